// Copyright (c) 2024, Jay Shah, Ganesh Bikshandi, Ying Zhang, Vijay Thakkar, Pradeep Ramani, Tri Dao.
// Splitting the different template instantiations to different files to speed up compilation.
// This file is auto-generated. See "generate_kernels.py"

#include "flash_fwd_launch_template.h"

#ifndef FLASHATTENTION_DISABLE_HDIM256
template void run_mha_fwd_<90, cutlass::half_t, 256, 256, true, true, true, true>(Flash_fwd_params &params, cudaStream_t stream);
#endif


// ===== COMPILED SASS (sm_90a) =====

	.target	sm_90a

	.elftype	@"ET_EXEC"


//--------------------- .note.nv.tkinfo           --------------------------
	.section	.note.nv.tkinfo,"",@"SHT_NOTE"
	.sectionflags	@"SHF_NOTE_NV_TKINFO"
	.tkinfo
        /*0018*/ 	.word	0x00000002
        /*0030*/ 	.string	""
        /*0030*/ 	.string	"ptxas"
        /*0030*/ 	.string	"Cuda compilation tools, release 13.0, V13.0.88"
        /*0030*/ 	.string	"Build cuda_13.0.r13.0/compiler.36424714_0"
        /*0030*/ 	.string	"-arch sm_90a -m 64 "



//--------------------- .note.nv.cuinfo           --------------------------
	.section	.note.nv.cuinfo,"",@"SHT_NOTE"
	.sectionflags	@"SHF_NOTE_NV_CUINFO"
        /*0018*/ 	.short	0x0002
        /*001a*/ 	.short	0x005a
        /*001c*/ 	.short	0x0082
	.zero		2


//--------------------- .nv.info                  --------------------------
	.section	.nv.info,"",@"SHT_CUDA_INFO"
	.align	4


	//----- nvinfo : EIATTR_REGCOUNT
	.align		4
        /*0000*/ 	.byte	0x04, 0x2f
        /*0002*/ 	.short	(.L_23 - .L_22)
	.align		4
.L_22:
        /*0004*/ 	.word	index@(_ZN7cutlass13device_kernelIN5flash11enable_sm90INS1_16FlashAttnFwdSm90INS1_25CollectiveMainloopFwdSm90ILi2EN4cute5tupleIJNS5_1CILi1EEES8_S8_EEENS6_IJNS7_ILi128EEENS7_ILi80EEENS7_ILi256EEEEEELi256ENS_6half_tEfNS_4arch4Sm90ELb1ELb0ELb1ELb1ELb1ELb1ELb0ELb1ELb1ELb1ELb1ELb0EEENS1_21CollectiveEpilogueFwdINS6_IJSA_SC_SB_EEES9_SE_SG_Li256ELb1ELb1ELb1ELb0EEENS1_36VarlenDynamicPersistentTileSchedulerILi128ELi80ELi256ELi128ELb1ELb1ELb1ELb1ELb1ELb1EEEEEEEEEvNT_6ParamsE)
        /*0008*/ 	.word	0x000000a8


	//----- nvinfo : EIATTR_FRAME_SIZE
	.align		4
.L_23:
        /*000c*/ 	.byte	0x04, 0x11
        /*000e*/ 	.short	(.L_25 - .L_24)
	.align		4
.L_24:
        /*0010*/ 	.word	index@(_ZN7cutlass13device_kernelIN5flash11enable_sm90INS1_16FlashAttnFwdSm90INS1_25CollectiveMainloopFwdSm90ILi2EN4cute5tupleIJNS5_1CILi1EEES8_S8_EEENS6_IJNS7_ILi128EEENS7_ILi80EEENS7_ILi256EEEEEELi256ENS_6half_tEfNS_4arch4Sm90ELb1ELb0ELb1ELb1ELb1ELb1ELb0ELb1ELb1ELb1ELb1ELb0EEENS1_21CollectiveEpilogueFwdINS6_IJSA_SC_SB_EEES9_SE_SG_Li256ELb1ELb1ELb1ELb0EEENS1_36VarlenDynamicPersistentTileSchedulerILi128ELi80ELi256ELi128ELb1ELb1ELb1ELb1ELb1ELb1EEEEEEEEEvNT_6ParamsE)
        /*0014*/ 	.word	0x000001d8


	//----- nvinfo : EIATTR_REGCOUNT
	.align		4
.L_25:
        /*0018*/ 	.byte	0x04, 0x2f
        /*001a*/ 	.short	(.L_27 - .L_26)
	.align		4
.L_26:
        /*001c*/ 	.word	index@(_ZN7cutlass13device_kernelIN5flash11enable_sm90INS1_16FlashAttnFwdSm90INS1_25CollectiveMainloopFwdSm90ILi2EN4cute5tupleIJNS5_1CILi1EEES8_S8_EEENS6_IJNS7_ILi128EEENS7_ILi80EEENS7_ILi256EEEEEELi256ENS_6half_tEfNS_4arch4Sm90ELb1ELb0ELb1ELb1ELb1ELb0ELb0ELb1ELb1ELb1ELb1ELb0EEENS1_21CollectiveEpilogueFwdINS6_IJSA_SC_SB_EEES9_SE_SG_Li256ELb1ELb1ELb1ELb0EEENS1_36VarlenDynamicPersistentTileSchedulerILi128ELi80ELi256ELi128ELb1ELb1ELb1ELb1ELb1ELb1EEEEEEEEEvNT_6ParamsE)
        /*0020*/ 	.word	0x000000a8


	//----- nvinfo : EIATTR_FRAME_SIZE
	.align		4
.L_27:
        /*0024*/ 	.byte	0x04, 0x11
        /*0026*/ 	.short	(.L_29 - .L_28)
	.align		4
.L_28:
        /*0028*/ 	.word	index@(_ZN7cutlass13device_kernelIN5flash11enable_sm90INS1_16FlashAttnFwdSm90INS1_25CollectiveMainloopFwdSm90ILi2EN4cute5tupleIJNS5_1CILi1EEES8_S8_EEENS6_IJNS7_ILi128EEENS7_ILi80EEENS7_ILi256EEEEEELi256ENS_6half_tEfNS_4arch4Sm90ELb1ELb0ELb1ELb1ELb1ELb0ELb0ELb1ELb1ELb1ELb1ELb0EEENS1_21CollectiveEpilogueFwdINS6_IJSA_SC_SB_EEES9_SE_SG_Li256ELb1ELb1ELb1ELb0EEENS1_36VarlenDynamicPersistentTileSchedulerILi128ELi80ELi256ELi128ELb1ELb1ELb1ELb1ELb1ELb1EEEEEEEEEvNT_6ParamsE)
        /*002c*/ 	.word	0x00000048


	//----- nvinfo : EIATTR_REGCOUNT
	.align		4
.L_29:
        /*0030*/ 	.byte	0x04, 0x2f
        /*0032*/ 	.short	(.L_31 - .L_30)
	.align		4
.L_30:
        /*0034*/ 	.word	index@(_ZN7cutlass13device_kernelIN5flash11enable_sm90INS1_16FlashAttnFwdSm90INS1_25CollectiveMainloopFwdSm90ILi2EN4cute5tupleIJNS5_1CILi1EEES8_S8_EEENS6_IJNS7_ILi128EEENS7_ILi80EEENS7_ILi256EEEEEELi256ENS_6half_tEfNS_4arch4Sm90ELb1ELb0ELb1ELb0ELb1ELb0ELb0ELb1ELb1ELb1ELb1ELb0EEENS1_21CollectiveEpilogueFwdINS6_IJSA_SC_SB_EEES9_SE_SG_Li256ELb0ELb1ELb1ELb0EEENS1_19SingleTileSchedulerILb0ELb1ELb1ELi128EEEEEEEEEvNT_6ParamsE)
        /*0038*/ 	.word	0x000000a8


	//----- nvinfo : EIATTR_FRAME_SIZE
	.align		4
.L_31:
        /*003c*/ 	.byte	0x04, 0x11
        /*003e*/ 	.short	(.L_33 - .L_32)
	.align		4
.L_32:
        /*0040*/ 	.word	index@(_ZN7cutlass13device_kernelIN5flash11enable_sm90INS1_16FlashAttnFwdSm90INS1_25CollectiveMainloopFwdSm90ILi2EN4cute5tupleIJNS5_1CILi1EEES8_S8_EEENS6_IJNS7_ILi128EEENS7_ILi80EEENS7_ILi256EEEEEELi256ENS_6half_tEfNS_4arch4Sm90ELb1ELb0ELb1ELb0ELb1ELb0ELb0ELb1ELb1ELb1ELb1ELb0EEENS1_21CollectiveEpilogueFwdINS6_IJSA_SC_SB_EEES9_SE_SG_Li256ELb0ELb1ELb1ELb0EEENS1_19SingleTileSchedulerILb0ELb1ELb1ELi128EEEEEEEEEvNT_6ParamsE)
        /*0044*/ 	.word	0x00000008


	//----- nvinfo : EIATTR_REGCOUNT
	.align		4
.L_33:
        /*0048*/ 	.byte	0x04, 0x2f
        /*004a*/ 	.short	(.L_35 - .L_34)
	.align		4
.L_34:
        /*004c*/ 	.word	index@(_ZN7cutlass13device_kernelIN5flash11enable_sm90INS1_16FlashAttnFwdSm90INS1_25CollectiveMainloopFwdSm90ILi2EN4cute5tupleIJNS5_1CILi1EEES8_S8_EEENS6_IJNS7_ILi128EEENS7_ILi64EEENS7_ILi256EEEEEELi256ENS_6half_tEfNS_4arch4Sm90ELb0ELb1ELb1ELb1ELb1ELb1ELb0ELb1ELb1ELb1ELb1ELb0EEENS1_21CollectiveEpilogueFwdINS6_IJSA_SC_SB_EEES9_SE_SG_Li256ELb1ELb1ELb1ELb0EEENS1_36VarlenDynamicPersistentTileSchedulerILi128ELi64ELi256ELi128ELb1ELb1ELb1ELb1ELb0ELb1EEEEEEEEEvNT_6ParamsE)
        /*0050*/ 	.word	0x000000a8


	//----- nvinfo : EIATTR_FRAME_SIZE
	.align		4
.L_35:
        /*0054*/ 	.byte	0x04, 0x11
        /*0056*/ 	.short	(.L_37 - .L_36)
	.align		4
.L_36:
        /*0058*/ 	.word	index@(_ZN7cutlass13device_kernelIN5flash11enable_sm90INS1_16FlashAttnFwdSm90INS1_25CollectiveMainloopFwdSm90ILi2EN4cute5tupleIJNS5_1CILi1EEES8_S8_EEENS6_IJNS7_ILi128EEENS7_ILi64EEENS7_ILi256EEEEEELi256ENS_6half_tEfNS_4arch4Sm90ELb0ELb1ELb1ELb1ELb1ELb1ELb0ELb1ELb1ELb1ELb1ELb0EEENS1_21CollectiveEpilogueFwdINS6_IJSA_SC_SB_EEES9_SE_SG_Li256ELb1ELb1ELb1ELb0EEENS1_36VarlenDynamicPersistentTileSchedulerILi128ELi64ELi256ELi128ELb1ELb1ELb1ELb1ELb0ELb1EEEEEEEEEvNT_6ParamsE)
        /*005c*/ 	.word	0x00000108


	//----- nvinfo : EIATTR_REGCOUNT
	.align		4
.L_37:
        /*0060*/ 	.byte	0x04, 0x2f
        /*0062*/ 	.short	(.L_39 - .L_38)
	.align		4
.L_38:
        /*0064*/ 	.word	index@(_ZN7cutlass13device_kernelIN5flash11enable_sm90INS1_16FlashAttnFwdSm90INS1_25CollectiveMainloopFwdSm90ILi2EN4cute5tupleIJNS5_1CILi1EEES8_S8_EEENS6_IJNS7_ILi128EEENS7_ILi64EEENS7_ILi256EEEEEELi256ENS_6half_tEfNS_4arch4Sm90ELb0ELb1ELb1ELb1ELb1ELb0ELb0ELb1ELb1ELb1ELb1ELb0EEENS1_21CollectiveEpilogueFwdINS6_IJSA_SC_SB_EEES9_SE_SG_Li256ELb1ELb1ELb1ELb0EEENS1_36VarlenDynamicPersistentTileSchedulerILi128ELi64ELi256ELi128ELb1ELb1ELb1ELb1ELb0ELb1EEEEEEEEEvNT_6ParamsE)
        /*0068*/ 	.word	0x000000a8


	//----- nvinfo : EIATTR_FRAME_SIZE
	.align		4
.L_39:
        /*006c*/ 	.byte	0x04, 0x11
        /*006e*/ 	.short	(.L_41 - .L_40)
	.align		4
.L_40:
        /*0070*/ 	.word	index@(_ZN7cutlass13device_kernelIN5flash11enable_sm90INS1_16FlashAttnFwdSm90INS1_25CollectiveMainloopFwdSm90ILi2EN4cute5tupleIJNS5_1CILi1EEES8_S8_EEENS6_IJNS7_ILi128EEENS7_ILi64EEENS7_ILi256EEEEEELi256ENS_6half_tEfNS_4arch4Sm90ELb0ELb1ELb1ELb1ELb1ELb0ELb0ELb1ELb1ELb1ELb1ELb0EEENS1_21CollectiveEpilogueFwdINS6_IJSA_SC_SB_EEES9_SE_SG_Li256ELb1ELb1ELb1ELb0EEENS1_36VarlenDynamicPersistentTileSchedulerILi128ELi64ELi256ELi128ELb1ELb1ELb1ELb1ELb0ELb1EEEEEEEEEvNT_6ParamsE)
        /*0074*/ 	.word	0x00000038


	//----- nvinfo : EIATTR_REGCOUNT
	.align		4
.L_41:
        /*0078*/ 	.byte	0x04, 0x2f
        /*007a*/ 	.short	(.L_43 - .L_42)
	.align		4
.L_42:
        /*007c*/ 	.word	index@(_ZN7cutlass13device_kernelIN5flash11enable_sm90INS1_16FlashAttnFwdSm90INS1_25CollectiveMainloopFwdSm90ILi2EN4cute5tupleIJNS5_1CILi1EEES8_S8_EEENS6_IJNS7_ILi128EEENS7_ILi64EEENS7_ILi256EEEEEELi256ENS_6half_tEfNS_4arch4Sm90ELb0ELb1ELb1ELb0ELb1ELb0ELb0ELb1ELb1ELb1ELb1ELb0EEENS1_21CollectiveEpilogueFwdINS6_IJSA_SC_SB_EEES9_SE_SG_Li256ELb0ELb1ELb1ELb0EEENS1_19SingleTileSchedulerILb0ELb1ELb1ELi128EEEEEEEEEvNT_6ParamsE)
        /*0080*/ 	.word	0x000000a8


	//----- nvinfo : EIATTR_FRAME_SIZE
	.align		4
.L_43:
        /*0084*/ 	.byte	0x04, 0x11
        /*0086*/ 	.short	(.L_45 - .L_44)
	.align		4
.L_44:
        /*0088*/ 	.word	index@(_ZN7cutlass13device_kernelIN5flash11enable_sm90INS1_16FlashAttnFwdSm90INS1_25CollectiveMainloopFwdSm90ILi2EN4cute5tupleIJNS5_1CILi1EEES8_S8_EEENS6_IJNS7_ILi128EEENS7_ILi64EEENS7_ILi256EEEEEELi256ENS_6half_tEfNS_4arch4Sm90ELb0ELb1ELb1ELb0ELb1ELb0ELb0ELb1ELb1ELb1ELb1ELb0EEENS1_21CollectiveEpilogueFwdINS6_IJSA_SC_SB_EEES9_SE_SG_Li256ELb0ELb1ELb1ELb0EEENS1_19SingleTileSchedulerILb0ELb1ELb1ELi128EEEEEEEEEvNT_6ParamsE)
        /*008c*/ 	.word	0x00000008


	//----- nvinfo : EIATTR_REGCOUNT
	.align		4
.L_45:
        /*0090*/ 	.byte	0x04, 0x2f
        /*0092*/ 	.short	(.L_47 - .L_46)
	.align		4
.L_46:
        /*0094*/ 	.word	index@(_ZN7cutlass13device_kernelIN5flash11enable_sm90INS1_16FlashAttnFwdSm90INS1_25CollectiveMainloopFwdSm90ILi2EN4cute5tupleIJNS5_1CILi1EEES8_S8_EEENS6_IJNS7_ILi128EEENS7_ILi80EEENS7_ILi256EEEEEELi256ENS_6half_tEfNS_4arch4Sm90ELb0ELb0ELb1ELb1ELb1ELb1ELb0ELb1ELb1ELb1ELb1ELb0EEENS1_21CollectiveEpilogueFwdINS6_IJSA_SC_SB_EEES9_SE_SG_Li256ELb1ELb1ELb1ELb0EEENS1_36VarlenDynamicPersistentTileSchedulerILi128ELi80ELi256ELi128ELb1ELb1ELb1ELb0ELb1ELb1EEEEEEEEEvNT_6ParamsE)
        /*0098*/ 	.word	0x000000a8


	//----- nvinfo : EIATTR_FRAME_SIZE
	.align		4
.L_47:
        /*009c*/ 	.byte	0x04, 0x11
        /*009e*/ 	.short	(.L_49 - .L_48)
	.align		4
.L_48:
        /*00a0*/ 	.word	index@(_ZN7cutlass13device_kernelIN5flash11enable_sm90INS1_16FlashAttnFwdSm90INS1_25CollectiveMainloopFwdSm90ILi2EN4cute5tupleIJNS5_1CILi1EEES8_S8_EEENS6_IJNS7_ILi128EEENS7_ILi80EEENS7_ILi256EEEEEELi256ENS_6half_tEfNS_4arch4Sm90ELb0ELb0ELb1ELb1ELb1ELb1ELb0ELb1ELb1ELb1ELb1ELb0EEENS1_21CollectiveEpilogueFwdINS6_IJSA_SC_SB_EEES9_SE_SG_Li256ELb1ELb1ELb1ELb0EEENS1_36VarlenDynamicPersistentTileSchedulerILi128ELi80ELi256ELi128ELb1ELb1ELb1ELb0ELb1ELb1EEEEEEEEEvNT_6ParamsE)
        /*00a4*/ 	.word	0x000001c8


	//----- nvinfo : EIATTR_REGCOUNT
	.align		4
.L_49:
        /*00a8*/ 	.byte	0x04, 0x2f
        /*00aa*/ 	.short	(.L_51 - .L_50)
	.align		4
.L_50:
        /*00ac*/ 	.word	index@(_ZN7cutlass13device_kernelIN5flash11enable_sm90INS1_16FlashAttnFwdSm90INS1_25CollectiveMainloopFwdSm90ILi2EN4cute5tupleIJNS5_1CILi1EEES8_S8_EEENS6_IJNS7_ILi128EEENS7_ILi80EEENS7_ILi256EEEEEELi256ENS_6half_tEfNS_4arch4Sm90ELb0ELb0ELb1ELb1ELb1ELb0ELb0ELb1ELb1ELb1ELb1ELb0EEENS1_21CollectiveEpilogueFwdINS6_IJSA_SC_SB_EEES9_SE_SG_Li256ELb1ELb1ELb1ELb0EEENS1_36VarlenDynamicPersistentTileSchedulerILi128ELi80ELi256ELi128ELb1ELb1ELb1ELb0ELb1ELb1EEEEEEEEEvNT_6ParamsE)
        /*00b0*/ 	.word	0x000000a8


	//----- nvinfo : EIATTR_FRAME_SIZE
	.align		4
.L_51:
        /*00b4*/ 	.byte	0x04, 0x11
        /*00b6*/ 	.short	(.L_53 - .L_52)
	.align		4
.L_52:
        /*00b8*/ 	.word	index@(_ZN7cutlass13device_kernelIN5flash11enable_sm90INS1_16FlashAttnFwdSm90INS1_25CollectiveMainloopFwdSm90ILi2EN4cute5tupleIJNS5_1CILi1EEES8_S8_EEENS6_IJNS7_ILi128EEENS7_ILi80EEENS7_ILi256EEEEEELi256ENS_6half_tEfNS_4arch4Sm90ELb0ELb0ELb1ELb1ELb1ELb0ELb0ELb1ELb1ELb1ELb1ELb0EEENS1_21CollectiveEpilogueFwdINS6_IJSA_SC_SB_EEES9_SE_SG_Li256ELb1ELb1ELb1ELb0EEENS1_36VarlenDynamicPersistentTileSchedulerILi128ELi80ELi256ELi128ELb1ELb1ELb1ELb0ELb1ELb1EEEEEEEEEvNT_6ParamsE)
        /*00bc*/ 	.word	0x00000058


	//----- nvinfo : EIATTR_REGCOUNT
	.align		4
.L_53:
        /*00c0*/ 	.byte	0x04, 0x2f
        /*00c2*/ 	.short	(.L_55 - .L_54)
	.align		4
.L_54:
        /*00c4*/ 	.word	index@(_ZN7cutlass13device_kernelIN5flash11enable_sm90INS1_16FlashAttnFwdSm90INS1_25CollectiveMainloopFwdSm90ILi2EN4cute5tupleIJNS5_1CILi1EEES8_S8_EEENS6_IJNS7_ILi128EEENS7_ILi80EEENS7_ILi256EEEEEELi256ENS_6half_tEfNS_4arch4Sm90ELb0ELb0ELb1ELb0ELb1ELb0ELb0ELb1ELb1ELb1ELb1ELb0EEENS1_21CollectiveEpilogueFwdINS6_IJSA_SC_SB_EEES9_SE_SG_Li256ELb0ELb1ELb1ELb0EEENS1_19SingleTileSchedulerILb0ELb1ELb1ELi128EEEEEEEEEvNT_6ParamsE)
        /*00c8*/ 	.word	0x000000a8


	//----- nvinfo : EIATTR_FRAME_SIZE
	.align		4
.L_55:
        /*00cc*/ 	.byte	0x04, 0x11
        /*00ce*/ 	.short	(.L_57 - .L_56)
	.align		4
.L_56:
        /*00d0*/ 	.word	index@(_ZN7cutlass13device_kernelIN5flash11enable_sm90INS1_16FlashAttnFwdSm90INS1_25CollectiveMainloopFwdSm90ILi2EN4cute5tupleIJNS5_1CILi1EEES8_S8_EEENS6_IJNS7_ILi128EEENS7_ILi80EEENS7_ILi256EEEEEELi256ENS_6half_tEfNS_4arch4Sm90ELb0ELb0ELb1ELb0ELb1ELb0ELb0ELb1ELb1ELb1ELb1ELb0EEENS1_21CollectiveEpilogueFwdINS6_IJSA_SC_SB_EEES9_SE_SG_Li256ELb0ELb1ELb1ELb0EEENS1_19SingleTileSchedulerILb0ELb1ELb1ELi128EEEEEEEEEvNT_6ParamsE)
        /*00d4*/ 	.word	0x00000008


	//----- nvinfo : EIATTR_MIN_STACK_SIZE
	.align		4
.L_57:
        /*00d8*/ 	.byte	0x04, 0x12
        /*00da*/ 	.short	(.L_59 - .L_58)
	.align		4
.L_58:
        /*00dc*/ 	.word	index@(_ZN7cutlass13device_kernelIN5flash11enable_sm90INS1_16FlashAttnFwdSm90INS1_25CollectiveMainloopFwdSm90ILi2EN4cute5tupleIJNS5_1CILi1EEES8_S8_EEENS6_IJNS7_ILi128EEENS7_ILi80EEENS7_ILi256EEEEEELi256ENS_6half_tEfNS_4arch4Sm90ELb0ELb0ELb1ELb0ELb1ELb0ELb0ELb1ELb1ELb1ELb1ELb0EEENS1_21CollectiveEpilogueFwdINS6_IJSA_SC_SB_EEES9_SE_SG_Li256ELb0ELb1ELb1ELb0EEENS1_19SingleTileSchedulerILb0ELb1ELb1ELi128EEEEEEEEEvNT_6ParamsE)
        /*00e0*/ 	.word	0x00000008


	//----- nvinfo : EIATTR_MIN_STACK_SIZE
	.align		4
.L_59:
        /*00e4*/ 	.byte	0x04, 0x12
        /*00e6*/ 	.short	(.L_61 - .L_60)
	.align		4
.L_60:
        /*00e8*/ 	.word	index@(_ZN7cutlass13device_kernelIN5flash11enable_sm90INS1_16FlashAttnFwdSm90INS1_25CollectiveMainloopFwdSm90ILi2EN4cute5tupleIJNS5_1CILi1EEES8_S8_EEENS6_IJNS7_ILi128EEENS7_ILi80EEENS7_ILi256EEEEEELi256ENS_6half_tEfNS_4arch4Sm90ELb0ELb0ELb1ELb1ELb1ELb0ELb0ELb1ELb1ELb1ELb1ELb0EEENS1_21CollectiveEpilogueFwdINS6_IJSA_SC_SB_EEES9_SE_SG_Li256ELb1ELb1ELb1ELb0EEENS1_36VarlenDynamicPersistentTileSchedulerILi128ELi80ELi256ELi128ELb1ELb1ELb1ELb0ELb1ELb1EEEEEEEEEvNT_6ParamsE)
        /*00ec*/ 	.word	0x00000058


	//----- nvinfo : EIATTR_MIN_STACK_SIZE
	.align		4
.L_61:
        /*00f0*/ 	.byte	0x04, 0x12
        /*00f2*/ 	.short	(.L_63 - .L_62)
	.align		4
.L_62:
        /*00f4*/ 	.word	index@(_ZN7cutlass13device_kernelIN5flash11enable_sm90INS1_16FlashAttnFwdSm90INS1_25CollectiveMainloopFwdSm90ILi2EN4cute5tupleIJNS5_1CILi1EEES8_S8_EEENS6_IJNS7_ILi128EEENS7_ILi80EEENS7_ILi256EEEEEELi256ENS_6half_tEfNS_4arch4Sm90ELb0ELb0ELb1ELb1ELb1ELb1ELb0ELb1ELb1ELb1ELb1ELb0EEENS1_21CollectiveEpilogueFwdINS6_IJSA_SC_SB_EEES9_SE_SG_Li256ELb1ELb1ELb1ELb0EEENS1_36VarlenDynamicPersistentTileSchedulerILi128ELi80ELi256ELi128ELb1ELb1ELb1ELb0ELb1ELb1EEEEEEEEEvNT_6ParamsE)
        /*00f8*/ 	.word	0x000001c8


	//----- nvinfo : EIATTR_MIN_STACK_SIZE
	.align		4
.L_63:
        /*00fc*/ 	.byte	0x04, 0x12
        /*00fe*/ 	.short	(.L_65 - .L_64)
	.align		4
.L_64:
        /*0100*/ 	.word	index@(_ZN7cutlass13device_kernelIN5flash11enable_sm90INS1_16FlashAttnFwdSm90INS1_25CollectiveMainloopFwdSm90ILi2EN4cute5tupleIJNS5_1CILi1EEES8_S8_EEENS6_IJNS7_ILi128EEENS7_ILi64EEENS7_ILi256EEEEEELi256ENS_6half_tEfNS_4arch4Sm90ELb0ELb1ELb1ELb0ELb1ELb0ELb0ELb1ELb1ELb1ELb1ELb0EEENS1_21CollectiveEpilogueFwdINS6_IJSA_SC_SB_EEES9_SE_SG_Li256ELb0ELb1ELb1ELb0EEENS1_19SingleTileSchedulerILb0ELb1ELb1ELi128EEEEEEEEEvNT_6ParamsE)
        /*0104*/ 	.word	0x00000008


	//----- nvinfo : EIATTR_MIN_STACK_SIZE
	.align		4
.L_65:
        /*0108*/ 	.byte	0x04, 0x12
        /*010a*/ 	.short	(.L_67 - .L_66)
	.align		4
.L_66:
        /*010c*/ 	.word	index@(_ZN7cutlass13device_kernelIN5flash11enable_sm90INS1_16FlashAttnFwdSm90INS1_25CollectiveMainloopFwdSm90ILi2EN4cute5tupleIJNS5_1CILi1EEES8_S8_EEENS6_IJNS7_ILi128EEENS7_ILi64EEENS7_ILi256EEEEEELi256ENS_6half_tEfNS_4arch4Sm90ELb0ELb1ELb1ELb1ELb1ELb0ELb0ELb1ELb1ELb1ELb1ELb0EEENS1_21CollectiveEpilogueFwdINS6_IJSA_SC_SB_EEES9_SE_SG_Li256ELb1ELb1ELb1ELb0EEENS1_36VarlenDynamicPersistentTileSchedulerILi128ELi64ELi256ELi128ELb1ELb1ELb1ELb1ELb0ELb1EEEEEEEEEvNT_6ParamsE)
        /*0110*/ 	.word	0x00000038


	//----- nvinfo : EIATTR_MIN_STACK_SIZE
	.align		4
.L_67:
        /*0114*/ 	.byte	0x04, 0x12
        /*0116*/ 	.short	(.L_69 - .L_68)
	.align		4
.L_68:
        /*0118*/ 	.word	index@(_ZN7cutlass13device_kernelIN5flash11enable_sm90INS1_16FlashAttnFwdSm90INS1_25CollectiveMainloopFwdSm90ILi2EN4cute5tupleIJNS5_1CILi1EEES8_S8_EEENS6_IJNS7_ILi128EEENS7_ILi64EEENS7_ILi256EEEEEELi256ENS_6half_tEfNS_4arch4Sm90ELb0ELb1ELb1ELb1ELb1ELb1ELb0ELb1ELb1ELb1ELb1ELb0EEENS1_21CollectiveEpilogueFwdINS6_IJSA_SC_SB_EEES9_SE_SG_Li256ELb1ELb1ELb1ELb0EEENS1_36VarlenDynamicPersistentTileSchedulerILi128ELi64ELi256ELi128ELb1ELb1ELb1ELb1ELb0ELb1EEEEEEEEEvNT_6ParamsE)
        /*011c*/ 	.word	0x00000108


	//----- nvinfo : EIATTR_MIN_STACK_SIZE
	.align		4
.L_69:
        /*0120*/ 	.byte	0x04, 0x12
        /*0122*/ 	.short	(.L_71 - .L_70)
	.align		4
.L_70:
        /*0124*/ 	.word	index@(_ZN7cutlass13device_kernelIN5flash11enable_sm90INS1_16FlashAttnFwdSm90INS1_25CollectiveMainloopFwdSm90ILi2EN4cute5tupleIJNS5_1CILi1EEES8_S8_EEENS6_IJNS7_ILi128EEENS7_ILi80EEENS7_ILi256EEEEEELi256ENS_6half_tEfNS_4arch4Sm90ELb1ELb0ELb1ELb0ELb1ELb0ELb0ELb1ELb1ELb1ELb1ELb0EEENS1_21CollectiveEpilogueFwdINS6_IJSA_SC_SB_EEES9_SE_SG_Li256ELb0ELb1ELb1ELb0EEENS1_19SingleTileSchedulerILb0ELb1ELb1ELi128EEEEEEEEEvNT_6ParamsE)
        /*0128*/ 	.word	0x00000008


	//----- nvinfo : EIATTR_MIN_STACK_SIZE
	.align		4
.L_71:
        /*012c*/ 	.byte	0x04, 0x12
        /*012e*/ 	.short	(.L_73 - .L_72)
	.align		4
.L_72:
        /*0130*/ 	.word	index@(_ZN7cutlass13device_kernelIN5flash11enable_sm90INS1_16FlashAttnFwdSm90INS1_25CollectiveMainloopFwdSm90ILi2EN4cute5tupleIJNS5_1CILi1EEES8_S8_EEENS6_IJNS7_ILi128EEENS7_ILi80EEENS7_ILi256EEEEEELi256ENS_6half_tEfNS_4arch4Sm90ELb1ELb0ELb1ELb1ELb1ELb0ELb0ELb1ELb1ELb1ELb1ELb0EEENS1_21CollectiveEpilogueFwdINS6_IJSA_SC_SB_EEES9_SE_SG_Li256ELb1ELb1ELb1ELb0EEENS1_36VarlenDynamicPersistentTileSchedulerILi128ELi80ELi256ELi128ELb1ELb1ELb1ELb1ELb1ELb1EEEEEEEEEvNT_6ParamsE)
        /*0134*/ 	.word	0x00000048


	//----- nvinfo : EIATTR_MIN_STACK_SIZE
	.align		4
.L_73:
        /*0138*/ 	.byte	0x04, 0x12
        /*013a*/ 	.short	(.L_75 - .L_74)
	.align		4
.L_74:
        /*013c*/ 	.word	index@(_ZN7cutlass13device_kernelIN5flash11enable_sm90INS1_16FlashAttnFwdSm90INS1_25CollectiveMainloopFwdSm90ILi2EN4cute5tupleIJNS5_1CILi1EEES8_S8_EEENS6_IJNS7_ILi128EEENS7_ILi80EEENS7_ILi256EEEEEELi256ENS_6half_tEfNS_4arch4Sm90ELb1ELb0ELb1ELb1ELb1ELb1ELb0ELb1ELb1ELb1ELb1ELb0EEENS1_21CollectiveEpilogueFwdINS6_IJSA_SC_SB_EEES9_SE_SG_Li256ELb1ELb1ELb1ELb0EEENS1_36VarlenDynamicPersistentTileSchedulerILi128ELi80ELi256ELi128ELb1ELb1ELb1ELb1ELb1ELb1EEEEEEEEEvNT_6ParamsE)
        /*0140*/ 	.word	0x000001d8
.L_75:


//--------------------- .nv.compat                --------------------------
	.section	.nv.compat,"",@"SHT_CUDA_COMPAT_INFO"
	.align	4
        /*0000*/ 	.byte	0x02, 0x09, 0x01, 0x00, 0x02, 0x02, 0x04, 0x00, 0x02, 0x05, 0x05, 0x00, 0x03, 0x07, 0x01, 0x01
        /*0010*/ 	.byte	0x02, 0x03, 0x01, 0x00, 0x02, 0x06, 0x01, 0x00, 0x04, 0x0b, 0x08, 0x00, 0x00, 0x00, 0x00, 0x00
        /*0020*/ 	.byte	0x00, 0x00, 0x00, 0x00


//--------------------- .nv.info._ZN7cutlass13device_kernelIN5flash11enable_sm90INS1_16FlashAttnFwdSm90INS1_25CollectiveMainloopFwdSm90ILi2EN4cute5tupleIJNS5_1CILi1EEES8_S8_EEENS6_IJNS7_ILi128EEENS7_ILi80EEENS7_ILi256EEEEEELi256ENS_6half_tEfNS_4arch4Sm90ELb0ELb0ELb1ELb0ELb1ELb0ELb0ELb1ELb1ELb1ELb1ELb0EEENS1_21CollectiveEpilogueFwdINS6_IJSA_SC_SB_EEES9_SE_SG_Li256ELb0ELb1ELb1ELb0EEENS1_19SingleTileSchedulerILb0ELb1ELb1ELi128EEEEEEEEEvNT_6ParamsE --------------------------
	.section	.nv.info._ZN7cutlass13device_kernelIN5flash11enable_sm90INS1_16FlashAttnFwdSm90INS1_25CollectiveMainloopFwdSm90ILi2EN4cute5tupleIJNS5_1CILi1EEES8_S8_EEENS6_IJNS7_ILi128EEENS7_ILi80EEENS7_ILi256EEEEEELi256ENS_6half_tEfNS_4arch4Sm90ELb0ELb0ELb1ELb0ELb1ELb0ELb0ELb1ELb1ELb1ELb1ELb0EEENS1_21CollectiveEpilogueFwdINS6_IJSA_SC_SB_EEES9_SE_SG_Li256ELb0ELb1ELb1ELb0EEENS1_19SingleTileSchedulerILb0ELb1ELb1ELi128EEEEEEEEEvNT_6ParamsE,"",@"SHT_CUDA_INFO"
	.sectionflags	@""
	.align	4


	//----- nvinfo : EIATTR_CUDA_API_VERSION
	.align		4
        /*0000*/ 	.byte	0x04, 0x37
        /*0002*/ 	.short	(.L_77 - .L_76)
.L_76:
        /*0004*/ 	.word	0x00000082


	//----- nvinfo : EIATTR_KPARAM_INFO
	.align		4
.L_77:
        /*0008*/ 	.byte	0x04, 0x17
        /*000a*/ 	.short	(.L_79 - .L_78)
.L_78:
        /*000c*/ 	.word	0x00000000
        /*0010*/ 	.short	0x0000
        /*0012*/ 	.short	0x0070
        /*0014*/ 	.byte	0x00, 0xf0, 0x01, 0x28


	//----- nvinfo : EIATTR_SPARSE_MMA_MASK
	.align		4
.L_79:
        /*0018*/ 	.byte	0x03, 0x50
        /*001a*/ 	.short	0x0000


	//----- nvinfo : EIATTR_MAXREG_COUNT
	.align		4
        /*001c*/ 	.byte	0x03, 0x1b
        /*001e*/ 	.short	0x00a8


	//----- nvinfo : EIATTR_NUM_BARRIERS
	.align		4
        /*0020*/ 	.byte	0x02, 0x4c
        /*0022*/ 	.byte	0x09
	.zero		1


	//----- nvinfo : EIATTR_EXTERNS
	.align		4
        /*0024*/ 	.byte	0x04, 0x0f
        /*0026*/ 	.short	(.L_81 - .L_80)


	//   ....[0]....
	.align		4
.L_80:
        /*0028*/ 	.word	index@(__assertfail)


	//----- nvinfo : EIATTR_ANNOTATIONS
	.align		4
.L_81:
        /*002c*/ 	.byte	0x04, 0x55
        /*002e*/ 	.short	(.L_83 - .L_82)


	//   ....[0]....
.L_82:
        /*0030*/ 	.word	0x00000001
        /*0034*/ 	.byte	0xa0, 0x08, 0x00, 0x00, 0x01, 0x00, 0x00, 0x00, 0x70, 0x14, 0x00, 0x00, 0x01, 0x00, 0x00, 0x00
        /*0044*/ 	.byte	0x10, 0xe3, 0x00, 0x00, 0x01, 0x00, 0x00, 0x00, 0x80, 0xe3, 0x00, 0x00, 0x01, 0x00, 0x00, 0x00
        /*0054*/ 	.byte	0xe0, 0xfa, 0x00, 0x00, 0x01, 0x00, 0x00, 0x00, 0x80, 0x13, 0x01, 0x00


	//----- nvinfo : EIATTR_MERCURY_ISA_VERSION
	.align		4
.L_83:
        /*0060*/ 	.byte	0x03, 0x5f
        /*0062*/ 	.short	0x0101


	//----- nvinfo : EIATTR_INT_WARP_WIDE_INSTR_OFFSETS
	.align		4
        /*0064*/ 	.byte	0x04, 0x31
        /*0066*/ 	.short	(.L_85 - .L_84)


	//   ....[0]....
.L_84:
        /*0068*/ 	.word	0x000000c0


	//   ....[1]....
        /*006c*/ 	.word	0x000000d0


	//   ....[2]....
        /*0070*/ 	.word	0x00000170


	//----- nvinfo : EIATTR_COOP_GROUP_MASK_REGIDS
	.align		4
.L_85:
        /*0074*/ 	.byte	0x04, 0x29
        /*0076*/ 	.short	(.L_87 - .L_86)


	//   ....[0]....
.L_86:
        /*0078*/ 	.word	0xffffffff


	//   ....[1]....
        /*007c*/ 	.word	0xffffffff


	//   ....[2]....
        /*0080*/ 	.word	0xffffffff


	//   ....[3]....
        /*0084*/ 	.word	0xffffffff


	//   ....[4]....
        /*0088*/ 	.word	0xffffffff


	//   ....[5]....
        /*008c*/ 	.word	0xffffffff


	//   ....[6]....
        /*0090*/ 	.word	0xffffffff


	//   ....[7]....
        /*0094*/ 	.word	0xffffffff


	//   ....[8]....
        /*0098*/ 	.word	0xffffffff


	//   ....[9]....
        /*009c*/ 	.word	0xffffffff


	//   ....[10]....
        /*00a0*/ 	.word	0xffffffff


	//   ....[11]....
        /*00a4*/ 	.word	0xffffffff


	//   ....[12]....
        /*00a8*/ 	.word	0xffffffff


	//   ....[13]....
        /*00ac*/ 	.word	0xffffffff


	//   ....[14]....
        /*00b0*/ 	.word	0xffffffff


	//   ....[15]....
        /*00b4*/ 	.word	0xffffffff


	//   ....[16]....
        /*00b8*/ 	.word	0xffffffff


	//   ....[17]....
        /*00bc*/ 	.word	0xffffffff


	//   ....[18]....
        /*00c0*/ 	.word	0xffffffff


	//   ....[19]....
        /*00c4*/ 	.word	0xffffffff


	//   ....[20]....
        /*00c8*/ 	.word	0xffffffff


	//   ....[21]....
        /*00cc*/ 	.word	0xffffffff


	//   ....[22]....
        /*00d0*/ 	.word	0xffffffff


	//   ....[23]....
        /*00d4*/ 	.word	0xffffffff


	//   ....[24]....
        /*00d8*/ 	.word	0xffffffff


	//   ....[25]....
        /*00dc*/ 	.word	0xffffffff


	//   ....[26]....
        /*00e0*/ 	.word	0xffffffff


	//   ....[27]....
        /*00e4*/ 	.word	0xffffffff


	//   ....[28]....
        /*00e8*/ 	.word	0xffffffff


	//   ....[29]....
        /*00ec*/ 	.word	0xffffffff


	//   ....[30]....
        /*00f0*/ 	.word	0xffffffff


	//   ....[31]....
        /*00f4*/ 	.word	0xffffffff


	//   ....[32]....
        /*00f8*/ 	.word	0xffffffff


	//   ....[33]....
        /*00fc*/ 	.word	0xffffffff


	//   ....[34]....
        /*0100*/ 	.word	0xffffffff


	//   ....[35]....
        /*0104*/ 	.word	0xffffffff


	//   ....[36]....
        /*0108*/ 	.word	0xffffffff


	//   ....[37]....
        /*010c*/ 	.word	0xffffffff


	//   ....[38]....
        /*0110*/ 	.word	0xffffffff


	//   ....[39]....
        /*0114*/ 	.word	0xffffffff


	//   ....[40]....
        /*0118*/ 	.word	0xffffffff


	//   ....[41]....
        /*011c*/ 	.word	0xffffffff


	//   ....[42]....
        /*0120*/ 	.word	0xffffffff


	//   ....[43]....
        /*0124*/ 	.word	0xffffffff


	//   ....[44]....
        /*0128*/ 	.word	0xffffffff


	//   ....[45]....
        /*012c*/ 	.word	0xffffffff


	//   ....[46]....
        /*0130*/ 	.word	0xffffffff


	//   ....[47]....
        /*0134*/ 	.word	0xffffffff


	//   ....[48]....
        /*0138*/ 	.word	0xffffffff


	//   ....[49]....
        /*013c*/ 	.word	0xffffffff


	//   ....[50]....
        /*0140*/ 	.word	0xffffffff


	//   ....[51]....
        /*0144*/ 	.word	0xffffffff


	//   ....[52]....
        /*0148*/ 	.word	0xffffffff


	//   ....[53]....
        /*014c*/ 	.word	0xffffffff


	//   ....[54]....
        /*0150*/ 	.word	0xffffffff


	//   ....[55]....
        /*0154*/ 	.word	0xffffffff


	//   ....[56]....
        /*0158*/ 	.word	0xffffffff


	//   ....[57]....
        /*015c*/ 	.word	0xffffffff


	//   ....[58]....
        /*0160*/ 	.word	0xffffffff


	//   ....[59]....
        /*0164*/ 	.word	0xffffffff


	//   ....[60]....
        /*0168*/ 	.word	0xffffffff


	//   ....[61]....
        /*016c*/ 	.word	0xffffffff


	//   ....[62]....
        /*0170*/ 	.word	0xffffffff


	//   ....[63]....
        /*0174*/ 	.word	0xffffffff


	//   ....[64]....
        /*0178*/ 	.word	0xffffffff


	//   ....[65]....
        /*017c*/ 	.word	0xffffffff


	//   ....[66]....
        /*0180*/ 	.word	0xffffffff


	//   ....[67]....
        /*0184*/ 	.word	0xffffffff


	//   ....[68]....
        /*0188*/ 	.word	0xffffffff


	//   ....[69]....
        /*018c*/ 	.word	0xffffffff


	//   ....[70]....
        /*0190*/ 	.word	0xffffffff


	//   ....[71]....
        /*0194*/ 	.word	0xffffffff


	//   ....[72]....
        /*0198*/ 	.word	0xffffffff


	//   ....[73]....
        /*019c*/ 	.word	0xffffffff


	//   ....[74]....
        /*01a0*/ 	.word	0xffffffff


	//   ....[75]....
        /*01a4*/ 	.word	0xffffffff


	//   ....[76]....
        /*01a8*/ 	.word	0xffffffff


	//   ....[77]....
        /*01ac*/ 	.word	0xffffffff


	//   ....[78]....
        /*01b0*/ 	.word	0xffffffff


	//   ....[79]....
        /*01b4*/ 	.word	0xffffffff


	//   ....[80]....
        /*01b8*/ 	.word	0xffffffff


	//   ....[81]....
        /*01bc*/ 	.word	0xffffffff


	//   ....[82]....
        /*01c0*/ 	.word	0xffffffff


	//   ....[83]....
        /*01c4*/ 	.word	0xffffffff


	//   ....[84]....
        /*01c8*/ 	.word	0xffffffff


	//   ....[85]....
        /*01cc*/ 	.word	0x0500000f


	//   ....[86]....
        /*01d0*/ 	.word	0x0500000f


	//   ....[87]....
        /*01d4*/ 	.word	0x0500000f


	//   ....[88]....
        /*01d8*/ 	.word	0x0500000f


	//   ....[89]....
        /*01dc*/ 	.word	0x0500000f


	//   ....[90]....
        /*01e0*/ 	.word	0x0500000f


	//   ....[91]....
        /*01e4*/ 	.word	0x0500000f


	//   ....[92]....
        /*01e8*/ 	.word	0x0500000f


	//   ....[93]....
        /*01ec*/ 	.word	0x0500000f


	//   ....[94]....
        /*01f0*/ 	.word	0x0500000f


	//   ....[95]....
        /*01f4*/ 	.word	0x0500000f


	//   ....[96]....
        /*01f8*/ 	.word	0x0500000f


	//   ....[97]....
        /*01fc*/ 	.word	0x0500000f


	//   ....[98]....
        /*0200*/ 	.word	0x0500000f


	//   ....[99]....
        /*0204*/ 	.word	0x0500000f


	//   ....[100]....
        /*0208*/ 	.word	0x0500000f


	//   ....[101]....
        /*020c*/ 	.word	0x0500000f


	//   ....[102]....
        /*0210*/ 	.word	0x0500000f


	//   ....[103]....
        /*0214*/ 	.word	0x0500000f


	//   ....[104]....
        /*0218*/ 	.word	0x0500000f


	//   ....[105]....
        /*021c*/ 	.word	0x0500000f


	//   ....[106]....
        /*0220*/ 	.word	0x0500000f


	//   ....[107]....
        /*0224*/ 	.word	0x0500000f


	//   ....[108]....
        /*0228*/ 	.word	0x0500000f


	//   ....[109]....
        /*022c*/ 	.word	0x0500000f


	//   ....[110]....
        /*0230*/ 	.word	0x0500000f


	//   ....[111]....
        /*0234*/ 	.word	0x0500000f


	//   ....[112]....
        /*0238*/ 	.word	0x0500000f


	//   ....[113]....
        /*023c*/ 	.word	0x0500000f


	//   ....[114]....
        /*0240*/ 	.word	0x0500000f


	//   ....[115]....
        /*0244*/ 	.word	0x0500000f


	//   ....[116]....
        /*0248*/ 	.word	0x0500000f


	//   ....[117]....
        /*024c*/ 	.word	0x0500000f


	//   ....[118]....
        /*0250*/ 	.word	0x0500000f


	//   ....[119]....
        /*0254*/ 	.word	0x0500000f


	//   ....[120]....
        /*0258*/ 	.word	0x0500000f


	//   ....[121]....
        /*025c*/ 	.word	0x0500000f


	//   ....[122]....
        /*0260*/ 	.word	0x0500000f


	//   ....[123]....
        /*0264*/ 	.word	0x0500000f


	//   ....[124]....
        /*0268*/ 	.word	0x0500000f


	//   ....[125]....
        /*026c*/ 	.word	0x0500000f


	//   ....[126]....
        /*0270*/ 	.word	0x0500000f


	//   ....[127]....
        /*0274*/ 	.word	0x0500000f


	//   ....[128]....
        /*0278*/ 	.word	0x0500000f


	//   ....[129]....
        /*027c*/ 	.word	0x0500000f


	//   ....[130]....
        /*0280*/ 	.word	0x0500000f


	//   ....[131]....
        /*0284*/ 	.word	0x0500000f


	//   ....[132]....
        /*0288*/ 	.word	0x0500000f


	//   ....[133]....
        /*028c*/ 	.word	0x0500000f


	//   ....[134]....
        /*0290*/ 	.word	0x0500000f


	//   ....[135]....
        /*0294*/ 	.word	0x0500000f


	//   ....[136]....
        /*0298*/ 	.word	0x0500000f


	//   ....[137]....
        /*029c*/ 	.word	0x0500000f


	//   ....[138]....
        /*02a0*/ 	.word	0x0500000f


	//   ....[139]....
        /*02a4*/ 	.word	0x0500000f


	//   ....[140]....
        /*02a8*/ 	.word	0x0500000f


	//   ....[141]....
        /*02ac*/ 	.word	0x0500000f


	//   ....[142]....
        /*02b0*/ 	.word	0x0500000f


	//----- nvinfo : EIATTR_COOP_GROUP_INSTR_OFFSETS
	.align		4
.L_87:
        /*02b4*/ 	.byte	0x04, 0x28
        /*02b6*/ 	.short	(.L_89 - .L_88)


	//   ....[0]....
.L_88:
        /*02b8*/ 	.word	0x00000070


	//   ....[1]....
        /*02bc*/ 	.word	0x000000b0


	//   ....[2]....
        /*02c0*/ 	.word	0x000002d0


	//   ....[3]....
        /*02c4*/ 	.word	0x00000430


	//   ....[4]....
        /*02c8*/ 	.word	0x00000550


	//   ....[5]....
        /*02cc*/ 	.word	0x000006b0


	//   ....[6]....
        /*02d0*/ 	.word	0x00001250


	//   ....[7]....
        /*02d4*/ 	.word	0x00004990


	//   ....[8]....
        /*02d8*/ 	.word	0x00004a10


	//   ....[9]....
        /*02dc*/ 	.word	0x00004da0


	//   ....[10]....
        /*02e0*/ 	.word	0x00004e50


	//   ....[11]....
        /*02e4*/ 	.word	0x00009140


	//   ....[12]....
        /*02e8*/ 	.word	0x00009170


	//   ....[13]....
        /*02ec*/ 	.word	0x00009190


	//   ....[14]....
        /*02f0*/ 	.word	0x000091b0


	//   ....[15]....
        /*02f4*/ 	.word	0x0000a580


	//   ....[16]....
        /*02f8*/ 	.word	0x0000a5b0


	//   ....[17]....
        /*02fc*/ 	.word	0x0000a650


	//   ....[18]....
        /*0300*/ 	.word	0x0000a6b0


	//   ....[19]....
        /*0304*/ 	.word	0x0000b980


	//   ....[20]....
        /*0308*/ 	.word	0x0000b9e0


	//   ....[21]....
        /*030c*/ 	.word	0x0000ba20


	//   ....[22]....
        /*0310*/ 	.word	0x0000ba60


	//   ....[23]....
        /*0314*/ 	.word	0x0000ba80


	//   ....[24]....
        /*0318*/ 	.word	0x0000bab0


	//   ....[25]....
        /*031c*/ 	.word	0x0000c700


	//   ....[26]....
        /*0320*/ 	.word	0x0000c710


	//   ....[27]....
        /*0324*/ 	.word	0x0000d780


	//   ....[28]....
        /*0328*/ 	.word	0x0000e9b0


	//   ....[29]....
        /*032c*/ 	.word	0x0000e9f0


	//   ....[30]....
        /*0330*/ 	.word	0x0000ea20


	//   ....[31]....
        /*0334*/ 	.word	0x0000ea40


	//   ....[32]....
        /*0338*/ 	.word	0x0000ea50


	//   ....[33]....
        /*033c*/ 	.word	0x0000eac0


	//   ....[34]....
        /*0340*/ 	.word	0x0000eaf0


	//   ....[35]....
        /*0344*/ 	.word	0x0000eb50


	//   ....[36]....
        /*0348*/ 	.word	0x0000eb80


	//   ....[37]....
        /*034c*/ 	.word	0x0000ebe0


	//   ....[38]....
        /*0350*/ 	.word	0x0000f2b0


	//   ....[39]....
        /*0354*/ 	.word	0x0000f2f0


	//   ....[40]....
        /*0358*/ 	.word	0x0000f320


	//   ....[41]....
        /*035c*/ 	.word	0x0000f340


	//   ....[42]....
        /*0360*/ 	.word	0x0000f350


	//   ....[43]....
        /*0364*/ 	.word	0x0000f3e0


	//   ....[44]....
        /*0368*/ 	.word	0x0000f420


	//   ....[45]....
        /*036c*/ 	.word	0x0000f480


	//   ....[46]....
        /*0370*/ 	.word	0x0000f4b0


	//   ....[47]....
        /*0374*/ 	.word	0x0000f520


	//   ....[48]....
        /*0378*/ 	.word	0x0000f560


	//   ....[49]....
        /*037c*/ 	.word	0x0000f5c0


	//   ....[50]....
        /*0380*/ 	.word	0x0000f5f0


	//   ....[51]....
        /*0384*/ 	.word	0x0000f650


	//   ....[52]....
        /*0388*/ 	.word	0x0000f690


	//   ....[53]....
        /*038c*/ 	.word	0x0000f6f0


	//   ....[54]....
        /*0390*/ 	.word	0x0000ff60


	//   ....[55]....
        /*0394*/ 	.word	0x0000ffa0


	//   ....[56]....
        /*0398*/ 	.word	0x0000ffd0


	//   ....[57]....
        /*039c*/ 	.word	0x0000fff0


	//   ....[58]....
        /*03a0*/ 	.word	0x00010010


	//   ....[59]....
        /*03a4*/ 	.word	0x00010030


	//   ....[60]....
        /*03a8*/ 	.word	0x00010060


	//   ....[61]....
        /*03ac*/ 	.word	0x00010080


	//   ....[62]....
        /*03b0*/ 	.word	0x00010090


	//   ....[63]....
        /*03b4*/ 	.word	0x00010110


	//   ....[64]....
        /*03b8*/ 	.word	0x000104b0


	//   ....[65]....
        /*03bc*/ 	.word	0x000104e0


	//   ....[66]....
        /*03c0*/ 	.word	0x00010500


	//   ....[67]....
        /*03c4*/ 	.word	0x000105a0


	//   ....[68]....
        /*03c8*/ 	.word	0x000105c0


	//   ....[69]....
        /*03cc*/ 	.word	0x00010660


	//   ....[70]....
        /*03d0*/ 	.word	0x00010680


	//   ....[71]....
        /*03d4*/ 	.word	0x00010720


	//   ....[72]....
        /*03d8*/ 	.word	0x00010740


	//   ....[73]....
        /*03dc*/ 	.word	0x00010750


	//   ....[74]....
        /*03e0*/ 	.word	0x00010c90


	//   ....[75]....
        /*03e4*/ 	.word	0x00010cd0


	//   ....[76]....
        /*03e8*/ 	.word	0x00010d00


	//   ....[77]....
        /*03ec*/ 	.word	0x00010d30


	//   ....[78]....
        /*03f0*/ 	.word	0x00010e10


	//   ....[79]....
        /*03f4*/ 	.word	0x00010e30


	//   ....[80]....
        /*03f8*/ 	.word	0x00010ee0


	//   ....[81]....
        /*03fc*/ 	.word	0x00010f00


	//   ....[82]....
        /*0400*/ 	.word	0x00010f50


	//   ....[83]....
        /*0404*/ 	.word	0x00010fc0


	//   ....[84]....
        /*0408*/ 	.word	0x00011310


	//   ....[85]....
        /*040c*/ 	.word	0x00011800


	//   ....[86]....
        /*0410*/ 	.word	0x000118f0


	//   ....[87]....
        /*0414*/ 	.word	0x000119a0


	//   ....[88]....
        /*0418*/ 	.word	0x00011ad0


	//   ....[89]....
        /*041c*/ 	.word	0x00011b30


	//   ....[90]....
        /*0420*/ 	.word	0x00011c30


	//   ....[91]....
        /*0424*/ 	.word	0x00011c90


	//   ....[92]....
        /*0428*/ 	.word	0x00011d90


	//   ....[93]....
        /*042c*/ 	.word	0x00011df0


	//   ....[94]....
        /*0430*/ 	.word	0x00011ee0


	//   ....[95]....
        /*0434*/ 	.word	0x00011f30


	//   ....[96]....
        /*0438*/ 	.word	0x00011fc0


	//   ....[97]....
        /*043c*/ 	.word	0x00012020


	//   ....[98]....
        /*0440*/ 	.word	0x00012160


	//   ....[99]....
        /*0444*/ 	.word	0x000121d0


	//   ....[100]....
        /*0448*/ 	.word	0x000122d0


	//   ....[101]....
        /*044c*/ 	.word	0x00012340


	//   ....[102]....
        /*0450*/ 	.word	0x00012440


	//   ....[103]....
        /*0454*/ 	.word	0x000124b0


	//   ....[104]....
        /*0458*/ 	.word	0x000125b0


	//   ....[105]....
        /*045c*/ 	.word	0x00012620


	//   ....[106]....
        /*0460*/ 	.word	0x00012720


	//   ....[107]....
        /*0464*/ 	.word	0x00012790


	//   ....[108]....
        /*0468*/ 	.word	0x00012890


	//   ....[109]....
        /*046c*/ 	.word	0x000128f0


	//   ....[110]....
        /*0470*/ 	.word	0x000129e0


	//   ....[111]....
        /*0474*/ 	.word	0x00012a30


	//   ....[112]....
        /*0478*/ 	.word	0x00012b70


	//   ....[113]....
        /*047c*/ 	.word	0x00012c30


	//   ....[114]....
        /*0480*/ 	.word	0x00012d70


	//   ....[115]....
        /*0484*/ 	.word	0x00012dc0


	//   ....[116]....
        /*0488*/ 	.word	0x00012ed0


	//   ....[117]....
        /*048c*/ 	.word	0x00012f20


	//   ....[118]....
        /*0490*/ 	.word	0x00013040


	//   ....[119]....
        /*0494*/ 	.word	0x00013090


	//   ....[120]....
        /*0498*/ 	.word	0x000131c0


	//   ....[121]....
        /*049c*/ 	.word	0x00013210


	//   ....[122]....
        /*04a0*/ 	.word	0x000132f0


	//   ....[123]....
        /*04a4*/ 	.word	0x00013390


	//   ....[124]....
        /*04a8*/ 	.word	0x000134c0


	//   ....[125]....
        /*04ac*/ 	.word	0x00013510


	//   ....[126]....
        /*04b0*/ 	.word	0x00013640


	//   ....[127]....
        /*04b4*/ 	.word	0x00013690


	//   ....[128]....
        /*04b8*/ 	.word	0x000137c0


	//   ....[129]....
        /*04bc*/ 	.word	0x00013810


	//   ....[130]....
        /*04c0*/ 	.word	0x00013940


	//   ....[131]....
        /*04c4*/ 	.word	0x00013990


	//   ....[132]....
        /*04c8*/ 	.word	0x00013a70


	//   ....[133]....
        /*04cc*/ 	.word	0x00013b10


	//   ....[134]....
        /*04d0*/ 	.word	0x00013cb0


	//   ....[135]....
        /*04d4*/ 	.word	0x00013d00


	//   ....[136]....
        /*04d8*/ 	.word	0x00013e40


	//   ....[137]....
        /*04dc*/ 	.word	0x00013e90


	//   ....[138]....
        /*04e0*/ 	.word	0x00013fd0


	//   ....[139]....
        /*04e4*/ 	.word	0x00014020


	//   ....[140]....
        /*04e8*/ 	.word	0x00014150


	//   ....[141]....
        /*04ec*/ 	.word	0x000141a0


	//   ....[142]....
        /*04f0*/ 	.word	0x000142b0


	//----- nvinfo : EIATTR_REG_RECONFIG
	.align		4
.L_89:
        /*04f4*/ 	.byte	0x01, 0x54
	.zero		2


	//----- nvinfo : EIATTR_SYSCALL_OFFSETS
	.align		4
        /*04f8*/ 	.byte	0x04, 0x46
        /*04fa*/ 	.short	(.L_91 - .L_90)


	//   ....[0]....
.L_90:
        /*04fc*/ 	.word	0x00001420


	//   ....[1]....
        /*0500*/ 	.word	0x0000ded0


	//   ....[2]....
        /*0504*/ 	.word	0x0000e010


	//   ....[3]....
        /*0508*/ 	.word	0x0000e100


	//   ....[4]....
        /*050c*/ 	.word	0x0000efd0


	//----- nvinfo : EIATTR_MBARRIER_INSTR_OFFSETS
	.align		4
.L_91:
        /*0510*/ 	.byte	0x04, 0x39
        /*0512*/ 	.short	(.L_93 - .L_92)


	//   ....[0]....
.L_92:
        /*0514*/ 	.word	0x00000180
        /*0518*/ 	.word	0x000000ff
        /*051c*/ 	.word	0x00038800
        /*0520*/ 	.short	0x0100
        /*0522*/ 	.byte	0x08
	.zero		1


	//   ....[1]....
        /*0524*/ 	.word	0x00000190
        /*0528*/ 	.word	0x000000ff
        /*052c*/ 	.word	0x00038820
        /*0530*/ 	.short	0x0100
        /*0532*/ 	.byte	0x08
	.zero		1


	//   ....[2]....
        /*0534*/ 	.word	0x00000280
        /*0538*/ 	.word	0x000000ff
        /*053c*/ 	.word	0x00038830
        /*0540*/ 	.short	0x0100
        /*0542*/ 	.byte	0x08
	.zero		1


	//   ....[3]....
        /*0544*/ 	.word	0x00000290
        /*0548*/ 	.word	0x000000ff
        /*054c*/ 	.word	0x00038840
        /*0550*/ 	.short	0x0100
        /*0552*/ 	.byte	0x08
	.zero		1


	//   ....[4]....
        /*0554*/ 	.word	0x000002a0
        /*0558*/ 	.word	0x000000ff
        /*055c*/ 	.word	0x00038838
        /*0560*/ 	.short	0x0100
        /*0562*/ 	.byte	0x08
	.zero		1


	//   ....[5]....
        /*0564*/ 	.word	0x000002b0
        /*0568*/ 	.word	0x000000ff
        /*056c*/ 	.word	0x00038848
        /*0570*/ 	.short	0x0100
        /*0572*/ 	.byte	0x08
	.zero		1


	//   ....[6]....
        /*0574*/ 	.word	0x000003e0
        /*0578*/ 	.word	0x000000ff
        /*057c*/ 	.word	0x00038850
        /*0580*/ 	.short	0x0100
        /*0582*/ 	.byte	0x08
	.zero		1


	//   ....[7]....
        /*0584*/ 	.word	0x000003f0
        /*0588*/ 	.word	0x000000ff
        /*058c*/ 	.word	0x00038860
        /*0590*/ 	.short	0x0100
        /*0592*/ 	.byte	0x08
	.zero		1


	//   ....[8]....
        /*0594*/ 	.word	0x00000400
        /*0598*/ 	.word	0x000000ff
        /*059c*/ 	.word	0x00038858
        /*05a0*/ 	.short	0x0100
        /*05a2*/ 	.byte	0x08
	.zero		1


	//   ....[9]....
        /*05a4*/ 	.word	0x00000410
        /*05a8*/ 	.word	0x000000ff
        /*05ac*/ 	.word	0x00038868
        /*05b0*/ 	.short	0x0100
        /*05b2*/ 	.byte	0x08
	.zero		1


	//   ....[10]....
        /*05b4*/ 	.word	0x00000500
        /*05b8*/ 	.word	0x000000ff
        /*05bc*/ 	.word	0x00038870
        /*05c0*/ 	.short	0x0100
        /*05c2*/ 	.byte	0x06
	.zero		1


	//   ....[11]....
        /*05c4*/ 	.word	0x00000510
        /*05c8*/ 	.word	0x000000ff
        /*05cc*/ 	.word	0x00038880
        /*05d0*/ 	.short	0x0100
        /*05d2*/ 	.byte	0x06
	.zero		1


	//   ....[12]....
        /*05d4*/ 	.word	0x00000520
        /*05d8*/ 	.word	0x000000ff
        /*05dc*/ 	.word	0x00038878
        /*05e0*/ 	.short	0x0100
        /*05e2*/ 	.byte	0x06
	.zero		1


	//   ....[13]....
        /*05e4*/ 	.word	0x00000530
        /*05e8*/ 	.word	0x000000ff
        /*05ec*/ 	.word	0x00038888
        /*05f0*/ 	.short	0x0100
        /*05f2*/ 	.byte	0x06
	.zero		1


	//   ....[14]....
        /*05f4*/ 	.word	0x00000660
        /*05f8*/ 	.word	0x000000ff
        /*05fc*/ 	.word	0x00038890
        /*0600*/ 	.short	0x0100
        /*0602*/ 	.byte	0x08
	.zero		1


	//   ....[15]....
        /*0604*/ 	.word	0x00000670
        /*0608*/ 	.word	0x000000ff
        /*060c*/ 	.word	0x000388a0
        /*0610*/ 	.short	0x0100
        /*0612*/ 	.byte	0x08
	.zero		1


	//   ....[16]....
        /*0614*/ 	.word	0x00000680
        /*0618*/ 	.word	0x000000ff
        /*061c*/ 	.word	0x00038898
        /*0620*/ 	.short	0x0100
        /*0622*/ 	.byte	0x08
	.zero		1


	//   ....[17]....
        /*0624*/ 	.word	0x00000690
        /*0628*/ 	.word	0x000000ff
        /*062c*/ 	.word	0x000388a8
        /*0630*/ 	.short	0x0100
        /*0632*/ 	.byte	0x08
	.zero		1


	//   ....[18]....
        /*0634*/ 	.word	0x000007d0
        /*0638*/ 	.word	0x000000ff
        /*063c*/ 	.word	0x000388b0
        /*0640*/ 	.short	0x0100
        /*0642*/ 	.byte	0x08
	.zero		1


	//   ....[19]....
        /*0644*/ 	.word	0x000007e0
        /*0648*/ 	.word	0x000000ff
        /*064c*/ 	.word	0x000388c0
        /*0650*/ 	.short	0x0100
        /*0652*/ 	.byte	0x08
	.zero		1


	//   ....[20]....
        /*0654*/ 	.word	0x000007f0
        /*0658*/ 	.word	0x000000ff
        /*065c*/ 	.word	0x000388b8
        /*0660*/ 	.short	0x0100
        /*0662*/ 	.byte	0x08
	.zero		1


	//   ....[21]....
        /*0664*/ 	.word	0x00000800
        /*0668*/ 	.word	0x000000ff
        /*066c*/ 	.word	0x000388c8
        /*0670*/ 	.short	0x0100
        /*0672*/ 	.byte	0x08
	.zero		1


	//   ....[22]....
        /*0674*/ 	.word	0x00001450
        /*0678*/ 	.word	0x000000ff
        /*067c*/ 	.word	0x00038800
        /*0680*/ 	.short	0x010a
        /*0682*/ 	.byte	0x04
	.zero		1


	//   ....[23]....
        /*0684*/ 	.word	0x000014f0
        /*0688*/ 	.word	0x000000ff
        /*068c*/ 	.word	0x00038830
        /*0690*/ 	.short	0x010a
        /*0692*/ 	.byte	0x04
	.zero		1


	//   ....[24]....
        /*0694*/ 	.word	0x00001560
        /*0698*/ 	.word	0x000000ff
        /*069c*/ 	.word	0x00038830
        /*06a0*/ 	.short	0x010a
        /*06a2*/ 	.byte	0x04
	.zero		1


	//   ....[25]....
        /*06a4*/ 	.word	0x00004090
        /*06a8*/ 	.word	0x000000ff
        /*06ac*/ 	.word	0x00000000
        /*06b0*/ 	.short	0x0101
        /*06b2*/ 	.byte	0x06
	.zero		1


	//   ....[26]....
        /*06b4*/ 	.word	0x00005d50
        /*06b8*/ 	.word	0x000000ff
        /*06bc*/ 	.word	0x00038830
        /*06c0*/ 	.short	0x010a
        /*06c2*/ 	.byte	0x07
	.zero		1


	//   ....[27]....
        /*06c4*/ 	.word	0x00005da0
        /*06c8*/ 	.word	0x000000ff
        /*06cc*/ 	.word	0x00038830
        /*06d0*/ 	.short	0x010a
        /*06d2*/ 	.byte	0x06
	.zero		1


	//   ....[28]....
        /*06d4*/ 	.word	0x000086c0
        /*06d8*/ 	.word	0x000000ff
        /*06dc*/ 	.word	0x00038850
        /*06e0*/ 	.short	0x010a
        /*06e2*/ 	.byte	0x06
	.zero		1


	//   ....[29]....
        /*06e4*/ 	.word	0x00008700
        /*06e8*/ 	.word	0x000000ff
        /*06ec*/ 	.word	0x00038850
        /*06f0*/ 	.short	0x010a
        /*06f2*/ 	.byte	0x06
	.zero		1


	//   ....[30]....
        /*06f4*/ 	.word	0x00008d50
        /*06f8*/ 	.word	0x000000ff
        /*06fc*/ 	.word	0x00000000
        /*0700*/ 	.short	0x0101
        /*0702*/ 	.byte	0x0a
	.zero		1


	//   ....[31]....
        /*0704*/ 	.word	0x00009b50
        /*0708*/ 	.word	0x000000ff
        /*070c*/ 	.word	0x00000000
        /*0710*/ 	.short	0x0101
        /*0712*/ 	.byte	0x06
	.zero		1


	//   ....[32]....
        /*0714*/ 	.word	0x0000a4e0
        /*0718*/ 	.word	0x000000ff
        /*071c*/ 	.word	0x00038850
        /*0720*/ 	.short	0x010a
        /*0722*/ 	.byte	0x05
	.zero		1


	//   ....[33]....
        /*0724*/ 	.word	0x0000a520
        /*0728*/ 	.word	0x000000ff
        /*072c*/ 	.word	0x00038850
        /*0730*/ 	.short	0x010a
        /*0732*/ 	.byte	0x05
	.zero		1


	//   ....[34]....
        /*0734*/ 	.word	0x0000ab80
        /*0738*/ 	.word	0x000000ff
        /*073c*/ 	.word	0x00000000
        /*0740*/ 	.short	0x0101
        /*0742*/ 	.byte	0x04
	.zero		1


	//   ....[35]....
        /*0744*/ 	.word	0x0000baa0
        /*0748*/ 	.word	0x000000ff
        /*074c*/ 	.word	0x00000000
        /*0750*/ 	.short	0x0101
        /*0752*/ 	.byte	0x04
	.zero		1


	//   ....[36]....
        /*0754*/ 	.word	0x0000e790
        /*0758*/ 	.word	0x000000ff
        /*075c*/ 	.word	0x00038840
        /*0760*/ 	.short	0x010a
        /*0762*/ 	.byte	0x2a
	.zero		1


	//   ....[37]....
        /*0764*/ 	.word	0x0000ed90
        /*0768*/ 	.word	0x000000ff
        /*076c*/ 	.word	0x00038830
        /*0770*/ 	.short	0x0107
        /*0772*/ 	.byte	0x2a
	.zero		1


	//   ....[38]....
        /*0774*/ 	.word	0x0000ee00
        /*0778*/ 	.word	0x000000ff
        /*077c*/ 	.word	0x00038830
        /*0780*/ 	.short	0x0101
        /*0782*/ 	.byte	0x2a
	.zero		1


	//   ....[39]....
        /*0784*/ 	.word	0x0000f870
        /*0788*/ 	.word	0x000000ff
        /*078c*/ 	.word	0x00038800
        /*0790*/ 	.short	0x0107
        /*0792*/ 	.byte	0x2a
	.zero		1


	//   ....[40]....
        /*0794*/ 	.word	0x0000f8d0
        /*0798*/ 	.word	0x000000ff
        /*079c*/ 	.word	0x00038800
        /*07a0*/ 	.short	0x0101
        /*07a2*/ 	.byte	0x2a
	.zero		1


	//   ....[41]....
        /*07a4*/ 	.word	0x0000f8e0
        /*07a8*/ 	.word	0x000000ff
        /*07ac*/ 	.word	0x00038820
        /*07b0*/ 	.short	0x010a
        /*07b2*/ 	.byte	0x2a
	.zero		1


	//   ....[42]....
        /*07b4*/ 	.word	0x0000fd60
        /*07b8*/ 	.word	0x00000013
        /*07bc*/ 	.word	0x00038840
        /*07c0*/ 	.short	0x010a
        /*07c2*/ 	.byte	0x3f
	.zero		1


	//   ....[43]....
        /*07c4*/ 	.word	0x00010330
        /*07c8*/ 	.word	0x00000013
        /*07cc*/ 	.word	0x00038830
        /*07d0*/ 	.short	0x0107
        /*07d2*/ 	.byte	0x3f
	.zero		1


	//   ....[44]....
        /*07d4*/ 	.word	0x000103e0
        /*07d8*/ 	.word	0x00000013
        /*07dc*/ 	.word	0x00038830
        /*07e0*/ 	.short	0x0101
        /*07e2*/ 	.byte	0x3f
	.zero		1


	//   ....[45]....
        /*07e4*/ 	.word	0x00010440
        /*07e8*/ 	.word	0x00000004
        /*07ec*/ 	.word	0x00038860
        /*07f0*/ 	.short	0x010a
        /*07f2*/ 	.byte	0x3f
	.zero		1


	//   ....[46]....
        /*07f4*/ 	.word	0x00010900
        /*07f8*/ 	.word	0x00000004
        /*07fc*/ 	.word	0x00038850
        /*0800*/ 	.short	0x0107
        /*0802*/ 	.byte	0x3f
	.zero		1


	//   ....[47]....
        /*0804*/ 	.word	0x00010a70
        /*0808*/ 	.word	0x00000004
        /*080c*/ 	.word	0x00038850
        /*0810*/ 	.short	0x0101
        /*0812*/ 	.byte	0x3f
	.zero		1


	//   ....[48]....
        /*0814*/ 	.word	0x00010c00
        /*0818*/ 	.word	0x00000000
        /*081c*/ 	.word	0x00038860
        /*0820*/ 	.short	0x010a
        /*0822*/ 	.byte	0x3f
	.zero		1


	//   ....[49]....
        /*0824*/ 	.word	0x00011150
        /*0828*/ 	.word	0x00000000
        /*082c*/ 	.word	0x00038850
        /*0830*/ 	.short	0x0107
        /*0832*/ 	.byte	0x3f
	.zero		1


	//   ....[50]....
        /*0834*/ 	.word	0x00011210
        /*0838*/ 	.word	0x00000000
        /*083c*/ 	.word	0x00038850
        /*0840*/ 	.short	0x0101
        /*0842*/ 	.byte	0x3f
	.zero		1


	//   ....[51]....
        /*0844*/ 	.word	0x000112a0
        /*0848*/ 	.word	0x00000007
        /*084c*/ 	.word	0x00038820
        /*0850*/ 	.short	0x010a
        /*0852*/ 	.byte	0x3f
	.zero		1


	//   ....[52]....
        /*0854*/ 	.word	0x00011420
        /*0858*/ 	.word	0x00000005
        /*085c*/ 	.word	0x00038840
        /*0860*/ 	.short	0x010a
        /*0862*/ 	.byte	0x3f
	.zero		1


	//   ....[53]....
        /*0864*/ 	.word	0x000114c0
        /*0868*/ 	.word	0x00000003
        /*086c*/ 	.word	0x00038840
        /*0870*/ 	.short	0x010a
        /*0872*/ 	.byte	0x3f
	.zero		1


	//   ....[54]....
        /*0874*/ 	.word	0x00011500
        /*0878*/ 	.word	0x00000005
        /*087c*/ 	.word	0x00038860
        /*0880*/ 	.short	0x010a
        /*0882*/ 	.byte	0x3f
	.zero		1


	//   ....[55]....
        /*0884*/ 	.word	0x00011540
        /*0888*/ 	.word	0x00000003
        /*088c*/ 	.word	0x00038860
        /*0890*/ 	.short	0x010a
        /*0892*/ 	.byte	0x3f
	.zero		1


	//   ....[56]....
        /*0894*/ 	.word	0x000115c0
        /*0898*/ 	.word	0x00000003
        /*089c*/ 	.word	0x00038800
        /*08a0*/ 	.short	0x010a
        /*08a2*/ 	.byte	0x3f
	.zero		1


	//   ....[57]....
        /*08a4*/ 	.word	0x00011630
        /*08a8*/ 	.word	0x00000003
        /*08ac*/ 	.word	0x00038830
        /*08b0*/ 	.short	0x010a
        /*08b2*/ 	.byte	0x3f
	.zero		1


	//   ....[58]....
        /*08b4*/ 	.word	0x000116a0
        /*08b8*/ 	.word	0x00000006
        /*08bc*/ 	.word	0x00038830
        /*08c0*/ 	.short	0x010a
        /*08c2*/ 	.byte	0x3f
	.zero		1


	//   ....[59]....
        /*08c4*/ 	.word	0x00011700
        /*08c8*/ 	.word	0x00000003
        /*08cc*/ 	.word	0x00038850
        /*08d0*/ 	.short	0x010a
        /*08d2*/ 	.byte	0x3f
	.zero		1


	//   ....[60]....
        /*08d4*/ 	.word	0x00011760
        /*08d8*/ 	.word	0x00000005
        /*08dc*/ 	.word	0x00038850
        /*08e0*/ 	.short	0x010a
        /*08e2*/ 	.byte	0x3f
	.zero		1


	//   ....[61]....
        /*08e4*/ 	.word	0x00011840
        /*08e8*/ 	.word	0x00000003
        /*08ec*/ 	.word	0x00038840
        /*08f0*/ 	.short	0x010a
        /*08f2*/ 	.byte	0x3f
	.zero		1


	//   ....[62]....
        /*08f4*/ 	.word	0x00012a70
        /*08f8*/ 	.word	0x00000003
        /*08fc*/ 	.word	0x00038820
        /*0900*/ 	.short	0x010a
        /*0902*/ 	.byte	0x3f
	.zero		1


	//   ....[63]....
        /*0904*/ 	.word	0x00012ac0
        /*0908*/ 	.word	0x00000013
        /*090c*/ 	.word	0x00038840
        /*0910*/ 	.short	0x010a
        /*0912*/ 	.byte	0x3f
	.zero		1


	//   ....[64]....
        /*0914*/ 	.word	0x00013240
        /*0918*/ 	.word	0x00000004
        /*091c*/ 	.word	0x00038860
        /*0920*/ 	.short	0x010a
        /*0922*/ 	.byte	0x3f
	.zero		1


	//   ....[65]....
        /*0924*/ 	.word	0x000139c0
        /*0928*/ 	.word	0x00000000
        /*092c*/ 	.word	0x00038860
        /*0930*/ 	.short	0x010a
        /*0932*/ 	.byte	0x3f
	.zero		1


	//   ....[66]....
        /*0934*/ 	.word	0x000141d0
        /*0938*/ 	.word	0x00000007
        /*093c*/ 	.word	0x00038820
        /*0940*/ 	.short	0x010a
        /*0942*/ 	.byte	0x3f
	.zero		1


	//   ....[67]....
        /*0944*/ 	.word	0x00014370
        /*0948*/ 	.word	0x00000005
        /*094c*/ 	.word	0x00038840
        /*0950*/ 	.short	0x010a
        /*0952*/ 	.byte	0x3f
	.zero		1


	//   ....[68]....
        /*0954*/ 	.word	0x000143c0
        /*0958*/ 	.word	0x00000003
        /*095c*/ 	.word	0x00038840
        /*0960*/ 	.short	0x010a
        /*0962*/ 	.byte	0x3f
	.zero		1


	//   ....[69]....
        /*0964*/ 	.word	0x00014410
        /*0968*/ 	.word	0x00000005
        /*096c*/ 	.word	0x00038860
        /*0970*/ 	.short	0x010a
        /*0972*/ 	.byte	0x3f
	.zero		1


	//----- nvinfo : EIATTR_NUM_MBARRIERS
	.align		4
.L_93:
        /*0974*/ 	.byte	0x03, 0x38
        /*0976*/ 	.short	0x0016


	//----- nvinfo : EIATTR_EXIT_INSTR_OFFSETS
	.align		4
        /*0978*/ 	.byte	0x04, 0x1c
        /*097a*/ 	.short	(.L_95 - .L_94)


	//   ....[0]....
.L_94:
        /*097c*/ 	.word	0x00011590


	//----- nvinfo : EIATTR_MAX_THREADS
	.align		4
.L_95:
        /*0980*/ 	.byte	0x04, 0x05
        /*0982*/ 	.short	(.L_97 - .L_96)
.L_96:
        /*0984*/ 	.word	0x00000180
        /*0988*/ 	.word	0x00000001
        /*098c*/ 	.word	0x00000001


	//----- nvinfo : EIATTR_CRS_STACK_SIZE
	.align		4
.L_97:
        /*0990*/ 	.byte	0x04, 0x1e
        /*0992*/ 	.short	(.L_99 - .L_98)
.L_98:
        /*0994*/ 	.word	0x00000000


	//----- nvinfo : EIATTR_CBANK_PARAM_SIZE
	.align		4
.L_99:
        /*0998*/ 	.byte	0x03, 0x19
        /*099a*/ 	.short	0x0a70


	//----- nvinfo : EIATTR_PARAM_CBANK
	.align		4
        /*099c*/ 	.byte	0x04, 0x0a
        /*099e*/ 	.short	(.L_101 - .L_100)
	.align		4
.L_100:
        /*09a0*/ 	.word	index@(.nv.constant0._ZN7cutlass13device_kernelIN5flash11enable_sm90INS1_16FlashAttnFwdSm90INS1_25CollectiveMainloopFwdSm90ILi2EN4cute5tupleIJNS5_1CILi1EEES8_S8_EEENS6_IJNS7_ILi128EEENS7_ILi80EEENS7_ILi256EEEEEELi256ENS_6half_tEfNS_4arch4Sm90ELb0ELb0ELb1ELb0ELb1ELb0ELb0ELb1ELb1ELb1ELb1ELb0EEENS1_21CollectiveEpilogueFwdINS6_IJSA_SC_SB_EEES9_SE_SG_Li256ELb0ELb1ELb1ELb0EEENS1_19SingleTileSchedulerILb0ELb1ELb1ELi128EEEEEEEEEvNT_6ParamsE)
        /*09a4*/ 	.short	0x0210
        /*09a6*/ 	.short	0x0a70


	//----- nvinfo : EIATTR_SW_WAR
	.align		4
.L_101:
        /*09a8*/ 	.byte	0x04, 0x36
        /*09aa*/ 	.short	(.L_103 - .L_102)
.L_102:
        /*09ac*/ 	.word	0x00000008
.L_103:


//--------------------- .nv.info._ZN7cutlass13device_kernelIN5flash11enable_sm90INS1_16FlashAttnFwdSm90INS1_25CollectiveMainloopFwdSm90ILi2EN4cute5tupleIJNS5_1CILi1EEES8_S8_EEENS6_IJNS7_ILi128EEENS7_ILi80EEENS7_ILi256EEEEEELi256ENS_6half_tEfNS_4arch4Sm90ELb0ELb0ELb1ELb1ELb1ELb0ELb0ELb1ELb1ELb1ELb1ELb0EEENS1_21CollectiveEpilogueFwdINS6_IJSA_SC_SB_EEES9_SE_SG_Li256ELb1ELb1ELb1ELb0EEENS1_36VarlenDynamicPersistentTileSchedulerILi128ELi80ELi256ELi128ELb1ELb1ELb1ELb0ELb1ELb1EEEEEEEEEvNT_6ParamsE --------------------------
	.section	.nv.info._ZN7cutlass13device_kernelIN5flash11enable_sm90INS1_16FlashAttnFwdSm90INS1_25CollectiveMainloopFwdSm90ILi2EN4cute5tupleIJNS5_1CILi1EEES8_S8_EEENS6_IJNS7_ILi128EEENS7_ILi80EEENS7_ILi256EEEEEELi256ENS_6half_tEfNS_4arch4Sm90ELb0ELb0ELb1ELb1ELb1ELb0ELb0ELb1ELb1ELb1ELb1ELb0EEENS1_21CollectiveEpilogueFwdINS6_IJSA_SC_SB_EEES9_SE_SG_Li256ELb1ELb1ELb1ELb0EEENS1_36VarlenDynamicPersistentTileSchedulerILi128ELi80ELi256ELi128ELb1ELb1ELb1ELb0ELb1ELb1EEEEEEEEEvNT_6ParamsE,"",@"SHT_CUDA_INFO"
	.sectionflags	@""
	.align	4


	//----- nvinfo : EIATTR_CUDA_API_VERSION
	.align		4
        /*0000*/ 	.byte	0x04, 0x37
        /*0002*/ 	.short	(.L_105 - .L_104)
.L_104:
        /*0004*/ 	.word	0x00000082


	//----- nvinfo : EIATTR_KPARAM_INFO
	.align		4
.L_105:
        /*0008*/ 	.byte	0x04, 0x17
        /*000a*/ 	.short	(.L_107 - .L_106)
.L_106:
        /*000c*/ 	.word	0x00000000
        /*0010*/ 	.short	0x0000
        /*0012*/ 	.short	0x0070
        /*0014*/ 	.byte	0x00, 0xf0, 0x01, 0x2a


	//----- nvinfo : EIATTR_SPARSE_MMA_MASK
	.align		4
.L_107:
        /*0018*/ 	.byte	0x03, 0x50
        /*001a*/ 	.short	0x0000


	//----- nvinfo : EIATTR_MAXREG_COUNT
	.align		4
        /*001c*/ 	.byte	0x03, 0x1b
        /*001e*/ 	.short	0x00a8


	//----- nvinfo : EIATTR_NUM_BARRIERS
	.align		4
        /*0020*/ 	.byte	0x02, 0x4c
        /*0022*/ 	.byte	0x09
	.zero		1


	//----- nvinfo : EIATTR_EXTERNS
	.align		4
        /*0024*/ 	.byte	0x04, 0x0f
        /*0026*/ 	.short	(.L_109 - .L_108)


	//   ....[0]....
	.align		4
.L_108:
        /*0028*/ 	.word	index@(__assertfail)


	//----- nvinfo : EIATTR_ANNOTATIONS
	.align		4
.L_109:
        /*002c*/ 	.byte	0x04, 0x55
        /*002e*/ 	.short	(.L_111 - .L_110)


	//   ....[0]....
.L_110:
        /*0030*/ 	.word	0x00000001
        /*0034*/ 	.byte	0xa0, 0x08, 0x00, 0x00, 0x01, 0x00, 0x00, 0x00, 0xa0, 0x09, 0x00, 0x00, 0x01, 0x00, 0x00, 0x00
        /* <DEDUP_REMOVED lines=28> */
        /*0204*/ 	.byte	0x00, 0x60, 0x01, 0x00


	//----- nvinfo : EIATTR_MERCURY_ISA_VERSION
	.align		4
.L_111:
        /*0208*/ 	.byte	0x03, 0x5f
        /*020a*/ 	.short	0x0101


	//----- nvinfo : EIATTR_UNUSED_LOAD_BYTE_OFFSET
	.align		4
        /*020c*/ 	.byte	0x04, 0x44
        /*020e*/ 	.short	(.L_113 - .L_112)


	//   ....[0]....
.L_112:
        /*0210*/ 	.word	0x00000950
        /*0214*/ 	.word	0x0000fff0


	//   ....[1]....
        /*0218*/ 	.word	0x0000b9f0
        /*021c*/ 	.word	0x0000fff0


	//----- nvinfo : EIATTR_INT_WARP_WIDE_INSTR_OFFSETS
	.align		4
.L_113:
        /*0220*/ 	.byte	0x04, 0x31
        /*0222*/ 	.short	(.L_115 - .L_114)


	//   ....[0]....
.L_114:
        /*0224*/ 	.word	0x000000c0


	//   ....[1]....
        /*0228*/ 	.word	0x000000d0


	//   ....[2]....
        /*022c*/ 	.word	0x00000170


	//   ....[3]....
        /*0230*/ 	.word	0x00011b50


	//   ....[4]....
        /*0234*/ 	.word	0x00011be0


	//   ....[5]....
        /*0238*/ 	.word	0x00014ac0


	//   ....[6]....
        /*023c*/ 	.word	0x00014b50


	//----- nvinfo : EIATTR_COOP_GROUP_MASK_REGIDS
	.align		4
.L_115:
        /*0240*/ 	.byte	0x04, 0x29
        /*0242*/ 	.short	(.L_117 - .L_116)


	//   ....[0]....
.L_116:
        /*0244*/ 	.word	0xffffffff


	//   ....[1]....
        /*0248*/ 	.word	0xffffffff


	//   ....[2]....
        /*024c*/ 	.word	0xffffffff


	//   ....[3]....
        /*0250*/ 	.word	0xffffffff


	//   ....[4]....
        /*0254*/ 	.word	0xffffffff


	//   ....[5]....
        /*0258*/ 	.word	0xffffffff


	//   ....[6]....
        /*025c*/ 	.word	0xffffffff


	//   ....[7]....
        /*0260*/ 	.word	0xffffffff


	//   ....[8]....
        /*0264*/ 	.word	0xffffffff


	//   ....[9]....
        /*0268*/ 	.word	0xffffffff


	//   ....[10]....
        /*026c*/ 	.word	0xffffffff


	//   ....[11]....
        /*0270*/ 	.word	0xffffffff


	//   ....[12]....
        /*0274*/ 	.word	0xffffffff


	//   ....[13]....
        /*0278*/ 	.word	0xffffffff


	//   ....[14]....
        /*027c*/ 	.word	0xffffffff


	//   ....[15]....
        /*0280*/ 	.word	0xffffffff


	//   ....[16]....
        /*0284*/ 	.word	0xffffffff


	//   ....[17]....
        /*0288*/ 	.word	0xffffffff


	//   ....[18]....
        /*028c*/ 	.word	0xffffffff


	//   ....[19]....
        /*0290*/ 	.word	0xffffffff


	//   ....[20]....
        /*0294*/ 	.word	0xffffffff


	//   ....[21]....
        /*0298*/ 	.word	0xffffffff


	//   ....[22]....
        /*029c*/ 	.word	0xffffffff


	//   ....[23]....
        /*02a0*/ 	.word	0xffffffff


	//   ....[24]....
        /*02a4*/ 	.word	0xffffffff


	//   ....[25]....
        /*02a8*/ 	.word	0xffffffff


	//   ....[26]....
        /*02ac*/ 	.word	0xffffffff


	//   ....[27]....
        /*02b0*/ 	.word	0xffffffff


	//   ....[28]....
        /*02b4*/ 	.word	0xffffffff


	//   ....[29]....
        /*02b8*/ 	.word	0xffffffff


	//   ....[30]....
        /*02bc*/ 	.word	0xffffffff


	//   ....[31]....
        /*02c0*/ 	.word	0xffffffff


	//   ....[32]....
        /*02c4*/ 	.word	0xffffffff


	//   ....[33]....
        /*02c8*/ 	.word	0xffffffff


	//   ....[34]....
        /*02cc*/ 	.word	0xffffffff


	//   ....[35]....
        /*02d0*/ 	.word	0xffffffff


	//   ....[36]....
        /*02d4*/ 	.word	0xffffffff


	//   ....[37]....
        /*02d8*/ 	.word	0xffffffff


	//   ....[38]....
        /*02dc*/ 	.word	0xffffffff


	//   ....[39]....
        /*02e0*/ 	.word	0xffffffff


	//   ....[40]....
        /*02e4*/ 	.word	0xffffffff


	//   ....[41]....
        /*02e8*/ 	.word	0xffffffff


	//   ....[42]....
        /*02ec*/ 	.word	0xffffffff


	//   ....[43]....
        /*02f0*/ 	.word	0xffffffff


	//   ....[44]....
        /*02f4*/ 	.word	0xffffffff


	//   ....[45]....
        /*02f8*/ 	.word	0xffffffff


	//   ....[46]....
        /*02fc*/ 	.word	0xffffffff


	//   ....[47]....
        /*0300*/ 	.word	0xffffffff


	//   ....[48]....
        /*0304*/ 	.word	0xffffffff


	//   ....[49]....
        /*0308*/ 	.word	0xffffffff


	//   ....[50]....
        /*030c*/ 	.word	0xffffffff


	//   ....[51]....
        /*0310*/ 	.word	0xffffffff


	//   ....[52]....
        /*0314*/ 	.word	0xffffffff


	//   ....[53]....
        /*0318*/ 	.word	0xffffffff


	//   ....[54]....
        /*031c*/ 	.word	0xffffffff


	//   ....[55]....
        /*0320*/ 	.word	0xffffffff


	//   ....[56]....
        /*0324*/ 	.word	0xffffffff


	//   ....[57]....
        /*0328*/ 	.word	0xffffffff


	//   ....[58]....
        /*032c*/ 	.word	0xffffffff


	//   ....[59]....
        /*0330*/ 	.word	0xffffffff


	//   ....[60]....
        /*0334*/ 	.word	0xffffffff


	//   ....[61]....
        /*0338*/ 	.word	0xffffffff


	//   ....[62]....
        /*033c*/ 	.word	0xffffffff


	//   ....[63]....
        /*0340*/ 	.word	0xffffffff


	//   ....[64]....
        /*0344*/ 	.word	0xffffffff


	//   ....[65]....
        /*0348*/ 	.word	0xffffffff


	//   ....[66]....
        /*034c*/ 	.word	0xffffffff


	//   ....[67]....
        /*0350*/ 	.word	0xffffffff


	//   ....[68]....
        /*0354*/ 	.word	0xffffffff


	//   ....[69]....
        /*0358*/ 	.word	0xffffffff


	//   ....[70]....
        /*035c*/ 	.word	0xffffffff


	//   ....[71]....
        /*0360*/ 	.word	0xffffffff


	//   ....[72]....
        /*0364*/ 	.word	0xffffffff


	//   ....[73]....
        /*0368*/ 	.word	0xffffffff


	//   ....[74]....
        /*036c*/ 	.word	0xffffffff


	//   ....[75]....
        /*0370*/ 	.word	0xffffffff


	//   ....[76]....
        /*0374*/ 	.word	0xffffffff


	//   ....[77]....
        /*0378*/ 	.word	0xffffffff


	//   ....[78]....
        /*037c*/ 	.word	0xffffffff


	//   ....[79]....
        /*0380*/ 	.word	0xffffffff


	//   ....[80]....
        /*0384*/ 	.word	0xffffffff


	//   ....[81]....
        /*0388*/ 	.word	0xffffffff


	//   ....[82]....
        /*038c*/ 	.word	0xffffffff


	//   ....[83]....
        /*0390*/ 	.word	0xffffffff


	//   ....[84]....
        /*0394*/ 	.word	0xffffffff


	//   ....[85]....
        /*0398*/ 	.word	0xffffffff


	//   ....[86]....
        /*039c*/ 	.word	0xffffffff


	//   ....[87]....
        /*03a0*/ 	.word	0xffffffff


	//   ....[88]....
        /*03a4*/ 	.word	0xffffffff


	//   ....[89]....
        /*03a8*/ 	.word	0xffffffff


	//   ....[90]....
        /*03ac*/ 	.word	0xffffffff


	//   ....[91]....
        /*03b0*/ 	.word	0xffffffff


	//   ....[92]....
        /*03b4*/ 	.word	0xffffffff


	//   ....[93]....
        /*03b8*/ 	.word	0xffffffff


	//   ....[94]....
        /*03bc*/ 	.word	0xffffffff


	//   ....[95]....
        /*03c0*/ 	.word	0xffffffff


	//   ....[96]....
        /*03c4*/ 	.word	0xffffffff


	//   ....[97]....
        /*03c8*/ 	.word	0xffffffff


	//   ....[98]....
        /*03cc*/ 	.word	0xffffffff


	//   ....[99]....
        /*03d0*/ 	.word	0xffffffff


	//   ....[100]....
        /*03d4*/ 	.word	0xffffffff


	//   ....[101]....
        /*03d8*/ 	.word	0xffffffff


	//   ....[102]....
        /*03dc*/ 	.word	0xffffffff


	//   ....[103]....
        /*03e0*/ 	.word	0xffffffff


	//   ....[104]....
        /*03e4*/ 	.word	0xffffffff


	//   ....[105]....
        /*03e8*/ 	.word	0xffffffff


	//   ....[106]....
        /*03ec*/ 	.word	0xffffffff


	//   ....[107]....
        /*03f0*/ 	.word	0xffffffff


	//   ....[108]....
        /*03f4*/ 	.word	0xffffffff


	//   ....[109]....
        /*03f8*/ 	.word	0xffffffff


	//   ....[110]....
        /*03fc*/ 	.word	0xffffffff


	//   ....[111]....
        /*0400*/ 	.word	0xffffffff


	//   ....[112]....
        /*0404*/ 	.word	0xffffffff


	//   ....[113]....
        /*0408*/ 	.word	0xffffffff


	//   ....[114]....
        /*040c*/ 	.word	0xffffffff


	//   ....[115]....
        /*0410*/ 	.word	0xffffffff


	//   ....[116]....
        /*0414*/ 	.word	0xffffffff


	//   ....[117]....
        /*0418*/ 	.word	0xffffffff


	//   ....[118]....
        /*041c*/ 	.word	0xffffffff


	//   ....[119]....
        /*0420*/ 	.word	0xffffffff


	//   ....[120]....
        /*0424*/ 	.word	0xffffffff


	//   ....[121]....
        /*0428*/ 	.word	0xffffffff


	//   ....[122]....
        /*042c*/ 	.word	0xffffffff


	//   ....[123]....
        /*0430*/ 	.word	0xffffffff


	//   ....[124]....
        /*0434*/ 	.word	0xffffffff


	//   ....[125]....
        /*0438*/ 	.word	0xffffffff


	//   ....[126]....
        /*043c*/ 	.word	0xffffffff


	//   ....[127]....
        /*0440*/ 	.word	0xffffffff


	//   ....[128]....
        /*0444*/ 	.word	0xffffffff


	//   ....[129]....
        /*0448*/ 	.word	0xffffffff


	//   ....[130]....
        /*044c*/ 	.word	0xffffffff


	//   ....[131]....
        /*0450*/ 	.word	0xffffffff


	//   ....[132]....
        /*0454*/ 	.word	0xffffffff


	//   ....[133]....
        /*0458*/ 	.word	0xffffffff


	//   ....[134]....
        /*045c*/ 	.word	0xffffffff


	//   ....[135]....
        /*0460*/ 	.word	0x0500000f


	//   ....[136]....
        /*0464*/ 	.word	0x0500000f


	//   ....[137]....
        /*0468*/ 	.word	0x0500000f


	//   ....[138]....
        /*046c*/ 	.word	0x0500000f


	//   ....[139]....
        /*0470*/ 	.word	0x0500000f


	//   ....[140]....
        /*0474*/ 	.word	0x0500000f


	//   ....[141]....
        /*0478*/ 	.word	0x0500000f


	//   ....[142]....
        /*047c*/ 	.word	0x0500000f


	//   ....[143]....
        /*0480*/ 	.word	0x0500000f


	//   ....[144]....
        /*0484*/ 	.word	0x0500000f


	//   ....[145]....
        /*0488*/ 	.word	0x0500000f


	//   ....[146]....
        /*048c*/ 	.word	0x0500000f


	//   ....[147]....
        /*0490*/ 	.word	0x0500000f


	//   ....[148]....
        /*0494*/ 	.word	0x0500000f


	//   ....[149]....
        /*0498*/ 	.word	0x0500000f


	//   ....[150]....
        /*049c*/ 	.word	0x0500000f


	//   ....[151]....
        /*04a0*/ 	.word	0x0500000f


	//   ....[152]....
        /*04a4*/ 	.word	0x0500000f


	//   ....[153]....
        /*04a8*/ 	.word	0x0500000f


	//   ....[154]....
        /*04ac*/ 	.word	0x0500000f


	//   ....[155]....
        /*04b0*/ 	.word	0x0500000f


	//   ....[156]....
        /*04b4*/ 	.word	0x0500000f


	//   ....[157]....
        /*04b8*/ 	.word	0x0500000f


	//   ....[158]....
        /*04bc*/ 	.word	0x0500000f


	//   ....[159]....
        /*04c0*/ 	.word	0x0500000f


	//   ....[160]....
        /*04c4*/ 	.word	0x0500000f


	//   ....[161]....
        /*04c8*/ 	.word	0x0500000f


	//   ....[162]....
        /*04cc*/ 	.word	0x0500000f


	//   ....[163]....
        /*04d0*/ 	.word	0x0500000f


	//   ....[164]....
        /*04d4*/ 	.word	0x0500000f


	//   ....[165]....
        /*04d8*/ 	.word	0x0500000f


	//   ....[166]....
        /*04dc*/ 	.word	0x0500000f


	//   ....[167]....
        /*04e0*/ 	.word	0x0500000f


	//   ....[168]....
        /*04e4*/ 	.word	0x0500000f


	//   ....[169]....
        /*04e8*/ 	.word	0x0500000f


	//   ....[170]....
        /*04ec*/ 	.word	0x0500000f


	//   ....[171]....
        /*04f0*/ 	.word	0x0500000f


	//   ....[172]....
        /*04f4*/ 	.word	0x0500000f


	//   ....[173]....
        /*04f8*/ 	.word	0x0500000f


	//   ....[174]....
        /*04fc*/ 	.word	0x0500000f


	//   ....[175]....
        /*0500*/ 	.word	0x0500000f


	//   ....[176]....
        /*0504*/ 	.word	0x0500000f


	//   ....[177]....
        /*0508*/ 	.word	0x0500000f


	//   ....[178]....
        /*050c*/ 	.word	0x0500000f


	//   ....[179]....
        /*0510*/ 	.word	0x0500000f


	//   ....[180]....
        /*0514*/ 	.word	0x0500000f


	//   ....[181]....
        /*0518*/ 	.word	0x0500000f


	//   ....[182]....
        /*051c*/ 	.word	0x0500000f


	//   ....[183]....
        /*0520*/ 	.word	0x0500000f


	//   ....[184]....
        /*0524*/ 	.word	0x0500000f


	//   ....[185]....
        /*0528*/ 	.word	0x0500000f


	//   ....[186]....
        /*052c*/ 	.word	0x0500000f


	//   ....[187]....
        /*0530*/ 	.word	0x0500000f


	//   ....[188]....
        /*0534*/ 	.word	0x0500000f


	//   ....[189]....
        /*0538*/ 	.word	0x0500000f


	//   ....[190]....
        /*053c*/ 	.word	0x0500000f


	//   ....[191]....
        /*0540*/ 	.word	0x0500000f


	//   ....[192]....
        /*0544*/ 	.word	0x0500000f


	//   ....[193]....
        /*0548*/ 	.word	0x0500000f


	//   ....[194]....
        /*054c*/ 	.word	0x0500000f


	//   ....[195]....
        /*0550*/ 	.word	0x0500000f


	//   ....[196]....
        /*0554*/ 	.word	0x0500000f


	//   ....[197]....
        /*0558*/ 	.word	0x0500000f


	//   ....[198]....
        /*055c*/ 	.word	0x0500000f


	//   ....[199]....
        /*0560*/ 	.word	0x0500000f


	//   ....[200]....
        /*0564*/ 	.word	0x0500000f


	//   ....[201]....
        /*0568*/ 	.word	0x0500000f


	//   ....[202]....
        /*056c*/ 	.word	0x0500000f


	//   ....[203]....
        /*0570*/ 	.word	0x0500000f


	//   ....[204]....
        /*0574*/ 	.word	0x0500000f


	//   ....[205]....
        /*0578*/ 	.word	0x0500000f


	//   ....[206]....
        /*057c*/ 	.word	0x0500000f


	//   ....[207]....
        /*0580*/ 	.word	0x0500000f


	//   ....[208]....
        /*0584*/ 	.word	0x0500000f


	//   ....[209]....
        /*0588*/ 	.word	0x0500000f


	//   ....[210]....
        /*058c*/ 	.word	0x0500000f


	//----- nvinfo : EIATTR_COOP_GROUP_INSTR_OFFSETS
	.align		4
.L_117:
        /*0590*/ 	.byte	0x04, 0x28
        /*0592*/ 	.short	(.L_119 - .L_118)


	//   ....[0]....
.L_118:
        /*0594*/ 	.word	0x00000070


	//   ....[1]....
        /*0598*/ 	.word	0x000000b0


	//   ....[2]....
        /*059c*/ 	.word	0x000002d0


	//   ....[3]....
        /*05a0*/ 	.word	0x00000430


	//   ....[4]....
        /*05a4*/ 	.word	0x00000550


	//   ....[5]....
        /*05a8*/ 	.word	0x000006b0


	//   ....[6]....
        /*05ac*/ 	.word	0x00001d10


	//   ....[7]....
        /*05b0*/ 	.word	0x00005470


	//   ....[8]....
        /*05b4*/ 	.word	0x000054b0


	//   ....[9]....
        /*05b8*/ 	.word	0x00005860


	//   ....[10]....
        /*05bc*/ 	.word	0x000058c0


	//   ....[11]....
        /*05c0*/ 	.word	0x00009620


	//   ....[12]....
        /*05c4*/ 	.word	0x00009680


	//   ....[13]....
        /*05c8*/ 	.word	0x000098e0


	//   ....[14]....
        /*05cc*/ 	.word	0x00009900


	//   ....[15]....
        /*05d0*/ 	.word	0x0000acf0


	//   ....[16]....
        /*05d4*/ 	.word	0x0000ad30


	//   ....[17]....
        /*05d8*/ 	.word	0x0000adc0


	//   ....[18]....
        /*05dc*/ 	.word	0x0000af70


	//   ....[19]....
        /*05e0*/ 	.word	0x0000cc00


	//   ....[20]....
        /*05e4*/ 	.word	0x0000cc10


	//   ....[21]....
        /*05e8*/ 	.word	0x0000cc20


	//   ....[22]....
        /*05ec*/ 	.word	0x0000cc40


	//   ....[23]....
        /*05f0*/ 	.word	0x0000d740


	//   ....[24]....
        /*05f4*/ 	.word	0x0000d770


	//   ....[25]....
        /*05f8*/ 	.word	0x0000d910


	//   ....[26]....
        /*05fc*/ 	.word	0x0000d930


	//   ....[27]....
        /*0600*/ 	.word	0x0000da70


	//   ....[28]....
        /*0604*/ 	.word	0x0000da90


	//   ....[29]....
        /*0608*/ 	.word	0x0000dbe0


	//   ....[30]....
        /*060c*/ 	.word	0x0000dc00


	//   ....[31]....
        /*0610*/ 	.word	0x0000e1d0


	//   ....[32]....
        /*0614*/ 	.word	0x0000e210


	//   ....[33]....
        /*0618*/ 	.word	0x0000eca0


	//   ....[34]....
        /*061c*/ 	.word	0x0000ecb0


	//   ....[35]....
        /*0620*/ 	.word	0x00010040


	//   ....[36]....
        /*0624*/ 	.word	0x00010070


	//   ....[37]....
        /*0628*/ 	.word	0x000101e0


	//   ....[38]....
        /*062c*/ 	.word	0x00010200


	//   ....[39]....
        /*0630*/ 	.word	0x00010340


	//   ....[40]....
        /*0634*/ 	.word	0x00010360


	//   ....[41]....
        /*0638*/ 	.word	0x000104b0


	//   ....[42]....
        /*063c*/ 	.word	0x000104d0


	//   ....[43]....
        /*0640*/ 	.word	0x000106b0


	//   ....[44]....
        /*0644*/ 	.word	0x000108a0


	//   ....[45]....
        /*0648*/ 	.word	0x000108d0


	//   ....[46]....
        /*064c*/ 	.word	0x00010900


	//   ....[47]....
        /*0650*/ 	.word	0x00010930


	//   ....[48]....
        /*0654*/ 	.word	0x00010960


	//   ....[49]....
        /*0658*/ 	.word	0x00010990


	//   ....[50]....
        /*065c*/ 	.word	0x00010b00


	//   ....[51]....
        /*0660*/ 	.word	0x00010b30


	//   ....[52]....
        /*0664*/ 	.word	0x00010b60


	//   ....[53]....
        /*0668*/ 	.word	0x00010b90


	//   ....[54]....
        /*066c*/ 	.word	0x00010bc0


	//   ....[55]....
        /*0670*/ 	.word	0x00010bf0


	//   ....[56]....
        /*0674*/ 	.word	0x00010c80


	//   ....[57]....
        /*0678*/ 	.word	0x00010cb0


	//   ....[58]....
        /*067c*/ 	.word	0x00010cc0


	//   ....[59]....
        /*0680*/ 	.word	0x00010d50


	//   ....[60]....
        /*0684*/ 	.word	0x00012710


	//   ....[61]....
        /*0688*/ 	.word	0x00012750


	//   ....[62]....
        /*068c*/ 	.word	0x00012780


	//   ....[63]....
        /*0690*/ 	.word	0x00012830


	//   ....[64]....
        /*0694*/ 	.word	0x00012870


	//   ....[65]....
        /*0698*/ 	.word	0x000128d0


	//   ....[66]....
        /*069c*/ 	.word	0x00012910


	//   ....[67]....
        /*06a0*/ 	.word	0x00012970


	//   ....[68]....
        /*06a4*/ 	.word	0x00012990


	//   ....[69]....
        /*06a8*/ 	.word	0x000129c0


	//   ....[70]....
        /*06ac*/ 	.word	0x00013190


	//   ....[71]....
        /*06b0*/ 	.word	0x000131c0


	//   ....[72]....
        /*06b4*/ 	.word	0x00013220


	//   ....[73]....
        /*06b8*/ 	.word	0x00013280


	//   ....[74]....
        /*06bc*/ 	.word	0x000132d0


	//   ....[75]....
        /*06c0*/ 	.word	0x00013340


	//   ....[76]....
        /*06c4*/ 	.word	0x00013390


	//   ....[77]....
        /*06c8*/ 	.word	0x00013400


	//   ....[78]....
        /*06cc*/ 	.word	0x00013450


	//   ....[79]....
        /*06d0*/ 	.word	0x000134c0


	//   ....[80]....
        /*06d4*/ 	.word	0x00013510


	//   ....[81]....
        /*06d8*/ 	.word	0x00013580


	//   ....[82]....
        /*06dc*/ 	.word	0x000135d0


	//   ....[83]....
        /*06e0*/ 	.word	0x00013640


	//   ....[84]....
        /*06e4*/ 	.word	0x00013690


	//   ....[85]....
        /*06e8*/ 	.word	0x000136e0


	//   ....[86]....
        /*06ec*/ 	.word	0x00013e70


	//   ....[87]....
        /*06f0*/ 	.word	0x00013eb0


	//   ....[88]....
        /*06f4*/ 	.word	0x00013ed0


	//   ....[89]....
        /*06f8*/ 	.word	0x00013f90


	//   ....[90]....
        /*06fc*/ 	.word	0x00013fc0


	//   ....[91]....
        /*0700*/ 	.word	0x00014010


	//   ....[92]....
        /*0704*/ 	.word	0x00014040


	//   ....[93]....
        /*0708*/ 	.word	0x00014090


	//   ....[94]....
        /*070c*/ 	.word	0x000140c0


	//   ....[95]....
        /*0710*/ 	.word	0x00014130


	//   ....[96]....
        /*0714*/ 	.word	0x00014410


	//   ....[97]....
        /*0718*/ 	.word	0x00014430


	//   ....[98]....
        /*071c*/ 	.word	0x00014440


	//   ....[99]....
        /*0720*/ 	.word	0x000144f0


	//   ....[100]....
        /*0724*/ 	.word	0x00014500


	//   ....[101]....
        /*0728*/ 	.word	0x000145b0


	//   ....[102]....
        /*072c*/ 	.word	0x000145c0


	//   ....[103]....
        /*0730*/ 	.word	0x00014670


	//   ....[104]....
        /*0734*/ 	.word	0x00014680


	//   ....[105]....
        /*0738*/ 	.word	0x00014690


	//   ....[106]....
        /*073c*/ 	.word	0x00014ca0


	//   ....[107]....
        /*0740*/ 	.word	0x00014ce0


	//   ....[108]....
        /*0744*/ 	.word	0x00014d20


	//   ....[109]....
        /*0748*/ 	.word	0x00014d40


	//   ....[110]....
        /*074c*/ 	.word	0x00014d60


	//   ....[111]....
        /*0750*/ 	.word	0x00014e10


	//   ....[112]....
        /*0754*/ 	.word	0x00014ec0


	//   ....[113]....
        /*0758*/ 	.word	0x00014ef0


	//   ....[114]....
        /*075c*/ 	.word	0x00014f00


	//   ....[115]....
        /*0760*/ 	.word	0x00014f90


	//   ....[116]....
        /*0764*/ 	.word	0x00015400


	//   ....[117]....
        /*0768*/ 	.word	0x00015430


	//   ....[118]....
        /*076c*/ 	.word	0x00015490


	//   ....[119]....
        /*0770*/ 	.word	0x000154c0


	//   ....[120]....
        /*0774*/ 	.word	0x000154f0


	//   ....[121]....
        /*0778*/ 	.word	0x00015520


	//   ....[122]....
        /*077c*/ 	.word	0x00015550


	//   ....[123]....
        /*0780*/ 	.word	0x00015580


	//   ....[124]....
        /*0784*/ 	.word	0x00015720


	//   ....[125]....
        /*0788*/ 	.word	0x00015750


	//   ....[126]....
        /*078c*/ 	.word	0x00015780


	//   ....[127]....
        /*0790*/ 	.word	0x000157b0


	//   ....[128]....
        /*0794*/ 	.word	0x000157e0


	//   ....[129]....
        /*0798*/ 	.word	0x00015810


	//   ....[130]....
        /*079c*/ 	.word	0x000158d0


	//   ....[131]....
        /*07a0*/ 	.word	0x000158f0


	//   ....[132]....
        /*07a4*/ 	.word	0x00015900


	//   ....[133]....
        /*07a8*/ 	.word	0x00015960


	//   ....[134]....
        /*07ac*/ 	.word	0x00015f80


	//   ....[135]....
        /*07b0*/ 	.word	0x00016470


	//   ....[136]....
        /*07b4*/ 	.word	0x00016560


	//   ....[137]....
        /*07b8*/ 	.word	0x00016640


	//   ....[138]....
        /*07bc*/ 	.word	0x000166a0


	//   ....[139]....
        /*07c0*/ 	.word	0x00016740


	//   ....[140]....
        /*07c4*/ 	.word	0x00016820


	//   ....[141]....
        /*07c8*/ 	.word	0x00016920


	//   ....[142]....
        /*07cc*/ 	.word	0x00016990


	//   ....[143]....
        /*07d0*/ 	.word	0x00016a80


	//   ....[144]....
        /*07d4*/ 	.word	0x00016af0


	//   ....[145]....
        /*07d8*/ 	.word	0x00016bd0


	//   ....[146]....
        /*07dc*/ 	.word	0x00016c80


	//   ....[147]....
        /*07e0*/ 	.word	0x00016cf0


	//   ....[148]....
        /*07e4*/ 	.word	0x00016d70


	//   ....[149]....
        /*07e8*/ 	.word	0x00016e40


	//   ....[150]....
        /*07ec*/ 	.word	0x00016ec0


	//   ....[151]....
        /*07f0*/ 	.word	0x00016fb0


	//   ....[152]....
        /*07f4*/ 	.word	0x00017030


	//   ....[153]....
        /*07f8*/ 	.word	0x00017120


	//   ....[154]....
        /*07fc*/ 	.word	0x000171a0


	//   ....[155]....
        /*0800*/ 	.word	0x00017290


	//   ....[156]....
        /*0804*/ 	.word	0x00017310


	//   ....[157]....
        /*0808*/ 	.word	0x00017400


	//   ....[158]....
        /*080c*/ 	.word	0x00017480


	//   ....[159]....
        /*0810*/ 	.word	0x00017570


	//   ....[160]....
        /*0814*/ 	.word	0x000175f0


	//   ....[161]....
        /*0818*/ 	.word	0x000176c0


	//   ....[162]....
        /*081c*/ 	.word	0x000177f0


	//   ....[163]....
        /*0820*/ 	.word	0x000178c0


	//   ....[164]....
        /*0824*/ 	.word	0x00017990


	//   ....[165]....
        /*0828*/ 	.word	0x00017a70


	//   ....[166]....
        /*082c*/ 	.word	0x00017ad0


	//   ....[167]....
        /*0830*/ 	.word	0x00017bb0


	//   ....[168]....
        /*0834*/ 	.word	0x00017c10


	//   ....[169]....
        /*0838*/ 	.word	0x00017cf0


	//   ....[170]....
        /*083c*/ 	.word	0x00017d50


	//   ....[171]....
        /*0840*/ 	.word	0x00017e60


	//   ....[172]....
        /*0844*/ 	.word	0x00017f50


	//   ....[173]....
        /*0848*/ 	.word	0x00017ff0


	//   ....[174]....
        /*084c*/ 	.word	0x00018050


	//   ....[175]....
        /*0850*/ 	.word	0x00018170


	//   ....[176]....
        /*0854*/ 	.word	0x000181d0


	//   ....[177]....
        /*0858*/ 	.word	0x000182f0


	//   ....[178]....
        /*085c*/ 	.word	0x00018350


	//   ....[179]....
        /*0860*/ 	.word	0x00018470


	//   ....[180]....
        /*0864*/ 	.word	0x000184d0


	//   ....[181]....
        /*0868*/ 	.word	0x000185a0


	//   ....[182]....
        /*086c*/ 	.word	0x00018700


	//   ....[183]....
        /*0870*/ 	.word	0x000187a0


	//   ....[184]....
        /*0874*/ 	.word	0x000188f0


	//   ....[185]....
        /*0878*/ 	.word	0x000189a0


	//   ....[186]....
        /*087c*/ 	.word	0x00018a00


	//   ....[187]....
        /*0880*/ 	.word	0x00018ac0


	//   ....[188]....
        /*0884*/ 	.word	0x00018ba0


	//   ....[189]....
        /*0888*/ 	.word	0x00018c60


	//   ....[190]....
        /*088c*/ 	.word	0x00018d40


	//   ....[191]....
        /*0890*/ 	.word	0x00018e00


	//   ....[192]....
        /*0894*/ 	.word	0x00018f10


	//   ....[193]....
        /*0898*/ 	.word	0x00018fb0


	//   ....[194]....
        /*089c*/ 	.word	0x00019130


	//   ....[195]....
        /*08a0*/ 	.word	0x000191a0


	//   ....[196]....
        /*08a4*/ 	.word	0x00019210


	//   ....[197]....
        /*08a8*/ 	.word	0x00019280


	//   ....[198]....
        /*08ac*/ 	.word	0x000192f0


	//   ....[199]....
        /*08b0*/ 	.word	0x00019370


	//   ....[200]....
        /*08b4*/ 	.word	0x000193f0


	//   ....[201]....
        /*08b8*/ 	.word	0x00019480


	//   ....[202]....
        /*08bc*/ 	.word	0x000194f0


	//   ....[203]....
        /*08c0*/ 	.word	0x00019560


	//   ....[204]....
        /*08c4*/ 	.word	0x000195d0


	//   ....[205]....
        /*08c8*/ 	.word	0x00019650


	//   ....[206]....
        /*08cc*/ 	.word	0x000196c0


	//   ....[207]....
        /*08d0*/ 	.word	0x00019760


	//   ....[208]....
        /*08d4*/ 	.word	0x000197b0


	//   ....[209]....
        /*08d8*/ 	.word	0x00019840


	//   ....[210]....
        /*08dc*/ 	.word	0x00019970


	//----- nvinfo : EIATTR_REG_RECONFIG
	.align		4
.L_119:
        /*08e0*/ 	.byte	0x01, 0x54
	.zero		2


	//----- nvinfo : EIATTR_SYSCALL_OFFSETS
	.align		4
        /*08e4*/ 	.byte	0x04, 0x46
        /*08e6*/ 	.short	(.L_121 - .L_120)


	//   ....[0]....
.L_120:
        /*08e8*/ 	.word	0x00001e90


	//   ....[1]....
        /*08ec*/ 	.word	0x00011d40


	//   ....[2]....
        /*08f0*/ 	.word	0x00011e90


	//   ....[3]....
        /*08f4*/ 	.word	0x00011f80


	//   ....[4]....
        /*08f8*/ 	.word	0x00012e10


	//----- nvinfo : EIATTR_MBARRIER_INSTR_OFFSETS
	.align		4
.L_121:
        /*08fc*/ 	.byte	0x04, 0x39
        /*08fe*/ 	.short	(.L_123 - .L_122)


	//   ....[0]....
.L_122:
        /*0900*/ 	.word	0x00000180
        /*0904*/ 	.word	0x000000ff
        /*0908*/ 	.word	0x00038800
        /*090c*/ 	.short	0x0100
        /*090e*/ 	.byte	0x08
	.zero		1


	//   ....[1]....
        /*0910*/ 	.word	0x00000190
        /*0914*/ 	.word	0x000000ff
        /*0918*/ 	.word	0x00038820
        /*091c*/ 	.short	0x0100
        /*091e*/ 	.byte	0x08
	.zero		1


	//   ....[2]....
        /*0920*/ 	.word	0x00000280
        /*0924*/ 	.word	0x000000ff
        /*0928*/ 	.word	0x00038830
        /*092c*/ 	.short	0x0100
        /*092e*/ 	.byte	0x08
	.zero		1


	//   ....[3]....
        /*0930*/ 	.word	0x00000290
        /*0934*/ 	.word	0x000000ff
        /*0938*/ 	.word	0x00038840
        /*093c*/ 	.short	0x0100
        /*093e*/ 	.byte	0x08
	.zero		1


	//   ....[4]....
        /*0940*/ 	.word	0x000002a0
        /*0944*/ 	.word	0x000000ff
        /*0948*/ 	.word	0x00038838
        /*094c*/ 	.short	0x0100
        /*094e*/ 	.byte	0x08
	.zero		1


	//   ....[5]....
        /*0950*/ 	.word	0x000002b0
        /*0954*/ 	.word	0x000000ff
        /*0958*/ 	.word	0x00038848
        /*095c*/ 	.short	0x0100
        /*095e*/ 	.byte	0x08
	.zero		1


	//   ....[6]....
        /*0960*/ 	.word	0x000003e0
        /*0964*/ 	.word	0x000000ff
        /*0968*/ 	.word	0x00038850
        /*096c*/ 	.short	0x0100
        /*096e*/ 	.byte	0x08
	.zero		1


	//   ....[7]....
        /*0970*/ 	.word	0x000003f0
        /*0974*/ 	.word	0x000000ff
        /*0978*/ 	.word	0x00038860
        /*097c*/ 	.short	0x0100
        /*097e*/ 	.byte	0x08
	.zero		1


	//   ....[8]....
        /*0980*/ 	.word	0x00000400
        /*0984*/ 	.word	0x000000ff
        /*0988*/ 	.word	0x00038858
        /*098c*/ 	.short	0x0100
        /*098e*/ 	.byte	0x08
	.zero		1


	//   ....[9]....
        /*0990*/ 	.word	0x00000410
        /*0994*/ 	.word	0x000000ff
        /*0998*/ 	.word	0x00038868
        /*099c*/ 	.short	0x0100
        /*099e*/ 	.byte	0x08
	.zero		1


	//   ....[10]....
        /*09a0*/ 	.word	0x00000500
        /*09a4*/ 	.word	0x000000ff
        /*09a8*/ 	.word	0x00038870
        /*09ac*/ 	.short	0x0100
        /*09ae*/ 	.byte	0x06
	.zero		1


	//   ....[11]....
        /*09b0*/ 	.word	0x00000510
        /*09b4*/ 	.word	0x000000ff
        /*09b8*/ 	.word	0x00038880
        /*09bc*/ 	.short	0x0100
        /*09be*/ 	.byte	0x06
	.zero		1


	//   ....[12]....
        /*09c0*/ 	.word	0x00000520
        /*09c4*/ 	.word	0x000000ff
        /*09c8*/ 	.word	0x00038878
        /*09cc*/ 	.short	0x0100
        /*09ce*/ 	.byte	0x06
	.zero		1


	//   ....[13]....
        /*09d0*/ 	.word	0x00000530
        /*09d4*/ 	.word	0x000000ff
        /*09d8*/ 	.word	0x00038888
        /*09dc*/ 	.short	0x0100
        /*09de*/ 	.byte	0x06
	.zero		1


	//   ....[14]....
        /*09e0*/ 	.word	0x00000660
        /*09e4*/ 	.word	0x000000ff
        /*09e8*/ 	.word	0x00038890
        /*09ec*/ 	.short	0x0100
        /*09ee*/ 	.byte	0x08
	.zero		1


	//   ....[15]....
        /*09f0*/ 	.word	0x00000670
        /*09f4*/ 	.word	0x000000ff
        /*09f8*/ 	.word	0x000388a0
        /*09fc*/ 	.short	0x0100
        /*09fe*/ 	.byte	0x08
	.zero		1


	//   ....[16]....
        /*0a00*/ 	.word	0x00000680
        /*0a04*/ 	.word	0x000000ff
        /*0a08*/ 	.word	0x00038898
        /*0a0c*/ 	.short	0x0100
        /*0a0e*/ 	.byte	0x08
	.zero		1


	//   ....[17]....
        /*0a10*/ 	.word	0x00000690
        /*0a14*/ 	.word	0x000000ff
        /*0a18*/ 	.word	0x000388a8
        /*0a1c*/ 	.short	0x0100
        /*0a1e*/ 	.byte	0x08
	.zero		1


	//   ....[18]....
        /*0a20*/ 	.word	0x000007d0
        /*0a24*/ 	.word	0x000000ff
        /*0a28*/ 	.word	0x000388b0
        /*0a2c*/ 	.short	0x0100
        /*0a2e*/ 	.byte	0x08
	.zero		1


	//   ....[19]....
        /*0a30*/ 	.word	0x000007e0
        /*0a34*/ 	.word	0x000000ff
        /*0a38*/ 	.word	0x000388c0
        /*0a3c*/ 	.short	0x0100
        /*0a3e*/ 	.byte	0x08
	.zero		1


	//   ....[20]....
        /*0a40*/ 	.word	0x000007f0
        /*0a44*/ 	.word	0x000000ff
        /*0a48*/ 	.word	0x000388b8
        /*0a4c*/ 	.short	0x0100
        /*0a4e*/ 	.byte	0x08
	.zero		1


	//   ....[21]....
        /*0a50*/ 	.word	0x00000800
        /*0a54*/ 	.word	0x000000ff
        /*0a58*/ 	.word	0x000388c8
        /*0a5c*/ 	.short	0x0100
        /*0a5e*/ 	.byte	0x08
	.zero		1


	//   ....[22]....
        /*0a60*/ 	.word	0x00001f90
        /*0a64*/ 	.word	0x00000005
        /*0a68*/ 	.word	0x00038800
        /*0a6c*/ 	.short	0x010a
        /*0a6e*/ 	.byte	0x3f
	.zero		1


	//   ....[23]....
        /*0a70*/ 	.word	0x00002020
        /*0a74*/ 	.word	0x00000000
        /*0a78*/ 	.word	0x00038830
        /*0a7c*/ 	.short	0x010a
        /*0a7e*/ 	.byte	0x3f
	.zero		1


	//   ....[24]....
        /*0a80*/ 	.word	0x00002070
        /*0a84*/ 	.word	0x00000000
        /*0a88*/ 	.word	0x00038830
        /*0a8c*/ 	.short	0x010a
        /*0a8e*/ 	.byte	0x3f
	.zero		1


	//   ....[25]....
        /*0a90*/ 	.word	0x00005cf0
        /*0a94*/ 	.word	0x00000007
        /*0a98*/ 	.word	0x00000000
        /*0a9c*/ 	.short	0x0101
        /*0a9e*/ 	.byte	0x3f
	.zero		1


	//   ....[26]....
        /*0aa0*/ 	.word	0x00006830
        /*0aa4*/ 	.word	0x000000ff
        /*0aa8*/ 	.word	0x00038830
        /*0aac*/ 	.short	0x010a
        /*0aae*/ 	.byte	0x05
	.zero		1


	//   ....[27]....
        /*0ab0*/ 	.word	0x00006880
        /*0ab4*/ 	.word	0x000000ff
        /*0ab8*/ 	.word	0x00038830
        /*0abc*/ 	.short	0x010a
        /*0abe*/ 	.byte	0x04
	.zero		1


	//   ....[28]....
        /*0ac0*/ 	.word	0x00008df0
        /*0ac4*/ 	.word	0x000000ff
        /*0ac8*/ 	.word	0x00038850
        /*0acc*/ 	.short	0x010a
        /*0ace*/ 	.byte	0x04
	.zero		1


	//   ....[29]....
        /*0ad0*/ 	.word	0x00008e30
        /*0ad4*/ 	.word	0x000000ff
        /*0ad8*/ 	.word	0x00038850
        /*0adc*/ 	.short	0x010a
        /*0ade*/ 	.byte	0x04
	.zero		1


	//   ....[30]....
        /*0ae0*/ 	.word	0x00009470
        /*0ae4*/ 	.word	0x000000ff
        /*0ae8*/ 	.word	0x00000000
        /*0aec*/ 	.short	0x0101
        /*0aee*/ 	.byte	0x06
	.zero		1


	//   ....[31]....
        /*0af0*/ 	.word	0x0000a250
        /*0af4*/ 	.word	0x000000ff
        /*0af8*/ 	.word	0x00000000
        /*0afc*/ 	.short	0x0101
        /*0afe*/ 	.byte	0x04
	.zero		1


	//   ....[32]....
        /*0b00*/ 	.word	0x0000abe0
        /*0b04*/ 	.word	0x0000000c
        /*0b08*/ 	.word	0x00038850
        /*0b0c*/ 	.short	0x010a
        /*0b0e*/ 	.byte	0x3f
	.zero		1


	//   ....[33]....
        /*0b10*/ 	.word	0x0000ac50
        /*0b14*/ 	.word	0x0000000c
        /*0b18*/ 	.word	0x00038850
        /*0b1c*/ 	.short	0x010a
        /*0b1e*/ 	.byte	0x3f
	.zero		1


	//   ....[34]....
        /*0b20*/ 	.word	0x0000b930
        /*0b24*/ 	.word	0x00000003
        /*0b28*/ 	.word	0x00000000
        /*0b2c*/ 	.short	0x0101
        /*0b2e*/ 	.byte	0x3f
	.zero		1


	//   ....[35]....
        /*0b30*/ 	.word	0x0000d750
        /*0b34*/ 	.word	0x000000ff
        /*0b38*/ 	.word	0x00000000
        /*0b3c*/ 	.short	0x0101
        /*0b3e*/ 	.byte	0x08
	.zero		1


	//   ....[36]....
        /*0b40*/ 	.word	0x0000dff0
        /*0b44*/ 	.word	0x000000ff
        /*0b48*/ 	.word	0x00000000
        /*0b4c*/ 	.short	0x0101
        /*0b4e*/ 	.byte	0x08
	.zero		1


	//   ....[37]....
        /*0b50*/ 	.word	0x00012540
        /*0b54*/ 	.word	0x00000005
        /*0b58*/ 	.word	0x00038840
        /*0b5c*/ 	.short	0x010a
        /*0b5e*/ 	.byte	0x3f
	.zero		1


	//   ....[38]....
        /*0b60*/ 	.word	0x00012b30
        /*0b64*/ 	.word	0x00000005
        /*0b68*/ 	.word	0x00038830
        /*0b6c*/ 	.short	0x0107
        /*0b6e*/ 	.byte	0x3f
	.zero		1


	//   ....[39]....
        /*0b70*/ 	.word	0x00012c10
        /*0b74*/ 	.word	0x00000005
        /*0b78*/ 	.word	0x00038830
        /*0b7c*/ 	.short	0x0101
        /*0b7e*/ 	.byte	0x3f
	.zero		1


	//   ....[40]....
        /*0b80*/ 	.word	0x000137d0
        /*0b84*/ 	.word	0x00000016
        /*0b88*/ 	.word	0x00038800
        /*0b8c*/ 	.short	0x0107
        /*0b8e*/ 	.byte	0x3f
	.zero		1


	//   ....[41]....
        /*0b90*/ 	.word	0x000138f0
        /*0b94*/ 	.word	0x00000016
        /*0b98*/ 	.word	0x00038800
        /*0b9c*/ 	.short	0x0101
        /*0b9e*/ 	.byte	0x3f
	.zero		1


	//   ....[42]....
        /*0ba0*/ 	.word	0x00013910
        /*0ba4*/ 	.word	0x00000016
        /*0ba8*/ 	.word	0x00038820
        /*0bac*/ 	.short	0x010a
        /*0bae*/ 	.byte	0x3f
	.zero		1


	//   ....[43]....
        /*0bb0*/ 	.word	0x00013ce0
        /*0bb4*/ 	.word	0x00000006
        /*0bb8*/ 	.word	0x00038840
        /*0bbc*/ 	.short	0x010a
        /*0bbe*/ 	.byte	0x3f
	.zero		1


	//   ....[44]....
        /*0bc0*/ 	.word	0x00014240
        /*0bc4*/ 	.word	0x00000006
        /*0bc8*/ 	.word	0x00038830
        /*0bcc*/ 	.short	0x0107
        /*0bce*/ 	.byte	0x3f
	.zero		1


	//   ....[45]....
        /*0bd0*/ 	.word	0x000142f0
        /*0bd4*/ 	.word	0x00000006
        /*0bd8*/ 	.word	0x00038830
        /*0bdc*/ 	.short	0x0101
        /*0bde*/ 	.byte	0x3f
	.zero		1


	//   ....[46]....
        /*0be0*/ 	.word	0x00014350
        /*0be4*/ 	.word	0x00000006
        /*0be8*/ 	.word	0x00038860
        /*0bec*/ 	.short	0x010a
        /*0bee*/ 	.byte	0x3f
	.zero		1


	//   ....[47]....
        /*0bf0*/ 	.word	0x00014850
        /*0bf4*/ 	.word	0x00000006
        /*0bf8*/ 	.word	0x00038850
        /*0bfc*/ 	.short	0x0107
        /*0bfe*/ 	.byte	0x3f
	.zero		1


	//   ....[48]....
        /*0c00*/ 	.word	0x000149e0
        /*0c04*/ 	.word	0x00000006
        /*0c08*/ 	.word	0x00038850
        /*0c0c*/ 	.short	0x0101
        /*0c0e*/ 	.byte	0x3f
	.zero		1


	//   ....[49]....
        /*0c10*/ 	.word	0x00014bf0
        /*0c14*/ 	.word	0x00000004
        /*0c18*/ 	.word	0x00038860
        /*0c1c*/ 	.short	0x010a
        /*0c1e*/ 	.byte	0x3f
	.zero		1


	//   ....[50]....
        /*0c20*/ 	.word	0x00015110
        /*0c24*/ 	.word	0x00000004
        /*0c28*/ 	.word	0x00038850
        /*0c2c*/ 	.short	0x0107
        /*0c2e*/ 	.byte	0x3f
	.zero		1


	//   ....[51]....
        /*0c30*/ 	.word	0x000151c0
        /*0c34*/ 	.word	0x00000004
        /*0c38*/ 	.word	0x00038850
        /*0c3c*/ 	.short	0x0101
        /*0c3e*/ 	.byte	0x3f
	.zero		1


	//   ....[52]....
        /*0c40*/ 	.word	0x00015f00
        /*0c44*/ 	.word	0x00000004
        /*0c48*/ 	.word	0x00038820
        /*0c4c*/ 	.short	0x010a
        /*0c4e*/ 	.byte	0x3f
	.zero		1


	//   ....[53]....
        /*0c50*/ 	.word	0x000160a0
        /*0c54*/ 	.word	0x00000005
        /*0c58*/ 	.word	0x00038840
        /*0c5c*/ 	.short	0x010a
        /*0c5e*/ 	.byte	0x3f
	.zero		1


	//   ....[54]....
        /*0c60*/ 	.word	0x00016140
        /*0c64*/ 	.word	0x0000001b
        /*0c68*/ 	.word	0x00038840
        /*0c6c*/ 	.short	0x010a
        /*0c6e*/ 	.byte	0x3f
	.zero		1


	//   ....[55]....
        /*0c70*/ 	.word	0x00016180
        /*0c74*/ 	.word	0x00000005
        /*0c78*/ 	.word	0x00038860
        /*0c7c*/ 	.short	0x010a
        /*0c7e*/ 	.byte	0x3f
	.zero		1


	//   ....[56]....
        /*0c80*/ 	.word	0x000161c0
        /*0c84*/ 	.word	0x0000001b
        /*0c88*/ 	.word	0x00038860
        /*0c8c*/ 	.short	0x010a
        /*0c8e*/ 	.byte	0x3f
	.zero		1


	//   ....[57]....
        /*0c90*/ 	.word	0x00016220
        /*0c94*/ 	.word	0x00000005
        /*0c98*/ 	.word	0x00038800
        /*0c9c*/ 	.short	0x010a
        /*0c9e*/ 	.byte	0x3f
	.zero		1


	//   ....[58]....
        /*0ca0*/ 	.word	0x00016270
        /*0ca4*/ 	.word	0x00000000
        /*0ca8*/ 	.word	0x00038830
        /*0cac*/ 	.short	0x010a
        /*0cae*/ 	.byte	0x3f
	.zero		1


	//   ....[59]....
        /*0cb0*/ 	.word	0x000162e0
        /*0cb4*/ 	.word	0x00000004
        /*0cb8*/ 	.word	0x00038830
        /*0cbc*/ 	.short	0x010a
        /*0cbe*/ 	.byte	0x3f
	.zero		1


	//   ....[60]....
        /*0cc0*/ 	.word	0x00016340
        /*0cc4*/ 	.word	0x00000002
        /*0cc8*/ 	.word	0x00038850
        /*0ccc*/ 	.short	0x010a
        /*0cce*/ 	.byte	0x3f
	.zero		1


	//   ....[61]....
        /*0cd0*/ 	.word	0x00016390
        /*0cd4*/ 	.word	0x0000000c
        /*0cd8*/ 	.word	0x00038850
        /*0cdc*/ 	.short	0x010a
        /*0cde*/ 	.byte	0x3f
	.zero		1


	//   ....[62]....
        /*0ce0*/ 	.word	0x000164b0
        /*0ce4*/ 	.word	0x00000005
        /*0ce8*/ 	.word	0x00038840
        /*0cec*/ 	.short	0x010a
        /*0cee*/ 	.byte	0x3f
	.zero		1


	//   ....[63]....
        /*0cf0*/ 	.word	0x000176f0
        /*0cf4*/ 	.word	0x00000016
        /*0cf8*/ 	.word	0x00038820
        /*0cfc*/ 	.short	0x010a
        /*0cfe*/ 	.byte	0x3f
	.zero		1


	//   ....[64]....
        /*0d00*/ 	.word	0x00017740
        /*0d04*/ 	.word	0x00000006
        /*0d08*/ 	.word	0x00038840
        /*0d0c*/ 	.short	0x010a
        /*0d0e*/ 	.byte	0x3f
	.zero		1


	//   ....[65]....
        /*0d10*/ 	.word	0x00017ea0
        /*0d14*/ 	.word	0x00000006
        /*0d18*/ 	.word	0x00038860
        /*0d1c*/ 	.short	0x010a
        /*0d1e*/ 	.byte	0x3f
	.zero		1


	//   ....[66]....
        /*0d20*/ 	.word	0x00018650
        /*0d24*/ 	.word	0x00000004
        /*0d28*/ 	.word	0x00038860
        /*0d2c*/ 	.short	0x010a
        /*0d2e*/ 	.byte	0x3f
	.zero		1


	//   ....[67]....
        /*0d30*/ 	.word	0x00019890
        /*0d34*/ 	.word	0x00000004
        /*0d38*/ 	.word	0x00038820
        /*0d3c*/ 	.short	0x010a
        /*0d3e*/ 	.byte	0x3f
	.zero		1


	//   ....[68]....
        /*0d40*/ 	.word	0x00019a30
        /*0d44*/ 	.word	0x00000005
        /*0d48*/ 	.word	0x00038840
        /*0d4c*/ 	.short	0x010a
        /*0d4e*/ 	.byte	0x3f
	.zero		1


	//   ....[69]....
        /*0d50*/ 	.word	0x00019a80
        /*0d54*/ 	.word	0x0000001b
        /*0d58*/ 	.word	0x00038840
        /*0d5c*/ 	.short	0x010a
        /*0d5e*/ 	.byte	0x3f
	.zero		1


	//   ....[70]....
        /*0d60*/ 	.word	0x00019ad0
        /*0d64*/ 	.word	0x00000005
        /*0d68*/ 	.word	0x00038860
        /*0d6c*/ 	.short	0x010a
        /*0d6e*/ 	.byte	0x3f
	.zero		1


	//----- nvinfo : EIATTR_NUM_MBARRIERS
	.align		4
.L_123:
        /*0d70*/ 	.byte	0x03, 0x38
        /*0d72*/ 	.short	0x0016


	//----- nvinfo : EIATTR_EXIT_INSTR_OFFSETS
	.align		4
        /*0d74*/ 	.byte	0x04, 0x1c
        /*0d76*/ 	.short	(.L_125 - .L_124)


	//   ....[0]....
.L_124:
        /*0d78*/ 	.word	0x00000990


	//   ....[1]....
        /*0d7c*/ 	.word	0x00010650


	//   ....[2]....
        /*0d80*/ 	.word	0x00016210


	//----- nvinfo : EIATTR_MAX_THREADS
	.align		4
.L_125:
        /*0d84*/ 	.byte	0x04, 0x05
        /*0d86*/ 	.short	(.L_127 - .L_126)
.L_126:
        /*0d88*/ 	.word	0x00000180
        /*0d8c*/ 	.word	0x00000001
        /*0d90*/ 	.word	0x00000001


	//----- nvinfo : EIATTR_CRS_STACK_SIZE
	.align		4
.L_127:
        /*0d94*/ 	.byte	0x04, 0x1e
        /*0d96*/ 	.short	(.L_129 - .L_128)
.L_128:
        /*0d98*/ 	.word	0x00000000


	//----- nvinfo : EIATTR_CBANK_PARAM_SIZE
	.align		4
.L_129:
        /*0d9c*/ 	.byte	0x03, 0x19
        /*0d9e*/ 	.short	0x0af0


	//----- nvinfo : EIATTR_PARAM_CBANK
	.align		4
        /*0da0*/ 	.byte	0x04, 0x0a
        /*0da2*/ 	.short	(.L_131 - .L_130)
	.align		4
.L_130:
        /*0da4*/ 	.word	index@(.nv.constant0._ZN7cutlass13device_kernelIN5flash11enable_sm90INS1_16FlashAttnFwdSm90INS1_25CollectiveMainloopFwdSm90ILi2EN4cute5tupleIJNS5_1CILi1EEES8_S8_EEENS6_IJNS7_ILi128EEENS7_ILi80EEENS7_ILi256EEEEEELi256ENS_6half_tEfNS_4arch4Sm90ELb0ELb0ELb1ELb1ELb1ELb0ELb0ELb1ELb1ELb1ELb1ELb0EEENS1_21CollectiveEpilogueFwdINS6_IJSA_SC_SB_EEES9_SE_SG_Li256ELb1ELb1ELb1ELb0EEENS1_36VarlenDynamicPersistentTileSchedulerILi128ELi80ELi256ELi128ELb1ELb1ELb1ELb0ELb1ELb1EEEEEEEEEvNT_6ParamsE)
        /*0da8*/ 	.short	0x0210
        /*0daa*/ 	.short	0x0af0


	//----- nvinfo : EIATTR_SW_WAR
	.align		4
.L_131:
        /*0dac*/ 	.byte	0x04, 0x36
        /*0dae*/ 	.short	(.L_133 - .L_132)
.L_132:
        /*0db0*/ 	.word	0x00000008
.L_133:


//--------------------- .nv.info._ZN7cutlass13device_kernelIN5flash11enable_sm90INS1_16FlashAttnFwdSm90INS1_25CollectiveMainloopFwdSm90ILi2EN4cute5tupleIJNS5_1CILi1EEES8_S8_EEENS6_IJNS7_ILi128EEENS7_ILi80EEENS7_ILi256EEEEEELi256ENS_6half_tEfNS_4arch4Sm90ELb0ELb0ELb1ELb1ELb1ELb1ELb0ELb1ELb1ELb1ELb1ELb0EEENS1_21CollectiveEpilogueFwdINS6_IJSA_SC_SB_EEES9_SE_SG_Li256ELb1ELb1ELb1ELb0EEENS1_36VarlenDynamicPersistentTileSchedulerILi128ELi80ELi256ELi128ELb1ELb1ELb1ELb0ELb1ELb1EEEEEEEEEvNT_6ParamsE --------------------------
	.section	.nv.info._ZN7cutlass13device_kernelIN5flash11enable_sm90INS1_16FlashAttnFwdSm90INS1_25CollectiveMainloopFwdSm90ILi2EN4cute5tupleIJNS5_1CILi1EEES8_S8_EEENS6_IJNS7_ILi128EEENS7_ILi80EEENS7_ILi256EEEEEELi256ENS_6half_tEfNS_4arch4Sm90ELb0ELb0ELb1ELb1ELb1ELb1ELb0ELb1ELb1ELb1ELb1ELb0EEENS1_21CollectiveEpilogueFwdINS6_IJSA_SC_SB_EEES9_SE_SG_Li256ELb1ELb1ELb1ELb0EEENS1_36VarlenDynamicPersistentTileSchedulerILi128ELi80ELi256ELi128ELb1ELb1ELb1ELb0ELb1ELb1EEEEEEEEEvNT_6ParamsE,"",@"SHT_CUDA_INFO"
	.sectionflags	@""
	.align	4


	//----- nvinfo : EIATTR_CUDA_API_VERSION
	.align		4
        /*0000*/ 	.byte	0x04, 0x37
        /*0002*/ 	.short	(.L_135 - .L_134)
.L_134:
        /*0004*/ 	.word	0x00000082


	//----- nvinfo : EIATTR_KPARAM_INFO
	.align		4
.L_135:
        /*0008*/ 	.byte	0x04, 0x17
        /*000a*/ 	.short	(.L_137 - .L_136)
.L_136:
        /*000c*/ 	.word	0x00000000
        /*0010*/ 	.short	0x0000
        /*0012*/ 	.short	0x0070
        /*0014*/ 	.byte	0x00, 0xf0, 0x01, 0x2a


	//----- nvinfo : EIATTR_SPARSE_MMA_MASK
	.align		4
.L_137:
        /*0018*/ 	.byte	0x03, 0x50
        /*001a*/ 	.short	0x0000


	//----- nvinfo : EIATTR_MAXREG_COUNT
	.align		4
        /*001c*/ 	.byte	0x03, 0x1b
        /*001e*/ 	.short	0x00a8


	//----- nvinfo : EIATTR_NUM_BARRIERS
	.align		4
        /*0020*/ 	.byte	0x02, 0x4c
        /*0022*/ 	.byte	0x10
	.zero		1


	//----- nvinfo : EIATTR_EXTERNS
	.align		4
        /*0024*/ 	.byte	0x04, 0x0f
        /*0026*/ 	.short	(.L_139 - .L_138)


	//   ....[0]....
	.align		4
.L_138:
        /*0028*/ 	.word	index@(__assertfail)


	//----- nvinfo : EIATTR_ANNOTATIONS
	.align		4
.L_139:
        /*002c*/ 	.byte	0x04, 0x55
        /*002e*/ 	.short	(.L_141 - .L_140)


	//   ....[0]....
.L_140:
        /* <DEDUP_REMOVED lines=142> */


	//----- nvinfo : EIATTR_MERCURY_ISA_VERSION
	.align		4
.L_141:
        /*08f8*/ 	.byte	0x03, 0x5f
        /*08fa*/ 	.short	0x0101


	//----- nvinfo : EIATTR_UNUSED_LOAD_BYTE_OFFSET
	.align		4
        /*08fc*/ 	.byte	0x04, 0x44
        /*08fe*/ 	.short	(.L_143 - .L_142)


	//   ....[0]....
.L_142:
        /*0900*/ 	.word	0x00000a30
        /*0904*/ 	.word	0x0000fff0


	//   ....[1]....
        /*0908*/ 	.word	0x0001ec20
        /*090c*/ 	.word	0x0000fff0


	//----- nvinfo : EIATTR_INT_WARP_WIDE_INSTR_OFFSETS
	.align		4
.L_143:
        /*0910*/ 	.byte	0x04, 0x31
        /*0912*/ 	.short	(.L_145 - .L_144)


	//   ....[0]....
.L_144:
        /*0914*/ 	.word	0x00000130


	//   ....[1]....
        /*0918*/ 	.word	0x00000170


	//   ....[2]....
        /*091c*/ 	.word	0x000001e0


	//   ....[3]....
        /*0920*/ 	.word	0x00026560


	//   ....[4]....
        /*0924*/ 	.word	0x00026600


	//   ....[5]....
        /*0928*/ 	.word	0x00029610


	//   ....[6]....
        /*092c*/ 	.word	0x000296b0


	//----- nvinfo : EIATTR_COOP_GROUP_MASK_REGIDS
	.align		4
.L_145:
        /*0930*/ 	.byte	0x04, 0x29
        /*0932*/ 	.short	(.L_147 - .L_146)


	//   ....[0]....
.L_146:
        /*0934*/ 	.word	0xffffffff


	//   ....[1]....
        /*0938*/ 	.word	0xffffffff


	//   ....[2]....
        /*093c*/ 	.word	0xffffffff


	//   ....[3]....
        /*0940*/ 	.word	0xffffffff


	//   ....[4]....
        /*0944*/ 	.word	0xffffffff


	//   ....[5]....
        /*0948*/ 	.word	0xffffffff


	//   ....[6]....
        /*094c*/ 	.word	0xffffffff


	//   ....[7]....
        /*0950*/ 	.word	0xffffffff


	//   ....[8]....
        /*0954*/ 	.word	0xffffffff


	//   ....[9]....
        /*0958*/ 	.word	0xffffffff


	//   ....[10]....
        /*095c*/ 	.word	0xffffffff


	//   ....[11]....
        /*0960*/ 	.word	0xffffffff


	//   ....[12]....
        /*0964*/ 	.word	0xffffffff


	//   ....[13]....
        /*0968*/ 	.word	0xffffffff


	//   ....[14]....
        /*096c*/ 	.word	0xffffffff


	//   ....[15]....
        /*0970*/ 	.word	0xffffffff


	//   ....[16]....
        /*0974*/ 	.word	0xffffffff


	//   ....[17]....
        /*0978*/ 	.word	0xffffffff


	//   ....[18]....
        /*097c*/ 	.word	0xffffffff


	//   ....[19]....
        /*0980*/ 	.word	0xffffffff


	//   ....[20]....
        /*0984*/ 	.word	0xffffffff


	//   ....[21]....
        /*0988*/ 	.word	0xffffffff


	//   ....[22]....
        /*098c*/ 	.word	0xffffffff


	//   ....[23]....
        /*0990*/ 	.word	0xffffffff


	//   ....[24]....
        /*0994*/ 	.word	0xffffffff


	//   ....[25]....
        /*0998*/ 	.word	0xffffffff


	//   ....[26]....
        /*099c*/ 	.word	0xffffffff


	//   ....[27]....
        /*09a0*/ 	.word	0xffffffff


	//   ....[28]....
        /*09a4*/ 	.word	0xffffffff


	//   ....[29]....
        /*09a8*/ 	.word	0xffffffff


	//   ....[30]....
        /*09ac*/ 	.word	0xffffffff


	//   ....[31]....
        /*09b0*/ 	.word	0xffffffff


	//   ....[32]....
        /*09b4*/ 	.word	0xffffffff


	//   ....[33]....
        /*09b8*/ 	.word	0xffffffff


	//   ....[34]....
        /*09bc*/ 	.word	0xffffffff


	//   ....[35]....
        /*09c0*/ 	.word	0xffffffff


	//   ....[36]....
        /*09c4*/ 	.word	0xffffffff


	//   ....[37]....
        /*09c8*/ 	.word	0xffffffff


	//   ....[38]....
        /*09cc*/ 	.word	0xffffffff


	//   ....[39]....
        /*09d0*/ 	.word	0xffffffff


	//   ....[40]....
        /*09d4*/ 	.word	0xffffffff


	//   ....[41]....
        /*09d8*/ 	.word	0xffffffff


	//   ....[42]....
        /*09dc*/ 	.word	0xffffffff


	//   ....[43]....
        /*09e0*/ 	.word	0xffffffff


	//   ....[44]....
        /*09e4*/ 	.word	0xffffffff


	//   ....[45]....
        /*09e8*/ 	.word	0xffffffff


	//   ....[46]....
        /*09ec*/ 	.word	0xffffffff


	//   ....[47]....
        /*09f0*/ 	.word	0xffffffff


	//   ....[48]....
        /*09f4*/ 	.word	0xffffffff


	//   ....[49]....
        /*09f8*/ 	.word	0xffffffff


	//   ....[50]....
        /*09fc*/ 	.word	0xffffffff


	//   ....[51]....
        /*0a00*/ 	.word	0xffffffff


	//   ....[52]....
        /*0a04*/ 	.word	0xffffffff


	//   ....[53]....
        /*0a08*/ 	.word	0xffffffff


	//   ....[54]....
        /*0a0c*/ 	.word	0xffffffff


	//   ....[55]....
        /*0a10*/ 	.word	0xffffffff


	//   ....[56]....
        /*0a14*/ 	.word	0xffffffff


	//   ....[57]....
        /*0a18*/ 	.word	0xffffffff


	//   ....[58]....
        /*0a1c*/ 	.word	0xffffffff


	//   ....[59]....
        /*0a20*/ 	.word	0xffffffff


	//   ....[60]....
        /*0a24*/ 	.word	0xffffffff


	//   ....[61]....
        /*0a28*/ 	.word	0xffffffff


	//   ....[62]....
        /*0a2c*/ 	.word	0xffffffff


	//   ....[63]....
        /*0a30*/ 	.word	0xffffffff


	//   ....[64]....
        /*0a34*/ 	.word	0xffffffff


	//   ....[65]....
        /*0a38*/ 	.word	0xffffffff


	//   ....[66]....
        /*0a3c*/ 	.word	0xffffffff


	//   ....[67]....
        /*0a40*/ 	.word	0xffffffff


	//   ....[68]....
        /*0a44*/ 	.word	0xffffffff


	//   ....[69]....
        /*0a48*/ 	.word	0xffffffff


	//   ....[70]....
        /*0a4c*/ 	.word	0xffffffff


	//   ....[71]....
        /*0a50*/ 	.word	0xffffffff


	//   ....[72]....
        /*0a54*/ 	.word	0xffffffff


	//   ....[73]....
        /*0a58*/ 	.word	0xffffffff


	//   ....[74]....
        /*0a5c*/ 	.word	0xffffffff


	//   ....[75]....
        /*0a60*/ 	.word	0xffffffff


	//   ....[76]....
        /*0a64*/ 	.word	0xffffffff


	//   ....[77]....
        /*0a68*/ 	.word	0xffffffff


	//   ....[78]....
        /*0a6c*/ 	.word	0xffffffff


	//   ....[79]....
        /*0a70*/ 	.word	0xffffffff


	//   ....[80]....
        /*0a74*/ 	.word	0xffffffff


	//   ....[81]....
        /*0a78*/ 	.word	0xffffffff


	//   ....[82]....
        /*0a7c*/ 	.word	0xffffffff


	//   ....[83]....
        /*0a80*/ 	.word	0xffffffff


	//   ....[84]....
        /*0a84*/ 	.word	0xffffffff


	//   ....[85]....
        /*0a88*/ 	.word	0xffffffff


	//   ....[86]....
        /*0a8c*/ 	.word	0xffffffff


	//   ....[87]....
        /*0a90*/ 	.word	0xffffffff


	//   ....[88]....
        /*0a94*/ 	.word	0xffffffff


	//   ....[89]....
        /*0a98*/ 	.word	0xffffffff


	//   ....[90]....
        /*0a9c*/ 	.word	0xffffffff


	//   ....[91]....
        /*0aa0*/ 	.word	0xffffffff


	//   ....[92]....
        /*0aa4*/ 	.word	0xffffffff


	//   ....[93]....
        /*0aa8*/ 	.word	0xffffffff


	//   ....[94]....
        /*0aac*/ 	.word	0xffffffff


	//   ....[95]....
        /*0ab0*/ 	.word	0xffffffff


	//   ....[96]....
        /*0ab4*/ 	.word	0xffffffff


	//   ....[97]....
        /*0ab8*/ 	.word	0xffffffff


	//   ....[98]....
        /*0abc*/ 	.word	0xffffffff


	//   ....[99]....
        /*0ac0*/ 	.word	0xffffffff


	//   ....[100]....
        /*0ac4*/ 	.word	0xffffffff


	//   ....[101]....
        /*0ac8*/ 	.word	0xffffffff


	//   ....[102]....
        /*0acc*/ 	.word	0xffffffff


	//   ....[103]....
        /*0ad0*/ 	.word	0xffffffff


	//   ....[104]....
        /*0ad4*/ 	.word	0xffffffff


	//   ....[105]....
        /*0ad8*/ 	.word	0xffffffff


	//   ....[106]....
        /*0adc*/ 	.word	0xffffffff


	//   ....[107]....
        /*0ae0*/ 	.word	0xffffffff


	//   ....[108]....
        /*0ae4*/ 	.word	0xffffffff


	//   ....[109]....
        /*0ae8*/ 	.word	0xffffffff


	//   ....[110]....
        /*0aec*/ 	.word	0xffffffff


	//   ....[111]....
        /*0af0*/ 	.word	0xffffffff


	//   ....[112]....
        /*0af4*/ 	.word	0xffffffff


	//   ....[113]....
        /*0af8*/ 	.word	0xffffffff


	//   ....[114]....
        /*0afc*/ 	.word	0xffffffff


	//   ....[115]....
        /*0b00*/ 	.word	0xffffffff


	//   ....[116]....
        /*0b04*/ 	.word	0xffffffff


	//   ....[117]....
        /*0b08*/ 	.word	0xffffffff


	//   ....[118]....
        /*0b0c*/ 	.word	0xffffffff


	//   ....[119]....
        /*0b10*/ 	.word	0xffffffff


	//   ....[120]....
        /*0b14*/ 	.word	0xffffffff


	//   ....[121]....
        /*0b18*/ 	.word	0xffffffff


	//   ....[122]....
        /*0b1c*/ 	.word	0xffffffff


	//   ....[123]....
        /*0b20*/ 	.word	0xffffffff


	//   ....[124]....
        /*0b24*/ 	.word	0xffffffff


	//   ....[125]....
        /*0b28*/ 	.word	0xffffffff


	//   ....[126]....
        /*0b2c*/ 	.word	0xffffffff


	//   ....[127]....
        /*0b30*/ 	.word	0xffffffff


	//   ....[128]....
        /*0b34*/ 	.word	0xffffffff


	//   ....[129]....
        /*0b38*/ 	.word	0xffffffff


	//   ....[130]....
        /*0b3c*/ 	.word	0xffffffff


	//   ....[131]....
        /*0b40*/ 	.word	0xffffffff


	//   ....[132]....
        /*0b44*/ 	.word	0xffffffff


	//   ....[133]....
        /*0b48*/ 	.word	0xffffffff


	//   ....[134]....
        /*0b4c*/ 	.word	0xffffffff


	//   ....[135]....
        /*0b50*/ 	.word	0xffffffff


	//   ....[136]....
        /*0b54*/ 	.word	0xffffffff


	//   ....[137]....
        /*0b58*/ 	.word	0xffffffff


	//   ....[138]....
        /*0b5c*/ 	.word	0xffffffff


	//   ....[139]....
        /*0b60*/ 	.word	0xffffffff


	//   ....[140]....
        /*0b64*/ 	.word	0xffffffff


	//   ....[141]....
        /*0b68*/ 	.word	0xffffffff


	//   ....[142]....
        /*0b6c*/ 	.word	0xffffffff


	//   ....[143]....
        /*0b70*/ 	.word	0xffffffff


	//   ....[144]....
        /*0b74*/ 	.word	0xffffffff


	//   ....[145]....
        /*0b78*/ 	.word	0xffffffff


	//   ....[146]....
        /*0b7c*/ 	.word	0xffffffff


	//   ....[147]....
        /*0b80*/ 	.word	0xffffffff


	//   ....[148]....
        /*0b84*/ 	.word	0xffffffff


	//   ....[149]....
        /*0b88*/ 	.word	0xffffffff


	//   ....[150]....
        /*0b8c*/ 	.word	0xffffffff


	//   ....[151]....
        /*0b90*/ 	.word	0xffffffff


	//   ....[152]....
        /*0b94*/ 	.word	0xffffffff


	//   ....[153]....
        /*0b98*/ 	.word	0xffffffff


	//   ....[154]....
        /*0b9c*/ 	.word	0xffffffff


	//   ....[155]....
        /*0ba0*/ 	.word	0xffffffff


	//   ....[156]....
        /*0ba4*/ 	.word	0xffffffff


	//   ....[157]....
        /*0ba8*/ 	.word	0xffffffff


	//   ....[158]....
        /*0bac*/ 	.word	0xffffffff


	//   ....[159]....
        /*0bb0*/ 	.word	0xffffffff


	//   ....[160]....
        /*0bb4*/ 	.word	0xffffffff


	//   ....[161]....
        /*0bb8*/ 	.word	0xffffffff


	//   ....[162]....
        /*0bbc*/ 	.word	0xffffffff


	//   ....[163]....
        /*0bc0*/ 	.word	0xffffffff


	//   ....[164]....
        /*0bc4*/ 	.word	0xffffffff


	//   ....[165]....
        /*0bc8*/ 	.word	0xffffffff


	//   ....[166]....
        /*0bcc*/ 	.word	0xffffffff


	//   ....[167]....
        /*0bd0*/ 	.word	0xffffffff


	//   ....[168]....
        /*0bd4*/ 	.word	0xffffffff


	//   ....[169]....
        /*0bd8*/ 	.word	0x0500000f


	//   ....[170]....
        /*0bdc*/ 	.word	0x0500000f


	//   ....[171]....
        /*0be0*/ 	.word	0x0500000f


	//   ....[172]....
        /*0be4*/ 	.word	0x0500000f


	//   ....[173]....
        /*0be8*/ 	.word	0x0500000f


	//   ....[174]....
        /*0bec*/ 	.word	0x0500000f


	//   ....[175]....
        /*0bf0*/ 	.word	0x0500000f


	//   ....[176]....
        /*0bf4*/ 	.word	0x0500000f


	//   ....[177]....
        /*0bf8*/ 	.word	0x0500000f


	//   ....[178]....
        /*0bfc*/ 	.word	0x0500000f


	//   ....[179]....
        /*0c00*/ 	.word	0x0500000f


	//   ....[180]....
        /*0c04*/ 	.word	0x0500000f


	//   ....[181]....
        /*0c08*/ 	.word	0x0500000f


	//   ....[182]....
        /*0c0c*/ 	.word	0x0500000f


	//   ....[183]....
        /*0c10*/ 	.word	0x0500000f


	//   ....[184]....
        /*0c14*/ 	.word	0x0500000f


	//   ....[185]....
        /*0c18*/ 	.word	0x0500000f


	//   ....[186]....
        /*0c1c*/ 	.word	0x0500000f


	//   ....[187]....
        /*0c20*/ 	.word	0x0500000f


	//   ....[188]....
        /*0c24*/ 	.word	0x0500000f


	//   ....[189]....
        /*0c28*/ 	.word	0x0500000f


	//   ....[190]....
        /*0c2c*/ 	.word	0x0500000f


	//   ....[191]....
        /*0c30*/ 	.word	0x0500000f


	//   ....[192]....
        /*0c34*/ 	.word	0x0500000f


	//   ....[193]....
        /*0c38*/ 	.word	0x0500000f


	//   ....[194]....
        /*0c3c*/ 	.word	0x0500000f


	//   ....[195]....
        /*0c40*/ 	.word	0x0500000f


	//   ....[196]....
        /*0c44*/ 	.word	0x0500000f


	//   ....[197]....
        /*0c48*/ 	.word	0x0500000f


	//   ....[198]....
        /*0c4c*/ 	.word	0x0500000f


	//   ....[199]....
        /*0c50*/ 	.word	0x0500000f


	//   ....[200]....
        /*0c54*/ 	.word	0x0500000f


	//   ....[201]....
        /*0c58*/ 	.word	0x0500000f


	//   ....[202]....
        /*0c5c*/ 	.word	0x0500000f


	//   ....[203]....
        /*0c60*/ 	.word	0x0500000f


	//   ....[204]....
        /*0c64*/ 	.word	0x0500000f


	//   ....[205]....
        /*0c68*/ 	.word	0x0500000f


	//   ....[206]....
        /*0c6c*/ 	.word	0x0500000f


	//   ....[207]....
        /*0c70*/ 	.word	0x0500000f


	//   ....[208]....
        /*0c74*/ 	.word	0x0500000f


	//   ....[209]....
        /*0c78*/ 	.word	0x0500000f


	//   ....[210]....
        /*0c7c*/ 	.word	0x0500000f


	//   ....[211]....
        /*0c80*/ 	.word	0x0500000f


	//   ....[212]....
        /*0c84*/ 	.word	0x0500000f


	//   ....[213]....
        /*0c88*/ 	.word	0x0500000f


	//   ....[214]....
        /*0c8c*/ 	.word	0x0500000f


	//   ....[215]....
        /*0c90*/ 	.word	0x0500000f


	//   ....[216]....
        /*0c94*/ 	.word	0x0500000f


	//   ....[217]....
        /*0c98*/ 	.word	0x0500000f


	//   ....[218]....
        /*0c9c*/ 	.word	0x0500000f


	//   ....[219]....
        /*0ca0*/ 	.word	0x0500000f


	//   ....[220]....
        /*0ca4*/ 	.word	0x0500000f


	//   ....[221]....
        /*0ca8*/ 	.word	0x0500000f


	//   ....[222]....
        /*0cac*/ 	.word	0x0500000f


	//   ....[223]....
        /*0cb0*/ 	.word	0x0500000f


	//   ....[224]....
        /*0cb4*/ 	.word	0x0500000f


	//   ....[225]....
        /*0cb8*/ 	.word	0x0500000f


	//   ....[226]....
        /*0cbc*/ 	.word	0x0500000f


	//   ....[227]....
        /*0cc0*/ 	.word	0x0500000f


	//   ....[228]....
        /*0cc4*/ 	.word	0x0500000f


	//   ....[229]....
        /*0cc8*/ 	.word	0x0500000f


	//   ....[230]....
        /*0ccc*/ 	.word	0x0500000f


	//   ....[231]....
        /*0cd0*/ 	.word	0x0500000f


	//   ....[232]....
        /*0cd4*/ 	.word	0x0500000f


	//   ....[233]....
        /*0cd8*/ 	.word	0x0500000f


	//   ....[234]....
        /*0cdc*/ 	.word	0x0500000f


	//   ....[235]....
        /*0ce0*/ 	.word	0x0500000f


	//   ....[236]....
        /*0ce4*/ 	.word	0x0500000f


	//   ....[237]....
        /*0ce8*/ 	.word	0x0500000f


	//   ....[238]....
        /*0cec*/ 	.word	0x0500000f


	//   ....[239]....
        /*0cf0*/ 	.word	0x0500000f


	//   ....[240]....
        /*0cf4*/ 	.word	0x0500000f


	//   ....[241]....
        /*0cf8*/ 	.word	0x0500000f


	//   ....[242]....
        /*0cfc*/ 	.word	0x0500000f


	//   ....[243]....
        /*0d00*/ 	.word	0x0500000f


	//   ....[244]....
        /*0d04*/ 	.word	0x0500000f


	//   ....[245]....
        /*0d08*/ 	.word	0x0500000f


	//   ....[246]....
        /*0d0c*/ 	.word	0x0500000f


	//   ....[247]....
        /*0d10*/ 	.word	0x0500000f


	//   ....[248]....
        /*0d14*/ 	.word	0x0500000f


	//   ....[249]....
        /*0d18*/ 	.word	0x0500000f


	//   ....[250]....
        /*0d1c*/ 	.word	0x0500000f


	//   ....[251]....
        /*0d20*/ 	.word	0x0500000f


	//   ....[252]....
        /*0d24*/ 	.word	0x0500000f


	//   ....[253]....
        /*0d28*/ 	.word	0x0500000f


	//   ....[254]....
        /*0d2c*/ 	.word	0x0500000f


	//   ....[255]....
        /*0d30*/ 	.word	0x0500000f


	//   ....[0]....
        /*0d34*/ 	.word	0x0500000f


	//   ....[1]....
        /*0d38*/ 	.word	0x0500000f


	//   ....[2]....
        /*0d3c*/ 	.word	0x0500000f


	//   ....[3]....
        /*0d40*/ 	.word	0x0500000f


	//   ....[4]....
        /*0d44*/ 	.word	0x0500000f


	//   ....[5]....
        /*0d48*/ 	.word	0x0500000f


	//   ....[6]....
        /*0d4c*/ 	.word	0x0500000f


	//   ....[7]....
        /*0d50*/ 	.word	0x0500000f


	//   ....[8]....
        /*0d54*/ 	.word	0x0500000f


	//   ....[9]....
        /*0d58*/ 	.word	0x0500000f


	//   ....[10]....
        /*0d5c*/ 	.word	0x0500000f


	//   ....[11]....
        /*0d60*/ 	.word	0x0500000f


	//   ....[12]....
        /*0d64*/ 	.word	0x0500000f


	//   ....[13]....
        /*0d68*/ 	.word	0x0500000f


	//   ....[14]....
        /*0d6c*/ 	.word	0x0500000f


	//   ....[15]....
        /*0d70*/ 	.word	0x0500000f


	//----- nvinfo : EIATTR_COOP_GROUP_INSTR_OFFSETS
	.align		4
.L_147:
        /*0d74*/ 	.byte	0x04, 0x28
        /*0d76*/ 	.short	(.L_149 - .L_148)


	//   ....[0]....
.L_148:
        /*0d78*/ 	.word	0x00000060


	//   ....[1]....
        /*0d7c*/ 	.word	0x00000140


	//   ....[2]....
        /*0d80*/ 	.word	0x00000190


	//   ....[3]....
        /*0d84*/ 	.word	0x000003c0


	//   ....[4]....
        /*0d88*/ 	.word	0x00000520


	//   ....[5]....
        /*0d8c*/ 	.word	0x00000640


	//   ....[6]....
        /*0d90*/ 	.word	0x000007a0


	//   ....[7]....
        /*0d94*/ 	.word	0x00004310


	//   ....[8]....
        /*0d98*/ 	.word	0x00004320


	//   ....[9]....
        /*0d9c*/ 	.word	0x00005130


	//   ....[10]....
        /*0da0*/ 	.word	0x00005140


	//   ....[11]....
        /*0da4*/ 	.word	0x00005fd0


	//   ....[12]....
        /*0da8*/ 	.word	0x00005fe0


	//   ....[13]....
        /*0dac*/ 	.word	0x00007b00


	//   ....[14]....
        /*0db0*/ 	.word	0x00007b10


	//   ....[15]....
        /*0db4*/ 	.word	0x00008b60


	//   ....[16]....
        /*0db8*/ 	.word	0x00008b70


	//   ....[17]....
        /*0dbc*/ 	.word	0x00009be0


	//   ....[18]....
        /*0dc0*/ 	.word	0x00009bf0


	//   ....[19]....
        /*0dc4*/ 	.word	0x0000ae60


	//   ....[20]....
        /*0dc8*/ 	.word	0x0000ae70


	//   ....[21]....
        /*0dcc*/ 	.word	0x0000b030


	//   ....[22]....
        /*0dd0*/ 	.word	0x0000b040


	//   ....[23]....
        /*0dd4*/ 	.word	0x0000b210


	//   ....[24]....
        /*0dd8*/ 	.word	0x0000b220


	//   ....[25]....
        /*0ddc*/ 	.word	0x0000b660


	//   ....[26]....
        /*0de0*/ 	.word	0x0000b670


	//   ....[27]....
        /*0de4*/ 	.word	0x0000b800


	//   ....[28]....
        /*0de8*/ 	.word	0x0000b820


	//   ....[29]....
        /*0dec*/ 	.word	0x0000b9b0


	//   ....[30]....
        /*0df0*/ 	.word	0x0000b9d0


	//   ....[31]....
        /*0df4*/ 	.word	0x0000c400


	//   ....[32]....
        /*0df8*/ 	.word	0x0000c980


	//   ....[33]....
        /*0dfc*/ 	.word	0x0000c990


	//   ....[34]....
        /*0e00*/ 	.word	0x0000c9a0


	//   ....[35]....
        /*0e04*/ 	.word	0x0000c9b0


	//   ....[36]....
        /*0e08*/ 	.word	0x0000fca0


	//   ....[37]....
        /*0e0c*/ 	.word	0x0000fcb0


	//   ....[38]....
        /*0e10*/ 	.word	0x0000fcc0


	//   ....[39]....
        /*0e14*/ 	.word	0x0000fcd0


	//   ....[40]....
        /*0e18*/ 	.word	0x00016f90


	//   ....[41]....
        /*0e1c*/ 	.word	0x00016fd0


	//   ....[42]....
        /*0e20*/ 	.word	0x00017270


	//   ....[43]....
        /*0e24*/ 	.word	0x000172a0


	//   ....[44]....
        /*0e28*/ 	.word	0x0001c8a0


	//   ....[45]....
        /*0e2c*/ 	.word	0x0001c900


	//   ....[46]....
        /*0e30*/ 	.word	0x0001cb70


	//   ....[47]....
        /*0e34*/ 	.word	0x0001cb90


	//   ....[48]....
        /*0e38*/ 	.word	0x0001dee0


	//   ....[49]....
        /*0e3c*/ 	.word	0x0001e150


	//   ....[50]....
        /*0e40*/ 	.word	0x0001e160


	//   ....[51]....
        /*0e44*/ 	.word	0x0001e190


	//   ....[52]....
        /*0e48*/ 	.word	0x0001fd00


	//   ....[53]....
        /*0e4c*/ 	.word	0x0001fd20


	//   ....[54]....
        /*0e50*/ 	.word	0x0001fd30


	//   ....[55]....
        /*0e54*/ 	.word	0x0001fd40


	//   ....[56]....
        /*0e58*/ 	.word	0x00020750


	//   ....[57]....
        /*0e5c*/ 	.word	0x00020760


	//   ....[58]....
        /*0e60*/ 	.word	0x000208c0


	//   ....[59]....
        /*0e64*/ 	.word	0x000208e0


	//   ....[60]....
        /*0e68*/ 	.word	0x00020a30


	//   ....[61]....
        /*0e6c*/ 	.word	0x00020a50


	//   ....[62]....
        /*0e70*/ 	.word	0x00020bb0


	//   ....[63]....
        /*0e74*/ 	.word	0x00020bd0


	//   ....[64]....
        /*0e78*/ 	.word	0x000213d0


	//   ....[65]....
        /*0e7c*/ 	.word	0x00021400


	//   ....[66]....
        /*0e80*/ 	.word	0x00021c50


	//   ....[67]....
        /*0e84*/ 	.word	0x00021c60


	//   ....[68]....
        /*0e88*/ 	.word	0x00022da0


	//   ....[69]....
        /*0e8c*/ 	.word	0x00022dc0


	//   ....[70]....
        /*0e90*/ 	.word	0x00022f10


	//   ....[71]....
        /*0e94*/ 	.word	0x00022f30


	//   ....[72]....
        /*0e98*/ 	.word	0x00023080


	//   ....[73]....
        /*0e9c*/ 	.word	0x000230a0


	//   ....[74]....
        /*0ea0*/ 	.word	0x00023200


	//   ....[75]....
        /*0ea4*/ 	.word	0x00023220


	//   ....[76]....
        /*0ea8*/ 	.word	0x00023400


	//   ....[77]....
        /*0eac*/ 	.word	0x00023600


	//   ....[78]....
        /*0eb0*/ 	.word	0x00023630


	//   ....[79]....
        /*0eb4*/ 	.word	0x00023660


	//   ....[80]....
        /*0eb8*/ 	.word	0x00023690


	//   ....[81]....
        /*0ebc*/ 	.word	0x000236c0


	//   ....[82]....
        /*0ec0*/ 	.word	0x000236f0


	//   ....[83]....
        /*0ec4*/ 	.word	0x00023890


	//   ....[84]....
        /*0ec8*/ 	.word	0x000238c0


	//   ....[85]....
        /*0ecc*/ 	.word	0x000238f0


	//   ....[86]....
        /*0ed0*/ 	.word	0x00023920


	//   ....[87]....
        /*0ed4*/ 	.word	0x00023950


	//   ....[88]....
        /*0ed8*/ 	.word	0x00023980


	//   ....[89]....
        /*0edc*/ 	.word	0x00023a10


	//   ....[90]....
        /*0ee0*/ 	.word	0x00023a40


	//   ....[91]....
        /*0ee4*/ 	.word	0x00023a50


	//   ....[92]....
        /*0ee8*/ 	.word	0x00023ae0


	//   ....[93]....
        /*0eec*/ 	.word	0x00024ad0


	//   ....[94]....
        /*0ef0*/ 	.word	0x00027130


	//   ....[95]....
        /*0ef4*/ 	.word	0x00027170


	//   ....[96]....
        /*0ef8*/ 	.word	0x000271b0


	//   ....[97]....
        /*0efc*/ 	.word	0x00027270


	//   ....[98]....
        /*0f00*/ 	.word	0x000272a0


	//   ....[99]....
        /*0f04*/ 	.word	0x00027300


	//   ....[100]....
        /*0f08*/ 	.word	0x00027340


	//   ....[101]....
        /*0f0c*/ 	.word	0x000273a0


	//   ....[102]....
        /*0f10*/ 	.word	0x000273c0


	//   ....[103]....
        /*0f14*/ 	.word	0x000273f0


	//   ....[104]....
        /*0f18*/ 	.word	0x00027c20


	//   ....[105]....
        /*0f1c*/ 	.word	0x00027c60


	//   ....[106]....
        /*0f20*/ 	.word	0x00027c80


	//   ....[107]....
        /*0f24*/ 	.word	0x00027d20


	//   ....[108]....
        /*0f28*/ 	.word	0x00027d30


	//   ....[109]....
        /*0f2c*/ 	.word	0x00027de0


	//   ....[110]....
        /*0f30*/ 	.word	0x00027df0


	//   ....[111]....
        /*0f34*/ 	.word	0x00027ea0


	//   ....[112]....
        /*0f38*/ 	.word	0x00027eb0


	//   ....[113]....
        /*0f3c*/ 	.word	0x00027f60


	//   ....[114]....
        /*0f40*/ 	.word	0x00027f70


	//   ....[115]....
        /*0f44*/ 	.word	0x00028020


	//   ....[116]....
        /*0f48*/ 	.word	0x00028030


	//   ....[117]....
        /*0f4c*/ 	.word	0x000280e0


	//   ....[118]....
        /*0f50*/ 	.word	0x000280f0


	//   ....[119]....
        /*0f54*/ 	.word	0x00028130


	//   ....[120]....
        /*0f58*/ 	.word	0x00028950


	//   ....[121]....
        /*0f5c*/ 	.word	0x00028990


	//   ....[122]....
        /*0f60*/ 	.word	0x000289c0


	//   ....[123]....
        /*0f64*/ 	.word	0x00028a80


	//   ....[124]....
        /*0f68*/ 	.word	0x00028ab0


	//   ....[125]....
        /*0f6c*/ 	.word	0x00028b00


	//   ....[126]....
        /*0f70*/ 	.word	0x00028b30


	//   ....[127]....
        /*0f74*/ 	.word	0x00028b80


	//   ....[128]....
        /*0f78*/ 	.word	0x00028bb0


	//   ....[129]....
        /*0f7c*/ 	.word	0x00028c20


	//   ....[130]....
        /*0f80*/ 	.word	0x00028f20


	//   ....[131]....
        /*0f84*/ 	.word	0x00028f50


	//   ....[132]....
        /*0f88*/ 	.word	0x00029010


	//   ....[133]....
        /*0f8c*/ 	.word	0x00029020


	//   ....[134]....
        /*0f90*/ 	.word	0x000290d0


	//   ....[135]....
        /*0f94*/ 	.word	0x000290e0


	//   ....[136]....
        /*0f98*/ 	.word	0x00029190


	//   ....[137]....
        /*0f9c*/ 	.word	0x000291a0


	//   ....[138]....
        /*0fa0*/ 	.word	0x000291b0


	//   ....[139]....
        /*0fa4*/ 	.word	0x00029260


	//   ....[140]....
        /*0fa8*/ 	.word	0x00029810


	//   ....[141]....
        /*0fac*/ 	.word	0x00029850


	//   ....[142]....
        /*0fb0*/ 	.word	0x000298e0


	//   ....[143]....
        /*0fb4*/ 	.word	0x00029910


	//   ....[144]....
        /*0fb8*/ 	.word	0x000299a0


	//   ....[145]....
        /*0fbc*/ 	.word	0x000299d0


	//   ....[146]....
        /*0fc0*/ 	.word	0x00029a60


	//   ....[147]....
        /*0fc4*/ 	.word	0x00029a90


	//   ....[148]....
        /*0fc8*/ 	.word	0x00029aa0


	//   ....[149]....
        /*0fcc*/ 	.word	0x00029b30


	//   ....[150]....
        /*0fd0*/ 	.word	0x00029fc0


	//   ....[151]....
        /*0fd4*/ 	.word	0x00029ff0


	//   ....[152]....
        /*0fd8*/ 	.word	0x0002a060


	//   ....[153]....
        /*0fdc*/ 	.word	0x0002a090


	//   ....[154]....
        /*0fe0*/ 	.word	0x0002a0c0


	//   ....[155]....
        /*0fe4*/ 	.word	0x0002a0f0


	//   ....[156]....
        /*0fe8*/ 	.word	0x0002a120


	//   ....[157]....
        /*0fec*/ 	.word	0x0002a150


	//   ....[158]....
        /*0ff0*/ 	.word	0x0002a300


	//   ....[159]....
        /*0ff4*/ 	.word	0x0002a330


	//   ....[160]....
        /*0ff8*/ 	.word	0x0002a360


	//   ....[161]....
        /*0ffc*/ 	.word	0x0002a390


	//   ....[162]....
        /*1000*/ 	.word	0x0002a3c0


	//   ....[163]....
        /*1004*/ 	.word	0x0002a3f0


	//   ....[164]....
        /*1008*/ 	.word	0x0002a4b0


	//   ....[165]....
        /*100c*/ 	.word	0x0002a4d0


	//   ....[166]....
        /*1010*/ 	.word	0x0002a4e0


	//   ....[167]....
        /*1014*/ 	.word	0x0002a540


	//   ....[168]....
        /*1018*/ 	.word	0x0002ab60


	//   ....[169]....
        /*101c*/ 	.word	0x0002ae80


	//   ....[170]....
        /*1020*/ 	.word	0x0002af10


	//   ....[171]....
        /*1024*/ 	.word	0x0002afb0


	//   ....[172]....
        /*1028*/ 	.word	0x0002b040


	//   ....[173]....
        /*102c*/ 	.word	0x0002b0e0


	//   ....[174]....
        /*1030*/ 	.word	0x0002b170


	//   ....[175]....
        /*1034*/ 	.word	0x0002b260


	//   ....[176]....
        /*1038*/ 	.word	0x0002b2f0


	//   ....[177]....
        /*103c*/ 	.word	0x0002b390


	//   ....[178]....
        /*1040*/ 	.word	0x0002b420


	//   ....[179]....
        /*1044*/ 	.word	0x0002b4c0


	//   ....[180]....
        /*1048*/ 	.word	0x0002b550


	//   ....[181]....
        /*104c*/ 	.word	0x0002b640


	//   ....[182]....
        /*1050*/ 	.word	0x0002b6d0


	//   ....[183]....
        /*1054*/ 	.word	0x0002b770


	//   ....[184]....
        /*1058*/ 	.word	0x0002b800


	//   ....[185]....
        /*105c*/ 	.word	0x0002b8a0


	//   ....[186]....
        /*1060*/ 	.word	0x0002b930


	//   ....[187]....
        /*1064*/ 	.word	0x0002ba20


	//   ....[188]....
        /*1068*/ 	.word	0x0002bab0


	//   ....[189]....
        /*106c*/ 	.word	0x0002bb00


	//   ....[190]....
        /*1070*/ 	.word	0x0002bb50


	//   ....[191]....
        /*1074*/ 	.word	0x0002bc40


	//   ....[192]....
        /*1078*/ 	.word	0x0002bcd0


	//   ....[193]....
        /*107c*/ 	.word	0x0002bd20


	//   ....[194]....
        /*1080*/ 	.word	0x0002bd70


	//   ....[195]....
        /*1084*/ 	.word	0x0002bfd0


	//   ....[196]....
        /*1088*/ 	.word	0x0002c2b0


	//   ....[197]....
        /*108c*/ 	.word	0x0002c3a0


	//   ....[198]....
        /*1090*/ 	.word	0x0002c460


	//   ....[199]....
        /*1094*/ 	.word	0x0002c5d0


	//   ....[200]....
        /*1098*/ 	.word	0x0002c620


	//   ....[201]....
        /*109c*/ 	.word	0x0002c730


	//   ....[202]....
        /*10a0*/ 	.word	0x0002c790


	//   ....[203]....
        /*10a4*/ 	.word	0x0002c8a0


	//   ....[204]....
        /*10a8*/ 	.word	0x0002c900


	//   ....[205]....
        /*10ac*/ 	.word	0x0002ca00


	//   ....[206]....
        /*10b0*/ 	.word	0x0002ca50


	//   ....[207]....
        /*10b4*/ 	.word	0x0002cb00


	//   ....[208]....
        /*10b8*/ 	.word	0x0002cb60


	//   ....[209]....
        /*10bc*/ 	.word	0x0002cc90


	//   ....[210]....
        /*10c0*/ 	.word	0x0002cce0


	//   ....[211]....
        /*10c4*/ 	.word	0x0002ce20


	//   ....[212]....
        /*10c8*/ 	.word	0x0002ce70


	//   ....[213]....
        /*10cc*/ 	.word	0x0002cfb0


	//   ....[214]....
        /*10d0*/ 	.word	0x0002d000


	//   ....[215]....
        /*10d4*/ 	.word	0x0002d140


	//   ....[216]....
        /*10d8*/ 	.word	0x0002d190


	//   ....[217]....
        /*10dc*/ 	.word	0x0002d2d0


	//   ....[218]....
        /*10e0*/ 	.word	0x0002d320


	//   ....[219]....
        /*10e4*/ 	.word	0x0002d460


	//   ....[220]....
        /*10e8*/ 	.word	0x0002d4b0


	//   ....[221]....
        /*10ec*/ 	.word	0x0002d5d0


	//   ....[222]....
        /*10f0*/ 	.word	0x0002d620


	//   ....[223]....
        /*10f4*/ 	.word	0x0002d750


	//   ....[224]....
        /*10f8*/ 	.word	0x0002d820


	//   ....[225]....
        /*10fc*/ 	.word	0x0002d990


	//   ....[226]....
        /*1100*/ 	.word	0x0002d9e0


	//   ....[227]....
        /*1104*/ 	.word	0x0002dae0


	//   ....[228]....
        /*1108*/ 	.word	0x0002db30


	//   ....[229]....
        /*110c*/ 	.word	0x0002dc30


	//   ....[230]....
        /*1110*/ 	.word	0x0002dc80


	//   ....[231]....
        /*1114*/ 	.word	0x0002ddb0


	//   ....[232]....
        /*1118*/ 	.word	0x0002de00


	//   ....[233]....
        /*111c*/ 	.word	0x0002def0


	//   ....[234]....
        /*1120*/ 	.word	0x0002df90


	//   ....[235]....
        /*1124*/ 	.word	0x0002e0d0


	//   ....[236]....
        /*1128*/ 	.word	0x0002e120


	//   ....[237]....
        /*112c*/ 	.word	0x0002e260


	//   ....[238]....
        /*1130*/ 	.word	0x0002e2b0


	//   ....[239]....
        /*1134*/ 	.word	0x0002e3f0


	//   ....[240]....
        /*1138*/ 	.word	0x0002e440


	//   ....[241]....
        /*113c*/ 	.word	0x0002e580


	//   ....[242]....
        /*1140*/ 	.word	0x0002e5d0


	//   ....[243]....
        /*1144*/ 	.word	0x0002e6c0


	//   ....[244]....
        /*1148*/ 	.word	0x0002e780


	//   ....[245]....
        /*114c*/ 	.word	0x0002e910


	//   ....[246]....
        /*1150*/ 	.word	0x0002e960


	//   ....[247]....
        /*1154*/ 	.word	0x0002ea90


	//   ....[248]....
        /*1158*/ 	.word	0x0002eae0


	//   ....[249]....
        /*115c*/ 	.word	0x0002ec10


	//   ....[250]....
        /*1160*/ 	.word	0x0002ec60


	//   ....[251]....
        /*1164*/ 	.word	0x0002ed90


	//   ....[252]....
        /*1168*/ 	.word	0x0002ede0


	//   ....[253]....
        /*116c*/ 	.word	0x0002ee70


	//   ....[254]....
        /*1170*/ 	.word	0x0002ef10


	//   ....[255]....
        /*1174*/ 	.word	0x0002f0a0


	//   ....[0]....
        /*1178*/ 	.word	0x0002f110


	//   ....[1]....
        /*117c*/ 	.word	0x0002f180


	//   ....[2]....
        /*1180*/ 	.word	0x0002f1f0


	//   ....[3]....
        /*1184*/ 	.word	0x0002f260


	//   ....[4]....
        /*1188*/ 	.word	0x0002f2e0


	//   ....[5]....
        /*118c*/ 	.word	0x0002f360


	//   ....[6]....
        /*1190*/ 	.word	0x0002f3f0


	//   ....[7]....
        /*1194*/ 	.word	0x0002f460


	//   ....[8]....
        /*1198*/ 	.word	0x0002f4d0


	//   ....[9]....
        /*119c*/ 	.word	0x0002f540


	//   ....[10]....
        /*11a0*/ 	.word	0x0002f5c0


	//   ....[11]....
        /*11a4*/ 	.word	0x0002f630


	//   ....[12]....
        /*11a8*/ 	.word	0x0002f6d0


	//   ....[13]....
        /*11ac*/ 	.word	0x0002f720


	//   ....[14]....
        /*11b0*/ 	.word	0x0002f7b0


	//   ....[15]....
        /*11b4*/ 	.word	0x0002f8e0


	//----- nvinfo : EIATTR_REG_RECONFIG
	.align		4
.L_149:
        /*11b8*/ 	.byte	0x01, 0x54
	.zero		2


	//----- nvinfo : EIATTR_SYSCALL_OFFSETS
	.align		4
        /*11bc*/ 	.byte	0x04, 0x46
        /*11be*/ 	.short	(.L_151 - .L_150)


	//   ....[0]....
.L_150:
        /*11c0*/ 	.word	0x00002640


	//   ....[1]....
        /*11c4*/ 	.word	0x00002790


	//   ....[2]....
        /*11c8*/ 	.word	0x0000c570


	//   ....[3]....
        /*11cc*/ 	.word	0x0000c900


	//   ....[4]....
        /*11d0*/ 	.word	0x00026760


	//   ....[5]....
        /*11d4*/ 	.word	0x000268b0


	//   ....[6]....
        /*11d8*/ 	.word	0x000269a0


	//   ....[7]....
        /*11dc*/ 	.word	0x00027880


	//----- nvinfo : EIATTR_MBARRIER_INSTR_OFFSETS
	.align		4
.L_151:
        /*11e0*/ 	.byte	0x04, 0x39
        /*11e2*/ 	.short	(.L_153 - .L_152)


	//   ....[0]....
.L_152:
        /*11e4*/ 	.word	0x00000270
        /*11e8*/ 	.word	0x000000ff
        /*11ec*/ 	.word	0x00038800
        /*11f0*/ 	.short	0x0100
        /*11f2*/ 	.byte	0x08
	.zero		1


	//   ....[1]....
        /*11f4*/ 	.word	0x00000280
        /*11f8*/ 	.word	0x000000ff
        /*11fc*/ 	.word	0x00038820
        /*1200*/ 	.short	0x0100
        /*1202*/ 	.byte	0x08
	.zero		1


	//   ....[2]....
        /*1204*/ 	.word	0x00000370
        /*1208*/ 	.word	0x000000ff
        /*120c*/ 	.word	0x00038830
        /*1210*/ 	.short	0x0100
        /*1212*/ 	.byte	0x08
	.zero		1


	//   ....[3]....
        /*1214*/ 	.word	0x00000380
        /*1218*/ 	.word	0x000000ff
        /*121c*/ 	.word	0x00038840
        /*1220*/ 	.short	0x0100
        /*1222*/ 	.byte	0x08
	.zero		1


	//   ....[4]....
        /*1224*/ 	.word	0x00000390
        /*1228*/ 	.word	0x000000ff
        /*122c*/ 	.word	0x00038838
        /*1230*/ 	.short	0x0100
        /*1232*/ 	.byte	0x08
	.zero		1


	//   ....[5]....
        /*1234*/ 	.word	0x000003a0
        /*1238*/ 	.word	0x000000ff
        /*123c*/ 	.word	0x00038848
        /*1240*/ 	.short	0x0100
        /*1242*/ 	.byte	0x08
	.zero		1


	//   ....[6]....
        /*1244*/ 	.word	0x000004d0
        /*1248*/ 	.word	0x000000ff
        /*124c*/ 	.word	0x00038850
        /*1250*/ 	.short	0x0100
        /*1252*/ 	.byte	0x08
	.zero		1


	//   ....[7]....
        /*1254*/ 	.word	0x000004e0
        /*1258*/ 	.word	0x000000ff
        /*125c*/ 	.word	0x00038860
        /*1260*/ 	.short	0x0100
        /*1262*/ 	.byte	0x08
	.zero		1


	//   ....[8]....
        /*1264*/ 	.word	0x000004f0
        /*1268*/ 	.word	0x000000ff
        /*126c*/ 	.word	0x00038858
        /*1270*/ 	.short	0x0100
        /*1272*/ 	.byte	0x08
	.zero		1


	//   ....[9]....
        /*1274*/ 	.word	0x00000500
        /*1278*/ 	.word	0x000000ff
        /*127c*/ 	.word	0x00038868
        /*1280*/ 	.short	0x0100
        /*1282*/ 	.byte	0x08
	.zero		1


	//   ....[10]....
        /*1284*/ 	.word	0x000005f0
        /*1288*/ 	.word	0x000000ff
        /*128c*/ 	.word	0x00038870
        /*1290*/ 	.short	0x0100
        /*1292*/ 	.byte	0x06
	.zero		1


	//   ....[11]....
        /*1294*/ 	.word	0x00000600
        /*1298*/ 	.word	0x000000ff
        /*129c*/ 	.word	0x00038880
        /*12a0*/ 	.short	0x0100
        /*12a2*/ 	.byte	0x06
	.zero		1


	//   ....[12]....
        /*12a4*/ 	.word	0x00000610
        /*12a8*/ 	.word	0x000000ff
        /*12ac*/ 	.word	0x00038878
        /*12b0*/ 	.short	0x0100
        /*12b2*/ 	.byte	0x06
	.zero		1


	//   ....[13]....
        /*12b4*/ 	.word	0x00000620
        /*12b8*/ 	.word	0x000000ff
        /*12bc*/ 	.word	0x00038888
        /*12c0*/ 	.short	0x0100
        /*12c2*/ 	.byte	0x06
	.zero		1


	//   ....[14]....
        /*12c4*/ 	.word	0x00000750
        /*12c8*/ 	.word	0x000000ff
        /*12cc*/ 	.word	0x00038890
        /*12d0*/ 	.short	0x0100
        /*12d2*/ 	.byte	0x08
	.zero		1


	//   ....[15]....
        /*12d4*/ 	.word	0x00000760
        /*12d8*/ 	.word	0x000000ff
        /*12dc*/ 	.word	0x000388a0
        /*12e0*/ 	.short	0x0100
        /*12e2*/ 	.byte	0x08
	.zero		1


	//   ....[16]....
        /*12e4*/ 	.word	0x00000770
        /*12e8*/ 	.word	0x000000ff
        /*12ec*/ 	.word	0x00038898
        /*12f0*/ 	.short	0x0100
        /*12f2*/ 	.byte	0x08
	.zero		1


	//   ....[17]....
        /*12f4*/ 	.word	0x00000780
        /*12f8*/ 	.word	0x000000ff
        /*12fc*/ 	.word	0x000388a8
        /*1300*/ 	.short	0x0100
        /*1302*/ 	.byte	0x08
	.zero		1


	//   ....[18]....
        /*1304*/ 	.word	0x000008b0
        /*1308*/ 	.word	0x000000ff
        /*130c*/ 	.word	0x000388b0
        /*1310*/ 	.short	0x0100
        /*1312*/ 	.byte	0x08
	.zero		1


	//   ....[19]....
        /*1314*/ 	.word	0x000008c0
        /*1318*/ 	.word	0x000000ff
        /*131c*/ 	.word	0x000388c0
        /*1320*/ 	.short	0x0100
        /*1322*/ 	.byte	0x08
	.zero		1


	//   ....[20]....
        /*1324*/ 	.word	0x000008d0
        /*1328*/ 	.word	0x000000ff
        /*132c*/ 	.word	0x000388b8
        /*1330*/ 	.short	0x0100
        /*1332*/ 	.byte	0x08
	.zero		1


	//   ....[21]....
        /*1334*/ 	.word	0x000008e0
        /*1338*/ 	.word	0x000000ff
        /*133c*/ 	.word	0x000388c8
        /*1340*/ 	.short	0x0100
        /*1342*/ 	.byte	0x08
	.zero		1


	//   ....[22]....
        /*1344*/ 	.word	0x000042c0
        /*1348*/ 	.word	0x00000056
        /*134c*/ 	.word	0x00038890
        /*1350*/ 	.short	0x010a
        /*1352*/ 	.byte	0x3f
	.zero		1


	//   ....[23]....
        /*1354*/ 	.word	0x00007a90
        /*1358*/ 	.word	0x00000056
        /*135c*/ 	.word	0x00038890
        /*1360*/ 	.short	0x010a
        /*1362*/ 	.byte	0x3f
	.zero		1


	//   ....[24]....
        /*1364*/ 	.word	0x0000acc0
        /*1368*/ 	.word	0x00000056
        /*136c*/ 	.word	0x00038890
        /*1370*/ 	.short	0x010a
        /*1372*/ 	.byte	0x3f
	.zero		1


	//   ....[25]....
        /*1374*/ 	.word	0x0000b4a0
        /*1378*/ 	.word	0x0000000b
        /*137c*/ 	.word	0x00000000
        /*1380*/ 	.short	0x0101
        /*1382*/ 	.byte	0x3f
	.zero		1


	//   ....[26]....
        /*1384*/ 	.word	0x0000b4e0
        /*1388*/ 	.word	0x00000056
        /*138c*/ 	.word	0x000388b0
        /*1390*/ 	.short	0x010a
        /*1392*/ 	.byte	0x3f
	.zero		1


	//   ....[27]....
        /*1394*/ 	.word	0x0000bc10
        /*1398*/ 	.word	0x00000056
        /*139c*/ 	.word	0x00000000
        /*13a0*/ 	.short	0x0101
        /*13a2*/ 	.byte	0x3f
	.zero		1


	//   ....[28]....
        /*13a4*/ 	.word	0x0000c600
        /*13a8*/ 	.word	0x00000017
        /*13ac*/ 	.word	0x00038800
        /*13b0*/ 	.short	0x010a
        /*13b2*/ 	.byte	0x3f
	.zero		1


	//   ....[29]....
        /*13b4*/ 	.word	0x0000c650
        /*13b8*/ 	.word	0x00000017
        /*13bc*/ 	.word	0x00038800
        /*13c0*/ 	.short	0x010a
        /*13c2*/ 	.byte	0x3f
	.zero		1


	//   ....[30]....
        /*13c4*/ 	.word	0x0000d100
        /*13c8*/ 	.word	0x00000017
        /*13cc*/ 	.word	0x00038800
        /*13d0*/ 	.short	0x010a
        /*13d2*/ 	.byte	0x3f
	.zero		1


	//   ....[31]....
        /*13d4*/ 	.word	0x000102c0
        /*13d8*/ 	.word	0x00000017
        /*13dc*/ 	.word	0x00038800
        /*13e0*/ 	.short	0x010a
        /*13e2*/ 	.byte	0x3f
	.zero		1


	//   ....[32]....
        /*13e4*/ 	.word	0x00013560
        /*13e8*/ 	.word	0x00000000
        /*13ec*/ 	.word	0x00038830
        /*13f0*/ 	.short	0x010a
        /*13f2*/ 	.byte	0x3f
	.zero		1


	//   ....[33]....
        /*13f4*/ 	.word	0x000135b0
        /*13f8*/ 	.word	0x00000000
        /*13fc*/ 	.word	0x00038830
        /*1400*/ 	.short	0x010a
        /*1402*/ 	.byte	0x3f
	.zero		1


	//   ....[34]....
        /*1404*/ 	.word	0x00017770
        /*1408*/ 	.word	0x00000000
        /*140c*/ 	.word	0x00000000
        /*1410*/ 	.short	0x0101
        /*1412*/ 	.byte	0x3f
	.zero		1


	//   ....[35]....
        /*1414*/ 	.word	0x00018890
        /*1418*/ 	.word	0x00000009
        /*141c*/ 	.word	0x00038830
        /*1420*/ 	.short	0x010a
        /*1422*/ 	.byte	0x3f
	.zero		1


	//   ....[36]....
        /*1424*/ 	.word	0x00018920
        /*1428*/ 	.word	0x00000009
        /*142c*/ 	.word	0x00038830
        /*1430*/ 	.short	0x010a
        /*1432*/ 	.byte	0x3f
	.zero		1


	//   ....[37]....
        /*1434*/ 	.word	0x0001c010
        /*1438*/ 	.word	0x00000006
        /*143c*/ 	.word	0x00038850
        /*1440*/ 	.short	0x010a
        /*1442*/ 	.byte	0x3f
	.zero		1


	//   ....[38]....
        /*1444*/ 	.word	0x0001c060
        /*1448*/ 	.word	0x00000006
        /*144c*/ 	.word	0x00038850
        /*1450*/ 	.short	0x010a
        /*1452*/ 	.byte	0x3f
	.zero		1


	//   ....[39]....
        /*1454*/ 	.word	0x0001cb00
        /*1458*/ 	.word	0x00000004
        /*145c*/ 	.word	0x00000000
        /*1460*/ 	.short	0x0101
        /*1462*/ 	.byte	0x3f
	.zero		1


	//   ....[40]....
        /*1464*/ 	.word	0x0001d450
        /*1468*/ 	.word	0x00000006
        /*146c*/ 	.word	0x00000000
        /*1470*/ 	.short	0x0101
        /*1472*/ 	.byte	0x3f
	.zero		1


	//   ....[41]....
        /*1474*/ 	.word	0x0001de20
        /*1478*/ 	.word	0x00000002
        /*147c*/ 	.word	0x00038850
        /*1480*/ 	.short	0x010a
        /*1482*/ 	.byte	0x3f
	.zero		1


	//   ....[42]....
        /*1484*/ 	.word	0x0001de70
        /*1488*/ 	.word	0x00000002
        /*148c*/ 	.word	0x00038850
        /*1490*/ 	.short	0x010a
        /*1492*/ 	.byte	0x3f
	.zero		1


	//   ....[43]....
        /*1494*/ 	.word	0x0001eb10
        /*1498*/ 	.word	0x00000002
        /*149c*/ 	.word	0x00000000
        /*14a0*/ 	.short	0x0101
        /*14a2*/ 	.byte	0x3f
	.zero		1


	//   ....[44]....
        /*14a4*/ 	.word	0x00020740
        /*14a8*/ 	.word	0x00000014
        /*14ac*/ 	.word	0x00000000
        /*14b0*/ 	.short	0x0101
        /*14b2*/ 	.byte	0x3f
	.zero		1


	//   ....[45]....
        /*14b4*/ 	.word	0x000213f0
        /*14b8*/ 	.word	0x00000038
        /*14bc*/ 	.word	0x00000000
        /*14c0*/ 	.short	0x0101
        /*14c2*/ 	.byte	0x3f
	.zero		1


	//   ....[46]....
        /*14c4*/ 	.word	0x00024bb0
        /*14c8*/ 	.word	0x00000010
        /*14cc*/ 	.word	0x00038820
        /*14d0*/ 	.short	0x010a
        /*14d2*/ 	.byte	0x3f
	.zero		1


	//   ....[47]....
        /*14d4*/ 	.word	0x00024c40
        /*14d8*/ 	.word	0x0000000c
        /*14dc*/ 	.word	0x000388a0
        /*14e0*/ 	.short	0x010a
        /*14e2*/ 	.byte	0x3f
	.zero		1


	//   ....[48]....
        /*14e4*/ 	.word	0x00025190
        /*14e8*/ 	.word	0x0000000c
        /*14ec*/ 	.word	0x000388c0
        /*14f0*/ 	.short	0x010a
        /*14f2*/ 	.byte	0x3f
	.zero		1


	//   ....[49]....
        /*14f4*/ 	.word	0x000257a0
        /*14f8*/ 	.word	0x0000000b
        /*14fc*/ 	.word	0x000388a0
        /*1500*/ 	.short	0x010a
        /*1502*/ 	.byte	0x3f
	.zero		1


	//   ....[50]....
        /*1504*/ 	.word	0x00025ce0
        /*1508*/ 	.word	0x0000000b
        /*150c*/ 	.word	0x000388c0
        /*1510*/ 	.short	0x010a
        /*1512*/ 	.byte	0x3f
	.zero		1


	//   ....[51]....
        /*1514*/ 	.word	0x00026f60
        /*1518*/ 	.word	0x00000005
        /*151c*/ 	.word	0x00038840
        /*1520*/ 	.short	0x010a
        /*1522*/ 	.byte	0x3f
	.zero		1


	//   ....[52]....
        /*1524*/ 	.word	0x00027570
        /*1528*/ 	.word	0x00000005
        /*152c*/ 	.word	0x00038830
        /*1530*/ 	.short	0x0107
        /*1532*/ 	.byte	0x3f
	.zero		1


	//   ....[53]....
        /*1534*/ 	.word	0x00027650
        /*1538*/ 	.word	0x00000005
        /*153c*/ 	.word	0x00038830
        /*1540*/ 	.short	0x0101
        /*1542*/ 	.byte	0x3f
	.zero		1


	//   ....[54]....
        /*1544*/ 	.word	0x00028280
        /*1548*/ 	.word	0x00000010
        /*154c*/ 	.word	0x00038800
        /*1550*/ 	.short	0x0107
        /*1552*/ 	.byte	0x3f
	.zero		1


	//   ....[55]....
        /*1554*/ 	.word	0x000283a0
        /*1558*/ 	.word	0x00000010
        /*155c*/ 	.word	0x00038800
        /*1560*/ 	.short	0x0101
        /*1562*/ 	.byte	0x3f
	.zero		1


	//   ....[56]....
        /*1564*/ 	.word	0x000283c0
        /*1568*/ 	.word	0x00000010
        /*156c*/ 	.word	0x00038820
        /*1570*/ 	.short	0x010a
        /*1572*/ 	.byte	0x3f
	.zero		1


	//   ....[57]....
        /*1574*/ 	.word	0x000287c0
        /*1578*/ 	.word	0x00000006
        /*157c*/ 	.word	0x00038840
        /*1580*/ 	.short	0x010a
        /*1582*/ 	.byte	0x3f
	.zero		1


	//   ....[58]....
        /*1584*/ 	.word	0x00028d40
        /*1588*/ 	.word	0x00000006
        /*158c*/ 	.word	0x00038830
        /*1590*/ 	.short	0x0107
        /*1592*/ 	.byte	0x3f
	.zero		1


	//   ....[59]....
        /*1594*/ 	.word	0x00028e00
        /*1598*/ 	.word	0x00000006
        /*159c*/ 	.word	0x00038830
        /*15a0*/ 	.short	0x0101
        /*15a2*/ 	.byte	0x3f
	.zero		1


	//   ....[60]....
        /*15a4*/ 	.word	0x00028e60
        /*15a8*/ 	.word	0x00000006
        /*15ac*/ 	.word	0x00038860
        /*15b0*/ 	.short	0x010a
        /*15b2*/ 	.byte	0x3f
	.zero		1


	//   ....[61]....
        /*15b4*/ 	.word	0x00029390
        /*15b8*/ 	.word	0x00000006
        /*15bc*/ 	.word	0x00038850
        /*15c0*/ 	.short	0x0107
        /*15c2*/ 	.byte	0x3f
	.zero		1


	//   ....[62]....
        /*15c4*/ 	.word	0x00029530
        /*15c8*/ 	.word	0x00000006
        /*15cc*/ 	.word	0x00038850
        /*15d0*/ 	.short	0x0101
        /*15d2*/ 	.byte	0x3f
	.zero		1


	//   ....[63]....
        /*15d4*/ 	.word	0x00029760
        /*15d8*/ 	.word	0x00000004
        /*15dc*/ 	.word	0x00038860
        /*15e0*/ 	.short	0x010a
        /*15e2*/ 	.byte	0x3f
	.zero		1


	//   ....[64]....
        /*15e4*/ 	.word	0x00029cc0
        /*15e8*/ 	.word	0x00000004
        /*15ec*/ 	.word	0x00038850
        /*15f0*/ 	.short	0x0107
        /*15f2*/ 	.byte	0x3f
	.zero		1


	//   ....[65]....
        /*15f4*/ 	.word	0x00029d80
        /*15f8*/ 	.word	0x00000004
        /*15fc*/ 	.word	0x00038850
        /*1600*/ 	.short	0x0101
        /*1602*/ 	.byte	0x3f
	.zero		1


	//   ....[66]....
        /*1604*/ 	.word	0x0002aae0
        /*1608*/ 	.word	0x00000005
        /*160c*/ 	.word	0x00038820
        /*1610*/ 	.short	0x010a
        /*1612*/ 	.byte	0x3f
	.zero		1


	//   ....[67]....
        /*1614*/ 	.word	0x0002ac50
        /*1618*/ 	.word	0x00000003
        /*161c*/ 	.word	0x00038840
        /*1620*/ 	.short	0x010a
        /*1622*/ 	.byte	0x3f
	.zero		1


	//   ....[68]....
        /*1624*/ 	.word	0x0002acf0
        /*1628*/ 	.word	0x00000017
        /*162c*/ 	.word	0x00038840
        /*1630*/ 	.short	0x010a
        /*1632*/ 	.byte	0x3f
	.zero		1


	//   ....[69]....
        /*1634*/ 	.word	0x0002ad30
        /*1638*/ 	.word	0x00000003
        /*163c*/ 	.word	0x00038860
        /*1640*/ 	.short	0x010a
        /*1642*/ 	.byte	0x3f
	.zero		1


	//   ....[70]....
        /*1644*/ 	.word	0x0002ad70
        /*1648*/ 	.word	0x00000017
        /*164c*/ 	.word	0x00038860
        /*1650*/ 	.short	0x010a
        /*1652*/ 	.byte	0x3f
	.zero		1


	//   ....[71]....
        /*1654*/ 	.word	0x0002add0
        /*1658*/ 	.word	0x00000056
        /*165c*/ 	.word	0x00038890
        /*1660*/ 	.short	0x010a
        /*1662*/ 	.byte	0x3f
	.zero		1


	//   ....[72]....
        /*1664*/ 	.word	0x0002b1b0
        /*1668*/ 	.word	0x00000056
        /*166c*/ 	.word	0x00038890
        /*1670*/ 	.short	0x010a
        /*1672*/ 	.byte	0x3f
	.zero		1


	//   ....[73]....
        /*1674*/ 	.word	0x0002b590
        /*1678*/ 	.word	0x00000056
        /*167c*/ 	.word	0x00038890
        /*1680*/ 	.short	0x010a
        /*1682*/ 	.byte	0x3f
	.zero		1


	//   ....[74]....
        /*1684*/ 	.word	0x0002b970
        /*1688*/ 	.word	0x00000056
        /*168c*/ 	.word	0x000388b0
        /*1690*/ 	.short	0x010a
        /*1692*/ 	.byte	0x3f
	.zero		1


	//   ....[75]....
        /*1694*/ 	.word	0x0002bb90
        /*1698*/ 	.word	0x00000017
        /*169c*/ 	.word	0x00038800
        /*16a0*/ 	.short	0x010a
        /*16a2*/ 	.byte	0x3f
	.zero		1


	//   ....[76]....
        /*16a4*/ 	.word	0x0002bdb0
        /*16a8*/ 	.word	0x00000017
        /*16ac*/ 	.word	0x00038800
        /*16b0*/ 	.short	0x010a
        /*16b2*/ 	.byte	0x3f
	.zero		1


	//   ....[77]....
        /*16b4*/ 	.word	0x0002be00
        /*16b8*/ 	.word	0x00000000
        /*16bc*/ 	.word	0x00038830
        /*16c0*/ 	.short	0x010a
        /*16c2*/ 	.byte	0x3f
	.zero		1


	//   ....[78]....
        /*16c4*/ 	.word	0x0002be50
        /*16c8*/ 	.word	0x00000009
        /*16cc*/ 	.word	0x00038830
        /*16d0*/ 	.short	0x010a
        /*16d2*/ 	.byte	0x3f
	.zero		1


	//   ....[79]....
        /*16d4*/ 	.word	0x0002bea0
        /*16d8*/ 	.word	0x00000006
        /*16dc*/ 	.word	0x00038850
        /*16e0*/ 	.short	0x010a
        /*16e2*/ 	.byte	0x3f
	.zero		1


	//   ....[80]....
        /*16e4*/ 	.word	0x0002bef0
        /*16e8*/ 	.word	0x00000002
        /*16ec*/ 	.word	0x00038850
        /*16f0*/ 	.short	0x010a
        /*16f2*/ 	.byte	0x3f
	.zero		1


	//   ....[81]....
        /*16f4*/ 	.word	0x0002c090
        /*16f8*/ 	.word	0x00000010
        /*16fc*/ 	.word	0x00038820
        /*1700*/ 	.short	0x010a
        /*1702*/ 	.byte	0x3f
	.zero		1


	//   ....[82]....
        /*1704*/ 	.word	0x0002c0e0
        /*1708*/ 	.word	0x0000000c
        /*170c*/ 	.word	0x000388a0
        /*1710*/ 	.short	0x010a
        /*1712*/ 	.byte	0x3f
	.zero		1


	//   ....[83]....
        /*1714*/ 	.word	0x0002c130
        /*1718*/ 	.word	0x0000000c
        /*171c*/ 	.word	0x000388c0
        /*1720*/ 	.short	0x010a
        /*1722*/ 	.byte	0x3f
	.zero		1


	//   ....[84]....
        /*1724*/ 	.word	0x0002c180
        /*1728*/ 	.word	0x0000000b
        /*172c*/ 	.word	0x000388a0
        /*1730*/ 	.short	0x010a
        /*1732*/ 	.byte	0x3f
	.zero		1


	//   ....[85]....
        /*1734*/ 	.word	0x0002c1d0
        /*1738*/ 	.word	0x0000000b
        /*173c*/ 	.word	0x000388c0
        /*1740*/ 	.short	0x010a
        /*1742*/ 	.byte	0x3f
	.zero		1


	//   ....[86]....
        /*1744*/ 	.word	0x0002c2f0
        /*1748*/ 	.word	0x00000005
        /*174c*/ 	.word	0x00038840
        /*1750*/ 	.short	0x010a
        /*1752*/ 	.byte	0x3f
	.zero		1


	//   ....[87]....
        /*1754*/ 	.word	0x0002d650
        /*1758*/ 	.word	0x00000010
        /*175c*/ 	.word	0x00038820
        /*1760*/ 	.short	0x010a
        /*1762*/ 	.byte	0x3f
	.zero		1


	//   ....[88]....
        /*1764*/ 	.word	0x0002d6a0
        /*1768*/ 	.word	0x00000006
        /*176c*/ 	.word	0x00038840
        /*1770*/ 	.short	0x010a
        /*1772*/ 	.byte	0x3f
	.zero		1


	//   ....[89]....
        /*1774*/ 	.word	0x0002de40
        /*1778*/ 	.word	0x00000006
        /*177c*/ 	.word	0x00038860
        /*1780*/ 	.short	0x010a
        /*1782*/ 	.byte	0x3f
	.zero		1


	//   ....[90]....
        /*1784*/ 	.word	0x0002e610
        /*1788*/ 	.word	0x00000004
        /*178c*/ 	.word	0x00038860
        /*1790*/ 	.short	0x010a
        /*1792*/ 	.byte	0x3f
	.zero		1


	//   ....[91]....
        /*1794*/ 	.word	0x0002f800
        /*1798*/ 	.word	0x00000005
        /*179c*/ 	.word	0x00038820
        /*17a0*/ 	.short	0x010a
        /*17a2*/ 	.byte	0x3f
	.zero		1


	//   ....[92]....
        /*17a4*/ 	.word	0x0002f9a0
        /*17a8*/ 	.word	0x00000003
        /*17ac*/ 	.word	0x00038840
        /*17b0*/ 	.short	0x010a
        /*17b2*/ 	.byte	0x3f
	.zero		1


	//   ....[93]....
        /*17b4*/ 	.word	0x0002f9f0
        /*17b8*/ 	.word	0x00000017
        /*17bc*/ 	.word	0x00038840
        /*17c0*/ 	.short	0x010a
        /*17c2*/ 	.byte	0x3f
	.zero		1


	//   ....[94]....
        /*17c4*/ 	.word	0x0002fa40
        /*17c8*/ 	.word	0x00000003
        /*17cc*/ 	.word	0x00038860
        /*17d0*/ 	.short	0x010a
        /*17d2*/ 	.byte	0x3f
	.zero		1


	//----- nvinfo : EIATTR_NUM_MBARRIERS
	.align		4
.L_153:
        /*17d4*/ 	.byte	0x03, 0x38
        /*17d6*/ 	.short	0x0016


	//----- nvinfo : EIATTR_EXIT_INSTR_OFFSETS
	.align		4
        /*17d8*/ 	.byte	0x04, 0x1c
        /*17da*/ 	.short	(.L_155 - .L_154)


	//   ....[0]....
.L_154:
        /*17dc*/ 	.word	0x0002adc0


	//----- nvinfo : EIATTR_MAX_THREADS
	.align		4
.L_155:
        /*17e0*/ 	.byte	0x04, 0x05
        /*17e2*/ 	.short	(.L_157 - .L_156)
.L_156:
        /*17e4*/ 	.word	0x00000180
        /*17e8*/ 	.word	0x00000001
        /*17ec*/ 	.word	0x00000001


	//----- nvinfo : EIATTR_CRS_STACK_SIZE
	.align		4
.L_157:
        /*17f0*/ 	.byte	0x04, 0x1e
        /*17f2*/ 	.short	(.L_159 - .L_158)
.L_158:
        /*17f4*/ 	.word	0x00000000


	//----- nvinfo : EIATTR_CBANK_PARAM_SIZE
	.align		4
.L_159:
        /*17f8*/ 	.byte	0x03, 0x19
        /*17fa*/ 	.short	0x0af0


	//----- nvinfo : EIATTR_PARAM_CBANK
	.align		4
        /*17fc*/ 	.byte	0x04, 0x0a
        /*17fe*/ 	.short	(.L_161 - .L_160)
	.align		4
.L_160:
        /*1800*/ 	.word	index@(.nv.constant0._ZN7cutlass13device_kernelIN5flash11enable_sm90INS1_16FlashAttnFwdSm90INS1_25CollectiveMainloopFwdSm90ILi2EN4cute5tupleIJNS5_1CILi1EEES8_S8_EEENS6_IJNS7_ILi128EEENS7_ILi80EEENS7_ILi256EEEEEELi256ENS_6half_tEfNS_4arch4Sm90ELb0ELb0ELb1ELb1ELb1ELb1ELb0ELb1ELb1ELb1ELb1ELb0EEENS1_21CollectiveEpilogueFwdINS6_IJSA_SC_SB_EEES9_SE_SG_Li256ELb1ELb1ELb1ELb0EEENS1_36VarlenDynamicPersistentTileSchedulerILi128ELi80ELi256ELi128ELb1ELb1ELb1ELb0ELb1ELb1EEEEEEEEEvNT_6ParamsE)
        /*1804*/ 	.short	0x0210
        /*1806*/ 	.short	0x0af0


	//----- nvinfo : EIATTR_SW_WAR
	.align		4
.L_161:
        /*1808*/ 	.byte	0x04, 0x36
        /*180a*/ 	.short	(.L_163 - .L_162)
.L_162:
        /*180c*/ 	.word	0x00000008
.L_163:


//--------------------- .nv.info._ZN7cutlass13device_kernelIN5flash11enable_sm90INS1_16FlashAttnFwdSm90INS1_25CollectiveMainloopFwdSm90ILi2EN4cute5tupleIJNS5_1CILi1EEES8_S8_EEENS6_IJNS7_ILi128EEENS7_ILi64EEENS7_ILi256EEEEEELi256ENS_6half_tEfNS_4arch4Sm90ELb0ELb1ELb1ELb0ELb1ELb0ELb0ELb1ELb1ELb1ELb1ELb0EEENS1_21CollectiveEpilogueFwdINS6_IJSA_SC_SB_EEES9_SE_SG_Li256ELb0ELb1ELb1ELb0EEENS1_19SingleTileSchedulerILb0ELb1ELb1ELi128EEEEEEEEEvNT_6ParamsE --------------------------
	.section	.nv.info._ZN7cutlass13device_kernelIN5flash11enable_sm90INS1_16FlashAttnFwdSm90INS1_25CollectiveMainloopFwdSm90ILi2EN4cute5tupleIJNS5_1CILi1EEES8_S8_EEENS6_IJNS7_ILi128EEENS7_ILi64EEENS7_ILi256EEEEEELi256ENS_6half_tEfNS_4arch4Sm90ELb0ELb1ELb1ELb0ELb1ELb0ELb0ELb1ELb1ELb1ELb1ELb0EEENS1_21CollectiveEpilogueFwdINS6_IJSA_SC_SB_EEES9_SE_SG_Li256ELb0ELb1ELb1ELb0EEENS1_19SingleTileSchedulerILb0ELb1ELb1ELi128EEEEEEEEEvNT_6ParamsE,"",@"SHT_CUDA_INFO"
	.sectionflags	@""
	.align	4


	//----- nvinfo : EIATTR_CUDA_API_VERSION
	.align		4
        /*0000*/ 	.byte	0x04, 0x37
        /*0002*/ 	.short	(.L_165 - .L_164)
.L_164:
        /*0004*/ 	.word	0x00000082


	//----- nvinfo : EIATTR_KPARAM_INFO
	.align		4
.L_165:
        /*0008*/ 	.byte	0x04, 0x17
        /*000a*/ 	.short	(.L_167 - .L_166)
.L_166:
        /*000c*/ 	.word	0x00000000
        /*0010*/ 	.short	0x0000
        /*0012*/ 	.short	0x0070
        /*0014*/ 	.byte	0x00, 0xf0, 0x01, 0x28


	//----- nvinfo : EIATTR_SPARSE_MMA_MASK
	.align		4
.L_167:
        /*0018*/ 	.byte	0x03, 0x50
        /*001a*/ 	.short	0x0000


	//----- nvinfo : EIATTR_MAXREG_COUNT
	.align		4
        /*001c*/ 	.byte	0x03, 0x1b
        /*001e*/ 	.short	0x00a8


	//----- nvinfo : EIATTR_NUM_BARRIERS
	.align		4
        /*0020*/ 	.byte	0x02, 0x4c
        /*0022*/ 	.byte	0x09
	.zero		1


	//----- nvinfo : EIATTR_EXTERNS
	.align		4
        /*0024*/ 	.byte	0x04, 0x0f
        /*0026*/ 	.short	(.L_169 - .L_168)


	//   ....[0]....
	.align		4
.L_168:
        /*0028*/ 	.word	index@(__assertfail)


	//----- nvinfo : EIATTR_ANNOTATIONS
	.align		4
.L_169:
        /*002c*/ 	.byte	0x04, 0x55
        /*002e*/ 	.short	(.L_171 - .L_170)


	//   ....[0]....
.L_170:
        /*0030*/ 	.word	0x00000001
        /*0034*/ 	.byte	0xb0, 0x08, 0x00, 0x00, 0x01, 0x00, 0x00, 0x00, 0xe0, 0x09, 0x00, 0x00, 0x01, 0x00, 0x00, 0x00
        /*0044*/ 	.byte	0x90, 0x19, 0x00, 0x00, 0x01, 0x00, 0x00, 0x00, 0xe0, 0xdd, 0x00, 0x00, 0x01, 0x00, 0x00, 0x00
        /*0054*/ 	.byte	0xf0, 0xff, 0x00, 0x00, 0x01, 0x00, 0x00, 0x00, 0x80, 0x13, 0x01, 0x00, 0x01, 0x00, 0x00, 0x00
        /*0064*/ 	.byte	0x20, 0x15, 0x01, 0x00, 0x01, 0x00, 0x00, 0x00, 0xb0, 0x29, 0x01, 0x00, 0x01, 0x00, 0x00, 0x00
        /*0074*/ 	.byte	0x50, 0x3f, 0x01, 0x00


	//----- nvinfo : EIATTR_MERCURY_ISA_VERSION
	.align		4
.L_171:
        /*0078*/ 	.byte	0x03, 0x5f
        /*007a*/ 	.short	0x0101


	//----- nvinfo : EIATTR_INT_WARP_WIDE_INSTR_OFFSETS
	.align		4
        /*007c*/ 	.byte	0x04, 0x31
        /*007e*/ 	.short	(.L_173 - .L_172)


	//   ....[0]....
.L_172:
        /*0080*/ 	.word	0x000000c0


	//   ....[1]....
        /*0084*/ 	.word	0x000000d0


	//   ....[2]....
        /*0088*/ 	.word	0x00000170


	//----- nvinfo : EIATTR_COOP_GROUP_MASK_REGIDS
	.align		4
.L_173:
        /*008c*/ 	.byte	0x04, 0x29
        /*008e*/ 	.short	(.L_175 - .L_174)


	//   ....[0]....
.L_174:
        /*0090*/ 	.word	0xffffffff


	//   ....[1]....
        /*0094*/ 	.word	0xffffffff


	//   ....[2]....
        /*0098*/ 	.word	0xffffffff


	//   ....[3]....
        /*009c*/ 	.word	0xffffffff


	//   ....[4]....
        /*00a0*/ 	.word	0xffffffff


	//   ....[5]....
        /*00a4*/ 	.word	0xffffffff


	//   ....[6]....
        /*00a8*/ 	.word	0xffffffff


	//   ....[7]....
        /*00ac*/ 	.word	0xffffffff


	//   ....[8]....
        /*00b0*/ 	.word	0xffffffff


	//   ....[9]....
        /*00b4*/ 	.word	0xffffffff


	//   ....[10]....
        /*00b8*/ 	.word	0xffffffff


	//   ....[11]....
        /*00bc*/ 	.word	0xffffffff


	//   ....[12]....
        /*00c0*/ 	.word	0xffffffff


	//   ....[13]....
        /*00c4*/ 	.word	0xffffffff


	//   ....[14]....
        /*00c8*/ 	.word	0xffffffff


	//   ....[15]....
        /*00cc*/ 	.word	0xffffffff


	//   ....[16]....
        /*00d0*/ 	.word	0xffffffff


	//   ....[17]....
        /*00d4*/ 	.word	0xffffffff


	//   ....[18]....
        /*00d8*/ 	.word	0xffffffff


	//   ....[19]....
        /*00dc*/ 	.word	0xffffffff


	//   ....[20]....
        /*00e0*/ 	.word	0xffffffff


	//   ....[21]....
        /*00e4*/ 	.word	0xffffffff


	//   ....[22]....
        /*00e8*/ 	.word	0xffffffff


	//   ....[23]....
        /*00ec*/ 	.word	0xffffffff


	//   ....[24]....
        /*00f0*/ 	.word	0xffffffff


	//   ....[25]....
        /*00f4*/ 	.word	0xffffffff


	//   ....[26]....
        /*00f8*/ 	.word	0xffffffff


	//   ....[27]....
        /*00fc*/ 	.word	0xffffffff


	//   ....[28]....
        /*0100*/ 	.word	0xffffffff


	//   ....[29]....
        /*0104*/ 	.word	0xffffffff


	//   ....[30]....
        /*0108*/ 	.word	0xffffffff


	//   ....[31]....
        /*010c*/ 	.word	0xffffffff


	//   ....[32]....
        /*0110*/ 	.word	0xffffffff


	//   ....[33]....
        /*0114*/ 	.word	0xffffffff


	//   ....[34]....
        /*0118*/ 	.word	0xffffffff


	//   ....[35]....
        /*011c*/ 	.word	0xffffffff


	//   ....[36]....
        /*0120*/ 	.word	0xffffffff


	//   ....[37]....
        /*0124*/ 	.word	0xffffffff


	//   ....[38]....
        /*0128*/ 	.word	0xffffffff


	//   ....[39]....
        /*012c*/ 	.word	0xffffffff


	//   ....[40]....
        /*0130*/ 	.word	0xffffffff


	//   ....[41]....
        /*0134*/ 	.word	0xffffffff


	//   ....[42]....
        /*0138*/ 	.word	0xffffffff


	//   ....[43]....
        /*013c*/ 	.word	0xffffffff


	//   ....[44]....
        /*0140*/ 	.word	0xffffffff


	//   ....[45]....
        /*0144*/ 	.word	0xffffffff


	//   ....[46]....
        /*0148*/ 	.word	0xffffffff


	//   ....[47]....
        /*014c*/ 	.word	0xffffffff


	//   ....[48]....
        /*0150*/ 	.word	0xffffffff


	//   ....[49]....
        /*0154*/ 	.word	0xffffffff


	//   ....[50]....
        /*0158*/ 	.word	0xffffffff


	//   ....[51]....
        /*015c*/ 	.word	0xffffffff


	//   ....[52]....
        /*0160*/ 	.word	0xffffffff


	//   ....[53]....
        /*0164*/ 	.word	0xffffffff


	//   ....[54]....
        /*0168*/ 	.word	0xffffffff


	//   ....[55]....
        /*016c*/ 	.word	0xffffffff


	//   ....[56]....
        /*0170*/ 	.word	0xffffffff


	//   ....[57]....
        /*0174*/ 	.word	0xffffffff


	//   ....[58]....
        /*0178*/ 	.word	0xffffffff


	//   ....[59]....
        /*017c*/ 	.word	0xffffffff


	//   ....[60]....
        /*0180*/ 	.word	0xffffffff


	//   ....[61]....
        /*0184*/ 	.word	0xffffffff


	//   ....[62]....
        /*0188*/ 	.word	0xffffffff


	//   ....[63]....
        /*018c*/ 	.word	0xffffffff


	//   ....[64]....
        /*0190*/ 	.word	0xffffffff


	//   ....[65]....
        /*0194*/ 	.word	0xffffffff


	//   ....[66]....
        /*0198*/ 	.word	0xffffffff


	//   ....[67]....
        /*019c*/ 	.word	0xffffffff


	//   ....[68]....
        /*01a0*/ 	.word	0xffffffff


	//   ....[69]....
        /*01a4*/ 	.word	0xffffffff


	//   ....[70]....
        /*01a8*/ 	.word	0xffffffff


	//   ....[71]....
        /*01ac*/ 	.word	0xffffffff


	//   ....[72]....
        /*01b0*/ 	.word	0xffffffff


	//   ....[73]....
        /*01b4*/ 	.word	0xffffffff


	//   ....[74]....
        /*01b8*/ 	.word	0xffffffff


	//   ....[75]....
        /*01bc*/ 	.word	0xffffffff


	//   ....[76]....
        /*01c0*/ 	.word	0xffffffff


	//   ....[77]....
        /*01c4*/ 	.word	0xffffffff


	//   ....[78]....
        /*01c8*/ 	.word	0xffffffff


	//   ....[79]....
        /*01cc*/ 	.word	0xffffffff


	//   ....[80]....
        /*01d0*/ 	.word	0xffffffff


	//   ....[81]....
        /*01d4*/ 	.word	0xffffffff


	//   ....[82]....
        /*01d8*/ 	.word	0xffffffff


	//   ....[83]....
        /*01dc*/ 	.word	0xffffffff


	//   ....[84]....
        /*01e0*/ 	.word	0xffffffff


	//   ....[85]....
        /*01e4*/ 	.word	0xffffffff


	//   ....[86]....
        /*01e8*/ 	.word	0xffffffff


	//   ....[87]....
        /*01ec*/ 	.word	0xffffffff


	//   ....[88]....
        /*01f0*/ 	.word	0xffffffff


	//   ....[89]....
        /*01f4*/ 	.word	0xffffffff


	//   ....[90]....
        /*01f8*/ 	.word	0xffffffff


	//   ....[91]....
        /*01fc*/ 	.word	0x0500000f


	//   ....[92]....
        /*0200*/ 	.word	0x0500000f


	//   ....[93]....
        /*0204*/ 	.word	0x0500000f


	//   ....[94]....
        /*0208*/ 	.word	0x0500000f


	//   ....[95]....
        /*020c*/ 	.word	0x0500000f


	//   ....[96]....
        /*0210*/ 	.word	0x0500000f


	//   ....[97]....
        /*0214*/ 	.word	0x0500000f


	//   ....[98]....
        /*0218*/ 	.word	0x0500000f


	//   ....[99]....
        /*021c*/ 	.word	0x0500000f


	//   ....[100]....
        /*0220*/ 	.word	0x0500000f


	//   ....[101]....
        /*0224*/ 	.word	0x0500000f


	//   ....[102]....
        /*0228*/ 	.word	0x0500000f


	//   ....[103]....
        /*022c*/ 	.word	0x0500000f


	//   ....[104]....
        /*0230*/ 	.word	0x0500000f


	//   ....[105]....
        /*0234*/ 	.word	0x0500000f


	//   ....[106]....
        /*0238*/ 	.word	0x0500000f


	//   ....[107]....
        /*023c*/ 	.word	0x0500000f


	//   ....[108]....
        /*0240*/ 	.word	0x0500000f


	//   ....[109]....
        /*0244*/ 	.word	0x0500000f


	//   ....[110]....
        /*0248*/ 	.word	0x0500000f


	//   ....[111]....
        /*024c*/ 	.word	0x0500000f


	//   ....[112]....
        /*0250*/ 	.word	0x0500000f


	//   ....[113]....
        /*0254*/ 	.word	0x0500000f


	//   ....[114]....
        /*0258*/ 	.word	0x0500000f


	//   ....[115]....
        /*025c*/ 	.word	0x0500000f


	//   ....[116]....
        /*0260*/ 	.word	0x0500000f


	//   ....[117]....
        /*0264*/ 	.word	0x0500000f


	//   ....[118]....
        /*0268*/ 	.word	0x0500000f


	//   ....[119]....
        /*026c*/ 	.word	0x0500000f


	//   ....[120]....
        /*0270*/ 	.word	0x0500000f


	//   ....[121]....
        /*0274*/ 	.word	0x0500000f


	//   ....[122]....
        /*0278*/ 	.word	0x0500000f


	//   ....[123]....
        /*027c*/ 	.word	0x0500000f


	//   ....[124]....
        /*0280*/ 	.word	0x0500000f


	//   ....[125]....
        /*0284*/ 	.word	0x0500000f


	//   ....[126]....
        /*0288*/ 	.word	0x0500000f


	//   ....[127]....
        /*028c*/ 	.word	0x0500000f


	//   ....[128]....
        /*0290*/ 	.word	0x0500000f


	//   ....[129]....
        /*0294*/ 	.word	0x0500000f


	//   ....[130]....
        /*0298*/ 	.word	0x0500000f


	//   ....[131]....
        /*029c*/ 	.word	0x0500000f


	//   ....[132]....
        /*02a0*/ 	.word	0x0500000f


	//   ....[133]....
        /*02a4*/ 	.word	0x0500000f


	//   ....[134]....
        /*02a8*/ 	.word	0x0500000f


	//   ....[135]....
        /*02ac*/ 	.word	0x0500000f


	//   ....[136]....
        /*02b0*/ 	.word	0x0500000f


	//   ....[137]....
        /*02b4*/ 	.word	0x0500000f


	//   ....[138]....
        /*02b8*/ 	.word	0x0500000f


	//   ....[139]....
        /*02bc*/ 	.word	0x0500000f


	//   ....[140]....
        /*02c0*/ 	.word	0x0500000f


	//----- nvinfo : EIATTR_COOP_GROUP_INSTR_OFFSETS
	.align		4
.L_175:
        /*02c4*/ 	.byte	0x04, 0x28
        /*02c6*/ 	.short	(.L_177 - .L_176)


	//   ....[0]....
.L_176:
        /*02c8*/ 	.word	0x00000070


	//   ....[1]....
        /*02cc*/ 	.word	0x000000b0


	//   ....[2]....
        /*02d0*/ 	.word	0x000002d0


	//   ....[3]....
        /*02d4*/ 	.word	0x00000430


	//   ....[4]....
        /*02d8*/ 	.word	0x00000550


	//   ....[5]....
        /*02dc*/ 	.word	0x000006b0


	//   ....[6]....
        /*02e0*/ 	.word	0x00001770


	//   ....[7]....
        /*02e4*/ 	.word	0x00002830


	//   ....[8]....
        /*02e8*/ 	.word	0x00002e30


	//   ....[9]....
        /*02ec*/ 	.word	0x00003760


	//   ....[10]....
        /*02f0*/ 	.word	0x00003890


	//   ....[11]....
        /*02f4*/ 	.word	0x00003c30


	//   ....[12]....
        /*02f8*/ 	.word	0x00003d20


	//   ....[13]....
        /*02fc*/ 	.word	0x00005e90


	//   ....[14]....
        /*0300*/ 	.word	0x00006390


	//   ....[15]....
        /*0304*/ 	.word	0x00006ac0


	//   ....[16]....
        /*0308*/ 	.word	0x00006bc0


	//   ....[17]....
        /*030c*/ 	.word	0x00006f90


	//   ....[18]....
        /*0310*/ 	.word	0x00006fe0


	//   ....[19]....
        /*0314*/ 	.word	0x00009280


	//   ....[20]....
        /*0318*/ 	.word	0x00009290


	//   ....[21]....
        /*031c*/ 	.word	0x000092c0


	//   ....[22]....
        /*0320*/ 	.word	0x000092d0


	//   ....[23]....
        /*0324*/ 	.word	0x0000b060


	//   ....[24]....
        /*0328*/ 	.word	0x0000b580


	//   ....[25]....
        /*032c*/ 	.word	0x0000bcd0


	//   ....[26]....
        /*0330*/ 	.word	0x0000bdd0


	//   ....[27]....
        /*0334*/ 	.word	0x0000c150


	//   ....[28]....
        /*0338*/ 	.word	0x0000c1e0


	//   ....[29]....
        /*033c*/ 	.word	0x0000d220


	//   ....[30]....
        /*0340*/ 	.word	0x0000d240


	//   ....[31]....
        /*0344*/ 	.word	0x0000d2c0


	//   ....[32]....
        /*0348*/ 	.word	0x0000d2f0


	//   ....[33]....
        /*034c*/ 	.word	0x0000e580


	//   ....[34]....
        /*0350*/ 	.word	0x0000e5d0


	//   ....[35]....
        /*0354*/ 	.word	0x0000e610


	//   ....[36]....
        /*0358*/ 	.word	0x0000e640


	//   ....[37]....
        /*035c*/ 	.word	0x0000e680


	//   ....[38]....
        /*0360*/ 	.word	0x0000e6a0


	//   ....[39]....
        /*0364*/ 	.word	0x0000f300


	//   ....[40]....
        /*0368*/ 	.word	0x0000f310


	//   ....[41]....
        /*036c*/ 	.word	0x00010360


	//   ....[42]....
        /*0370*/ 	.word	0x00011a10


	//   ....[43]....
        /*0374*/ 	.word	0x00011a30


	//   ....[44]....
        /*0378*/ 	.word	0x00011a40


	//   ....[45]....
        /*037c*/ 	.word	0x00011a50


	//   ....[46]....
        /*0380*/ 	.word	0x00011a60


	//   ....[47]....
        /*0384*/ 	.word	0x00011ad0


	//   ....[48]....
        /*0388*/ 	.word	0x00011b00


	//   ....[49]....
        /*038c*/ 	.word	0x00011b60


	//   ....[50]....
        /*0390*/ 	.word	0x00012190


	//   ....[51]....
        /*0394*/ 	.word	0x000121c0


	//   ....[52]....
        /*0398*/ 	.word	0x000121f0


	//   ....[53]....
        /*039c*/ 	.word	0x00012210


	//   ....[54]....
        /*03a0*/ 	.word	0x00012220


	//   ....[55]....
        /*03a4*/ 	.word	0x000122b0


	//   ....[56]....
        /*03a8*/ 	.word	0x000122e0


	//   ....[57]....
        /*03ac*/ 	.word	0x00012350


	//   ....[58]....
        /*03b0*/ 	.word	0x00012380


	//   ....[59]....
        /*03b4*/ 	.word	0x000123f0


	//   ....[60]....
        /*03b8*/ 	.word	0x00012420


	//   ....[61]....
        /*03bc*/ 	.word	0x00012490


	//   ....[62]....
        /*03c0*/ 	.word	0x000124c0


	//   ....[63]....
        /*03c4*/ 	.word	0x00012530


	//   ....[64]....
        /*03c8*/ 	.word	0x00012560


	//   ....[65]....
        /*03cc*/ 	.word	0x000125c0


	//   ....[66]....
        /*03d0*/ 	.word	0x00012db0


	//   ....[67]....
        /*03d4*/ 	.word	0x00012de0


	//   ....[68]....
        /*03d8*/ 	.word	0x00012e10


	//   ....[69]....
        /*03dc*/ 	.word	0x00012e50


	//   ....[70]....
        /*03e0*/ 	.word	0x00012e70


	//   ....[71]....
        /*03e4*/ 	.word	0x00012e90


	//   ....[72]....
        /*03e8*/ 	.word	0x00012ec0


	//   ....[73]....
        /*03ec*/ 	.word	0x00012ee0


	//   ....[74]....
        /*03f0*/ 	.word	0x00013250


	//   ....[75]....
        /*03f4*/ 	.word	0x00013270


	//   ....[76]....
        /*03f8*/ 	.word	0x00013290


	//   ....[77]....
        /*03fc*/ 	.word	0x00013330


	//   ....[78]....
        /*0400*/ 	.word	0x00013350


	//   ....[79]....
        /*0404*/ 	.word	0x000133f0


	//   ....[80]....
        /*0408*/ 	.word	0x00013410


	//   ....[81]....
        /*040c*/ 	.word	0x00013420


	//   ....[82]....
        /*0410*/ 	.word	0x00013950


	//   ....[83]....
        /*0414*/ 	.word	0x00013980


	//   ....[84]....
        /*0418*/ 	.word	0x000139b0


	//   ....[85]....
        /*041c*/ 	.word	0x000139e0


	//   ....[86]....
        /*0420*/ 	.word	0x00013ac0


	//   ....[87]....
        /*0424*/ 	.word	0x00013ae0


	//   ....[88]....
        /*0428*/ 	.word	0x00013b30


	//   ....[89]....
        /*042c*/ 	.word	0x00013ba0


	//   ....[90]....
        /*0430*/ 	.word	0x00013ee0


	//   ....[91]....
        /*0434*/ 	.word	0x00014560


	//   ....[92]....
        /*0438*/ 	.word	0x00014650


	//   ....[93]....
        /*043c*/ 	.word	0x000146f0


	//   ....[94]....
        /*0440*/ 	.word	0x00014750


	//   ....[95]....
        /*0444*/ 	.word	0x00014830


	//   ....[96]....
        /*0448*/ 	.word	0x000148a0


	//   ....[97]....
        /*044c*/ 	.word	0x00014980


	//   ....[98]....
        /*0450*/ 	.word	0x000149f0


	//   ....[99]....
        /*0454*/ 	.word	0x00014ac0


	//   ....[100]....
        /*0458*/ 	.word	0x00014b60


	//   ....[101]....
        /*045c*/ 	.word	0x00014bb0


	//   ....[102]....
        /*0460*/ 	.word	0x00014c50


	//   ....[103]....
        /*0464*/ 	.word	0x00014d30


	//   ....[104]....
        /*0468*/ 	.word	0x00014db0


	//   ....[105]....
        /*046c*/ 	.word	0x00014e90


	//   ....[106]....
        /*0470*/ 	.word	0x00014f10


	//   ....[107]....
        /*0474*/ 	.word	0x00014ff0


	//   ....[108]....
        /*0478*/ 	.word	0x00015070


	//   ....[109]....
        /*047c*/ 	.word	0x00015150


	//   ....[110]....
        /*0480*/ 	.word	0x000151d0


	//   ....[111]....
        /*0484*/ 	.word	0x000152b0


	//   ....[112]....
        /*0488*/ 	.word	0x00015330


	//   ....[113]....
        /*048c*/ 	.word	0x00015410


	//   ....[114]....
        /*0490*/ 	.word	0x00015480


	//   ....[115]....
        /*0494*/ 	.word	0x00015550


	//   ....[116]....
        /*0498*/ 	.word	0x00015690


	//   ....[117]....
        /*049c*/ 	.word	0x00015750


	//   ....[118]....
        /*04a0*/ 	.word	0x00015800


	//   ....[119]....
        /*04a4*/ 	.word	0x000158d0


	//   ....[120]....
        /*04a8*/ 	.word	0x00015930


	//   ....[121]....
        /*04ac*/ 	.word	0x00015a10


	//   ....[122]....
        /*04b0*/ 	.word	0x00015a70


	//   ....[123]....
        /*04b4*/ 	.word	0x00015b80


	//   ....[124]....
        /*04b8*/ 	.word	0x00015c60


	//   ....[125]....
        /*04bc*/ 	.word	0x00015d00


	//   ....[126]....
        /*04c0*/ 	.word	0x00015d60


	//   ....[127]....
        /*04c4*/ 	.word	0x00015e70


	//   ....[128]....
        /*04c8*/ 	.word	0x00015ed0


	//   ....[129]....
        /*04cc*/ 	.word	0x00015fe0


	//   ....[130]....
        /*04d0*/ 	.word	0x00016040


	//   ....[131]....
        /*04d4*/ 	.word	0x00016100


	//   ....[132]....
        /*04d8*/ 	.word	0x00016260


	//   ....[133]....
        /*04dc*/ 	.word	0x00016300


	//   ....[134]....
        /*04e0*/ 	.word	0x000163d0


	//   ....[135]....
        /*04e4*/ 	.word	0x000164e0


	//   ....[136]....
        /*04e8*/ 	.word	0x00016550


	//   ....[137]....
        /*04ec*/ 	.word	0x00016660


	//   ....[138]....
        /*04f0*/ 	.word	0x000166e0


	//   ....[139]....
        /*04f4*/ 	.word	0x000167d0


	//   ....[140]....
        /*04f8*/ 	.word	0x000168e0


	//----- nvinfo : EIATTR_REG_RECONFIG
	.align		4
.L_177:
        /*04fc*/ 	.byte	0x01, 0x54
	.zero		2


	//----- nvinfo : EIATTR_SYSCALL_OFFSETS
	.align		4
        /*0500*/ 	.byte	0x04, 0x46
        /*0502*/ 	.short	(.L_179 - .L_178)


	//   ....[0]....
.L_178:
        /*0504*/ 	.word	0x00001940


	//   ....[1]....
        /*0508*/ 	.word	0x00010f20


	//   ....[2]....
        /*050c*/ 	.word	0x00011060


	//   ....[3]....
        /*0510*/ 	.word	0x00011150


	//   ....[4]....
        /*0514*/ 	.word	0x00011ed0


	//----- nvinfo : EIATTR_MBARRIER_INSTR_OFFSETS
	.align		4
.L_179:
        /*0518*/ 	.byte	0x04, 0x39
        /*051a*/ 	.short	(.L_181 - .L_180)


	//   ....[0]....
.L_180:
        /*051c*/ 	.word	0x00000180
        /*0520*/ 	.word	0x000000ff
        /*0524*/ 	.word	0x00030800
        /*0528*/ 	.short	0x0100
        /*052a*/ 	.byte	0x08
	.zero		1


	//   ....[1]....
        /*052c*/ 	.word	0x00000190
        /*0530*/ 	.word	0x000000ff
        /*0534*/ 	.word	0x00030820
        /*0538*/ 	.short	0x0100
        /*053a*/ 	.byte	0x08
	.zero		1


	//   ....[2]....
        /*053c*/ 	.word	0x00000280
        /*0540*/ 	.word	0x000000ff
        /*0544*/ 	.word	0x00030830
        /*0548*/ 	.short	0x0100
        /*054a*/ 	.byte	0x08
	.zero		1


	//   ....[3]....
        /*054c*/ 	.word	0x00000290
        /*0550*/ 	.word	0x000000ff
        /*0554*/ 	.word	0x00030840
        /*0558*/ 	.short	0x0100
        /*055a*/ 	.byte	0x08
	.zero		1


	//   ....[4]....
        /*055c*/ 	.word	0x000002a0
        /*0560*/ 	.word	0x000000ff
        /*0564*/ 	.word	0x00030838
        /*0568*/ 	.short	0x0100
        /*056a*/ 	.byte	0x08
	.zero		1


	//   ....[5]....
        /*056c*/ 	.word	0x000002b0
        /*0570*/ 	.word	0x000000ff
        /*0574*/ 	.word	0x00030848
        /*0578*/ 	.short	0x0100
        /*057a*/ 	.byte	0x08
	.zero		1


	//   ....[6]....
        /*057c*/ 	.word	0x000003e0
        /*0580*/ 	.word	0x000000ff
        /*0584*/ 	.word	0x00030850
        /*0588*/ 	.short	0x0100
        /*058a*/ 	.byte	0x08
	.zero		1


	//   ....[7]....
        /*058c*/ 	.word	0x000003f0
        /*0590*/ 	.word	0x000000ff
        /*0594*/ 	.word	0x00030860
        /*0598*/ 	.short	0x0100
        /*059a*/ 	.byte	0x08
	.zero		1


	//   ....[8]....
        /*059c*/ 	.word	0x00000400
        /*05a0*/ 	.word	0x000000ff
        /*05a4*/ 	.word	0x00030858
        /*05a8*/ 	.short	0x0100
        /*05aa*/ 	.byte	0x08
	.zero		1


	//   ....[9]....
        /*05ac*/ 	.word	0x00000410
        /*05b0*/ 	.word	0x000000ff
        /*05b4*/ 	.word	0x00030868
        /*05b8*/ 	.short	0x0100
        /*05ba*/ 	.byte	0x08
	.zero		1


	//   ....[10]....
        /*05bc*/ 	.word	0x00000500
        /*05c0*/ 	.word	0x000000ff
        /*05c4*/ 	.word	0x00030870
        /*05c8*/ 	.short	0x0100
        /*05ca*/ 	.byte	0x06
	.zero		1


	//   ....[11]....
        /*05cc*/ 	.word	0x00000510
        /*05d0*/ 	.word	0x000000ff
        /*05d4*/ 	.word	0x00030880
        /*05d8*/ 	.short	0x0100
        /*05da*/ 	.byte	0x06
	.zero		1


	//   ....[12]....
        /*05dc*/ 	.word	0x00000520
        /*05e0*/ 	.word	0x000000ff
        /*05e4*/ 	.word	0x00030878
        /*05e8*/ 	.short	0x0100
        /*05ea*/ 	.byte	0x06
	.zero		1


	//   ....[13]....
        /*05ec*/ 	.word	0x00000530
        /*05f0*/ 	.word	0x000000ff
        /*05f4*/ 	.word	0x00030888
        /*05f8*/ 	.short	0x0100
        /*05fa*/ 	.byte	0x06
	.zero		1


	//   ....[14]....
        /*05fc*/ 	.word	0x00000660
        /*0600*/ 	.word	0x000000ff
        /*0604*/ 	.word	0x00030890
        /*0608*/ 	.short	0x0100
        /*060a*/ 	.byte	0x08
	.zero		1


	//   ....[15]....
        /*060c*/ 	.word	0x00000670
        /*0610*/ 	.word	0x000000ff
        /*0614*/ 	.word	0x000308a0
        /*0618*/ 	.short	0x0100
        /*061a*/ 	.byte	0x08
	.zero		1


	//   ....[16]....
        /*061c*/ 	.word	0x00000680
        /*0620*/ 	.word	0x000000ff
        /*0624*/ 	.word	0x00030898
        /*0628*/ 	.short	0x0100
        /*062a*/ 	.byte	0x08
	.zero		1


	//   ....[17]....
        /*062c*/ 	.word	0x00000690
        /*0630*/ 	.word	0x000000ff
        /*0634*/ 	.word	0x000308a8
        /*0638*/ 	.short	0x0100
        /*063a*/ 	.byte	0x08
	.zero		1


	//   ....[18]....
        /*063c*/ 	.word	0x000007d0
        /*0640*/ 	.word	0x000000ff
        /*0644*/ 	.word	0x000308b0
        /*0648*/ 	.short	0x0100
        /*064a*/ 	.byte	0x08
	.zero		1


	//   ....[19]....
        /*064c*/ 	.word	0x000007e0
        /*0650*/ 	.word	0x000000ff
        /*0654*/ 	.word	0x000308c0
        /*0658*/ 	.short	0x0100
        /*065a*/ 	.byte	0x08
	.zero		1


	//   ....[20]....
        /*065c*/ 	.word	0x000007f0
        /*0660*/ 	.word	0x000000ff
        /*0664*/ 	.word	0x000308b8
        /*0668*/ 	.short	0x0100
        /*066a*/ 	.byte	0x08
	.zero		1


	//   ....[21]....
        /*066c*/ 	.word	0x00000800
        /*0670*/ 	.word	0x000000ff
        /*0674*/ 	.word	0x000308c8
        /*0678*/ 	.short	0x0100
        /*067a*/ 	.byte	0x08
	.zero		1


	//   ....[22]....
        /*067c*/ 	.word	0x00001970
        /*0680*/ 	.word	0x000000ff
        /*0684*/ 	.word	0x00030800
        /*0688*/ 	.short	0x010a
        /*068a*/ 	.byte	0x04
	.zero		1


	//   ....[23]....
        /*068c*/ 	.word	0x00001a10
        /*0690*/ 	.word	0x000000ff
        /*0694*/ 	.word	0x00030830
        /*0698*/ 	.short	0x010a
        /*069a*/ 	.byte	0x04
	.zero		1


	//   ....[24]....
        /*069c*/ 	.word	0x00001a80
        /*06a0*/ 	.word	0x000000ff
        /*06a4*/ 	.word	0x00030830
        /*06a8*/ 	.short	0x010a
        /*06aa*/ 	.byte	0x04
	.zero		1


	//   ....[25]....
        /*06ac*/ 	.word	0x000029e0
        /*06b0*/ 	.word	0x000000ff
        /*06b4*/ 	.word	0x00000000
        /*06b8*/ 	.short	0x0101
        /*06ba*/ 	.byte	0x04
	.zero		1


	//   ....[26]....
        /*06bc*/ 	.word	0x00004ab0
        /*06c0*/ 	.word	0x000000ff
        /*06c4*/ 	.word	0x00030830
        /*06c8*/ 	.short	0x010a
        /*06ca*/ 	.byte	0x06
	.zero		1


	//   ....[27]....
        /*06cc*/ 	.word	0x00004b00
        /*06d0*/ 	.word	0x000000ff
        /*06d4*/ 	.word	0x00030830
        /*06d8*/ 	.short	0x010a
        /*06da*/ 	.byte	0x06
	.zero		1


	//   ....[28]....
        /*06dc*/ 	.word	0x000059a0
        /*06e0*/ 	.word	0x000000ff
        /*06e4*/ 	.word	0x00030850
        /*06e8*/ 	.short	0x010a
        /*06ea*/ 	.byte	0x06
	.zero		1


	//   ....[29]....
        /*06ec*/ 	.word	0x000059e0
        /*06f0*/ 	.word	0x000000ff
        /*06f4*/ 	.word	0x00030850
        /*06f8*/ 	.short	0x010a
        /*06fa*/ 	.byte	0x06
	.zero		1


	//   ....[30]....
        /*06fc*/ 	.word	0x00005fb0
        /*0700*/ 	.word	0x000000ff
        /*0704*/ 	.word	0x00000000
        /*0708*/ 	.short	0x0101
        /*070a*/ 	.byte	0x05
	.zero		1


	//   ....[31]....
        /*070c*/ 	.word	0x00007680
        /*0710*/ 	.word	0x000000ff
        /*0714*/ 	.word	0x00000000
        /*0718*/ 	.short	0x0101
        /*071a*/ 	.byte	0x06
	.zero		1


	//   ....[32]....
        /*071c*/ 	.word	0x00007b40
        /*0720*/ 	.word	0x000000ff
        /*0724*/ 	.word	0x00030830
        /*0728*/ 	.short	0x010a
        /*072a*/ 	.byte	0x05
	.zero		1


	//   ....[33]....
        /*072c*/ 	.word	0x00007b80
        /*0730*/ 	.word	0x000000ff
        /*0734*/ 	.word	0x00030830
        /*0738*/ 	.short	0x010a
        /*073a*/ 	.byte	0x05
	.zero		1


	//   ....[34]....
        /*073c*/ 	.word	0x000089b0
        /*0740*/ 	.word	0x000000ff
        /*0744*/ 	.word	0x00030850
        /*0748*/ 	.short	0x010a
        /*074a*/ 	.byte	0x05
	.zero		1


	//   ....[35]....
        /*074c*/ 	.word	0x000089f0
        /*0750*/ 	.word	0x000000ff
        /*0754*/ 	.word	0x00030850
        /*0758*/ 	.short	0x010a
        /*075a*/ 	.byte	0x05
	.zero		1


	//   ....[36]....
        /*075c*/ 	.word	0x00008f60
        /*0760*/ 	.word	0x000000ff
        /*0764*/ 	.word	0x00000000
        /*0768*/ 	.short	0x0101
        /*076a*/ 	.byte	0x07
	.zero		1


	//   ....[37]....
        /*076c*/ 	.word	0x00009af0
        /*0770*/ 	.word	0x000000ff
        /*0774*/ 	.word	0x00000000
        /*0778*/ 	.short	0x0101
        /*077a*/ 	.byte	0x05
	.zero		1


	//   ....[38]....
        /*077c*/ 	.word	0x00009cf0
        /*0780*/ 	.word	0x000000ff
        /*0784*/ 	.word	0x00030830
        /*0788*/ 	.short	0x010a
        /*078a*/ 	.byte	0x05
	.zero		1


	//   ....[39]....
        /*078c*/ 	.word	0x00009d40
        /*0790*/ 	.word	0x000000ff
        /*0794*/ 	.word	0x00030830
        /*0798*/ 	.short	0x010a
        /*079a*/ 	.byte	0x05
	.zero		1


	//   ....[40]....
        /*079c*/ 	.word	0x0000ab70
        /*07a0*/ 	.word	0x000000ff
        /*07a4*/ 	.word	0x00030850
        /*07a8*/ 	.short	0x010a
        /*07aa*/ 	.byte	0x05
	.zero		1


	//   ....[41]....
        /*07ac*/ 	.word	0x0000abb0
        /*07b0*/ 	.word	0x000000ff
        /*07b4*/ 	.word	0x00030850
        /*07b8*/ 	.short	0x010a
        /*07ba*/ 	.byte	0x05
	.zero		1


	//   ....[42]....
        /*07bc*/ 	.word	0x0000b180
        /*07c0*/ 	.word	0x000000ff
        /*07c4*/ 	.word	0x00000000
        /*07c8*/ 	.short	0x0101
        /*07ca*/ 	.byte	0x07
	.zero		1


	//   ....[43]....
        /*07cc*/ 	.word	0x0000c890
        /*07d0*/ 	.word	0x000000ff
        /*07d4*/ 	.word	0x00000000
        /*07d8*/ 	.short	0x0101
        /*07da*/ 	.byte	0x05
	.zero		1


	//   ....[44]....
        /*07dc*/ 	.word	0x0000d190
        /*07e0*/ 	.word	0x000000ff
        /*07e4*/ 	.word	0x00030850
        /*07e8*/ 	.short	0x010a
        /*07ea*/ 	.byte	0x05
	.zero		1


	//   ....[45]....
        /*07ec*/ 	.word	0x0000d1d0
        /*07f0*/ 	.word	0x000000ff
        /*07f4*/ 	.word	0x00030850
        /*07f8*/ 	.short	0x010a
        /*07fa*/ 	.byte	0x05
	.zero		1


	//   ....[46]....
        /*07fc*/ 	.word	0x0000d790
        /*0800*/ 	.word	0x000000ff
        /*0804*/ 	.word	0x00000000
        /*0808*/ 	.short	0x0101
        /*080a*/ 	.byte	0x04
	.zero		1


	//   ....[47]....
        /*080c*/ 	.word	0x0000e6c0
        /*0810*/ 	.word	0x000000ff
        /*0814*/ 	.word	0x00000000
        /*0818*/ 	.short	0x0101
        /*081a*/ 	.byte	0x04
	.zero		1


	//   ....[48]....
        /*081c*/ 	.word	0x000117b0
        /*0820*/ 	.word	0x000000ff
        /*0824*/ 	.word	0x00030840
        /*0828*/ 	.short	0x010a
        /*082a*/ 	.byte	0x2d
	.zero		1


	//   ....[49]....
        /*082c*/ 	.word	0x00011c90
        /*0830*/ 	.word	0x000000ff
        /*0834*/ 	.word	0x00030830
        /*0838*/ 	.short	0x0107
        /*083a*/ 	.byte	0x2d
	.zero		1


	//   ....[50]....
        /*083c*/ 	.word	0x00011d00
        /*0840*/ 	.word	0x000000ff
        /*0844*/ 	.word	0x00030830
        /*0848*/ 	.short	0x0101
        /*084a*/ 	.byte	0x2d
	.zero		1


	//   ....[51]....
        /*084c*/ 	.word	0x00012730
        /*0850*/ 	.word	0x000000ff
        /*0854*/ 	.word	0x00030800
        /*0858*/ 	.short	0x0107
        /*085a*/ 	.byte	0x2d
	.zero		1


	//   ....[52]....
        /*085c*/ 	.word	0x000127b0
        /*0860*/ 	.word	0x000000ff
        /*0864*/ 	.word	0x00030800
        /*0868*/ 	.short	0x0101
        /*086a*/ 	.byte	0x2d
	.zero		1


	//   ....[53]....
        /*086c*/ 	.word	0x000127c0
        /*0870*/ 	.word	0x000000ff
        /*0874*/ 	.word	0x00030820
        /*0878*/ 	.short	0x010a
        /*087a*/ 	.byte	0x2d
	.zero		1


	//   ....[54]....
        /*087c*/ 	.word	0x00012bb0
        /*0880*/ 	.word	0x00000015
        /*0884*/ 	.word	0x00030840
        /*0888*/ 	.short	0x010a
        /*088a*/ 	.byte	0x3f
	.zero		1


	//   ....[55]....
        /*088c*/ 	.word	0x000130d0
        /*0890*/ 	.word	0x00000015
        /*0894*/ 	.word	0x00030830
        /*0898*/ 	.short	0x0107
        /*089a*/ 	.byte	0x3f
	.zero		1


	//   ....[56]....
        /*089c*/ 	.word	0x00013180
        /*08a0*/ 	.word	0x00000015
        /*08a4*/ 	.word	0x00030830
        /*08a8*/ 	.short	0x0101
        /*08aa*/ 	.byte	0x3f
	.zero		1


	//   ....[57]....
        /*08ac*/ 	.word	0x000131e0
        /*08b0*/ 	.word	0x00000004
        /*08b4*/ 	.word	0x00030860
        /*08b8*/ 	.short	0x010a
        /*08ba*/ 	.byte	0x3f
	.zero		1


	//   ....[58]....
        /*08bc*/ 	.word	0x000135d0
        /*08c0*/ 	.word	0x00000004
        /*08c4*/ 	.word	0x00030850
        /*08c8*/ 	.short	0x0107
        /*08ca*/ 	.byte	0x3f
	.zero		1


	//   ....[59]....
        /*08cc*/ 	.word	0x00013720
        /*08d0*/ 	.word	0x00000004
        /*08d4*/ 	.word	0x00030850
        /*08d8*/ 	.short	0x0101
        /*08da*/ 	.byte	0x3f
	.zero		1


	//   ....[60]....
        /*08dc*/ 	.word	0x000138c0
        /*08e0*/ 	.word	0x00000000
        /*08e4*/ 	.word	0x00030860
        /*08e8*/ 	.short	0x010a
        /*08ea*/ 	.byte	0x3f
	.zero		1


	//   ....[61]....
        /*08ec*/ 	.word	0x00013d20
        /*08f0*/ 	.word	0x00000000
        /*08f4*/ 	.word	0x00030850
        /*08f8*/ 	.short	0x0107
        /*08fa*/ 	.byte	0x3f
	.zero		1


	//   ....[62]....
        /*08fc*/ 	.word	0x00013de0
        /*0900*/ 	.word	0x00000000
        /*0904*/ 	.word	0x00030850
        /*0908*/ 	.short	0x0101
        /*090a*/ 	.byte	0x3f
	.zero		1


	//   ....[63]....
        /*090c*/ 	.word	0x00013e70
        /*0910*/ 	.word	0x00000007
        /*0914*/ 	.word	0x00030820
        /*0918*/ 	.short	0x010a
        /*091a*/ 	.byte	0x3f
	.zero		1


	//   ....[64]....
        /*091c*/ 	.word	0x00013ff0
        /*0920*/ 	.word	0x00000005
        /*0924*/ 	.word	0x00030840
        /*0928*/ 	.short	0x010a
        /*092a*/ 	.byte	0x3f
	.zero		1


	//   ....[65]....
        /*092c*/ 	.word	0x00014090
        /*0930*/ 	.word	0x00000003
        /*0934*/ 	.word	0x00030840
        /*0938*/ 	.short	0x010a
        /*093a*/ 	.byte	0x3f
	.zero		1


	//   ....[66]....
        /*093c*/ 	.word	0x000140d0
        /*0940*/ 	.word	0x00000005
        /*0944*/ 	.word	0x00030860
        /*0948*/ 	.short	0x010a
        /*094a*/ 	.byte	0x3f
	.zero		1


	//   ....[67]....
        /*094c*/ 	.word	0x00014110
        /*0950*/ 	.word	0x00000003
        /*0954*/ 	.word	0x00030860
        /*0958*/ 	.short	0x010a
        /*095a*/ 	.byte	0x3f
	.zero		1


	//   ....[68]....
        /*095c*/ 	.word	0x00014190
        /*0960*/ 	.word	0x00000003
        /*0964*/ 	.word	0x00030800
        /*0968*/ 	.short	0x010a
        /*096a*/ 	.byte	0x3f
	.zero		1


	//   ....[69]....
        /*096c*/ 	.word	0x00014200
        /*0970*/ 	.word	0x00000003
        /*0974*/ 	.word	0x00030830
        /*0978*/ 	.short	0x010a
        /*097a*/ 	.byte	0x3f
	.zero		1


	//   ....[70]....
        /*097c*/ 	.word	0x00014270
        /*0980*/ 	.word	0x00000004
        /*0984*/ 	.word	0x00030830
        /*0988*/ 	.short	0x010a
        /*098a*/ 	.byte	0x3f
	.zero		1


	//   ....[71]....
        /*098c*/ 	.word	0x000142d0
        /*0990*/ 	.word	0x00000003
        /*0994*/ 	.word	0x00030850
        /*0998*/ 	.short	0x010a
        /*099a*/ 	.byte	0x3f
	.zero		1


	//   ....[72]....
        /*099c*/ 	.word	0x00014330
        /*09a0*/ 	.word	0x00000004
        /*09a4*/ 	.word	0x00030830
        /*09a8*/ 	.short	0x010a
        /*09aa*/ 	.byte	0x3f
	.zero		1


	//   ....[73]....
        /*09ac*/ 	.word	0x00014390
        /*09b0*/ 	.word	0x00000003
        /*09b4*/ 	.word	0x00030850
        /*09b8*/ 	.short	0x010a
        /*09ba*/ 	.byte	0x3f
	.zero		1


	//   ....[74]....
        /*09bc*/ 	.word	0x00014400
        /*09c0*/ 	.word	0x00000004
        /*09c4*/ 	.word	0x00030830
        /*09c8*/ 	.short	0x010a
        /*09ca*/ 	.byte	0x3f
	.zero		1


	//   ....[75]....
        /*09cc*/ 	.word	0x00014460
        /*09d0*/ 	.word	0x00000003
        /*09d4*/ 	.word	0x00030850
        /*09d8*/ 	.short	0x010a
        /*09da*/ 	.byte	0x3f
	.zero		1


	//   ....[76]....
        /*09dc*/ 	.word	0x000144c0
        /*09e0*/ 	.word	0x00000005
        /*09e4*/ 	.word	0x00030850
        /*09e8*/ 	.short	0x010a
        /*09ea*/ 	.byte	0x3f
	.zero		1


	//   ....[77]....
        /*09ec*/ 	.word	0x000145a0
        /*09f0*/ 	.word	0x00000003
        /*09f4*/ 	.word	0x00030840
        /*09f8*/ 	.short	0x010a
        /*09fa*/ 	.byte	0x3f
	.zero		1


	//   ....[78]....
        /*09fc*/ 	.word	0x00015590
        /*0a00*/ 	.word	0x00000003
        /*0a04*/ 	.word	0x00030820
        /*0a08*/ 	.short	0x010a
        /*0a0a*/ 	.byte	0x3f
	.zero		1


	//   ....[79]....
        /*0a0c*/ 	.word	0x000155e0
        /*0a10*/ 	.word	0x00000015
        /*0a14*/ 	.word	0x00030840
        /*0a18*/ 	.short	0x010a
        /*0a1a*/ 	.byte	0x3f
	.zero		1


	//   ....[80]....
        /*0a1c*/ 	.word	0x00015bb0
        /*0a20*/ 	.word	0x00000004
        /*0a24*/ 	.word	0x00030860
        /*0a28*/ 	.short	0x010a
        /*0a2a*/ 	.byte	0x3f
	.zero		1


	//   ....[81]....
        /*0a2c*/ 	.word	0x000161b0
        /*0a30*/ 	.word	0x00000000
        /*0a34*/ 	.word	0x00030860
        /*0a38*/ 	.short	0x010a
        /*0a3a*/ 	.byte	0x3f
	.zero		1


	//   ....[82]....
        /*0a3c*/ 	.word	0x00016800
        /*0a40*/ 	.word	0x00000007
        /*0a44*/ 	.word	0x00030820
        /*0a48*/ 	.short	0x010a
        /*0a4a*/ 	.byte	0x3f
	.zero		1


	//   ....[83]....
        /*0a4c*/ 	.word	0x000169a0
        /*0a50*/ 	.word	0x00000005
        /*0a54*/ 	.word	0x00030840
        /*0a58*/ 	.short	0x010a
        /*0a5a*/ 	.byte	0x3f
	.zero		1


	//   ....[84]....
        /*0a5c*/ 	.word	0x000169f0
        /*0a60*/ 	.word	0x00000003
        /*0a64*/ 	.word	0x00030840
        /*0a68*/ 	.short	0x010a
        /*0a6a*/ 	.byte	0x3f
	.zero		1


	//   ....[85]....
        /*0a6c*/ 	.word	0x00016a40
        /*0a70*/ 	.word	0x00000005
        /*0a74*/ 	.word	0x00030860
        /*0a78*/ 	.short	0x010a
        /*0a7a*/ 	.byte	0x3f
	.zero		1


	//----- nvinfo : EIATTR_NUM_MBARRIERS
	.align		4
.L_181:
        /*0a7c*/ 	.byte	0x03, 0x38
        /*0a7e*/ 	.short	0x0016


	//----- nvinfo : EIATTR_EXIT_INSTR_OFFSETS
	.align		4
        /*0a80*/ 	.byte	0x04, 0x1c
        /*0a82*/ 	.short	(.L_183 - .L_182)


	//   ....[0]....
.L_182:
        /*0a84*/ 	.word	0x00014160


	//----- nvinfo : EIATTR_MAX_THREADS
	.align		4
.L_183:
        /*0a88*/ 	.byte	0x04, 0x05
        /*0a8a*/ 	.short	(.L_185 - .L_184)
.L_184:
        /*0a8c*/ 	.word	0x00000180
        /*0a90*/ 	.word	0x00000001
        /*0a94*/ 	.word	0x00000001


	//----- nvinfo : EIATTR_CRS_STACK_SIZE
	.align		4
.L_185:
        /*0a98*/ 	.byte	0x04, 0x1e
        /*0a9a*/ 	.short	(.L_187 - .L_186)
.L_186:
        /*0a9c*/ 	.word	0x00000000


	//----- nvinfo : EIATTR_CBANK_PARAM_SIZE
	.align		4
.L_187:
        /*0aa0*/ 	.byte	0x03, 0x19
        /*0aa2*/ 	.short	0x0a70


	//----- nvinfo : EIATTR_PARAM_CBANK
	.align		4
        /*0aa4*/ 	.byte	0x04, 0x0a
        /*0aa6*/ 	.short	(.L_189 - .L_188)
	.align		4
.L_188:
        /*0aa8*/ 	.word	index@(.nv.constant0._ZN7cutlass13device_kernelIN5flash11enable_sm90INS1_16FlashAttnFwdSm90INS1_25CollectiveMainloopFwdSm90ILi2EN4cute5tupleIJNS5_1CILi1EEES8_S8_EEENS6_IJNS7_ILi128EEENS7_ILi64EEENS7_ILi256EEEEEELi256ENS_6half_tEfNS_4arch4Sm90ELb0ELb1ELb1ELb0ELb1ELb0ELb0ELb1ELb1ELb1ELb1ELb0EEENS1_21CollectiveEpilogueFwdINS6_IJSA_SC_SB_EEES9_SE_SG_Li256ELb0ELb1ELb1ELb0EEENS1_19SingleTileSchedulerILb0ELb1ELb1ELi128EEEEEEEEEvNT_6ParamsE)
        /*0aac*/ 	.short	0x0210
        /*0aae*/ 	.short	0x0a70


	//----- nvinfo : EIATTR_SW_WAR
	.align		4
.L_189:
        /*0ab0*/ 	.byte	0x04, 0x36
        /*0ab2*/ 	.short	(.L_191 - .L_190)
.L_190:
        /*0ab4*/ 	.word	0x00000008
.L_191:


//--------------------- .nv.info._ZN7cutlass13device_kernelIN5flash11enable_sm90INS1_16FlashAttnFwdSm90INS1_25CollectiveMainloopFwdSm90ILi2EN4cute5tupleIJNS5_1CILi1EEES8_S8_EEENS6_IJNS7_ILi128EEENS7_ILi64EEENS7_ILi256EEEEEELi256ENS_6half_tEfNS_4arch4Sm90ELb0ELb1ELb1ELb1ELb1ELb0ELb0ELb1ELb1ELb1ELb1ELb0EEENS1_21CollectiveEpilogueFwdINS6_IJSA_SC_SB_EEES9_SE_SG_Li256ELb1ELb1ELb1ELb0EEENS1_36VarlenDynamicPersistentTileSchedulerILi128ELi64ELi256ELi128ELb1ELb1ELb1ELb1ELb0ELb1EEEEEEEEEvNT_6ParamsE --------------------------
	.section	.nv.info._ZN7cutlass13device_kernelIN5flash11enable_sm90INS1_16FlashAttnFwdSm90INS1_25CollectiveMainloopFwdSm90ILi2EN4cute5tupleIJNS5_1CILi1EEES8_S8_EEENS6_IJNS7_ILi128EEENS7_ILi64EEENS7_ILi256EEEEEELi256ENS_6half_tEfNS_4arch4Sm90ELb0ELb1ELb1ELb1ELb1ELb0ELb0ELb1ELb1ELb1ELb1ELb0EEENS1_21CollectiveEpilogueFwdINS6_IJSA_SC_SB_EEES9_SE_SG_Li256ELb1ELb1ELb1ELb0EEENS1_36VarlenDynamicPersistentTileSchedulerILi128ELi64ELi256ELi128ELb1ELb1ELb1ELb1ELb0ELb1EEEEEEEEEvNT_6ParamsE,"",@"SHT_CUDA_INFO"
	.sectionflags	@""
	.align	4


	//----- nvinfo : EIATTR_CUDA_API_VERSION
	.align		4
        /*0000*/ 	.byte	0x04, 0x37
        /*0002*/ 	.short	(.L_193 - .L_192)
.L_192:
        /*0004*/ 	.word	0x00000082


	//----- nvinfo : EIATTR_KPARAM_INFO
	.align		4
.L_193:
        /*0008*/ 	.byte	0x04, 0x17
        /*000a*/ 	.short	(.L_195 - .L_194)
.L_194:
        /*000c*/ 	.word	0x00000000
        /*0010*/ 	.short	0x0000
        /*0012*/ 	.short	0x0070
        /*0014*/ 	.byte	0x00, 0xf0, 0x01, 0x2a


	//----- nvinfo : EIATTR_SPARSE_MMA_MASK
	.align		4
.L_195:
        /*0018*/ 	.byte	0x03, 0x50
        /*001a*/ 	.short	0x0000


	//----- nvinfo : EIATTR_MAXREG_COUNT
	.align		4
        /*001c*/ 	.byte	0x03, 0x1b
        /*001e*/ 	.short	0x00a8


	//----- nvinfo : EIATTR_NUM_BARRIERS
	.align		4
        /*0020*/ 	.byte	0x02, 0x4c
        /*0022*/ 	.byte	0x09
	.zero		1


	//----- nvinfo : EIATTR_EXTERNS
	.align		4
        /*0024*/ 	.byte	0x04, 0x0f
        /*0026*/ 	.short	(.L_197 - .L_196)


	//   ....[0]....
	.align		4
.L_196:
        /*0028*/ 	.word	index@(__assertfail)


	//----- nvinfo : EIATTR_ANNOTATIONS
	.align		4
.L_197:
        /*002c*/ 	.byte	0x04, 0x55
        /*002e*/ 	.short	(.L_199 - .L_198)


	//   ....[0]....
.L_198:
        /* <DEDUP_REMOVED lines=21> */
        /*0174*/ 	.byte	0x30, 0x93, 0x01, 0x00, 0x01, 0x00, 0x00, 0x00, 0xd0, 0x94, 0x01, 0x00


	//----- nvinfo : EIATTR_MERCURY_ISA_VERSION
	.align		4
.L_199:
        /*0180*/ 	.byte	0x03, 0x5f
        /*0182*/ 	.short	0x0101


	//----- nvinfo : EIATTR_UNUSED_LOAD_BYTE_OFFSET
	.align		4
        /*0184*/ 	.byte	0x04, 0x44
        /*0186*/ 	.short	(.L_201 - .L_200)


	//   ....[0]....
.L_200:
        /*0188*/ 	.word	0x00000950
        /*018c*/ 	.word	0x0000fff0


	//   ....[1]....
        /*0190*/ 	.word	0x0000e8f0
        /*0194*/ 	.word	0x0000fff0


	//----- nvinfo : EIATTR_INT_WARP_WIDE_INSTR_OFFSETS
	.align		4
.L_201:
        /*0198*/ 	.byte	0x04, 0x31
        /*019a*/ 	.short	(.L_203 - .L_202)


	//   ....[0]....
.L_202:
        /*019c*/ 	.word	0x000000c0


	//   ....[1]....
        /*01a0*/ 	.word	0x000000d0


	//   ....[2]....
        /*01a4*/ 	.word	0x00000170


	//   ....[3]....
        /*01a8*/ 	.word	0x00014f30


	//   ....[4]....
        /*01ac*/ 	.word	0x00014fc0


	//   ....[5]....
        /*01b0*/ 	.word	0x00017c40


	//   ....[6]....
        /*01b4*/ 	.word	0x00017cd0


	//----- nvinfo : EIATTR_COOP_GROUP_MASK_REGIDS
	.align		4
.L_203:
        /*01b8*/ 	.byte	0x04, 0x29
        /*01ba*/ 	.short	(.L_205 - .L_204)


	//   ....[0]....
.L_204:
        /*01bc*/ 	.word	0xffffffff


	//   ....[1]....
        /*01c0*/ 	.word	0xffffffff


	//   ....[2]....
        /*01c4*/ 	.word	0xffffffff


	//   ....[3]....
        /*01c8*/ 	.word	0xffffffff


	//   ....[4]....
        /*01cc*/ 	.word	0xffffffff


	//   ....[5]....
        /*01d0*/ 	.word	0xffffffff


	//   ....[6]....
        /*01d4*/ 	.word	0xffffffff


	//   ....[7]....
        /*01d8*/ 	.word	0xffffffff


	//   ....[8]....
        /*01dc*/ 	.word	0xffffffff


	//   ....[9]....
        /*01e0*/ 	.word	0xffffffff


	//   ....[10]....
        /*01e4*/ 	.word	0xffffffff


	//   ....[11]....
        /*01e8*/ 	.word	0xffffffff


	//   ....[12]....
        /*01ec*/ 	.word	0xffffffff


	//   ....[13]....
        /*01f0*/ 	.word	0xffffffff


	//   ....[14]....
        /*01f4*/ 	.word	0xffffffff


	//   ....[15]....
        /*01f8*/ 	.word	0xffffffff


	//   ....[16]....
        /*01fc*/ 	.word	0xffffffff


	//   ....[17]....
        /*0200*/ 	.word	0xffffffff


	//   ....[18]....
        /*0204*/ 	.word	0xffffffff


	//   ....[19]....
        /*0208*/ 	.word	0xffffffff


	//   ....[20]....
        /*020c*/ 	.word	0xffffffff


	//   ....[21]....
        /*0210*/ 	.word	0xffffffff


	//   ....[22]....
        /*0214*/ 	.word	0xffffffff


	//   ....[23]....
        /*0218*/ 	.word	0xffffffff


	//   ....[24]....
        /*021c*/ 	.word	0xffffffff


	//   ....[25]....
        /*0220*/ 	.word	0xffffffff


	//   ....[26]....
        /*0224*/ 	.word	0xffffffff


	//   ....[27]....
        /*0228*/ 	.word	0xffffffff


	//   ....[28]....
        /*022c*/ 	.word	0xffffffff


	//   ....[29]....
        /*0230*/ 	.word	0xffffffff


	//   ....[30]....
        /*0234*/ 	.word	0xffffffff


	//   ....[31]....
        /*0238*/ 	.word	0xffffffff


	//   ....[32]....
        /*023c*/ 	.word	0xffffffff


	//   ....[33]....
        /*0240*/ 	.word	0xffffffff


	//   ....[34]....
        /*0244*/ 	.word	0xffffffff


	//   ....[35]....
        /*0248*/ 	.word	0xffffffff


	//   ....[36]....
        /*024c*/ 	.word	0xffffffff


	//   ....[37]....
        /*0250*/ 	.word	0xffffffff


	//   ....[38]....
        /*0254*/ 	.word	0xffffffff


	//   ....[39]....
        /*0258*/ 	.word	0xffffffff


	//   ....[40]....
        /*025c*/ 	.word	0xffffffff


	//   ....[41]....
        /*0260*/ 	.word	0xffffffff


	//   ....[42]....
        /*0264*/ 	.word	0xffffffff


	//   ....[43]....
        /*0268*/ 	.word	0xffffffff


	//   ....[44]....
        /*026c*/ 	.word	0xffffffff


	//   ....[45]....
        /*0270*/ 	.word	0xffffffff


	//   ....[46]....
        /*0274*/ 	.word	0xffffffff


	//   ....[47]....
        /*0278*/ 	.word	0xffffffff


	//   ....[48]....
        /*027c*/ 	.word	0xffffffff


	//   ....[49]....
        /*0280*/ 	.word	0xffffffff


	//   ....[50]....
        /*0284*/ 	.word	0xffffffff


	//   ....[51]....
        /*0288*/ 	.word	0xffffffff


	//   ....[52]....
        /*028c*/ 	.word	0xffffffff


	//   ....[53]....
        /*0290*/ 	.word	0xffffffff


	//   ....[54]....
        /*0294*/ 	.word	0xffffffff


	//   ....[55]....
        /*0298*/ 	.word	0xffffffff


	//   ....[56]....
        /*029c*/ 	.word	0xffffffff


	//   ....[57]....
        /*02a0*/ 	.word	0xffffffff


	//   ....[58]....
        /*02a4*/ 	.word	0xffffffff


	//   ....[59]....
        /*02a8*/ 	.word	0xffffffff


	//   ....[60]....
        /*02ac*/ 	.word	0xffffffff


	//   ....[61]....
        /*02b0*/ 	.word	0xffffffff


	//   ....[62]....
        /*02b4*/ 	.word	0xffffffff


	//   ....[63]....
        /*02b8*/ 	.word	0xffffffff


	//   ....[64]....
        /*02bc*/ 	.word	0xffffffff


	//   ....[65]....
        /*02c0*/ 	.word	0xffffffff


	//   ....[66]....
        /*02c4*/ 	.word	0xffffffff


	//   ....[67]....
        /*02c8*/ 	.word	0xffffffff


	//   ....[68]....
        /*02cc*/ 	.word	0xffffffff


	//   ....[69]....
        /*02d0*/ 	.word	0xffffffff


	//   ....[70]....
        /*02d4*/ 	.word	0xffffffff


	//   ....[71]....
        /*02d8*/ 	.word	0xffffffff


	//   ....[72]....
        /*02dc*/ 	.word	0xffffffff


	//   ....[73]....
        /*02e0*/ 	.word	0xffffffff


	//   ....[74]....
        /*02e4*/ 	.word	0xffffffff


	//   ....[75]....
        /*02e8*/ 	.word	0xffffffff


	//   ....[76]....
        /*02ec*/ 	.word	0xffffffff


	//   ....[77]....
        /*02f0*/ 	.word	0xffffffff


	//   ....[78]....
        /*02f4*/ 	.word	0xffffffff


	//   ....[79]....
        /*02f8*/ 	.word	0xffffffff


	//   ....[80]....
        /*02fc*/ 	.word	0xffffffff


	//   ....[81]....
        /*0300*/ 	.word	0xffffffff


	//   ....[82]....
        /*0304*/ 	.word	0xffffffff


	//   ....[83]....
        /*0308*/ 	.word	0xffffffff


	//   ....[84]....
        /*030c*/ 	.word	0xffffffff


	//   ....[85]....
        /*0310*/ 	.word	0xffffffff


	//   ....[86]....
        /*0314*/ 	.word	0xffffffff


	//   ....[87]....
        /*0318*/ 	.word	0xffffffff


	//   ....[88]....
        /*031c*/ 	.word	0xffffffff


	//   ....[89]....
        /*0320*/ 	.word	0xffffffff


	//   ....[90]....
        /*0324*/ 	.word	0xffffffff


	//   ....[91]....
        /*0328*/ 	.word	0xffffffff


	//   ....[92]....
        /*032c*/ 	.word	0xffffffff


	//   ....[93]....
        /*0330*/ 	.word	0xffffffff


	//   ....[94]....
        /*0334*/ 	.word	0xffffffff


	//   ....[95]....
        /*0338*/ 	.word	0xffffffff


	//   ....[96]....
        /*033c*/ 	.word	0xffffffff


	//   ....[97]....
        /*0340*/ 	.word	0xffffffff


	//   ....[98]....
        /*0344*/ 	.word	0xffffffff


	//   ....[99]....
        /*0348*/ 	.word	0xffffffff


	//   ....[100]....
        /*034c*/ 	.word	0xffffffff


	//   ....[101]....
        /*0350*/ 	.word	0xffffffff


	//   ....[102]....
        /*0354*/ 	.word	0xffffffff


	//   ....[103]....
        /*0358*/ 	.word	0xffffffff


	//   ....[104]....
        /*035c*/ 	.word	0xffffffff


	//   ....[105]....
        /*0360*/ 	.word	0xffffffff


	//   ....[106]....
        /*0364*/ 	.word	0xffffffff


	//   ....[107]....
        /*0368*/ 	.word	0xffffffff


	//   ....[108]....
        /*036c*/ 	.word	0xffffffff


	//   ....[109]....
        /*0370*/ 	.word	0xffffffff


	//   ....[110]....
        /*0374*/ 	.word	0xffffffff


	//   ....[111]....
        /*0378*/ 	.word	0xffffffff


	//   ....[112]....
        /*037c*/ 	.word	0xffffffff


	//   ....[113]....
        /*0380*/ 	.word	0xffffffff


	//   ....[114]....
        /*0384*/ 	.word	0xffffffff


	//   ....[115]....
        /*0388*/ 	.word	0xffffffff


	//   ....[116]....
        /*038c*/ 	.word	0xffffffff


	//   ....[117]....
        /*0390*/ 	.word	0xffffffff


	//   ....[118]....
        /*0394*/ 	.word	0xffffffff


	//   ....[119]....
        /*0398*/ 	.word	0xffffffff


	//   ....[120]....
        /*039c*/ 	.word	0xffffffff


	//   ....[121]....
        /*03a0*/ 	.word	0xffffffff


	//   ....[122]....
        /*03a4*/ 	.word	0xffffffff


	//   ....[123]....
        /*03a8*/ 	.word	0xffffffff


	//   ....[124]....
        /*03ac*/ 	.word	0xffffffff


	//   ....[125]....
        /*03b0*/ 	.word	0xffffffff


	//   ....[126]....
        /*03b4*/ 	.word	0xffffffff


	//   ....[127]....
        /*03b8*/ 	.word	0xffffffff


	//   ....[128]....
        /*03bc*/ 	.word	0xffffffff


	//   ....[129]....
        /*03c0*/ 	.word	0xffffffff


	//   ....[130]....
        /*03c4*/ 	.word	0xffffffff


	//   ....[131]....
        /*03c8*/ 	.word	0xffffffff


	//   ....[132]....
        /*03cc*/ 	.word	0xffffffff


	//   ....[133]....
        /*03d0*/ 	.word	0xffffffff


	//   ....[134]....
        /*03d4*/ 	.word	0xffffffff


	//   ....[135]....
        /*03d8*/ 	.word	0xffffffff


	//   ....[136]....
        /*03dc*/ 	.word	0xffffffff


	//   ....[137]....
        /*03e0*/ 	.word	0xffffffff


	//   ....[138]....
        /*03e4*/ 	.word	0xffffffff


	//   ....[139]....
        /*03e8*/ 	.word	0xffffffff


	//   ....[140]....
        /*03ec*/ 	.word	0xffffffff


	//   ....[141]....
        /*03f0*/ 	.word	0x0500000f


	//   ....[142]....
        /*03f4*/ 	.word	0x0500000f


	//   ....[143]....
        /*03f8*/ 	.word	0x0500000f


	//   ....[144]....
        /*03fc*/ 	.word	0x0500000f


	//   ....[145]....
        /*0400*/ 	.word	0x0500000f


	//   ....[146]....
        /*0404*/ 	.word	0x0500000f


	//   ....[147]....
        /*0408*/ 	.word	0x0500000f


	//   ....[148]....
        /*040c*/ 	.word	0x0500000f


	//   ....[149]....
        /*0410*/ 	.word	0x0500000f


	//   ....[150]....
        /*0414*/ 	.word	0x0500000f


	//   ....[151]....
        /*0418*/ 	.word	0x0500000f


	//   ....[152]....
        /*041c*/ 	.word	0x0500000f


	//   ....[153]....
        /*0420*/ 	.word	0x0500000f


	//   ....[154]....
        /*0424*/ 	.word	0x0500000f


	//   ....[155]....
        /*0428*/ 	.word	0x0500000f


	//   ....[156]....
        /*042c*/ 	.word	0x0500000f


	//   ....[157]....
        /*0430*/ 	.word	0x0500000f


	//   ....[158]....
        /*0434*/ 	.word	0x0500000f


	//   ....[159]....
        /*0438*/ 	.word	0x0500000f


	//   ....[160]....
        /*043c*/ 	.word	0x0500000f


	//   ....[161]....
        /*0440*/ 	.word	0x0500000f


	//   ....[162]....
        /*0444*/ 	.word	0x0500000f


	//   ....[163]....
        /*0448*/ 	.word	0x0500000f


	//   ....[164]....
        /*044c*/ 	.word	0x0500000f


	//   ....[165]....
        /*0450*/ 	.word	0x0500000f


	//   ....[166]....
        /*0454*/ 	.word	0x0500000f


	//   ....[167]....
        /*0458*/ 	.word	0x0500000f


	//   ....[168]....
        /*045c*/ 	.word	0x0500000f


	//   ....[169]....
        /*0460*/ 	.word	0x0500000f


	//   ....[170]....
        /*0464*/ 	.word	0x0500000f


	//   ....[171]....
        /*0468*/ 	.word	0x0500000f


	//   ....[172]....
        /*046c*/ 	.word	0x0500000f


	//   ....[173]....
        /*0470*/ 	.word	0x0500000f


	//   ....[174]....
        /*0474*/ 	.word	0x0500000f


	//   ....[175]....
        /*0478*/ 	.word	0x0500000f


	//   ....[176]....
        /*047c*/ 	.word	0x0500000f


	//   ....[177]....
        /*0480*/ 	.word	0x0500000f


	//   ....[178]....
        /*0484*/ 	.word	0x0500000f


	//   ....[179]....
        /*0488*/ 	.word	0x0500000f


	//   ....[180]....
        /*048c*/ 	.word	0x0500000f


	//   ....[181]....
        /*0490*/ 	.word	0x0500000f


	//   ....[182]....
        /*0494*/ 	.word	0x0500000f


	//   ....[183]....
        /*0498*/ 	.word	0x0500000f


	//   ....[184]....
        /*049c*/ 	.word	0x0500000f


	//   ....[185]....
        /*04a0*/ 	.word	0x0500000f


	//   ....[186]....
        /*04a4*/ 	.word	0x0500000f


	//   ....[187]....
        /*04a8*/ 	.word	0x0500000f


	//   ....[188]....
        /*04ac*/ 	.word	0x0500000f


	//   ....[189]....
        /*04b0*/ 	.word	0x0500000f


	//   ....[190]....
        /*04b4*/ 	.word	0x0500000f


	//   ....[191]....
        /*04b8*/ 	.word	0x0500000f


	//   ....[192]....
        /*04bc*/ 	.word	0x0500000f


	//   ....[193]....
        /*04c0*/ 	.word	0x0500000f


	//   ....[194]....
        /*04c4*/ 	.word	0x0500000f


	//   ....[195]....
        /*04c8*/ 	.word	0x0500000f


	//   ....[196]....
        /*04cc*/ 	.word	0x0500000f


	//   ....[197]....
        /*04d0*/ 	.word	0x0500000f


	//   ....[198]....
        /*04d4*/ 	.word	0x0500000f


	//   ....[199]....
        /*04d8*/ 	.word	0x0500000f


	//   ....[200]....
        /*04dc*/ 	.word	0x0500000f


	//   ....[201]....
        /*04e0*/ 	.word	0x0500000f


	//   ....[202]....
        /*04e4*/ 	.word	0x0500000f


	//   ....[203]....
        /*04e8*/ 	.word	0x0500000f


	//   ....[204]....
        /*04ec*/ 	.word	0x0500000f


	//   ....[205]....
        /*04f0*/ 	.word	0x0500000f


	//   ....[206]....
        /*04f4*/ 	.word	0x0500000f


	//   ....[207]....
        /*04f8*/ 	.word	0x0500000f


	//   ....[208]....
        /*04fc*/ 	.word	0x0500000f


	//----- nvinfo : EIATTR_COOP_GROUP_INSTR_OFFSETS
	.align		4
.L_205:
        /*0500*/ 	.byte	0x04, 0x28
        /*0502*/ 	.short	(.L_207 - .L_206)


	//   ....[0]....
.L_206:
        /*0504*/ 	.word	0x00000070


	//   ....[1]....
        /*0508*/ 	.word	0x000000b0


	//   ....[2]....
        /*050c*/ 	.word	0x000002d0


	//   ....[3]....
        /*0510*/ 	.word	0x00000430


	//   ....[4]....
        /*0514*/ 	.word	0x00000550


	//   ....[5]....
        /*0518*/ 	.word	0x000006b0


	//   ....[6]....
        /*051c*/ 	.word	0x000022e0


	//   ....[7]....
        /*0520*/ 	.word	0x000031b0


	//   ....[8]....
        /*0524*/ 	.word	0x000036c0


	//   ....[9]....
        /*0528*/ 	.word	0x00003fd0


	//   ....[10]....
        /*052c*/ 	.word	0x00004120


	//   ....[11]....
        /*0530*/ 	.word	0x00004470


	//   ....[12]....
        /*0534*/ 	.word	0x00004550


	//   ....[13]....
        /*0538*/ 	.word	0x000065a0


	//   ....[14]....
        /*053c*/ 	.word	0x00006b00


	//   ....[15]....
        /*0540*/ 	.word	0x000074a0


	//   ....[16]....
        /*0544*/ 	.word	0x000075a0


	//   ....[17]....
        /*0548*/ 	.word	0x00007910


	//   ....[18]....
        /*054c*/ 	.word	0x00007980


	//   ....[19]....
        /*0550*/ 	.word	0x00009990


	//   ....[20]....
        /*0554*/ 	.word	0x000099f0


	//   ....[21]....
        /*0558*/ 	.word	0x00009bd0


	//   ....[22]....
        /*055c*/ 	.word	0x00009bf0


	//   ....[23]....
        /*0560*/ 	.word	0x0000b940


	//   ....[24]....
        /*0564*/ 	.word	0x0000bde0


	//   ....[25]....
        /*0568*/ 	.word	0x0000c780


	//   ....[26]....
        /*056c*/ 	.word	0x0000c880


	//   ....[27]....
        /*0570*/ 	.word	0x0000cbf0


	//   ....[28]....
        /*0574*/ 	.word	0x0000cc60


	//   ....[29]....
        /*0578*/ 	.word	0x0000dc60


	//   ....[30]....
        /*057c*/ 	.word	0x0000dc90


	//   ....[31]....
        /*0580*/ 	.word	0x0000dd50


	//   ....[32]....
        /*0584*/ 	.word	0x0000dd60


	//   ....[33]....
        /*0588*/ 	.word	0x0000fac0


	//   ....[34]....
        /*058c*/ 	.word	0x0000fad0


	//   ....[35]....
        /*0590*/ 	.word	0x0000fae0


	//   ....[36]....
        /*0594*/ 	.word	0x0000faf0


	//   ....[37]....
        /*0598*/ 	.word	0x000105b0


	//   ....[38]....
        /*059c*/ 	.word	0x000105c0


	//   ....[39]....
        /*05a0*/ 	.word	0x00010730


	//   ....[40]....
        /*05a4*/ 	.word	0x00010750


	//   ....[41]....
        /*05a8*/ 	.word	0x00010890


	//   ....[42]....
        /*05ac*/ 	.word	0x000108b0


	//   ....[43]....
        /*05b0*/ 	.word	0x00010a00


	//   ....[44]....
        /*05b4*/ 	.word	0x00010a20


	//   ....[45]....
        /*05b8*/ 	.word	0x00010fe0


	//   ....[46]....
        /*05bc*/ 	.word	0x00011010


	//   ....[47]....
        /*05c0*/ 	.word	0x00011970


	//   ....[48]....
        /*05c4*/ 	.word	0x00011980


	//   ....[49]....
        /*05c8*/ 	.word	0x00012c60


	//   ....[50]....
        /*05cc*/ 	.word	0x00012c90


	//   ....[51]....
        /*05d0*/ 	.word	0x00012e00


	//   ....[52]....
        /*05d4*/ 	.word	0x00012e20


	//   ....[53]....
        /*05d8*/ 	.word	0x00012f60


	//   ....[54]....
        /*05dc*/ 	.word	0x00012f80


	//   ....[55]....
        /*05e0*/ 	.word	0x000130d0


	//   ....[56]....
        /*05e4*/ 	.word	0x000130f0


	//   ....[57]....
        /*05e8*/ 	.word	0x000132d0


	//   ....[58]....
        /*05ec*/ 	.word	0x000134c0


	//   ....[59]....
        /*05f0*/ 	.word	0x000134f0


	//   ....[60]....
        /*05f4*/ 	.word	0x00013520


	//   ....[61]....
        /*05f8*/ 	.word	0x00013550


	//   ....[62]....
        /*05fc*/ 	.word	0x00013580


	//   ....[63]....
        /*0600*/ 	.word	0x000135b0


	//   ....[64]....
        /*0604*/ 	.word	0x00013720


	//   ....[65]....
        /*0608*/ 	.word	0x00013750


	//   ....[66]....
        /*060c*/ 	.word	0x00013780


	//   ....[67]....
        /*0610*/ 	.word	0x000137b0


	//   ....[68]....
        /*0614*/ 	.word	0x000137e0


	//   ....[69]....
        /*0618*/ 	.word	0x00013810


	//   ....[70]....
        /*061c*/ 	.word	0x000138a0


	//   ....[71]....
        /*0620*/ 	.word	0x000138d0


	//   ....[72]....
        /*0624*/ 	.word	0x000138e0


	//   ....[73]....
        /*0628*/ 	.word	0x00013920


	//   ....[74]....
        /*062c*/ 	.word	0x00015b40


	//   ....[75]....
        /*0630*/ 	.word	0x00015b60


	//   ....[76]....
        /*0634*/ 	.word	0x00015b70


	//   ....[77]....
        /*0638*/ 	.word	0x00015c20


	//   ....[78]....
        /*063c*/ 	.word	0x00015c60


	//   ....[79]....
        /*0640*/ 	.word	0x00015cc0


	//   ....[80]....
        /*0644*/ 	.word	0x00015ce0


	//   ....[81]....
        /*0648*/ 	.word	0x00015d10


	//   ....[82]....
        /*064c*/ 	.word	0x00016450


	//   ....[83]....
        /*0650*/ 	.word	0x00016480


	//   ....[84]....
        /*0654*/ 	.word	0x000164e0


	//   ....[85]....
        /*0658*/ 	.word	0x00016550


	//   ....[86]....
        /*065c*/ 	.word	0x000165a0


	//   ....[87]....
        /*0660*/ 	.word	0x00016610


	//   ....[88]....
        /*0664*/ 	.word	0x00016660


	//   ....[89]....
        /*0668*/ 	.word	0x000166d0


	//   ....[90]....
        /*066c*/ 	.word	0x00016720


	//   ....[91]....
        /*0670*/ 	.word	0x00016790


	//   ....[92]....
        /*0674*/ 	.word	0x000167e0


	//   ....[93]....
        /*0678*/ 	.word	0x00016850


	//   ....[94]....
        /*067c*/ 	.word	0x000168a0


	//   ....[95]....
        /*0680*/ 	.word	0x00016900


	//   ....[96]....
        /*0684*/ 	.word	0x00016910


	//   ....[97]....
        /*0688*/ 	.word	0x00016960


	//   ....[98]....
        /*068c*/ 	.word	0x00017130


	//   ....[99]....
        /*0690*/ 	.word	0x00017160


	//   ....[100]....
        /*0694*/ 	.word	0x00017190


	//   ....[101]....
        /*0698*/ 	.word	0x00017250


	//   ....[102]....
        /*069c*/ 	.word	0x00017280


	//   ....[103]....
        /*06a0*/ 	.word	0x000172d0


	//   ....[104]....
        /*06a4*/ 	.word	0x00017300


	//   ....[105]....
        /*06a8*/ 	.word	0x00017370


	//   ....[106]....
        /*06ac*/ 	.word	0x00017650


	//   ....[107]....
        /*06b0*/ 	.word	0x00017670


	//   ....[108]....
        /*06b4*/ 	.word	0x00017680


	//   ....[109]....
        /*06b8*/ 	.word	0x00017730


	//   ....[110]....
        /*06bc*/ 	.word	0x00017740


	//   ....[111]....
        /*06c0*/ 	.word	0x000177f0


	//   ....[112]....
        /*06c4*/ 	.word	0x00017800


	//   ....[113]....
        /*06c8*/ 	.word	0x00017810


	//   ....[114]....
        /*06cc*/ 	.word	0x00017e20


	//   ....[115]....
        /*06d0*/ 	.word	0x00017e60


	//   ....[116]....
        /*06d4*/ 	.word	0x00017ea0


	//   ....[117]....
        /*06d8*/ 	.word	0x00017ed0


	//   ....[118]....
        /*06dc*/ 	.word	0x00017f80


	//   ....[119]....
        /*06e0*/ 	.word	0x00017fb0


	//   ....[120]....
        /*06e4*/ 	.word	0x00017fc0


	//   ....[121]....
        /*06e8*/ 	.word	0x00018050


	//   ....[122]....
        /*06ec*/ 	.word	0x000184c0


	//   ....[123]....
        /*06f0*/ 	.word	0x000184f0


	//   ....[124]....
        /*06f4*/ 	.word	0x00018550


	//   ....[125]....
        /*06f8*/ 	.word	0x00018580


	//   ....[126]....
        /*06fc*/ 	.word	0x000185b0


	//   ....[127]....
        /*0700*/ 	.word	0x000185e0


	//   ....[128]....
        /*0704*/ 	.word	0x00018610


	//   ....[129]....
        /*0708*/ 	.word	0x00018640


	//   ....[130]....
        /*070c*/ 	.word	0x000187e0


	//   ....[131]....
        /*0710*/ 	.word	0x00018810


	//   ....[132]....
        /*0714*/ 	.word	0x00018840


	//   ....[133]....
        /*0718*/ 	.word	0x00018870


	//   ....[134]....
        /*071c*/ 	.word	0x000188a0


	//   ....[135]....
        /*0720*/ 	.word	0x000188d0


	//   ....[136]....
        /*0724*/ 	.word	0x00018990


	//   ....[137]....
        /*0728*/ 	.word	0x000189b0


	//   ....[138]....
        /*072c*/ 	.word	0x000189d0


	//   ....[139]....
        /*0730*/ 	.word	0x00018a30


	//   ....[140]....
        /*0734*/ 	.word	0x00019450


	//   ....[141]....
        /*0738*/ 	.word	0x00019ad0


	//   ....[142]....
        /*073c*/ 	.word	0x00019bc0


	//   ....[143]....
        /*0740*/ 	.word	0x00019c60


	//   ....[144]....
        /*0744*/ 	.word	0x00019cc0


	//   ....[145]....
        /*0748*/ 	.word	0x00019d60


	//   ....[146]....
        /*074c*/ 	.word	0x00019e40


	//   ....[147]....
        /*0750*/ 	.word	0x00019f40


	//   ....[148]....
        /*0754*/ 	.word	0x00019fb0


	//   ....[149]....
        /*0758*/ 	.word	0x0001a090


	//   ....[150]....
        /*075c*/ 	.word	0x0001a140


	//   ....[151]....
        /*0760*/ 	.word	0x0001a1b0


	//   ....[152]....
        /*0764*/ 	.word	0x0001a230


	//   ....[153]....
        /*0768*/ 	.word	0x0001a310


	//   ....[154]....
        /*076c*/ 	.word	0x0001a390


	//   ....[155]....
        /*0770*/ 	.word	0x0001a480


	//   ....[156]....
        /*0774*/ 	.word	0x0001a500


	//   ....[157]....
        /*0778*/ 	.word	0x0001a5f0


	//   ....[158]....
        /*077c*/ 	.word	0x0001a670


	//   ....[159]....
        /*0780*/ 	.word	0x0001a760


	//   ....[160]....
        /*0784*/ 	.word	0x0001a7e0


	//   ....[161]....
        /*0788*/ 	.word	0x0001a8d0


	//   ....[162]....
        /*078c*/ 	.word	0x0001a950


	//   ....[163]....
        /*0790*/ 	.word	0x0001aa30


	//   ....[164]....
        /*0794*/ 	.word	0x0001aab0


	//   ....[165]....
        /*0798*/ 	.word	0x0001ab80


	//   ....[166]....
        /*079c*/ 	.word	0x0001acb0


	//   ....[167]....
        /*07a0*/ 	.word	0x0001ad80


	//   ....[168]....
        /*07a4*/ 	.word	0x0001ae50


	//   ....[169]....
        /*07a8*/ 	.word	0x0001af30


	//   ....[170]....
        /*07ac*/ 	.word	0x0001af90


	//   ....[171]....
        /*07b0*/ 	.word	0x0001b070


	//   ....[172]....
        /*07b4*/ 	.word	0x0001b0d0


	//   ....[173]....
        /*07b8*/ 	.word	0x0001b1e0


	//   ....[174]....
        /*07bc*/ 	.word	0x0001b2d0


	//   ....[175]....
        /*07c0*/ 	.word	0x0001b370


	//   ....[176]....
        /*07c4*/ 	.word	0x0001b3d0


	//   ....[177]....
        /*07c8*/ 	.word	0x0001b4f0


	//   ....[178]....
        /*07cc*/ 	.word	0x0001b550


	//   ....[179]....
        /*07d0*/ 	.word	0x0001b670


	//   ....[180]....
        /*07d4*/ 	.word	0x0001b6d0


	//   ....[181]....
        /*07d8*/ 	.word	0x0001b7a0


	//   ....[182]....
        /*07dc*/ 	.word	0x0001b900


	//   ....[183]....
        /*07e0*/ 	.word	0x0001b9a0


	//   ....[184]....
        /*07e4*/ 	.word	0x0001baf0


	//   ....[185]....
        /*07e8*/ 	.word	0x0001bba0


	//   ....[186]....
        /*07ec*/ 	.word	0x0001bc00


	//   ....[187]....
        /*07f0*/ 	.word	0x0001bcc0


	//   ....[188]....
        /*07f4*/ 	.word	0x0001bda0


	//   ....[189]....
        /*07f8*/ 	.word	0x0001be60


	//   ....[190]....
        /*07fc*/ 	.word	0x0001bf70


	//   ....[191]....
        /*0800*/ 	.word	0x0001c010


	//   ....[192]....
        /*0804*/ 	.word	0x0001c190


	//   ....[193]....
        /*0808*/ 	.word	0x0001c200


	//   ....[194]....
        /*080c*/ 	.word	0x0001c270


	//   ....[195]....
        /*0810*/ 	.word	0x0001c2e0


	//   ....[196]....
        /*0814*/ 	.word	0x0001c350


	//   ....[197]....
        /*0818*/ 	.word	0x0001c3d0


	//   ....[198]....
        /*081c*/ 	.word	0x0001c450


	//   ....[199]....
        /*0820*/ 	.word	0x0001c4e0


	//   ....[200]....
        /*0824*/ 	.word	0x0001c550


	//   ....[201]....
        /*0828*/ 	.word	0x0001c5c0


	//   ....[202]....
        /*082c*/ 	.word	0x0001c630


	//   ....[203]....
        /*0830*/ 	.word	0x0001c6b0


	//   ....[204]....
        /*0834*/ 	.word	0x0001c720


	//   ....[205]....
        /*0838*/ 	.word	0x0001c7b0


	//   ....[206]....
        /*083c*/ 	.word	0x0001c810


	//   ....[207]....
        /*0840*/ 	.word	0x0001c8a0


	//   ....[208]....
        /*0844*/ 	.word	0x0001c9d0


	//----- nvinfo : EIATTR_REG_RECONFIG
	.align		4
.L_207:
        /*0848*/ 	.byte	0x01, 0x54
	.zero		2


	//----- nvinfo : EIATTR_SYSCALL_OFFSETS
	.align		4
        /*084c*/ 	.byte	0x04, 0x46
        /*084e*/ 	.short	(.L_209 - .L_208)


	//   ....[0]....
.L_208:
        /*0850*/ 	.word	0x00002460


	//   ....[1]....
        /*0854*/ 	.word	0x00015120


	//   ....[2]....
        /*0858*/ 	.word	0x00015270


	//   ....[3]....
        /*085c*/ 	.word	0x00015360


	//   ....[4]....
        /*0860*/ 	.word	0x000160a0


	//----- nvinfo : EIATTR_MBARRIER_INSTR_OFFSETS
	.align		4
.L_209:
        /*0864*/ 	.byte	0x04, 0x39
        /*0866*/ 	.short	(.L_211 - .L_210)


	//   ....[0]....
.L_210:
        /*0868*/ 	.word	0x00000180
        /*086c*/ 	.word	0x000000ff
        /*0870*/ 	.word	0x00030800
        /*0874*/ 	.short	0x0100
        /*0876*/ 	.byte	0x08
	.zero		1


	//   ....[1]....
        /*0878*/ 	.word	0x00000190
        /*087c*/ 	.word	0x000000ff
        /*0880*/ 	.word	0x00030820
        /*0884*/ 	.short	0x0100
        /*0886*/ 	.byte	0x08
	.zero		1


	//   ....[2]....
        /*0888*/ 	.word	0x00000280
        /*088c*/ 	.word	0x000000ff
        /*0890*/ 	.word	0x00030830
        /*0894*/ 	.short	0x0100
        /*0896*/ 	.byte	0x08
	.zero		1


	//   ....[3]....
        /*0898*/ 	.word	0x00000290
        /*089c*/ 	.word	0x000000ff
        /*08a0*/ 	.word	0x00030840
        /*08a4*/ 	.short	0x0100
        /*08a6*/ 	.byte	0x08
	.zero		1


	//   ....[4]....
        /*08a8*/ 	.word	0x000002a0
        /*08ac*/ 	.word	0x000000ff
        /*08b0*/ 	.word	0x00030838
        /*08b4*/ 	.short	0x0100
        /*08b6*/ 	.byte	0x08
	.zero		1


	//   ....[5]....
        /*08b8*/ 	.word	0x000002b0
        /*08bc*/ 	.word	0x000000ff
        /*08c0*/ 	.word	0x00030848
        /*08c4*/ 	.short	0x0100
        /*08c6*/ 	.byte	0x08
	.zero		1


	//   ....[6]....
        /*08c8*/ 	.word	0x000003e0
        /*08cc*/ 	.word	0x000000ff
        /*08d0*/ 	.word	0x00030850
        /*08d4*/ 	.short	0x0100
        /*08d6*/ 	.byte	0x08
	.zero		1


	//   ....[7]....
        /*08d8*/ 	.word	0x000003f0
        /*08dc*/ 	.word	0x000000ff
        /*08e0*/ 	.word	0x00030860
        /*08e4*/ 	.short	0x0100
        /*08e6*/ 	.byte	0x08
	.zero		1


	//   ....[8]....
        /*08e8*/ 	.word	0x00000400
        /*08ec*/ 	.word	0x000000ff
        /*08f0*/ 	.word	0x00030858
        /*08f4*/ 	.short	0x0100
        /*08f6*/ 	.byte	0x08
	.zero		1


	//   ....[9]....
        /*08f8*/ 	.word	0x00000410
        /*08fc*/ 	.word	0x000000ff
        /*0900*/ 	.word	0x00030868
        /*0904*/ 	.short	0x0100
        /*0906*/ 	.byte	0x08
	.zero		1


	//   ....[10]....
        /*0908*/ 	.word	0x00000500
        /*090c*/ 	.word	0x000000ff
        /*0910*/ 	.word	0x00030870
        /*0914*/ 	.short	0x0100
        /*0916*/ 	.byte	0x06
	.zero		1


	//   ....[11]....
        /*0918*/ 	.word	0x00000510
        /*091c*/ 	.word	0x000000ff
        /*0920*/ 	.word	0x00030880
        /*0924*/ 	.short	0x0100
        /*0926*/ 	.byte	0x06
	.zero		1


	//   ....[12]....
        /*0928*/ 	.word	0x00000520
        /*092c*/ 	.word	0x000000ff
        /*0930*/ 	.word	0x00030878
        /*0934*/ 	.short	0x0100
        /*0936*/ 	.byte	0x06
	.zero		1


	//   ....[13]....
        /*0938*/ 	.word	0x00000530
        /*093c*/ 	.word	0x000000ff
        /*0940*/ 	.word	0x00030888
        /*0944*/ 	.short	0x0100
        /*0946*/ 	.byte	0x06
	.zero		1


	//   ....[14]....
        /*0948*/ 	.word	0x00000660
        /*094c*/ 	.word	0x000000ff
        /*0950*/ 	.word	0x00030890
        /*0954*/ 	.short	0x0100
        /*0956*/ 	.byte	0x08
	.zero		1


	//   ....[15]....
        /*0958*/ 	.word	0x00000670
        /*095c*/ 	.word	0x000000ff
        /*0960*/ 	.word	0x000308a0
        /*0964*/ 	.short	0x0100
        /*0966*/ 	.byte	0x08
	.zero		1


	//   ....[16]....
        /*0968*/ 	.word	0x00000680
        /*096c*/ 	.word	0x000000ff
        /*0970*/ 	.word	0x00030898
        /*0974*/ 	.short	0x0100
        /*0976*/ 	.byte	0x08
	.zero		1


	//   ....[17]....
        /*0978*/ 	.word	0x00000690
        /*097c*/ 	.word	0x000000ff
        /*0980*/ 	.word	0x000308a8
        /*0984*/ 	.short	0x0100
        /*0986*/ 	.byte	0x08
	.zero		1


	//   ....[18]....
        /*0988*/ 	.word	0x000007d0
        /*098c*/ 	.word	0x000000ff
        /*0990*/ 	.word	0x000308b0
        /*0994*/ 	.short	0x0100
        /*0996*/ 	.byte	0x08
	.zero		1


	//   ....[19]....
        /*0998*/ 	.word	0x000007e0
        /*099c*/ 	.word	0x000000ff
        /*09a0*/ 	.word	0x000308c0
        /*09a4*/ 	.short	0x0100
        /*09a6*/ 	.byte	0x08
	.zero		1


	//   ....[20]....
        /*09a8*/ 	.word	0x000007f0
        /*09ac*/ 	.word	0x000000ff
        /*09b0*/ 	.word	0x000308b8
        /*09b4*/ 	.short	0x0100
        /*09b6*/ 	.byte	0x08
	.zero		1


	//   ....[21]....
        /*09b8*/ 	.word	0x00000800
        /*09bc*/ 	.word	0x000000ff
        /*09c0*/ 	.word	0x000308c8
        /*09c4*/ 	.short	0x0100
        /*09c6*/ 	.byte	0x08
	.zero		1


	//   ....[22]....
        /*09c8*/ 	.word	0x00002520
        /*09cc*/ 	.word	0x000000ff
        /*09d0*/ 	.word	0x00030800
        /*09d4*/ 	.short	0x010a
        /*09d6*/ 	.byte	0x28
	.zero		1


	//   ....[23]....
        /*09d8*/ 	.word	0x000025a0
        /*09dc*/ 	.word	0x00000003
        /*09e0*/ 	.word	0x00030830
        /*09e4*/ 	.short	0x010a
        /*09e6*/ 	.byte	0x3f
	.zero		1


	//   ....[24]....
        /*09e8*/ 	.word	0x000025e0
        /*09ec*/ 	.word	0x00000003
        /*09f0*/ 	.word	0x00030830
        /*09f4*/ 	.short	0x010a
        /*09f6*/ 	.byte	0x3f
	.zero		1


	//   ....[25]....
        /*09f8*/ 	.word	0x00003270
        /*09fc*/ 	.word	0x000000ff
        /*0a00*/ 	.word	0x00000000
        /*0a04*/ 	.short	0x0101
        /*0a06*/ 	.byte	0x04
	.zero		1


	//   ....[26]....
        /*0a08*/ 	.word	0x000052a0
        /*0a0c*/ 	.word	0x000000ff
        /*0a10*/ 	.word	0x00030830
        /*0a14*/ 	.short	0x010a
        /*0a16*/ 	.byte	0x06
	.zero		1


	//   ....[27]....
        /*0a18*/ 	.word	0x00005300
        /*0a1c*/ 	.word	0x000000ff
        /*0a20*/ 	.word	0x00030830
        /*0a24*/ 	.short	0x010a
        /*0a26*/ 	.byte	0x06
	.zero		1


	//   ....[28]....
        /*0a28*/ 	.word	0x00006170
        /*0a2c*/ 	.word	0x000000ff
        /*0a30*/ 	.word	0x00030850
        /*0a34*/ 	.short	0x010a
        /*0a36*/ 	.byte	0x05
	.zero		1


	//   ....[29]....
        /*0a38*/ 	.word	0x000061b0
        /*0a3c*/ 	.word	0x000000ff
        /*0a40*/ 	.word	0x00030850
        /*0a44*/ 	.short	0x010a
        /*0a46*/ 	.byte	0x05
	.zero		1


	//   ....[30]....
        /*0a48*/ 	.word	0x000066e0
        /*0a4c*/ 	.word	0x000000ff
        /*0a50*/ 	.word	0x00000000
        /*0a54*/ 	.short	0x0101
        /*0a56*/ 	.byte	0x06
	.zero		1


	//   ....[31]....
        /*0a58*/ 	.word	0x00008040
        /*0a5c*/ 	.word	0x000000ff
        /*0a60*/ 	.word	0x00000000
        /*0a64*/ 	.short	0x0101
        /*0a66*/ 	.byte	0x05
	.zero		1


	//   ....[32]....
        /*0a68*/ 	.word	0x00008410
        /*0a6c*/ 	.word	0x000000ff
        /*0a70*/ 	.word	0x00030830
        /*0a74*/ 	.short	0x010a
        /*0a76*/ 	.byte	0x07
	.zero		1


	//   ....[33]....
        /*0a78*/ 	.word	0x00008470
        /*0a7c*/ 	.word	0x000000ff
        /*0a80*/ 	.word	0x00030830
        /*0a84*/ 	.short	0x010a
        /*0a86*/ 	.byte	0x07
	.zero		1


	//   ....[34]....
        /*0a88*/ 	.word	0x000092e0
        /*0a8c*/ 	.word	0x000000ff
        /*0a90*/ 	.word	0x00030850
        /*0a94*/ 	.short	0x010a
        /*0a96*/ 	.byte	0x05
	.zero		1


	//   ....[35]....
        /*0a98*/ 	.word	0x00009320
        /*0a9c*/ 	.word	0x000000ff
        /*0aa0*/ 	.word	0x00030850
        /*0aa4*/ 	.short	0x010a
        /*0aa6*/ 	.byte	0x05
	.zero		1


	//   ....[36]....
        /*0aa8*/ 	.word	0x00009860
        /*0aac*/ 	.word	0x000000ff
        /*0ab0*/ 	.word	0x00000000
        /*0ab4*/ 	.short	0x0101
        /*0ab6*/ 	.byte	0x07
	.zero		1


	//   ....[37]....
        /*0ab8*/ 	.word	0x0000a400
        /*0abc*/ 	.word	0x000000ff
        /*0ac0*/ 	.word	0x00000000
        /*0ac4*/ 	.short	0x0101
        /*0ac6*/ 	.byte	0x05
	.zero		1


	//   ....[38]....
        /*0ac8*/ 	.word	0x0000a580
        /*0acc*/ 	.word	0x000000ff
        /*0ad0*/ 	.word	0x00030830
        /*0ad4*/ 	.short	0x010a
        /*0ad6*/ 	.byte	0x05
	.zero		1


	//   ....[39]....
        /*0ad8*/ 	.word	0x0000a5e0
        /*0adc*/ 	.word	0x000000ff
        /*0ae0*/ 	.word	0x00030830
        /*0ae4*/ 	.short	0x010a
        /*0ae6*/ 	.byte	0x05
	.zero		1


	//   ....[40]....
        /*0ae8*/ 	.word	0x0000b450
        /*0aec*/ 	.word	0x000000ff
        /*0af0*/ 	.word	0x00030850
        /*0af4*/ 	.short	0x010a
        /*0af6*/ 	.byte	0x05
	.zero		1


	//   ....[41]....
        /*0af8*/ 	.word	0x0000b490
        /*0afc*/ 	.word	0x000000ff
        /*0b00*/ 	.word	0x00030850
        /*0b04*/ 	.short	0x010a
        /*0b06*/ 	.byte	0x05
	.zero		1


	//   ....[42]....
        /*0b08*/ 	.word	0x0000b9f0
        /*0b0c*/ 	.word	0x000000ff
        /*0b10*/ 	.word	0x00000000
        /*0b14*/ 	.short	0x0101
        /*0b16*/ 	.byte	0x04
	.zero		1


	//   ....[43]....
        /*0b18*/ 	.word	0x0000d330
        /*0b1c*/ 	.word	0x000000ff
        /*0b20*/ 	.word	0x00000000
        /*0b24*/ 	.short	0x0101
        /*0b26*/ 	.byte	0x05
	.zero		1


	//   ....[44]....
        /*0b28*/ 	.word	0x0000dbd0
        /*0b2c*/ 	.word	0x000000ff
        /*0b30*/ 	.word	0x00030850
        /*0b34*/ 	.short	0x010a
        /*0b36*/ 	.byte	0x05
	.zero		1


	//   ....[45]....
        /*0b38*/ 	.word	0x0000dc10
        /*0b3c*/ 	.word	0x000000ff
        /*0b40*/ 	.word	0x00030850
        /*0b44*/ 	.short	0x010a
        /*0b46*/ 	.byte	0x05
	.zero		1


	//   ....[46]....
        /*0b48*/ 	.word	0x0000e1e0
        /*0b4c*/ 	.word	0x000000ff
        /*0b50*/ 	.word	0x00000000
        /*0b54*/ 	.short	0x0101
        /*0b56*/ 	.byte	0x04
	.zero		1


	//   ....[47]....
        /*0b58*/ 	.word	0x000105d0
        /*0b5c*/ 	.word	0x000000ff
        /*0b60*/ 	.word	0x00000000
        /*0b64*/ 	.short	0x0101
        /*0b66*/ 	.byte	0x08
	.zero		1


	//   ....[48]....
        /*0b68*/ 	.word	0x00010e10
        /*0b6c*/ 	.word	0x000000ff
        /*0b70*/ 	.word	0x00000000
        /*0b74*/ 	.short	0x0101
        /*0b76*/ 	.byte	0x08
	.zero		1


	//   ....[49]....
        /*0b78*/ 	.word	0x00015930
        /*0b7c*/ 	.word	0x00000004
        /*0b80*/ 	.word	0x00030840
        /*0b84*/ 	.short	0x010a
        /*0b86*/ 	.byte	0x3f
	.zero		1


	//   ....[50]....
        /*0b88*/ 	.word	0x00015e20
        /*0b8c*/ 	.word	0x00000004
        /*0b90*/ 	.word	0x00030830
        /*0b94*/ 	.short	0x0107
        /*0b96*/ 	.byte	0x3f
	.zero		1


	//   ....[51]....
        /*0b98*/ 	.word	0x00015ed0
        /*0b9c*/ 	.word	0x00000004
        /*0ba0*/ 	.word	0x00030830
        /*0ba4*/ 	.short	0x0101
        /*0ba6*/ 	.byte	0x3f
	.zero		1


	//   ....[52]....
        /*0ba8*/ 	.word	0x00016a90
        /*0bac*/ 	.word	0x00000011
        /*0bb0*/ 	.word	0x00030800
        /*0bb4*/ 	.short	0x0107
        /*0bb6*/ 	.byte	0x3f
	.zero		1


	//   ....[53]....
        /*0bb8*/ 	.word	0x00016bb0
        /*0bbc*/ 	.word	0x00000011
        /*0bc0*/ 	.word	0x00030800
        /*0bc4*/ 	.short	0x0101
        /*0bc6*/ 	.byte	0x3f
	.zero		1


	//   ....[54]....
        /*0bc8*/ 	.word	0x00016bd0
        /*0bcc*/ 	.word	0x00000011
        /*0bd0*/ 	.word	0x00030820
        /*0bd4*/ 	.short	0x010a
        /*0bd6*/ 	.byte	0x3f
	.zero		1


	//   ....[55]....
        /*0bd8*/ 	.word	0x00016fa0
        /*0bdc*/ 	.word	0x00000007
        /*0be0*/ 	.word	0x00030840
        /*0be4*/ 	.short	0x010a
        /*0be6*/ 	.byte	0x3f
	.zero		1


	//   ....[56]....
        /*0be8*/ 	.word	0x00017480
        /*0bec*/ 	.word	0x00000007
        /*0bf0*/ 	.word	0x00030830
        /*0bf4*/ 	.short	0x0107
        /*0bf6*/ 	.byte	0x3f
	.zero		1


	//   ....[57]....
        /*0bf8*/ 	.word	0x00017530
        /*0bfc*/ 	.word	0x00000007
        /*0c00*/ 	.word	0x00030830
        /*0c04*/ 	.short	0x0101
        /*0c06*/ 	.byte	0x3f
	.zero		1


	//   ....[58]....
        /*0c08*/ 	.word	0x00017590
        /*0c0c*/ 	.word	0x00000007
        /*0c10*/ 	.word	0x00030860
        /*0c14*/ 	.short	0x010a
        /*0c16*/ 	.byte	0x3f
	.zero		1


	//   ....[59]....
        /*0c18*/ 	.word	0x00017a40
        /*0c1c*/ 	.word	0x00000007
        /*0c20*/ 	.word	0x00030850
        /*0c24*/ 	.short	0x0107
        /*0c26*/ 	.byte	0x3f
	.zero		1


	//   ....[60]....
        /*0c28*/ 	.word	0x00017b60
        /*0c2c*/ 	.word	0x00000007
        /*0c30*/ 	.word	0x00030850
        /*0c34*/ 	.short	0x0101
        /*0c36*/ 	.byte	0x3f
	.zero		1


	//   ....[61]....
        /*0c38*/ 	.word	0x00017d70
        /*0c3c*/ 	.word	0x00000000
        /*0c40*/ 	.word	0x00030860
        /*0c44*/ 	.short	0x010a
        /*0c46*/ 	.byte	0x3f
	.zero		1


	//   ....[62]....
        /*0c48*/ 	.word	0x000181d0
        /*0c4c*/ 	.word	0x00000000
        /*0c50*/ 	.word	0x00030850
        /*0c54*/ 	.short	0x0107
        /*0c56*/ 	.byte	0x3f
	.zero		1


	//   ....[63]....
        /*0c58*/ 	.word	0x00018280
        /*0c5c*/ 	.word	0x00000000
        /*0c60*/ 	.word	0x00030850
        /*0c64*/ 	.short	0x0101
        /*0c66*/ 	.byte	0x3f
	.zero		1


	//   ....[64]....
        /*0c68*/ 	.word	0x000193d0
        /*0c6c*/ 	.word	0x00000007
        /*0c70*/ 	.word	0x00030820
        /*0c74*/ 	.short	0x010a
        /*0c76*/ 	.byte	0x3f
	.zero		1


	//   ....[65]....
        /*0c78*/ 	.word	0x00019570
        /*0c7c*/ 	.word	0x00000005
        /*0c80*/ 	.word	0x00030840
        /*0c84*/ 	.short	0x010a
        /*0c86*/ 	.byte	0x3f
	.zero		1


	//   ....[66]....
        /*0c88*/ 	.word	0x00019610
        /*0c8c*/ 	.word	0x00000003
        /*0c90*/ 	.word	0x00030840
        /*0c94*/ 	.short	0x010a
        /*0c96*/ 	.byte	0x3f
	.zero		1


	//   ....[67]....
        /*0c98*/ 	.word	0x00019650
        /*0c9c*/ 	.word	0x00000005
        /*0ca0*/ 	.word	0x00030860
        /*0ca4*/ 	.short	0x010a
        /*0ca6*/ 	.byte	0x3f
	.zero		1


	//   ....[68]....
        /*0ca8*/ 	.word	0x00019690
        /*0cac*/ 	.word	0x00000003
        /*0cb0*/ 	.word	0x00030860
        /*0cb4*/ 	.short	0x010a
        /*0cb6*/ 	.byte	0x3f
	.zero		1


	//   ....[69]....
        /*0cb8*/ 	.word	0x00019700
        /*0cbc*/ 	.word	0x00000003
        /*0cc0*/ 	.word	0x00030800
        /*0cc4*/ 	.short	0x010a
        /*0cc6*/ 	.byte	0x3f
	.zero		1


	//   ....[70]....
        /*0cc8*/ 	.word	0x00019750
        /*0ccc*/ 	.word	0x00000003
        /*0cd0*/ 	.word	0x00030830
        /*0cd4*/ 	.short	0x010a
        /*0cd6*/ 	.byte	0x3f
	.zero		1


	//   ....[71]....
        /*0cd8*/ 	.word	0x000197b0
        /*0cdc*/ 	.word	0x00000003
        /*0ce0*/ 	.word	0x00030830
        /*0ce4*/ 	.short	0x010a
        /*0ce6*/ 	.byte	0x3f
	.zero		1


	//   ....[72]....
        /*0ce8*/ 	.word	0x00019810
        /*0cec*/ 	.word	0x00000002
        /*0cf0*/ 	.word	0x00030850
        /*0cf4*/ 	.short	0x010a
        /*0cf6*/ 	.byte	0x3f
	.zero		1


	//   ....[73]....
        /*0cf8*/ 	.word	0x00019870
        /*0cfc*/ 	.word	0x00000003
        /*0d00*/ 	.word	0x00030830
        /*0d04*/ 	.short	0x010a
        /*0d06*/ 	.byte	0x3f
	.zero		1


	//   ....[74]....
        /*0d08*/ 	.word	0x000198d0
        /*0d0c*/ 	.word	0x00000002
        /*0d10*/ 	.word	0x00030850
        /*0d14*/ 	.short	0x010a
        /*0d16*/ 	.byte	0x3f
	.zero		1


	//   ....[75]....
        /*0d18*/ 	.word	0x00019930
        /*0d1c*/ 	.word	0x00000003
        /*0d20*/ 	.word	0x00030830
        /*0d24*/ 	.short	0x010a
        /*0d26*/ 	.byte	0x3f
	.zero		1


	//   ....[76]....
        /*0d28*/ 	.word	0x00019990
        /*0d2c*/ 	.word	0x00000002
        /*0d30*/ 	.word	0x00030850
        /*0d34*/ 	.short	0x010a
        /*0d36*/ 	.byte	0x3f
	.zero		1


	//   ....[77]....
        /*0d38*/ 	.word	0x000199f0
        /*0d3c*/ 	.word	0x00000005
        /*0d40*/ 	.word	0x00030850
        /*0d44*/ 	.short	0x010a
        /*0d46*/ 	.byte	0x3f
	.zero		1


	//   ....[78]....
        /*0d48*/ 	.word	0x00019b10
        /*0d4c*/ 	.word	0x00000004
        /*0d50*/ 	.word	0x00030840
        /*0d54*/ 	.short	0x010a
        /*0d56*/ 	.byte	0x3f
	.zero		1


	//   ....[79]....
        /*0d58*/ 	.word	0x0001abb0
        /*0d5c*/ 	.word	0x00000011
        /*0d60*/ 	.word	0x00030820
        /*0d64*/ 	.short	0x010a
        /*0d66*/ 	.byte	0x3f
	.zero		1


	//   ....[80]....
        /*0d68*/ 	.word	0x0001ac00
        /*0d6c*/ 	.word	0x00000007
        /*0d70*/ 	.word	0x00030840
        /*0d74*/ 	.short	0x010a
        /*0d76*/ 	.byte	0x3f
	.zero		1


	//   ....[81]....
        /*0d78*/ 	.word	0x0001b220
        /*0d7c*/ 	.word	0x00000007
        /*0d80*/ 	.word	0x00030860
        /*0d84*/ 	.short	0x010a
        /*0d86*/ 	.byte	0x3f
	.zero		1


	//   ....[82]....
        /*0d88*/ 	.word	0x0001b850
        /*0d8c*/ 	.word	0x00000000
        /*0d90*/ 	.word	0x00030860
        /*0d94*/ 	.short	0x010a
        /*0d96*/ 	.byte	0x3f
	.zero		1


	//   ....[83]....
        /*0d98*/ 	.word	0x0001c8f0
        /*0d9c*/ 	.word	0x00000007
        /*0da0*/ 	.word	0x00030820
        /*0da4*/ 	.short	0x010a
        /*0da6*/ 	.byte	0x3f
	.zero		1


	//   ....[84]....
        /*0da8*/ 	.word	0x0001ca90
        /*0dac*/ 	.word	0x00000005
        /*0db0*/ 	.word	0x00030840
        /*0db4*/ 	.short	0x010a
        /*0db6*/ 	.byte	0x3f
	.zero		1


	//   ....[85]....
        /*0db8*/ 	.word	0x0001cae0
        /*0dbc*/ 	.word	0x00000003
        /*0dc0*/ 	.word	0x00030840
        /*0dc4*/ 	.short	0x010a
        /*0dc6*/ 	.byte	0x3f
	.zero		1


	//   ....[86]....
        /*0dc8*/ 	.word	0x0001cb30
        /*0dcc*/ 	.word	0x00000005
        /*0dd0*/ 	.word	0x00030860
        /*0dd4*/ 	.short	0x010a
        /*0dd6*/ 	.byte	0x3f
	.zero		1


	//----- nvinfo : EIATTR_NUM_MBARRIERS
	.align		4
.L_211:
        /*0dd8*/ 	.byte	0x03, 0x38
        /*0dda*/ 	.short	0x0016


	//----- nvinfo : EIATTR_EXIT_INSTR_OFFSETS
	.align		4
        /*0ddc*/ 	.byte	0x04, 0x1c
        /*0dde*/ 	.short	(.L_213 - .L_212)


	//   ....[0]....
.L_212:
        /*0de0*/ 	.word	0x00000990


	//   ....[1]....
        /*0de4*/ 	.word	0x00013270


	//   ....[2]....
        /*0de8*/ 	.word	0x000196e0


	//----- nvinfo : EIATTR_MAX_THREADS
	.align		4
.L_213:
        /*0dec*/ 	.byte	0x04, 0x05
        /*0dee*/ 	.short	(.L_215 - .L_214)
.L_214:
        /*0df0*/ 	.word	0x00000180
        /*0df4*/ 	.word	0x00000001
        /*0df8*/ 	.word	0x00000001


	//----- nvinfo : EIATTR_CRS_STACK_SIZE
	.align		4
.L_215:
        /*0dfc*/ 	.byte	0x04, 0x1e
        /*0dfe*/ 	.short	(.L_217 - .L_216)
.L_216:
        /*0e00*/ 	.word	0x00000000


	//----- nvinfo : EIATTR_CBANK_PARAM_SIZE
	.align		4
.L_217:
        /*0e04*/ 	.byte	0x03, 0x19
        /*0e06*/ 	.short	0x0af0


	//----- nvinfo : EIATTR_PARAM_CBANK
	.align		4
        /*0e08*/ 	.byte	0x04, 0x0a
        /*0e0a*/ 	.short	(.L_219 - .L_218)
	.align		4
.L_218:
        /*0e0c*/ 	.word	index@(.nv.constant0._ZN7cutlass13device_kernelIN5flash11enable_sm90INS1_16FlashAttnFwdSm90INS1_25CollectiveMainloopFwdSm90ILi2EN4cute5tupleIJNS5_1CILi1EEES8_S8_EEENS6_IJNS7_ILi128EEENS7_ILi64EEENS7_ILi256EEEEEELi256ENS_6half_tEfNS_4arch4Sm90ELb0ELb1ELb1ELb1ELb1ELb0ELb0ELb1ELb1ELb1ELb1ELb0EEENS1_21CollectiveEpilogueFwdINS6_IJSA_SC_SB_EEES9_SE_SG_Li256ELb1ELb1ELb1ELb0EEENS1_36VarlenDynamicPersistentTileSchedulerILi128ELi64ELi256ELi128ELb1ELb1ELb1ELb1ELb0ELb1EEEEEEEEEvNT_6ParamsE)
        /*0e10*/ 	.short	0x0210
        /*0e12*/ 	.short	0x0af0


	//----- nvinfo : EIATTR_SW_WAR
	.align		4
.L_219:
        /*0e14*/ 	.byte	0x04, 0x36
        /*0e16*/ 	.short	(.L_221 - .L_220)
.L_220:
        /*0e18*/ 	.word	0x00000008
.L_221:


//--------------------- .nv.info._ZN7cutlass13device_kernelIN5flash11enable_sm90INS1_16FlashAttnFwdSm90INS1_25CollectiveMainloopFwdSm90ILi2EN4cute5tupleIJNS5_1CILi1EEES8_S8_EEENS6_IJNS7_ILi128EEENS7_ILi64EEENS7_ILi256EEEEEELi256ENS_6half_tEfNS_4arch4Sm90ELb0ELb1ELb1ELb1ELb1ELb1ELb0ELb1ELb1ELb1ELb1ELb0EEENS1_21CollectiveEpilogueFwdINS6_IJSA_SC_SB_EEES9_SE_SG_Li256ELb1ELb1ELb1ELb0EEENS1_36VarlenDynamicPersistentTileSchedulerILi128ELi64ELi256ELi128ELb1ELb1ELb1ELb1ELb0ELb1EEEEEEEEEvNT_6ParamsE --------------------------
	.section	.nv.info._ZN7cutlass13device_kernelIN5flash11enable_sm90INS1_16FlashAttnFwdSm90INS1_25CollectiveMainloopFwdSm90ILi2EN4cute5tupleIJNS5_1CILi1EEES8_S8_EEENS6_IJNS7_ILi128EEENS7_ILi64EEENS7_ILi256EEEEEELi256ENS_6half_tEfNS_4arch4Sm90ELb0ELb1ELb1ELb1ELb1ELb1ELb0ELb1ELb1ELb1ELb1ELb0EEENS1_21CollectiveEpilogueFwdINS6_IJSA_SC_SB_EEES9_SE_SG_Li256ELb1ELb1ELb1ELb0EEENS1_36VarlenDynamicPersistentTileSchedulerILi128ELi64ELi256ELi128ELb1ELb1ELb1ELb1ELb0ELb1EEEEEEEEEvNT_6ParamsE,"",@"SHT_CUDA_INFO"
	.sectionflags	@""
	.align	4


	//----- nvinfo : EIATTR_CUDA_API_VERSION
	.align		4
        /*0000*/ 	.byte	0x04, 0x37
        /*0002*/ 	.short	(.L_223 - .L_222)
.L_222:
        /*0004*/ 	.word	0x00000082


	//----- nvinfo : EIATTR_KPARAM_INFO
	.align		4
.L_223:
        /*0008*/ 	.byte	0x04, 0x17
        /*000a*/ 	.short	(.L_225 - .L_224)
.L_224:
        /*000c*/ 	.word	0x00000000
        /*0010*/ 	.short	0x0000
        /*0012*/ 	.short	0x0070
        /*0014*/ 	.byte	0x00, 0xf0, 0x01, 0x2a


	//----- nvinfo : EIATTR_SPARSE_MMA_MASK
	.align		4
.L_225:
        /*0018*/ 	.byte	0x03, 0x50
        /*001a*/ 	.short	0x0000


	//----- nvinfo : EIATTR_MAXREG_COUNT
	.align		4
        /*001c*/ 	.byte	0x03, 0x1b
        /*001e*/ 	.short	0x00a8


	//----- nvinfo : EIATTR_NUM_BARRIERS
	.align		4
        /*0020*/ 	.byte	0x02, 0x4c
        /*0022*/ 	.byte	0x10
	.zero		1


	//----- nvinfo : EIATTR_EXTERNS
	.align		4
        /*0024*/ 	.byte	0x04, 0x0f
        /*0026*/ 	.short	(.L_227 - .L_226)


	//   ....[0]....
	.align		4
.L_226:
        /*0028*/ 	.word	index@(__assertfail)


	//----- nvinfo : EIATTR_ANNOTATIONS
	.align		4
.L_227:
        /*002c*/ 	.byte	0x04, 0x55
        /*002e*/ 	.short	(.L_229 - .L_228)


	//   ....[0]....
.L_228:
        /* <DEDUP_REMOVED lines=153> */


	//----- nvinfo : EIATTR_MERCURY_ISA_VERSION
	.align		4
.L_229:
        /*09a8*/ 	.byte	0x03, 0x5f
        /*09aa*/ 	.short	0x0101


	//----- nvinfo : EIATTR_UNUSED_LOAD_BYTE_OFFSET
	.align		4
        /*09ac*/ 	.byte	0x04, 0x44
        /*09ae*/ 	.short	(.L_231 - .L_230)


	//   ....[0]....
.L_230:
        /*09b0*/ 	.word	0x00000a60
        /*09b4*/ 	.word	0x0000fff0


	//   ....[1]....
        /*09b8*/ 	.word	0x00020540
        /*09bc*/ 	.word	0x0000fff0


	//----- nvinfo : EIATTR_INT_WARP_WIDE_INSTR_OFFSETS
	.align		4
.L_231:
        /*09c0*/ 	.byte	0x04, 0x31
        /*09c2*/ 	.short	(.L_233 - .L_232)


	//   ....[0]....
.L_232:
        /*09c4*/ 	.word	0x00000130


	//   ....[1]....
        /*09c8*/ 	.word	0x00000170


	//   ....[2]....
        /*09cc*/ 	.word	0x000001e0


	//   ....[3]....
        /*09d0*/ 	.word	0x00028a90


	//   ....[4]....
        /*09d4*/ 	.word	0x00028b20


	//   ....[5]....
        /*09d8*/ 	.word	0x0002b810


	//   ....[6]....
        /*09dc*/ 	.word	0x0002b8a0


	//----- nvinfo : EIATTR_COOP_GROUP_MASK_REGIDS
	.align		4
.L_233:
        /*09e0*/ 	.byte	0x04, 0x29
        /*09e2*/ 	.short	(.L_235 - .L_234)


	//   ....[0]....
.L_234:
        /*09e4*/ 	.word	0xffffffff


	//   ....[1]....
        /*09e8*/ 	.word	0xffffffff


	//   ....[2]....
        /*09ec*/ 	.word	0xffffffff


	//   ....[3]....
        /*09f0*/ 	.word	0xffffffff


	//   ....[4]....
        /*09f4*/ 	.word	0xffffffff


	//   ....[5]....
        /*09f8*/ 	.word	0xffffffff


	//   ....[6]....
        /*09fc*/ 	.word	0xffffffff


	//   ....[7]....
        /*0a00*/ 	.word	0xffffffff


	//   ....[8]....
        /*0a04*/ 	.word	0xffffffff


	//   ....[9]....
        /*0a08*/ 	.word	0xffffffff


	//   ....[10]....
        /*0a0c*/ 	.word	0xffffffff


	//   ....[11]....
        /*0a10*/ 	.word	0xffffffff


	//   ....[12]....
        /*0a14*/ 	.word	0xffffffff


	//   ....[13]....
        /*0a18*/ 	.word	0xffffffff


	//   ....[14]....
        /*0a1c*/ 	.word	0xffffffff


	//   ....[15]....
        /*0a20*/ 	.word	0xffffffff


	//   ....[16]....
        /*0a24*/ 	.word	0xffffffff


	//   ....[17]....
        /*0a28*/ 	.word	0xffffffff


	//   ....[18]....
        /*0a2c*/ 	.word	0xffffffff


	//   ....[19]....
        /*0a30*/ 	.word	0xffffffff


	//   ....[20]....
        /*0a34*/ 	.word	0xffffffff


	//   ....[21]....
        /*0a38*/ 	.word	0xffffffff


	//   ....[22]....
        /*0a3c*/ 	.word	0xffffffff


	//   ....[23]....
        /*0a40*/ 	.word	0xffffffff


	//   ....[24]....
        /*0a44*/ 	.word	0xffffffff


	//   ....[25]....
        /*0a48*/ 	.word	0xffffffff


	//   ....[26]....
        /*0a4c*/ 	.word	0xffffffff


	//   ....[27]....
        /*0a50*/ 	.word	0xffffffff


	//   ....[28]....
        /*0a54*/ 	.word	0xffffffff


	//   ....[29]....
        /*0a58*/ 	.word	0xffffffff


	//   ....[30]....
        /*0a5c*/ 	.word	0xffffffff


	//   ....[31]....
        /*0a60*/ 	.word	0xffffffff


	//   ....[32]....
        /*0a64*/ 	.word	0xffffffff


	//   ....[33]....
        /*0a68*/ 	.word	0xffffffff


	//   ....[34]....
        /*0a6c*/ 	.word	0xffffffff


	//   ....[35]....
        /*0a70*/ 	.word	0xffffffff


	//   ....[36]....
        /*0a74*/ 	.word	0xffffffff


	//   ....[37]....
        /*0a78*/ 	.word	0xffffffff


	//   ....[38]....
        /*0a7c*/ 	.word	0xffffffff


	//   ....[39]....
        /*0a80*/ 	.word	0xffffffff


	//   ....[40]....
        /*0a84*/ 	.word	0xffffffff


	//   ....[41]....
        /*0a88*/ 	.word	0xffffffff


	//   ....[42]....
        /*0a8c*/ 	.word	0xffffffff


	//   ....[43]....
        /*0a90*/ 	.word	0xffffffff


	//   ....[44]....
        /*0a94*/ 	.word	0xffffffff


	//   ....[45]....
        /*0a98*/ 	.word	0xffffffff


	//   ....[46]....
        /*0a9c*/ 	.word	0xffffffff


	//   ....[47]....
        /*0aa0*/ 	.word	0xffffffff


	//   ....[48]....
        /*0aa4*/ 	.word	0xffffffff


	//   ....[49]....
        /*0aa8*/ 	.word	0xffffffff


	//   ....[50]....
        /*0aac*/ 	.word	0xffffffff


	//   ....[51]....
        /*0ab0*/ 	.word	0xffffffff


	//   ....[52]....
        /*0ab4*/ 	.word	0xffffffff


	//   ....[53]....
        /*0ab8*/ 	.word	0xffffffff


	//   ....[54]....
        /*0abc*/ 	.word	0xffffffff


	//   ....[55]....
        /*0ac0*/ 	.word	0xffffffff


	//   ....[56]....
        /*0ac4*/ 	.word	0xffffffff


	//   ....[57]....
        /*0ac8*/ 	.word	0xffffffff


	//   ....[58]....
        /*0acc*/ 	.word	0xffffffff


	//   ....[59]....
        /*0ad0*/ 	.word	0xffffffff


	//   ....[60]....
        /*0ad4*/ 	.word	0xffffffff


	//   ....[61]....
        /*0ad8*/ 	.word	0xffffffff


	//   ....[62]....
        /*0adc*/ 	.word	0xffffffff


	//   ....[63]....
        /*0ae0*/ 	.word	0xffffffff


	//   ....[64]....
        /*0ae4*/ 	.word	0xffffffff


	//   ....[65]....
        /*0ae8*/ 	.word	0xffffffff


	//   ....[66]....
        /*0aec*/ 	.word	0xffffffff


	//   ....[67]....
        /*0af0*/ 	.word	0xffffffff


	//   ....[68]....
        /*0af4*/ 	.word	0xffffffff


	//   ....[69]....
        /*0af8*/ 	.word	0xffffffff


	//   ....[70]....
        /*0afc*/ 	.word	0xffffffff


	//   ....[71]....
        /*0b00*/ 	.word	0xffffffff


	//   ....[72]....
        /*0b04*/ 	.word	0xffffffff


	//   ....[73]....
        /*0b08*/ 	.word	0xffffffff


	//   ....[74]....
        /*0b0c*/ 	.word	0xffffffff


	//   ....[75]....
        /*0b10*/ 	.word	0xffffffff


	//   ....[76]....
        /*0b14*/ 	.word	0xffffffff


	//   ....[77]....
        /*0b18*/ 	.word	0xffffffff


	//   ....[78]....
        /*0b1c*/ 	.word	0xffffffff


	//   ....[79]....
        /*0b20*/ 	.word	0xffffffff


	//   ....[80]....
        /*0b24*/ 	.word	0xffffffff


	//   ....[81]....
        /*0b28*/ 	.word	0xffffffff


	//   ....[82]....
        /*0b2c*/ 	.word	0xffffffff


	//   ....[83]....
        /*0b30*/ 	.word	0xffffffff


	//   ....[84]....
        /*0b34*/ 	.word	0xffffffff


	//   ....[85]....
        /*0b38*/ 	.word	0xffffffff


	//   ....[86]....
        /*0b3c*/ 	.word	0xffffffff


	//   ....[87]....
        /*0b40*/ 	.word	0xffffffff


	//   ....[88]....
        /*0b44*/ 	.word	0xffffffff


	//   ....[89]....
        /*0b48*/ 	.word	0xffffffff


	//   ....[90]....
        /*0b4c*/ 	.word	0xffffffff


	//   ....[91]....
        /*0b50*/ 	.word	0xffffffff


	//   ....[92]....
        /*0b54*/ 	.word	0xffffffff


	//   ....[93]....
        /*0b58*/ 	.word	0xffffffff


	//   ....[94]....
        /*0b5c*/ 	.word	0xffffffff


	//   ....[95]....
        /*0b60*/ 	.word	0xffffffff


	//   ....[96]....
        /*0b64*/ 	.word	0xffffffff


	//   ....[97]....
        /*0b68*/ 	.word	0xffffffff


	//   ....[98]....
        /*0b6c*/ 	.word	0xffffffff


	//   ....[99]....
        /*0b70*/ 	.word	0xffffffff


	//   ....[100]....
        /*0b74*/ 	.word	0xffffffff


	//   ....[101]....
        /*0b78*/ 	.word	0xffffffff


	//   ....[102]....
        /*0b7c*/ 	.word	0xffffffff


	//   ....[103]....
        /*0b80*/ 	.word	0xffffffff


	//   ....[104]....
        /*0b84*/ 	.word	0xffffffff


	//   ....[105]....
        /*0b88*/ 	.word	0xffffffff


	//   ....[106]....
        /*0b8c*/ 	.word	0xffffffff


	//   ....[107]....
        /*0b90*/ 	.word	0xffffffff


	//   ....[108]....
        /*0b94*/ 	.word	0xffffffff


	//   ....[109]....
        /*0b98*/ 	.word	0xffffffff


	//   ....[110]....
        /*0b9c*/ 	.word	0xffffffff


	//   ....[111]....
        /*0ba0*/ 	.word	0xffffffff


	//   ....[112]....
        /*0ba4*/ 	.word	0xffffffff


	//   ....[113]....
        /*0ba8*/ 	.word	0xffffffff


	//   ....[114]....
        /*0bac*/ 	.word	0xffffffff


	//   ....[115]....
        /*0bb0*/ 	.word	0xffffffff


	//   ....[116]....
        /*0bb4*/ 	.word	0xffffffff


	//   ....[117]....
        /*0bb8*/ 	.word	0xffffffff


	//   ....[118]....
        /*0bbc*/ 	.word	0xffffffff


	//   ....[119]....
        /*0bc0*/ 	.word	0xffffffff


	//   ....[120]....
        /*0bc4*/ 	.word	0xffffffff


	//   ....[121]....
        /*0bc8*/ 	.word	0xffffffff


	//   ....[122]....
        /*0bcc*/ 	.word	0xffffffff


	//   ....[123]....
        /*0bd0*/ 	.word	0xffffffff


	//   ....[124]....
        /*0bd4*/ 	.word	0xffffffff


	//   ....[125]....
        /*0bd8*/ 	.word	0xffffffff


	//   ....[126]....
        /*0bdc*/ 	.word	0xffffffff


	//   ....[127]....
        /*0be0*/ 	.word	0xffffffff


	//   ....[128]....
        /*0be4*/ 	.word	0xffffffff


	//   ....[129]....
        /*0be8*/ 	.word	0xffffffff


	//   ....[130]....
        /*0bec*/ 	.word	0xffffffff


	//   ....[131]....
        /*0bf0*/ 	.word	0xffffffff


	//   ....[132]....
        /*0bf4*/ 	.word	0xffffffff


	//   ....[133]....
        /*0bf8*/ 	.word	0xffffffff


	//   ....[134]....
        /*0bfc*/ 	.word	0xffffffff


	//   ....[135]....
        /*0c00*/ 	.word	0xffffffff


	//   ....[136]....
        /*0c04*/ 	.word	0xffffffff


	//   ....[137]....
        /*0c08*/ 	.word	0xffffffff


	//   ....[138]....
        /*0c0c*/ 	.word	0xffffffff


	//   ....[139]....
        /*0c10*/ 	.word	0xffffffff


	//   ....[140]....
        /*0c14*/ 	.word	0xffffffff


	//   ....[141]....
        /*0c18*/ 	.word	0xffffffff


	//   ....[142]....
        /*0c1c*/ 	.word	0xffffffff


	//   ....[143]....
        /*0c20*/ 	.word	0xffffffff


	//   ....[144]....
        /*0c24*/ 	.word	0xffffffff


	//   ....[145]....
        /*0c28*/ 	.word	0xffffffff


	//   ....[146]....
        /*0c2c*/ 	.word	0xffffffff


	//   ....[147]....
        /*0c30*/ 	.word	0xffffffff


	//   ....[148]....
        /*0c34*/ 	.word	0xffffffff


	//   ....[149]....
        /*0c38*/ 	.word	0xffffffff


	//   ....[150]....
        /*0c3c*/ 	.word	0xffffffff


	//   ....[151]....
        /*0c40*/ 	.word	0xffffffff


	//   ....[152]....
        /*0c44*/ 	.word	0xffffffff


	//   ....[153]....
        /*0c48*/ 	.word	0xffffffff


	//   ....[154]....
        /*0c4c*/ 	.word	0xffffffff


	//   ....[155]....
        /*0c50*/ 	.word	0xffffffff


	//   ....[156]....
        /*0c54*/ 	.word	0xffffffff


	//   ....[157]....
        /*0c58*/ 	.word	0xffffffff


	//   ....[158]....
        /*0c5c*/ 	.word	0xffffffff


	//   ....[159]....
        /*0c60*/ 	.word	0xffffffff


	//   ....[160]....
        /*0c64*/ 	.word	0xffffffff


	//   ....[161]....
        /*0c68*/ 	.word	0xffffffff


	//   ....[162]....
        /*0c6c*/ 	.word	0xffffffff


	//   ....[163]....
        /*0c70*/ 	.word	0xffffffff


	//   ....[164]....
        /*0c74*/ 	.word	0xffffffff


	//   ....[165]....
        /*0c78*/ 	.word	0xffffffff


	//   ....[166]....
        /*0c7c*/ 	.word	0xffffffff


	//   ....[167]....
        /*0c80*/ 	.word	0xffffffff


	//   ....[168]....
        /*0c84*/ 	.word	0xffffffff


	//   ....[169]....
        /*0c88*/ 	.word	0xffffffff


	//   ....[170]....
        /*0c8c*/ 	.word	0xffffffff


	//   ....[171]....
        /*0c90*/ 	.word	0xffffffff


	//   ....[172]....
        /*0c94*/ 	.word	0xffffffff


	//   ....[173]....
        /*0c98*/ 	.word	0xffffffff


	//   ....[174]....
        /*0c9c*/ 	.word	0xffffffff


	//   ....[175]....
        /*0ca0*/ 	.word	0xffffffff


	//   ....[176]....
        /*0ca4*/ 	.word	0xffffffff


	//   ....[177]....
        /*0ca8*/ 	.word	0xffffffff


	//   ....[178]....
        /*0cac*/ 	.word	0xffffffff


	//   ....[179]....
        /*0cb0*/ 	.word	0xffffffff


	//   ....[180]....
        /*0cb4*/ 	.word	0xffffffff


	//   ....[181]....
        /*0cb8*/ 	.word	0xffffffff


	//   ....[182]....
        /*0cbc*/ 	.word	0xffffffff


	//   ....[183]....
        /*0cc0*/ 	.word	0xffffffff


	//   ....[184]....
        /*0cc4*/ 	.word	0xffffffff


	//   ....[185]....
        /*0cc8*/ 	.word	0xffffffff


	//   ....[186]....
        /*0ccc*/ 	.word	0xffffffff


	//   ....[187]....
        /*0cd0*/ 	.word	0xffffffff


	//   ....[188]....
        /*0cd4*/ 	.word	0xffffffff


	//   ....[189]....
        /*0cd8*/ 	.word	0xffffffff


	//   ....[190]....
        /*0cdc*/ 	.word	0xffffffff


	//   ....[191]....
        /*0ce0*/ 	.word	0x0500000f


	//   ....[192]....
        /*0ce4*/ 	.word	0x0500000f


	//   ....[193]....
        /*0ce8*/ 	.word	0x0500000f


	//   ....[194]....
        /*0cec*/ 	.word	0x0500000f


	//   ....[195]....
        /*0cf0*/ 	.word	0x0500000f


	//   ....[196]....
        /*0cf4*/ 	.word	0x0500000f


	//   ....[197]....
        /*0cf8*/ 	.word	0x0500000f


	//   ....[198]....
        /*0cfc*/ 	.word	0x0500000f


	//   ....[199]....
        /*0d00*/ 	.word	0x0500000f


	//   ....[200]....
        /*0d04*/ 	.word	0x0500000f


	//   ....[201]....
        /*0d08*/ 	.word	0x0500000f


	//   ....[202]....
        /*0d0c*/ 	.word	0x0500000f


	//   ....[203]....
        /*0d10*/ 	.word	0x0500000f


	//   ....[204]....
        /*0d14*/ 	.word	0x0500000f


	//   ....[205]....
        /*0d18*/ 	.word	0x0500000f


	//   ....[206]....
        /*0d1c*/ 	.word	0x0500000f


	//   ....[207]....
        /*0d20*/ 	.word	0x0500000f


	//   ....[208]....
        /*0d24*/ 	.word	0x0500000f


	//   ....[209]....
        /*0d28*/ 	.word	0x0500000f


	//   ....[210]....
        /*0d2c*/ 	.word	0x0500000f


	//   ....[211]....
        /*0d30*/ 	.word	0x0500000f


	//   ....[212]....
        /*0d34*/ 	.word	0x0500000f


	//   ....[213]....
        /*0d38*/ 	.word	0x0500000f


	//   ....[214]....
        /*0d3c*/ 	.word	0x0500000f


	//   ....[215]....
        /*0d40*/ 	.word	0x0500000f


	//   ....[216]....
        /*0d44*/ 	.word	0x0500000f


	//   ....[217]....
        /*0d48*/ 	.word	0x0500000f


	//   ....[218]....
        /*0d4c*/ 	.word	0x0500000f


	//   ....[219]....
        /*0d50*/ 	.word	0x0500000f


	//   ....[220]....
        /*0d54*/ 	.word	0x0500000f


	//   ....[221]....
        /*0d58*/ 	.word	0x0500000f


	//   ....[222]....
        /*0d5c*/ 	.word	0x0500000f


	//   ....[223]....
        /*0d60*/ 	.word	0x0500000f


	//   ....[224]....
        /*0d64*/ 	.word	0x0500000f


	//   ....[225]....
        /*0d68*/ 	.word	0x0500000f


	//   ....[226]....
        /*0d6c*/ 	.word	0x0500000f


	//   ....[227]....
        /*0d70*/ 	.word	0x0500000f


	//   ....[228]....
        /*0d74*/ 	.word	0x0500000f


	//   ....[229]....
        /*0d78*/ 	.word	0x0500000f


	//   ....[230]....
        /*0d7c*/ 	.word	0x0500000f


	//   ....[231]....
        /*0d80*/ 	.word	0x0500000f


	//   ....[232]....
        /*0d84*/ 	.word	0x0500000f


	//   ....[233]....
        /*0d88*/ 	.word	0x0500000f


	//   ....[234]....
        /*0d8c*/ 	.word	0x0500000f


	//   ....[235]....
        /*0d90*/ 	.word	0x0500000f


	//   ....[236]....
        /*0d94*/ 	.word	0x0500000f


	//   ....[237]....
        /*0d98*/ 	.word	0x0500000f


	//   ....[238]....
        /*0d9c*/ 	.word	0x0500000f


	//   ....[239]....
        /*0da0*/ 	.word	0x0500000f


	//   ....[240]....
        /*0da4*/ 	.word	0x0500000f


	//   ....[241]....
        /*0da8*/ 	.word	0x0500000f


	//   ....[242]....
        /*0dac*/ 	.word	0x0500000f


	//   ....[243]....
        /*0db0*/ 	.word	0x0500000f


	//   ....[244]....
        /*0db4*/ 	.word	0x0500000f


	//   ....[245]....
        /*0db8*/ 	.word	0x0500000f


	//   ....[246]....
        /*0dbc*/ 	.word	0x0500000f


	//   ....[247]....
        /*0dc0*/ 	.word	0x0500000f


	//   ....[248]....
        /*0dc4*/ 	.word	0x0500000f


	//   ....[249]....
        /*0dc8*/ 	.word	0x0500000f


	//   ....[250]....
        /*0dcc*/ 	.word	0x0500000f


	//   ....[251]....
        /*0dd0*/ 	.word	0x0500000f


	//   ....[252]....
        /*0dd4*/ 	.word	0x0500000f


	//   ....[253]....
        /*0dd8*/ 	.word	0x0500000f


	//   ....[254]....
        /*0ddc*/ 	.word	0x0500000f


	//   ....[255]....
        /*0de0*/ 	.word	0x0500000f


	//   ....[0]....
        /*0de4*/ 	.word	0x0500000f


	//   ....[1]....
        /*0de8*/ 	.word	0x0500000f


	//   ....[2]....
        /*0dec*/ 	.word	0x0500000f


	//   ....[3]....
        /*0df0*/ 	.word	0x0500000f


	//   ....[4]....
        /*0df4*/ 	.word	0x0500000f


	//   ....[5]....
        /*0df8*/ 	.word	0x0500000f


	//   ....[6]....
        /*0dfc*/ 	.word	0x0500000f


	//   ....[7]....
        /*0e00*/ 	.word	0x0500000f


	//   ....[8]....
        /*0e04*/ 	.word	0x0500000f


	//   ....[9]....
        /*0e08*/ 	.word	0x0500000f


	//   ....[10]....
        /*0e0c*/ 	.word	0x0500000f


	//   ....[11]....
        /*0e10*/ 	.word	0x0500000f


	//   ....[12]....
        /*0e14*/ 	.word	0x0500000f


	//   ....[13]....
        /*0e18*/ 	.word	0x0500000f


	//   ....[14]....
        /*0e1c*/ 	.word	0x0500000f


	//   ....[15]....
        /*0e20*/ 	.word	0x0500000f


	//   ....[16]....
        /*0e24*/ 	.word	0x0500000f


	//   ....[17]....
        /*0e28*/ 	.word	0x0500000f


	//   ....[18]....
        /*0e2c*/ 	.word	0x0500000f


	//   ....[19]....
        /*0e30*/ 	.word	0x0500000f


	//   ....[20]....
        /*0e34*/ 	.word	0x0500000f


	//   ....[21]....
        /*0e38*/ 	.word	0x0500000f


	//   ....[22]....
        /*0e3c*/ 	.word	0x0500000f


	//   ....[23]....
        /*0e40*/ 	.word	0x0500000f


	//   ....[24]....
        /*0e44*/ 	.word	0x0500000f


	//   ....[25]....
        /*0e48*/ 	.word	0x0500000f


	//   ....[26]....
        /*0e4c*/ 	.word	0x0500000f


	//   ....[27]....
        /*0e50*/ 	.word	0x0500000f


	//   ....[28]....
        /*0e54*/ 	.word	0x0500000f


	//   ....[29]....
        /*0e58*/ 	.word	0x0500000f


	//   ....[30]....
        /*0e5c*/ 	.word	0x0500000f


	//   ....[31]....
        /*0e60*/ 	.word	0x0500000f


	//   ....[32]....
        /*0e64*/ 	.word	0x0500000f


	//   ....[33]....
        /*0e68*/ 	.word	0x0500000f


	//   ....[34]....
        /*0e6c*/ 	.word	0x0500000f


	//   ....[35]....
        /*0e70*/ 	.word	0x0500000f


	//   ....[36]....
        /*0e74*/ 	.word	0x0500000f


	//   ....[37]....
        /*0e78*/ 	.word	0x0500000f


	//   ....[38]....
        /*0e7c*/ 	.word	0x0500000f


	//   ....[39]....
        /*0e80*/ 	.word	0x0500000f


	//   ....[40]....
        /*0e84*/ 	.word	0x0500000f


	//   ....[41]....
        /*0e88*/ 	.word	0x0500000f


	//   ....[42]....
        /*0e8c*/ 	.word	0x0500000f


	//   ....[43]....
        /*0e90*/ 	.word	0x0500000f


	//   ....[44]....
        /*0e94*/ 	.word	0x0500000f


	//   ....[45]....
        /*0e98*/ 	.word	0x0500000f


	//   ....[46]....
        /*0e9c*/ 	.word	0x0500000f


	//   ....[47]....
        /*0ea0*/ 	.word	0x0500000f


	//----- nvinfo : EIATTR_COOP_GROUP_INSTR_OFFSETS
	.align		4
.L_235:
        /*0ea4*/ 	.byte	0x04, 0x28
        /*0ea6*/ 	.short	(.L_237 - .L_236)


	//   ....[0]....
.L_236:
        /*0ea8*/ 	.word	0x00000060


	//   ....[1]....
        /*0eac*/ 	.word	0x00000140


	//   ....[2]....
        /*0eb0*/ 	.word	0x00000190


	//   ....[3]....
        /*0eb4*/ 	.word	0x000003c0


	//   ....[4]....
        /*0eb8*/ 	.word	0x00000520


	//   ....[5]....
        /*0ebc*/ 	.word	0x00000640


	//   ....[6]....
        /*0ec0*/ 	.word	0x000007a0


	//   ....[7]....
        /*0ec4*/ 	.word	0x00003d50


	//   ....[8]....
        /*0ec8*/ 	.word	0x00003d60


	//   ....[9]....
        /*0ecc*/ 	.word	0x00004b90


	//   ....[10]....
        /*0ed0*/ 	.word	0x00004ba0


	//   ....[11]....
        /*0ed4*/ 	.word	0x00006250


	//   ....[12]....
        /*0ed8*/ 	.word	0x00006260


	//   ....[13]....
        /*0edc*/ 	.word	0x00007230


	//   ....[14]....
        /*0ee0*/ 	.word	0x00007240


	//   ....[15]....
        /*0ee4*/ 	.word	0x00008400


	//   ....[16]....
        /*0ee8*/ 	.word	0x00008410


	//   ....[17]....
        /*0eec*/ 	.word	0x000085d0


	//   ....[18]....
        /*0ef0*/ 	.word	0x000085e0


	//   ....[19]....
        /*0ef4*/ 	.word	0x00008a10


	//   ....[20]....
        /*0ef8*/ 	.word	0x00008a20


	//   ....[21]....
        /*0efc*/ 	.word	0x00008bd0


	//   ....[22]....
        /*0f00*/ 	.word	0x00008bf0


	//   ....[23]....
        /*0f04*/ 	.word	0x00009a50


	//   ....[24]....
        /*0f08*/ 	.word	0x0000a180


	//   ....[25]....
        /*0f0c*/ 	.word	0x0000a190


	//   ....[26]....
        /*0f10*/ 	.word	0x0000a1a0


	//   ....[27]....
        /*0f14*/ 	.word	0x0000a1b0


	//   ....[28]....
        /*0f18*/ 	.word	0x0000a7d0


	//   ....[29]....
        /*0f1c*/ 	.word	0x0000a7e0


	//   ....[30]....
        /*0f20*/ 	.word	0x0000a7f0


	//   ....[31]....
        /*0f24*/ 	.word	0x0000a800


	//   ....[32]....
        /*0f28*/ 	.word	0x0000ad80


	//   ....[33]....
        /*0f2c*/ 	.word	0x0000ad90


	//   ....[34]....
        /*0f30*/ 	.word	0x0000ada0


	//   ....[35]....
        /*0f34*/ 	.word	0x0000adb0


	//   ....[36]....
        /*0f38*/ 	.word	0x0000b350


	//   ....[37]....
        /*0f3c*/ 	.word	0x0000b360


	//   ....[38]....
        /*0f40*/ 	.word	0x0000b370


	//   ....[39]....
        /*0f44*/ 	.word	0x0000b380


	//   ....[40]....
        /*0f48*/ 	.word	0x0000eb60


	//   ....[41]....
        /*0f4c*/ 	.word	0x0000eb70


	//   ....[42]....
        /*0f50*/ 	.word	0x0000eb80


	//   ....[43]....
        /*0f54*/ 	.word	0x0000eb90


	//   ....[44]....
        /*0f58*/ 	.word	0x0000f030


	//   ....[45]....
        /*0f5c*/ 	.word	0x0000f040


	//   ....[46]....
        /*0f60*/ 	.word	0x0000f050


	//   ....[47]....
        /*0f64*/ 	.word	0x0000f060


	//   ....[48]....
        /*0f68*/ 	.word	0x0000f480


	//   ....[49]....
        /*0f6c*/ 	.word	0x0000f490


	//   ....[50]....
        /*0f70*/ 	.word	0x0000f4a0


	//   ....[51]....
        /*0f74*/ 	.word	0x0000f4b0


	//   ....[52]....
        /*0f78*/ 	.word	0x0000f8f0


	//   ....[53]....
        /*0f7c*/ 	.word	0x0000f900


	//   ....[54]....
        /*0f80*/ 	.word	0x0000f910


	//   ....[55]....
        /*0f84*/ 	.word	0x0000f920


	//   ....[56]....
        /*0f88*/ 	.word	0x000144e0


	//   ....[57]....
        /*0f8c*/ 	.word	0x000147b0


	//   ....[58]....
        /*0f90*/ 	.word	0x00015040


	//   ....[59]....
        /*0f94*/ 	.word	0x000151a0


	//   ....[60]....
        /*0f98*/ 	.word	0x00015520


	//   ....[61]....
        /*0f9c*/ 	.word	0x00015590


	//   ....[62]....
        /*0fa0*/ 	.word	0x00017b70


	//   ....[63]....
        /*0fa4*/ 	.word	0x00017f40


	//   ....[64]....
        /*0fa8*/ 	.word	0x00018620


	//   ....[65]....
        /*0fac*/ 	.word	0x000187b0


	//   ....[66]....
        /*0fb0*/ 	.word	0x00018c10


	//   ....[67]....
        /*0fb4*/ 	.word	0x00018c70


	//   ....[68]....
        /*0fb8*/ 	.word	0x0001b1d0


	//   ....[69]....
        /*0fbc*/ 	.word	0x0001b230


	//   ....[70]....
        /*0fc0*/ 	.word	0x0001b400


	//   ....[71]....
        /*0fc4*/ 	.word	0x0001b440


	//   ....[72]....
        /*0fc8*/ 	.word	0x0001d6b0


	//   ....[73]....
        /*0fcc*/ 	.word	0x0001db00


	//   ....[74]....
        /*0fd0*/ 	.word	0x0001e270


	//   ....[75]....
        /*0fd4*/ 	.word	0x0001e370


	//   ....[76]....
        /*0fd8*/ 	.word	0x0001e7e0


	//   ....[77]....
        /*0fdc*/ 	.word	0x0001e840


	//   ....[78]....
        /*0fe0*/ 	.word	0x0001f870


	//   ....[79]....
        /*0fe4*/ 	.word	0x0001fa60


	//   ....[80]....
        /*0fe8*/ 	.word	0x0001fa70


	//   ....[81]....
        /*0fec*/ 	.word	0x0001faa0


	//   ....[82]....
        /*0ff0*/ 	.word	0x000215c0


	//   ....[83]....
        /*0ff4*/ 	.word	0x000215d0


	//   ....[84]....
        /*0ff8*/ 	.word	0x000215e0


	//   ....[85]....
        /*0ffc*/ 	.word	0x000215f0


	//   ....[86]....
        /*1000*/ 	.word	0x00022010


	//   ....[87]....
        /*1004*/ 	.word	0x00022050


	//   ....[88]....
        /*1008*/ 	.word	0x00022190


	//   ....[89]....
        /*100c*/ 	.word	0x000221b0


	//   ....[90]....
        /*1010*/ 	.word	0x000222f0


	//   ....[91]....
        /*1014*/ 	.word	0x00022310


	//   ....[92]....
        /*1018*/ 	.word	0x00022460


	//   ....[93]....
        /*101c*/ 	.word	0x00022480


	//   ....[94]....
        /*1020*/ 	.word	0x00022c00


	//   ....[95]....
        /*1024*/ 	.word	0x00022c40


	//   ....[96]....
        /*1028*/ 	.word	0x000236d0


	//   ....[97]....
        /*102c*/ 	.word	0x000236e0


	//   ....[98]....
        /*1030*/ 	.word	0x000247c0


	//   ....[99]....
        /*1034*/ 	.word	0x000247e0


	//   ....[100]....
        /*1038*/ 	.word	0x00024920


	//   ....[101]....
        /*103c*/ 	.word	0x00024940


	//   ....[102]....
        /*1040*/ 	.word	0x00024a80


	//   ....[103]....
        /*1044*/ 	.word	0x00024aa0


	//   ....[104]....
        /*1048*/ 	.word	0x00024bf0


	//   ....[105]....
        /*104c*/ 	.word	0x00024c10


	//   ....[106]....
        /*1050*/ 	.word	0x00024de0


	//   ....[107]....
        /*1054*/ 	.word	0x00024fd0


	//   ....[108]....
        /*1058*/ 	.word	0x00025000


	//   ....[109]....
        /*105c*/ 	.word	0x00025030


	//   ....[110]....
        /*1060*/ 	.word	0x00025060


	//   ....[111]....
        /*1064*/ 	.word	0x00025090


	//   ....[112]....
        /*1068*/ 	.word	0x000250c0


	//   ....[113]....
        /*106c*/ 	.word	0x00025250


	//   ....[114]....
        /*1070*/ 	.word	0x00025280


	//   ....[115]....
        /*1074*/ 	.word	0x000252b0


	//   ....[116]....
        /*1078*/ 	.word	0x000252e0


	//   ....[117]....
        /*107c*/ 	.word	0x00025310


	//   ....[118]....
        /*1080*/ 	.word	0x00025340


	//   ....[119]....
        /*1084*/ 	.word	0x000253d0


	//   ....[120]....
        /*1088*/ 	.word	0x00025400


	//   ....[121]....
        /*108c*/ 	.word	0x00025410


	//   ....[122]....
        /*1090*/ 	.word	0x00025450


	//   ....[123]....
        /*1094*/ 	.word	0x00026bd0


	//   ....[124]....
        /*1098*/ 	.word	0x00029690


	//   ....[125]....
        /*109c*/ 	.word	0x000296b0


	//   ....[126]....
        /*10a0*/ 	.word	0x000296c0


	//   ....[127]....
        /*10a4*/ 	.word	0x00029770


	//   ....[128]....
        /*10a8*/ 	.word	0x000297b0


	//   ....[129]....
        /*10ac*/ 	.word	0x00029810


	//   ....[130]....
        /*10b0*/ 	.word	0x00029830


	//   ....[131]....
        /*10b4*/ 	.word	0x00029860


	//   ....[132]....
        /*10b8*/ 	.word	0x0002a000


	//   ....[133]....
        /*10bc*/ 	.word	0x0002a030


	//   ....[134]....
        /*10c0*/ 	.word	0x0002a050


	//   ....[135]....
        /*10c4*/ 	.word	0x0002a0f0


	//   ....[136]....
        /*10c8*/ 	.word	0x0002a100


	//   ....[137]....
        /*10cc*/ 	.word	0x0002a1b0


	//   ....[138]....
        /*10d0*/ 	.word	0x0002a1c0


	//   ....[139]....
        /*10d4*/ 	.word	0x0002a270


	//   ....[140]....
        /*10d8*/ 	.word	0x0002a280


	//   ....[141]....
        /*10dc*/ 	.word	0x0002a330


	//   ....[142]....
        /*10e0*/ 	.word	0x0002a340


	//   ....[143]....
        /*10e4*/ 	.word	0x0002a3f0


	//   ....[144]....
        /*10e8*/ 	.word	0x0002a400


	//   ....[145]....
        /*10ec*/ 	.word	0x0002a4b0


	//   ....[146]....
        /*10f0*/ 	.word	0x0002a4c0


	//   ....[147]....
        /*10f4*/ 	.word	0x0002a500


	//   ....[148]....
        /*10f8*/ 	.word	0x0002acf0


	//   ....[149]....
        /*10fc*/ 	.word	0x0002ad20


	//   ....[150]....
        /*1100*/ 	.word	0x0002ad50


	//   ....[151]....
        /*1104*/ 	.word	0x0002ae10


	//   ....[152]....
        /*1108*/ 	.word	0x0002ae40


	//   ....[153]....
        /*110c*/ 	.word	0x0002ae90


	//   ....[154]....
        /*1110*/ 	.word	0x0002aec0


	//   ....[155]....
        /*1114*/ 	.word	0x0002af30


	//   ....[156]....
        /*1118*/ 	.word	0x0002b210


	//   ....[157]....
        /*111c*/ 	.word	0x0002b230


	//   ....[158]....
        /*1120*/ 	.word	0x0002b2f0


	//   ....[159]....
        /*1124*/ 	.word	0x0002b300


	//   ....[160]....
        /*1128*/ 	.word	0x0002b3b0


	//   ....[161]....
        /*112c*/ 	.word	0x0002b3c0


	//   ....[162]....
        /*1130*/ 	.word	0x0002b3d0


	//   ....[163]....
        /*1134*/ 	.word	0x0002b480


	//   ....[164]....
        /*1138*/ 	.word	0x0002b9f0


	//   ....[165]....
        /*113c*/ 	.word	0x0002ba30


	//   ....[166]....
        /*1140*/ 	.word	0x0002bab0


	//   ....[167]....
        /*1144*/ 	.word	0x0002bae0


	//   ....[168]....
        /*1148*/ 	.word	0x0002bb70


	//   ....[169]....
        /*114c*/ 	.word	0x0002bba0


	//   ....[170]....
        /*1150*/ 	.word	0x0002bbb0


	//   ....[171]....
        /*1154*/ 	.word	0x0002bc40


	//   ....[172]....
        /*1158*/ 	.word	0x0002c0b0


	//   ....[173]....
        /*115c*/ 	.word	0x0002c0e0


	//   ....[174]....
        /*1160*/ 	.word	0x0002c140


	//   ....[175]....
        /*1164*/ 	.word	0x0002c170


	//   ....[176]....
        /*1168*/ 	.word	0x0002c1a0


	//   ....[177]....
        /*116c*/ 	.word	0x0002c1d0


	//   ....[178]....
        /*1170*/ 	.word	0x0002c200


	//   ....[179]....
        /*1174*/ 	.word	0x0002c230


	//   ....[180]....
        /*1178*/ 	.word	0x0002c3d0


	//   ....[181]....
        /*117c*/ 	.word	0x0002c400


	//   ....[182]....
        /*1180*/ 	.word	0x0002c430


	//   ....[183]....
        /*1184*/ 	.word	0x0002c460


	//   ....[184]....
        /*1188*/ 	.word	0x0002c490


	//   ....[185]....
        /*118c*/ 	.word	0x0002c4c0


	//   ....[186]....
        /*1190*/ 	.word	0x0002c580


	//   ....[187]....
        /*1194*/ 	.word	0x0002c5a0


	//   ....[188]....
        /*1198*/ 	.word	0x0002c5c0


	//   ....[189]....
        /*119c*/ 	.word	0x0002c620


	//   ....[190]....
        /*11a0*/ 	.word	0x0002d040


	//   ....[191]....
        /*11a4*/ 	.word	0x0002d380


	//   ....[192]....
        /*11a8*/ 	.word	0x0002d410


	//   ....[193]....
        /*11ac*/ 	.word	0x0002d4b0


	//   ....[194]....
        /*11b0*/ 	.word	0x0002d540


	//   ....[195]....
        /*11b4*/ 	.word	0x0002d630


	//   ....[196]....
        /*11b8*/ 	.word	0x0002d6c0


	//   ....[197]....
        /*11bc*/ 	.word	0x0002d760


	//   ....[198]....
        /*11c0*/ 	.word	0x0002d7f0


	//   ....[199]....
        /*11c4*/ 	.word	0x0002d8e0


	//   ....[200]....
        /*11c8*/ 	.word	0x0002d970


	//   ....[201]....
        /*11cc*/ 	.word	0x0002da10


	//   ....[202]....
        /*11d0*/ 	.word	0x0002daa0


	//   ....[203]....
        /*11d4*/ 	.word	0x0002db90


	//   ....[204]....
        /*11d8*/ 	.word	0x0002dc20


	//   ....[205]....
        /*11dc*/ 	.word	0x0002dc70


	//   ....[206]....
        /*11e0*/ 	.word	0x0002dcc0


	//   ....[207]....
        /*11e4*/ 	.word	0x0002dd60


	//   ....[208]....
        /*11e8*/ 	.word	0x0002ddf0


	//   ....[209]....
        /*11ec*/ 	.word	0x0002de40


	//   ....[210]....
        /*11f0*/ 	.word	0x0002de90


	//   ....[211]....
        /*11f4*/ 	.word	0x0002df30


	//   ....[212]....
        /*11f8*/ 	.word	0x0002dfc0


	//   ....[213]....
        /*11fc*/ 	.word	0x0002e010


	//   ....[214]....
        /*1200*/ 	.word	0x0002e060


	//   ....[215]....
        /*1204*/ 	.word	0x0002e100


	//   ....[216]....
        /*1208*/ 	.word	0x0002e190


	//   ....[217]....
        /*120c*/ 	.word	0x0002e1e0


	//   ....[218]....
        /*1210*/ 	.word	0x0002e230


	//   ....[219]....
        /*1214*/ 	.word	0x0002e320


	//   ....[220]....
        /*1218*/ 	.word	0x0002e3b0


	//   ....[221]....
        /*121c*/ 	.word	0x0002e400


	//   ....[222]....
        /*1220*/ 	.word	0x0002e450


	//   ....[223]....
        /*1224*/ 	.word	0x0002e4e0


	//   ....[224]....
        /*1228*/ 	.word	0x0002e570


	//   ....[225]....
        /*122c*/ 	.word	0x0002e5c0


	//   ....[226]....
        /*1230*/ 	.word	0x0002e610


	//   ....[227]....
        /*1234*/ 	.word	0x0002e6a0


	//   ....[228]....
        /*1238*/ 	.word	0x0002e730


	//   ....[229]....
        /*123c*/ 	.word	0x0002e780


	//   ....[230]....
        /*1240*/ 	.word	0x0002e7d0


	//   ....[231]....
        /*1244*/ 	.word	0x0002e860


	//   ....[232]....
        /*1248*/ 	.word	0x0002e8f0


	//   ....[233]....
        /*124c*/ 	.word	0x0002e940


	//   ....[234]....
        /*1250*/ 	.word	0x0002e990


	//   ....[235]....
        /*1254*/ 	.word	0x0002ed30


	//   ....[236]....
        /*1258*/ 	.word	0x0002f010


	//   ....[237]....
        /*125c*/ 	.word	0x0002f100


	//   ....[238]....
        /*1260*/ 	.word	0x0002f1a0


	//   ....[239]....
        /*1264*/ 	.word	0x0002f200


	//   ....[240]....
        /*1268*/ 	.word	0x0002f2e0


	//   ....[241]....
        /*126c*/ 	.word	0x0002f3b0


	//   ....[242]....
        /*1270*/ 	.word	0x0002f4b0


	//   ....[243]....
        /*1274*/ 	.word	0x0002f520


	//   ....[244]....
        /*1278*/ 	.word	0x0002f600


	//   ....[245]....
        /*127c*/ 	.word	0x0002f6b0


	//   ....[246]....
        /*1280*/ 	.word	0x0002f710


	//   ....[247]....
        /*1284*/ 	.word	0x0002f770


	//   ....[248]....
        /*1288*/ 	.word	0x0002f880


	//   ....[249]....
        /*128c*/ 	.word	0x0002f8e0


	//   ....[250]....
        /*1290*/ 	.word	0x0002fa00


	//   ....[251]....
        /*1294*/ 	.word	0x0002fa60


	//   ....[252]....
        /*1298*/ 	.word	0x0002fb80


	//   ....[253]....
        /*129c*/ 	.word	0x0002fbe0


	//   ....[254]....
        /*12a0*/ 	.word	0x0002fd00


	//   ....[255]....
        /*12a4*/ 	.word	0x0002fd60


	//   ....[0]....
        /*12a8*/ 	.word	0x0002fe80


	//   ....[1]....
        /*12ac*/ 	.word	0x0002fee0


	//   ....[2]....
        /*12b0*/ 	.word	0x00030000


	//   ....[3]....
        /*12b4*/ 	.word	0x00030060


	//   ....[4]....
        /*12b8*/ 	.word	0x00030160


	//   ....[5]....
        /*12bc*/ 	.word	0x00030290


	//   ....[6]....
        /*12c0*/ 	.word	0x00030360


	//   ....[7]....
        /*12c4*/ 	.word	0x00030430


	//   ....[8]....
        /*12c8*/ 	.word	0x00030510


	//   ....[9]....
        /*12cc*/ 	.word	0x00030570


	//   ....[10]....
        /*12d0*/ 	.word	0x00030650


	//   ....[11]....
        /*12d4*/ 	.word	0x000306b0


	//   ....[12]....
        /*12d8*/ 	.word	0x000307c0


	//   ....[13]....
        /*12dc*/ 	.word	0x000308b0


	//   ....[14]....
        /*12e0*/ 	.word	0x00030950


	//   ....[15]....
        /*12e4*/ 	.word	0x000309b0


	//   ....[16]....
        /*12e8*/ 	.word	0x00030ad0


	//   ....[17]....
        /*12ec*/ 	.word	0x00030b30


	//   ....[18]....
        /*12f0*/ 	.word	0x00030c50


	//   ....[19]....
        /*12f4*/ 	.word	0x00030cb0


	//   ....[20]....
        /*12f8*/ 	.word	0x00030d80


	//   ....[21]....
        /*12fc*/ 	.word	0x00030ef0


	//   ....[22]....
        /*1300*/ 	.word	0x00030fc0


	//   ....[23]....
        /*1304*/ 	.word	0x00031100


	//   ....[24]....
        /*1308*/ 	.word	0x000311b0


	//   ....[25]....
        /*130c*/ 	.word	0x00031210


	//   ....[26]....
        /*1310*/ 	.word	0x000312d0


	//   ....[27]....
        /*1314*/ 	.word	0x000313b0


	//   ....[28]....
        /*1318*/ 	.word	0x00031470


	//   ....[29]....
        /*131c*/ 	.word	0x00031580


	//   ....[30]....
        /*1320*/ 	.word	0x00031620


	//   ....[31]....
        /*1324*/ 	.word	0x00031790


	//   ....[32]....
        /*1328*/ 	.word	0x00031800


	//   ....[33]....
        /*132c*/ 	.word	0x00031870


	//   ....[34]....
        /*1330*/ 	.word	0x000318e0


	//   ....[35]....
        /*1334*/ 	.word	0x00031950


	//   ....[36]....
        /*1338*/ 	.word	0x000319d0


	//   ....[37]....
        /*133c*/ 	.word	0x00031a50


	//   ....[38]....
        /*1340*/ 	.word	0x00031ae0


	//   ....[39]....
        /*1344*/ 	.word	0x00031b50


	//   ....[40]....
        /*1348*/ 	.word	0x00031bc0


	//   ....[41]....
        /*134c*/ 	.word	0x00031c30


	//   ....[42]....
        /*1350*/ 	.word	0x00031cb0


	//   ....[43]....
        /*1354*/ 	.word	0x00031d20


	//   ....[44]....
        /*1358*/ 	.word	0x00031db0


	//   ....[45]....
        /*135c*/ 	.word	0x00031e10


	//   ....[46]....
        /*1360*/ 	.word	0x00031ea0


	//   ....[47]....
        /*1364*/ 	.word	0x00031fd0


	//----- nvinfo : EIATTR_REG_RECONFIG
	.align		4
.L_237:
        /*1368*/ 	.byte	0x01, 0x54
	.zero		2


	//----- nvinfo : EIATTR_SYSCALL_OFFSETS
	.align		4
        /*136c*/ 	.byte	0x04, 0x46
        /*136e*/ 	.short	(.L_239 - .L_238)


	//   ....[0]....
.L_238:
        /*1370*/ 	.word	0x00002720


	//   ....[1]....
        /*1374*/ 	.word	0x00002870


	//   ....[2]....
        /*1378*/ 	.word	0x00009bf0


	//   ....[3]....
        /*137c*/ 	.word	0x00009f10


	//   ....[4]....
        /*1380*/ 	.word	0x00028c80


	//   ....[5]....
        /*1384*/ 	.word	0x00028dd0


	//   ....[6]....
        /*1388*/ 	.word	0x00028ec0


	//   ....[7]....
        /*138c*/ 	.word	0x00029c70


	//----- nvinfo : EIATTR_MBARRIER_INSTR_OFFSETS
	.align		4
.L_239:
        /*1390*/ 	.byte	0x04, 0x39
        /*1392*/ 	.short	(.L_241 - .L_240)


	//   ....[0]....
.L_240:
        /*1394*/ 	.word	0x00000270
        /*1398*/ 	.word	0x000000ff
        /*139c*/ 	.word	0x00030800
        /*13a0*/ 	.short	0x0100
        /*13a2*/ 	.byte	0x08
	.zero		1


	//   ....[1]....
        /*13a4*/ 	.word	0x00000280
        /*13a8*/ 	.word	0x000000ff
        /*13ac*/ 	.word	0x00030820
        /*13b0*/ 	.short	0x0100
        /*13b2*/ 	.byte	0x08
	.zero		1


	//   ....[2]....
        /*13b4*/ 	.word	0x00000370
        /*13b8*/ 	.word	0x000000ff
        /*13bc*/ 	.word	0x00030830
        /*13c0*/ 	.short	0x0100
        /*13c2*/ 	.byte	0x08
	.zero		1


	//   ....[3]....
        /*13c4*/ 	.word	0x00000380
        /*13c8*/ 	.word	0x000000ff
        /*13cc*/ 	.word	0x00030840
        /*13d0*/ 	.short	0x0100
        /*13d2*/ 	.byte	0x08
	.zero		1


	//   ....[4]....
        /*13d4*/ 	.word	0x00000390
        /*13d8*/ 	.word	0x000000ff
        /*13dc*/ 	.word	0x00030838
        /*13e0*/ 	.short	0x0100
        /*13e2*/ 	.byte	0x08
	.zero		1


	//   ....[5]....
        /*13e4*/ 	.word	0x000003a0
        /*13e8*/ 	.word	0x000000ff
        /*13ec*/ 	.word	0x00030848
        /*13f0*/ 	.short	0x0100
        /*13f2*/ 	.byte	0x08
	.zero		1


	//   ....[6]....
        /*13f4*/ 	.word	0x000004d0
        /*13f8*/ 	.word	0x000000ff
        /*13fc*/ 	.word	0x00030850
        /*1400*/ 	.short	0x0100
        /*1402*/ 	.byte	0x08
	.zero		1


	//   ....[7]....
        /*1404*/ 	.word	0x000004e0
        /*1408*/ 	.word	0x000000ff
        /*140c*/ 	.word	0x00030860
        /*1410*/ 	.short	0x0100
        /*1412*/ 	.byte	0x08
	.zero		1


	//   ....[8]....
        /*1414*/ 	.word	0x000004f0
        /*1418*/ 	.word	0x000000ff
        /*141c*/ 	.word	0x00030858
        /*1420*/ 	.short	0x0100
        /*1422*/ 	.byte	0x08
	.zero		1


	//   ....[9]....
        /*1424*/ 	.word	0x00000500
        /*1428*/ 	.word	0x000000ff
        /*142c*/ 	.word	0x00030868
        /*1430*/ 	.short	0x0100
        /*1432*/ 	.byte	0x08
	.zero		1


	//   ....[10]....
        /*1434*/ 	.word	0x000005f0
        /*1438*/ 	.word	0x000000ff
        /*143c*/ 	.word	0x00030870
        /*1440*/ 	.short	0x0100
        /*1442*/ 	.byte	0x06
	.zero		1


	//   ....[11]....
        /*1444*/ 	.word	0x00000600
        /*1448*/ 	.word	0x000000ff
        /*144c*/ 	.word	0x00030880
        /*1450*/ 	.short	0x0100
        /*1452*/ 	.byte	0x06
	.zero		1


	//   ....[12]....
        /*1454*/ 	.word	0x00000610
        /*1458*/ 	.word	0x000000ff
        /*145c*/ 	.word	0x00030878
        /*1460*/ 	.short	0x0100
        /*1462*/ 	.byte	0x06
	.zero		1


	//   ....[13]....
        /*1464*/ 	.word	0x00000620
        /*1468*/ 	.word	0x000000ff
        /*146c*/ 	.word	0x00030888
        /*1470*/ 	.short	0x0100
        /*1472*/ 	.byte	0x06
	.zero		1


	//   ....[14]....
        /*1474*/ 	.word	0x00000750
        /*1478*/ 	.word	0x000000ff
        /*147c*/ 	.word	0x00030890
        /*1480*/ 	.short	0x0100
        /*1482*/ 	.byte	0x08
	.zero		1


	//   ....[15]....
        /*1484*/ 	.word	0x00000760
        /*1488*/ 	.word	0x000000ff
        /*148c*/ 	.word	0x000308a0
        /*1490*/ 	.short	0x0100
        /*1492*/ 	.byte	0x08
	.zero		1


	//   ....[16]....
        /*1494*/ 	.word	0x00000770
        /*1498*/ 	.word	0x000000ff
        /*149c*/ 	.word	0x00030898
        /*14a0*/ 	.short	0x0100
        /*14a2*/ 	.byte	0x08
	.zero		1


	//   ....[17]....
        /*14a4*/ 	.word	0x00000780
        /*14a8*/ 	.word	0x000000ff
        /*14ac*/ 	.word	0x000308a8
        /*14b0*/ 	.short	0x0100
        /*14b2*/ 	.byte	0x08
	.zero		1


	//   ....[18]....
        /*14b4*/ 	.word	0x000008b0
        /*14b8*/ 	.word	0x000000ff
        /*14bc*/ 	.word	0x000308b0
        /*14c0*/ 	.short	0x0100
        /*14c2*/ 	.byte	0x08
	.zero		1


	//   ....[19]....
        /*14c4*/ 	.word	0x000008c0
        /*14c8*/ 	.word	0x000000ff
        /*14cc*/ 	.word	0x000308c0
        /*14d0*/ 	.short	0x0100
        /*14d2*/ 	.byte	0x08
	.zero		1


	//   ....[20]....
        /*14d4*/ 	.word	0x000008d0
        /*14d8*/ 	.word	0x000000ff
        /*14dc*/ 	.word	0x000308b8
        /*14e0*/ 	.short	0x0100
        /*14e2*/ 	.byte	0x08
	.zero		1


	//   ....[21]....
        /*14e4*/ 	.word	0x000008e0
        /*14e8*/ 	.word	0x000000ff
        /*14ec*/ 	.word	0x000308c8
        /*14f0*/ 	.short	0x0100
        /*14f2*/ 	.byte	0x08
	.zero		1


	//   ....[22]....
        /*14f4*/ 	.word	0x00003d00
        /*14f8*/ 	.word	0x00000058
        /*14fc*/ 	.word	0x00030890
        /*1500*/ 	.short	0x010a
        /*1502*/ 	.byte	0x3f
	.zero		1


	//   ....[23]....
        /*1504*/ 	.word	0x000061f0
        /*1508*/ 	.word	0x00000058
        /*150c*/ 	.word	0x00030890
        /*1510*/ 	.short	0x010a
        /*1512*/ 	.byte	0x3f
	.zero		1


	//   ....[24]....
        /*1514*/ 	.word	0x00008250
        /*1518*/ 	.word	0x00000058
        /*151c*/ 	.word	0x00030890
        /*1520*/ 	.short	0x010a
        /*1522*/ 	.byte	0x3f
	.zero		1


	//   ....[25]....
        /*1524*/ 	.word	0x00008860
        /*1528*/ 	.word	0x0000000b
        /*152c*/ 	.word	0x00000000
        /*1530*/ 	.short	0x0101
        /*1532*/ 	.byte	0x3f
	.zero		1


	//   ....[26]....
        /*1534*/ 	.word	0x000088a0
        /*1538*/ 	.word	0x00000058
        /*153c*/ 	.word	0x000308b0
        /*1540*/ 	.short	0x010a
        /*1542*/ 	.byte	0x3f
	.zero		1


	//   ....[27]....
        /*1544*/ 	.word	0x00008e50
        /*1548*/ 	.word	0x00000058
        /*154c*/ 	.word	0x00000000
        /*1550*/ 	.short	0x0101
        /*1552*/ 	.byte	0x3f
	.zero		1


	//   ....[28]....
        /*1554*/ 	.word	0x00009c90
        /*1558*/ 	.word	0x00000011
        /*155c*/ 	.word	0x00030800
        /*1560*/ 	.short	0x010a
        /*1562*/ 	.byte	0x3f
	.zero		1


	//   ....[29]....
        /*1564*/ 	.word	0x00009ce0
        /*1568*/ 	.word	0x00000011
        /*156c*/ 	.word	0x00030800
        /*1570*/ 	.short	0x010a
        /*1572*/ 	.byte	0x3f
	.zero		1


	//   ....[30]....
        /*1574*/ 	.word	0x0000b7e0
        /*1578*/ 	.word	0x00000011
        /*157c*/ 	.word	0x00030800
        /*1580*/ 	.short	0x010a
        /*1582*/ 	.byte	0x3f
	.zero		1


	//   ....[31]....
        /*1584*/ 	.word	0x0000fc00
        /*1588*/ 	.word	0x00000011
        /*158c*/ 	.word	0x00030800
        /*1590*/ 	.short	0x010a
        /*1592*/ 	.byte	0x3f
	.zero		1


	//   ....[32]....
        /*1594*/ 	.word	0x000133e0
        /*1598*/ 	.word	0x00000000
        /*159c*/ 	.word	0x00030830
        /*15a0*/ 	.short	0x010a
        /*15a2*/ 	.byte	0x3f
	.zero		1


	//   ....[33]....
        /*15a4*/ 	.word	0x00013490
        /*15a8*/ 	.word	0x00000000
        /*15ac*/ 	.word	0x00030830
        /*15b0*/ 	.short	0x010a
        /*15b2*/ 	.byte	0x3f
	.zero		1


	//   ....[34]....
        /*15b4*/ 	.word	0x000144d0
        /*15b8*/ 	.word	0x00000002
        /*15bc*/ 	.word	0x00000000
        /*15c0*/ 	.short	0x0101
        /*15c2*/ 	.byte	0x3f
	.zero		1


	//   ....[35]....
        /*15c4*/ 	.word	0x00016290
        /*15c8*/ 	.word	0x00000002
        /*15cc*/ 	.word	0x00030830
        /*15d0*/ 	.short	0x010a
        /*15d2*/ 	.byte	0x3f
	.zero		1


	//   ....[36]....
        /*15d4*/ 	.word	0x00016320
        /*15d8*/ 	.word	0x00000002
        /*15dc*/ 	.word	0x00030830
        /*15e0*/ 	.short	0x010a
        /*15e2*/ 	.byte	0x3f
	.zero		1


	//   ....[37]....
        /*15e4*/ 	.word	0x00017530
        /*15e8*/ 	.word	0x000000da
        /*15ec*/ 	.word	0x00030850
        /*15f0*/ 	.short	0x010a
        /*15f2*/ 	.byte	0x3f
	.zero		1


	//   ....[38]....
        /*15f4*/ 	.word	0x00017580
        /*15f8*/ 	.word	0x000000da
        /*15fc*/ 	.word	0x00030850
        /*1600*/ 	.short	0x010a
        /*1602*/ 	.byte	0x3f
	.zero		1


	//   ....[39]....
        /*1604*/ 	.word	0x00017b60
        /*1608*/ 	.word	0x00000002
        /*160c*/ 	.word	0x00000000
        /*1610*/ 	.short	0x0101
        /*1612*/ 	.byte	0x3f
	.zero		1


	//   ....[40]....
        /*1614*/ 	.word	0x00019270
        /*1618*/ 	.word	0x000000da
        /*161c*/ 	.word	0x00000000
        /*1620*/ 	.short	0x0101
        /*1622*/ 	.byte	0x3f
	.zero		1


	//   ....[41]....
        /*1624*/ 	.word	0x000197f0
        /*1628*/ 	.word	0x000000de
        /*162c*/ 	.word	0x00030830
        /*1630*/ 	.short	0x010a
        /*1632*/ 	.byte	0x3f
	.zero		1


	//   ....[42]....
        /*1634*/ 	.word	0x00019880
        /*1638*/ 	.word	0x000000de
        /*163c*/ 	.word	0x00030830
        /*1640*/ 	.short	0x010a
        /*1642*/ 	.byte	0x3f
	.zero		1


	//   ....[43]....
        /*1644*/ 	.word	0x0001aaa0
        /*1648*/ 	.word	0x0000000b
        /*164c*/ 	.word	0x00030850
        /*1650*/ 	.short	0x010a
        /*1652*/ 	.byte	0x3f
	.zero		1


	//   ....[44]....
        /*1654*/ 	.word	0x0001aaf0
        /*1658*/ 	.word	0x0000000b
        /*165c*/ 	.word	0x00030850
        /*1660*/ 	.short	0x010a
        /*1662*/ 	.byte	0x3f
	.zero		1


	//   ....[45]....
        /*1664*/ 	.word	0x0001b430
        /*1668*/ 	.word	0x000000de
        /*166c*/ 	.word	0x00000000
        /*1670*/ 	.short	0x0101
        /*1672*/ 	.byte	0x3f
	.zero		1


	//   ....[46]....
        /*1674*/ 	.word	0x0001bbb0
        /*1678*/ 	.word	0x0000000b
        /*167c*/ 	.word	0x00000000
        /*1680*/ 	.short	0x0101
        /*1682*/ 	.byte	0x3f
	.zero		1


	//   ....[47]....
        /*1684*/ 	.word	0x0001be20
        /*1688*/ 	.word	0x00000004
        /*168c*/ 	.word	0x00030830
        /*1690*/ 	.short	0x010a
        /*1692*/ 	.byte	0x3f
	.zero		1


	//   ....[48]....
        /*1694*/ 	.word	0x0001beb0
        /*1698*/ 	.word	0x00000004
        /*169c*/ 	.word	0x00030830
        /*16a0*/ 	.short	0x010a
        /*16a2*/ 	.byte	0x3f
	.zero		1


	//   ....[49]....
        /*16a4*/ 	.word	0x0001d0e0
        /*16a8*/ 	.word	0x000000de
        /*16ac*/ 	.word	0x00030850
        /*16b0*/ 	.short	0x010a
        /*16b2*/ 	.byte	0x3f
	.zero		1


	//   ....[50]....
        /*16b4*/ 	.word	0x0001d130
        /*16b8*/ 	.word	0x000000de
        /*16bc*/ 	.word	0x00030850
        /*16c0*/ 	.short	0x010a
        /*16c2*/ 	.byte	0x3f
	.zero		1


	//   ....[51]....
        /*16c4*/ 	.word	0x0001d700
        /*16c8*/ 	.word	0x00000004
        /*16cc*/ 	.word	0x00000000
        /*16d0*/ 	.short	0x0101
        /*16d2*/ 	.byte	0x3f
	.zero		1


	//   ....[52]....
        /*16d4*/ 	.word	0x0001ee20
        /*16d8*/ 	.word	0x000000de
        /*16dc*/ 	.word	0x00000000
        /*16e0*/ 	.short	0x0101
        /*16e2*/ 	.byte	0x3f
	.zero		1


	//   ....[53]....
        /*16e4*/ 	.word	0x0001f7c0
        /*16e8*/ 	.word	0x00000005
        /*16ec*/ 	.word	0x00030850
        /*16f0*/ 	.short	0x010a
        /*16f2*/ 	.byte	0x3f
	.zero		1


	//   ....[54]....
        /*16f4*/ 	.word	0x0001f810
        /*16f8*/ 	.word	0x00000005
        /*16fc*/ 	.word	0x00030850
        /*1700*/ 	.short	0x010a
        /*1702*/ 	.byte	0x3f
	.zero		1


	//   ....[55]....
        /*1704*/ 	.word	0x00020460
        /*1708*/ 	.word	0x00000005
        /*170c*/ 	.word	0x00000000
        /*1710*/ 	.short	0x0101
        /*1712*/ 	.byte	0x3f
	.zero		1


	//   ....[56]....
        /*1714*/ 	.word	0x00022020
        /*1718*/ 	.word	0x00000000
        /*171c*/ 	.word	0x00000000
        /*1720*/ 	.short	0x0101
        /*1722*/ 	.byte	0x3f
	.zero		1


	//   ....[57]....
        /*1724*/ 	.word	0x00022c60
        /*1728*/ 	.word	0x00000006
        /*172c*/ 	.word	0x00000000
        /*1730*/ 	.short	0x0101
        /*1732*/ 	.byte	0x3f
	.zero		1


	//   ....[58]....
        /*1734*/ 	.word	0x00026cb0
        /*1738*/ 	.word	0x00000011
        /*173c*/ 	.word	0x00030820
        /*1740*/ 	.short	0x010a
        /*1742*/ 	.byte	0x3f
	.zero		1


	//   ....[59]....
        /*1744*/ 	.word	0x00026d40
        /*1748*/ 	.word	0x0000000c
        /*174c*/ 	.word	0x000308a0
        /*1750*/ 	.short	0x010a
        /*1752*/ 	.byte	0x3f
	.zero		1


	//   ....[60]....
        /*1754*/ 	.word	0x000272a0
        /*1758*/ 	.word	0x0000000c
        /*175c*/ 	.word	0x000308c0
        /*1760*/ 	.short	0x010a
        /*1762*/ 	.byte	0x3f
	.zero		1


	//   ....[61]....
        /*1764*/ 	.word	0x000278b0
        /*1768*/ 	.word	0x00000007
        /*176c*/ 	.word	0x000308a0
        /*1770*/ 	.short	0x010a
        /*1772*/ 	.byte	0x3f
	.zero		1


	//   ....[62]....
        /*1774*/ 	.word	0x00027df0
        /*1778*/ 	.word	0x00000007
        /*177c*/ 	.word	0x000308c0
        /*1780*/ 	.short	0x010a
        /*1782*/ 	.byte	0x3f
	.zero		1


	//   ....[63]....
        /*1784*/ 	.word	0x00029480
        /*1788*/ 	.word	0x00000004
        /*178c*/ 	.word	0x00030840
        /*1790*/ 	.short	0x010a
        /*1792*/ 	.byte	0x3f
	.zero		1


	//   ....[64]....
        /*1794*/ 	.word	0x00029970
        /*1798*/ 	.word	0x00000004
        /*179c*/ 	.word	0x00030830
        /*17a0*/ 	.short	0x0107
        /*17a2*/ 	.byte	0x3f
	.zero		1


	//   ....[65]....
        /*17a4*/ 	.word	0x00029a20
        /*17a8*/ 	.word	0x00000004
        /*17ac*/ 	.word	0x00030830
        /*17b0*/ 	.short	0x0101
        /*17b2*/ 	.byte	0x3f
	.zero		1


	//   ....[66]....
        /*17b4*/ 	.word	0x0002a640
        /*17b8*/ 	.word	0x00000011
        /*17bc*/ 	.word	0x00030800
        /*17c0*/ 	.short	0x0107
        /*17c2*/ 	.byte	0x3f
	.zero		1


	//   ....[67]....
        /*17c4*/ 	.word	0x0002a760
        /*17c8*/ 	.word	0x00000011
        /*17cc*/ 	.word	0x00030800
        /*17d0*/ 	.short	0x0101
        /*17d2*/ 	.byte	0x3f
	.zero		1


	//   ....[68]....
        /*17d4*/ 	.word	0x0002a780
        /*17d8*/ 	.word	0x00000011
        /*17dc*/ 	.word	0x00030820
        /*17e0*/ 	.short	0x010a
        /*17e2*/ 	.byte	0x3f
	.zero		1


	//   ....[69]....
        /*17e4*/ 	.word	0x0002ab60
        /*17e8*/ 	.word	0x00000007
        /*17ec*/ 	.word	0x00030840
        /*17f0*/ 	.short	0x010a
        /*17f2*/ 	.byte	0x3f
	.zero		1


	//   ....[70]....
        /*17f4*/ 	.word	0x0002b040
        /*17f8*/ 	.word	0x00000007
        /*17fc*/ 	.word	0x00030830
        /*1800*/ 	.short	0x0107
        /*1802*/ 	.byte	0x3f
	.zero		1


	//   ....[71]....
        /*1804*/ 	.word	0x0002b0f0
        /*1808*/ 	.word	0x00000007
        /*180c*/ 	.word	0x00030830
        /*1810*/ 	.short	0x0101
        /*1812*/ 	.byte	0x3f
	.zero		1


	//   ....[72]....
        /*1814*/ 	.word	0x0002b150
        /*1818*/ 	.word	0x00000007
        /*181c*/ 	.word	0x00030860
        /*1820*/ 	.short	0x010a
        /*1822*/ 	.byte	0x3f
	.zero		1


	//   ....[73]....
        /*1824*/ 	.word	0x0002b610
        /*1828*/ 	.word	0x00000007
        /*182c*/ 	.word	0x00030850
        /*1830*/ 	.short	0x0107
        /*1832*/ 	.byte	0x3f
	.zero		1


	//   ....[74]....
        /*1834*/ 	.word	0x0002b730
        /*1838*/ 	.word	0x00000007
        /*183c*/ 	.word	0x00030850
        /*1840*/ 	.short	0x0101
        /*1842*/ 	.byte	0x3f
	.zero		1


	//   ....[75]....
        /*1844*/ 	.word	0x0002b940
        /*1848*/ 	.word	0x00000004
        /*184c*/ 	.word	0x00030860
        /*1850*/ 	.short	0x010a
        /*1852*/ 	.byte	0x3f
	.zero		1


	//   ....[76]....
        /*1854*/ 	.word	0x0002bdc0
        /*1858*/ 	.word	0x00000004
        /*185c*/ 	.word	0x00030850
        /*1860*/ 	.short	0x0107
        /*1862*/ 	.byte	0x3f
	.zero		1


	//   ....[77]....
        /*1864*/ 	.word	0x0002be70
        /*1868*/ 	.word	0x00000004
        /*186c*/ 	.word	0x00030850
        /*1870*/ 	.short	0x0101
        /*1872*/ 	.byte	0x3f
	.zero		1


	//   ....[78]....
        /*1874*/ 	.word	0x0002cfc0
        /*1878*/ 	.word	0x00000005
        /*187c*/ 	.word	0x00030820
        /*1880*/ 	.short	0x010a
        /*1882*/ 	.byte	0x3f
	.zero		1


	//   ....[79]....
        /*1884*/ 	.word	0x0002d150
        /*1888*/ 	.word	0x00000003
        /*188c*/ 	.word	0x00030840
        /*1890*/ 	.short	0x010a
        /*1892*/ 	.byte	0x3f
	.zero		1


	//   ....[80]....
        /*1894*/ 	.word	0x0002d1f0
        /*1898*/ 	.word	0x00000005
        /*189c*/ 	.word	0x00030840
        /*18a0*/ 	.short	0x010a
        /*18a2*/ 	.byte	0x3f
	.zero		1


	//   ....[81]....
        /*18a4*/ 	.word	0x0002d230
        /*18a8*/ 	.word	0x00000003
        /*18ac*/ 	.word	0x00030860
        /*18b0*/ 	.short	0x010a
        /*18b2*/ 	.byte	0x3f
	.zero		1


	//   ....[82]....
        /*18b4*/ 	.word	0x0002d270
        /*18b8*/ 	.word	0x00000005
        /*18bc*/ 	.word	0x00030860
        /*18c0*/ 	.short	0x010a
        /*18c2*/ 	.byte	0x3f
	.zero		1


	//   ....[83]....
        /*18c4*/ 	.word	0x0002d2d0
        /*18c8*/ 	.word	0x00000058
        /*18cc*/ 	.word	0x00030890
        /*18d0*/ 	.short	0x010a
        /*18d2*/ 	.byte	0x3f
	.zero		1


	//   ....[84]....
        /*18d4*/ 	.word	0x0002d580
        /*18d8*/ 	.word	0x00000058
        /*18dc*/ 	.word	0x00030890
        /*18e0*/ 	.short	0x010a
        /*18e2*/ 	.byte	0x3f
	.zero		1


	//   ....[85]....
        /*18e4*/ 	.word	0x0002d830
        /*18e8*/ 	.word	0x00000058
        /*18ec*/ 	.word	0x00030890
        /*18f0*/ 	.short	0x010a
        /*18f2*/ 	.byte	0x3f
	.zero		1


	//   ....[86]....
        /*18f4*/ 	.word	0x0002dae0
        /*18f8*/ 	.word	0x00000058
        /*18fc*/ 	.word	0x000308b0
        /*1900*/ 	.short	0x010a
        /*1902*/ 	.byte	0x3f
	.zero		1


	//   ....[87]....
        /*1904*/ 	.word	0x0002e270
        /*1908*/ 	.word	0x00000011
        /*190c*/ 	.word	0x00030800
        /*1910*/ 	.short	0x010a
        /*1912*/ 	.byte	0x3f
	.zero		1


	//   ....[88]....
        /*1914*/ 	.word	0x0002e9d0
        /*1918*/ 	.word	0x00000011
        /*191c*/ 	.word	0x00030800
        /*1920*/ 	.short	0x010a
        /*1922*/ 	.byte	0x3f
	.zero		1


	//   ....[89]....
        /*1924*/ 	.word	0x0002ea20
        /*1928*/ 	.word	0x00000000
        /*192c*/ 	.word	0x00030830
        /*1930*/ 	.short	0x010a
        /*1932*/ 	.byte	0x3f
	.zero		1


	//   ....[90]....
        /*1934*/ 	.word	0x0002ea70
        /*1938*/ 	.word	0x00000002
        /*193c*/ 	.word	0x00030830
        /*1940*/ 	.short	0x010a
        /*1942*/ 	.byte	0x3f
	.zero		1


	//   ....[91]....
        /*1944*/ 	.word	0x0002eac0
        /*1948*/ 	.word	0x000000da
        /*194c*/ 	.word	0x00030850
        /*1950*/ 	.short	0x010a
        /*1952*/ 	.byte	0x3f
	.zero		1


	//   ....[92]....
        /*1954*/ 	.word	0x0002eb10
        /*1958*/ 	.word	0x000000de
        /*195c*/ 	.word	0x00030830
        /*1960*/ 	.short	0x010a
        /*1962*/ 	.byte	0x3f
	.zero		1


	//   ....[93]....
        /*1964*/ 	.word	0x0002eb60
        /*1968*/ 	.word	0x0000000b
        /*196c*/ 	.word	0x00030850
        /*1970*/ 	.short	0x010a
        /*1972*/ 	.byte	0x3f
	.zero		1


	//   ....[94]....
        /*1974*/ 	.word	0x0002ebb0
        /*1978*/ 	.word	0x00000004
        /*197c*/ 	.word	0x00030830
        /*1980*/ 	.short	0x010a
        /*1982*/ 	.byte	0x3f
	.zero		1


	//   ....[95]....
        /*1984*/ 	.word	0x0002ec00
        /*1988*/ 	.word	0x000000de
        /*198c*/ 	.word	0x00030850
        /*1990*/ 	.short	0x010a
        /*1992*/ 	.byte	0x3f
	.zero		1


	//   ....[96]....
        /*1994*/ 	.word	0x0002ec50
        /*1998*/ 	.word	0x00000005
        /*199c*/ 	.word	0x00030850
        /*19a0*/ 	.short	0x010a
        /*19a2*/ 	.byte	0x3f
	.zero		1


	//   ....[97]....
        /*19a4*/ 	.word	0x0002edf0
        /*19a8*/ 	.word	0x00000011
        /*19ac*/ 	.word	0x00030820
        /*19b0*/ 	.short	0x010a
        /*19b2*/ 	.byte	0x3f
	.zero		1


	//   ....[98]....
        /*19b4*/ 	.word	0x0002ee40
        /*19b8*/ 	.word	0x0000000c
        /*19bc*/ 	.word	0x000308a0
        /*19c0*/ 	.short	0x010a
        /*19c2*/ 	.byte	0x3f
	.zero		1


	//   ....[99]....
        /*19c4*/ 	.word	0x0002ee90
        /*19c8*/ 	.word	0x0000000c
        /*19cc*/ 	.word	0x000308c0
        /*19d0*/ 	.short	0x010a
        /*19d2*/ 	.byte	0x3f
	.zero		1


	//   ....[100]....
        /*19d4*/ 	.word	0x0002eee0
        /*19d8*/ 	.word	0x00000007
        /*19dc*/ 	.word	0x000308a0
        /*19e0*/ 	.short	0x010a
        /*19e2*/ 	.byte	0x3f
	.zero		1


	//   ....[101]....
        /*19e4*/ 	.word	0x0002ef30
        /*19e8*/ 	.word	0x00000007
        /*19ec*/ 	.word	0x000308c0
        /*19f0*/ 	.short	0x010a
        /*19f2*/ 	.byte	0x3f
	.zero		1


	//   ....[102]....
        /*19f4*/ 	.word	0x0002f050
        /*19f8*/ 	.word	0x00000004
        /*19fc*/ 	.word	0x00030840
        /*1a00*/ 	.short	0x010a
        /*1a02*/ 	.byte	0x3f
	.zero		1


	//   ....[103]....
        /*1a04*/ 	.word	0x00030190
        /*1a08*/ 	.word	0x00000011
        /*1a0c*/ 	.word	0x00030820
        /*1a10*/ 	.short	0x010a
        /*1a12*/ 	.byte	0x3f
	.zero		1


	//   ....[104]....
        /*1a14*/ 	.word	0x000301e0
        /*1a18*/ 	.word	0x00000007
        /*1a1c*/ 	.word	0x00030840
        /*1a20*/ 	.short	0x010a
        /*1a22*/ 	.byte	0x3f
	.zero		1


	//   ....[105]....
        /*1a24*/ 	.word	0x00030800
        /*1a28*/ 	.word	0x00000007
        /*1a2c*/ 	.word	0x00030860
        /*1a30*/ 	.short	0x010a
        /*1a32*/ 	.byte	0x3f
	.zero		1


	//   ....[106]....
        /*1a34*/ 	.word	0x00030e40
        /*1a38*/ 	.word	0x00000004
        /*1a3c*/ 	.word	0x00030860
        /*1a40*/ 	.short	0x010a
        /*1a42*/ 	.byte	0x3f
	.zero		1


	//   ....[107]....
        /*1a44*/ 	.word	0x00031ef0
        /*1a48*/ 	.word	0x00000005
        /*1a4c*/ 	.word	0x00030820
        /*1a50*/ 	.short	0x010a
        /*1a52*/ 	.byte	0x3f
	.zero		1


	//   ....[108]....
        /*1a54*/ 	.word	0x00032090
        /*1a58*/ 	.word	0x00000003
        /*1a5c*/ 	.word	0x00030840
        /*1a60*/ 	.short	0x010a
        /*1a62*/ 	.byte	0x3f
	.zero		1


	//   ....[109]....
        /*1a64*/ 	.word	0x000320e0
        /*1a68*/ 	.word	0x00000005
        /*1a6c*/ 	.word	0x00030840
        /*1a70*/ 	.short	0x010a
        /*1a72*/ 	.byte	0x3f
	.zero		1


	//   ....[110]....
        /*1a74*/ 	.word	0x00032130
        /*1a78*/ 	.word	0x00000003
        /*1a7c*/ 	.word	0x00030860
        /*1a80*/ 	.short	0x010a
        /*1a82*/ 	.byte	0x3f
	.zero		1


	//----- nvinfo : EIATTR_NUM_MBARRIERS
	.align		4
.L_241:
        /*1a84*/ 	.byte	0x03, 0x38
        /*1a86*/ 	.short	0x0016


	//----- nvinfo : EIATTR_EXIT_INSTR_OFFSETS
	.align		4
        /*1a88*/ 	.byte	0x04, 0x1c
        /*1a8a*/ 	.short	(.L_243 - .L_242)


	//   ....[0]....
.L_242:
        /*1a8c*/ 	.word	0x0002d2c0


	//----- nvinfo : EIATTR_MAX_THREADS
	.align		4
.L_243:
        /*1a90*/ 	.byte	0x04, 0x05
        /*1a92*/ 	.short	(.L_245 - .L_244)
.L_244:
        /*1a94*/ 	.word	0x00000180
        /*1a98*/ 	.word	0x00000001
        /*1a9c*/ 	.word	0x00000001


	//----- nvinfo : EIATTR_CRS_STACK_SIZE
	.align		4
.L_245:
        /*1aa0*/ 	.byte	0x04, 0x1e
        /*1aa2*/ 	.short	(.L_247 - .L_246)
.L_246:
        /*1aa4*/ 	.word	0x00000000


	//----- nvinfo : EIATTR_CBANK_PARAM_SIZE
	.align		4
.L_247:
        /*1aa8*/ 	.byte	0x03, 0x19
        /*1aaa*/ 	.short	0x0af0


	//----- nvinfo : EIATTR_PARAM_CBANK
	.align		4
        /*1aac*/ 	.byte	0x04, 0x0a
        /*1aae*/ 	.short	(.L_249 - .L_248)
	.align		4
.L_248:
        /*1ab0*/ 	.word	index@(.nv.constant0._ZN7cutlass13device_kernelIN5flash11enable_sm90INS1_16FlashAttnFwdSm90INS1_25CollectiveMainloopFwdSm90ILi2EN4cute5tupleIJNS5_1CILi1EEES8_S8_EEENS6_IJNS7_ILi128EEENS7_ILi64EEENS7_ILi256EEEEEELi256ENS_6half_tEfNS_4arch4Sm90ELb0ELb1ELb1ELb1ELb1ELb1ELb0ELb1ELb1ELb1ELb1ELb0EEENS1_21CollectiveEpilogueFwdINS6_IJSA_SC_SB_EEES9_SE_SG_Li256ELb1ELb1ELb1ELb0EEENS1_36VarlenDynamicPersistentTileSchedulerILi128ELi64ELi256ELi128ELb1ELb1ELb1ELb1ELb0ELb1EEEEEEEEEvNT_6ParamsE)
        /*1ab4*/ 	.short	0x0210
        /*1ab6*/ 	.short	0x0af0


	//----- nvinfo : EIATTR_SW_WAR
	.align		4
.L_249:
        /*1ab8*/ 	.byte	0x04, 0x36
        /*1aba*/ 	.short	(.L_251 - .L_250)
.L_250:
        /*1abc*/ 	.word	0x00000008
.L_251:


//--------------------- .nv.info._ZN7cutlass13device_kernelIN5flash11enable_sm90INS1_16FlashAttnFwdSm90INS1_25CollectiveMainloopFwdSm90ILi2EN4cute5tupleIJNS5_1CILi1EEES8_S8_EEENS6_IJNS7_ILi128EEENS7_ILi80EEENS7_ILi256EEEEEELi256ENS_6half_tEfNS_4arch4Sm90ELb1ELb0ELb1ELb0ELb1ELb0ELb0ELb1ELb1ELb1ELb1ELb0EEENS1_21CollectiveEpilogueFwdINS6_IJSA_SC_SB_EEES9_SE_SG_Li256ELb0ELb1ELb1ELb0EEENS1_19SingleTileSchedulerILb0ELb1ELb1ELi128EEEEEEEEEvNT_6ParamsE --------------------------
	.section	.nv.info._ZN7cutlass13device_kernelIN5flash11enable_sm90INS1_16FlashAttnFwdSm90INS1_25CollectiveMainloopFwdSm90ILi2EN4cute5tupleIJNS5_1CILi1EEES8_S8_EEENS6_IJNS7_ILi128EEENS7_ILi80EEENS7_ILi256EEEEEELi256ENS_6half_tEfNS_4arch4Sm90ELb1ELb0ELb1ELb0ELb1ELb0ELb0ELb1ELb1ELb1ELb1ELb0EEENS1_21CollectiveEpilogueFwdINS6_IJSA_SC_SB_EEES9_SE_SG_Li256ELb0ELb1ELb1ELb0EEENS1_19SingleTileSchedulerILb0ELb1ELb1ELi128EEEEEEEEEvNT_6ParamsE,"",@"SHT_CUDA_INFO"
	.sectionflags	@""
	.align	4


	//----- nvinfo : EIATTR_CUDA_API_VERSION
	.align		4
        /*0000*/ 	.byte	0x04, 0x37
        /*0002*/ 	.short	(.L_253 - .L_252)
.L_252:
        /*0004*/ 	.word	0x00000082


	//----- nvinfo : EIATTR_KPARAM_INFO
	.align		4
.L_253:
        /*0008*/ 	.byte	0x04, 0x17
        /*000a*/ 	.short	(.L_255 - .L_254)
.L_254:
        /*000c*/ 	.word	0x00000000
        /*0010*/ 	.short	0x0000
        /*0012*/ 	.short	0x0070
        /*0014*/ 	.byte	0x00, 0xf0, 0x01, 0x28


	//----- nvinfo : EIATTR_SPARSE_MMA_MASK
	.align		4
.L_255:
        /*0018*/ 	.byte	0x03, 0x50
        /*001a*/ 	.short	0x0000


	//----- nvinfo : EIATTR_MAXREG_COUNT
	.align		4
        /*001c*/ 	.byte	0x03, 0x1b
        /*001e*/ 	.short	0x00a8


	//----- nvinfo : EIATTR_NUM_BARRIERS
	.align		4
        /*0020*/ 	.byte	0x02, 0x4c
        /*0022*/ 	.byte	0x09
	.zero		1


	//----- nvinfo : EIATTR_EXTERNS
	.align		4
        /*0024*/ 	.byte	0x04, 0x0f
        /*0026*/ 	.short	(.L_257 - .L_256)


	//   ....[0]....
	.align		4
.L_256:
        /*0028*/ 	.word	index@(__assertfail)


	//----- nvinfo : EIATTR_ANNOTATIONS
	.align		4
.L_257:
        /*002c*/ 	.byte	0x04, 0x55
        /*002e*/ 	.short	(.L_259 - .L_258)


	//   ....[0]....
.L_258:
        /*0030*/ 	.word	0x00000001
        /*0034*/ 	.byte	0xa0, 0x08, 0x00, 0x00, 0x01, 0x00, 0x00, 0x00, 0xf0, 0x15, 0x00, 0x00, 0x01, 0x00, 0x00, 0x00
        /*0044*/ 	.byte	0x50, 0x28, 0x01, 0x00, 0x01, 0x00, 0x00, 0x00, 0xe0, 0x29, 0x01, 0x00, 0x01, 0x00, 0x00, 0x00
        /*0054*/ 	.byte	0xf0, 0x3f, 0x01, 0x00, 0x01, 0x00, 0x00, 0x00, 0x90, 0x58, 0x01, 0x00


	//----- nvinfo : EIATTR_MERCURY_ISA_VERSION
	.align		4
.L_259:
        /*0060*/ 	.byte	0x03, 0x5f
        /*0062*/ 	.short	0x0101


	//----- nvinfo : EIATTR_INT_WARP_WIDE_INSTR_OFFSETS
	.align		4
        /*0064*/ 	.byte	0x04, 0x31
        /*0066*/ 	.short	(.L_261 - .L_260)


	//   ....[0]....
.L_260:
        /*0068*/ 	.word	0x000000c0


	//   ....[1]....
        /*006c*/ 	.word	0x000000d0


	//   ....[2]....
        /*0070*/ 	.word	0x00000170


	//----- nvinfo : EIATTR_COOP_GROUP_MASK_REGIDS
	.align		4
.L_261:
        /*0074*/ 	.byte	0x04, 0x29
        /*0076*/ 	.short	(.L_263 - .L_262)


	//   ....[0]....
.L_262:
        /*0078*/ 	.word	0xffffffff


	//   ....[1]....
        /*007c*/ 	.word	0xffffffff


	//   ....[2]....
        /*0080*/ 	.word	0xffffffff


	//   ....[3]....
        /*0084*/ 	.word	0xffffffff


	//   ....[4]....
        /*0088*/ 	.word	0xffffffff


	//   ....[5]....
        /*008c*/ 	.word	0xffffffff


	//   ....[6]....
        /*0090*/ 	.word	0xffffffff


	//   ....[7]....
        /*0094*/ 	.word	0xffffffff


	//   ....[8]....
        /*0098*/ 	.word	0xffffffff


	//   ....[9]....
        /*009c*/ 	.word	0xffffffff


	//   ....[10]....
        /*00a0*/ 	.word	0xffffffff


	//   ....[11]....
        /*00a4*/ 	.word	0xffffffff


	//   ....[12]....
        /*00a8*/ 	.word	0xffffffff


	//   ....[13]....
        /*00ac*/ 	.word	0xffffffff


	//   ....[14]....
        /*00b0*/ 	.word	0xffffffff


	//   ....[15]....
        /*00b4*/ 	.word	0xffffffff


	//   ....[16]....
        /*00b8*/ 	.word	0xffffffff


	//   ....[17]....
        /*00bc*/ 	.word	0xffffffff


	//   ....[18]....
        /*00c0*/ 	.word	0xffffffff


	//   ....[19]....
        /*00c4*/ 	.word	0xffffffff


	//   ....[20]....
        /*00c8*/ 	.word	0xffffffff


	//   ....[21]....
        /*00cc*/ 	.word	0xffffffff


	//   ....[22]....
        /*00d0*/ 	.word	0xffffffff


	//   ....[23]....
        /*00d4*/ 	.word	0xffffffff


	//   ....[24]....
        /*00d8*/ 	.word	0xffffffff


	//   ....[25]....
        /*00dc*/ 	.word	0xffffffff


	//   ....[26]....
        /*00e0*/ 	.word	0xffffffff


	//   ....[27]....
        /*00e4*/ 	.word	0xffffffff


	//   ....[28]....
        /*00e8*/ 	.word	0xffffffff


	//   ....[29]....
        /*00ec*/ 	.word	0xffffffff


	//   ....[30]....
        /*00f0*/ 	.word	0xffffffff


	//   ....[31]....
        /*00f4*/ 	.word	0xffffffff


	//   ....[32]....
        /*00f8*/ 	.word	0xffffffff


	//   ....[33]....
        /*00fc*/ 	.word	0xffffffff


	//   ....[34]....
        /*0100*/ 	.word	0xffffffff


	//   ....[35]....
        /*0104*/ 	.word	0xffffffff


	//   ....[36]....
        /*0108*/ 	.word	0xffffffff


	//   ....[37]....
        /*010c*/ 	.word	0xffffffff


	//   ....[38]....
        /*0110*/ 	.word	0xffffffff


	//   ....[39]....
        /*0114*/ 	.word	0xffffffff


	//   ....[40]....
        /*0118*/ 	.word	0xffffffff


	//   ....[41]....
        /*011c*/ 	.word	0xffffffff


	//   ....[42]....
        /*0120*/ 	.word	0xffffffff


	//   ....[43]....
        /*0124*/ 	.word	0xffffffff


	//   ....[44]....
        /*0128*/ 	.word	0xffffffff


	//   ....[45]....
        /*012c*/ 	.word	0xffffffff


	//   ....[46]....
        /*0130*/ 	.word	0xffffffff


	//   ....[47]....
        /*0134*/ 	.word	0xffffffff


	//   ....[48]....
        /*0138*/ 	.word	0xffffffff


	//   ....[49]....
        /*013c*/ 	.word	0xffffffff


	//   ....[50]....
        /*0140*/ 	.word	0xffffffff


	//   ....[51]....
        /*0144*/ 	.word	0xffffffff


	//   ....[52]....
        /*0148*/ 	.word	0xffffffff


	//   ....[53]....
        /*014c*/ 	.word	0xffffffff


	//   ....[54]....
        /*0150*/ 	.word	0xffffffff


	//   ....[55]....
        /*0154*/ 	.word	0xffffffff


	//   ....[56]....
        /*0158*/ 	.word	0xffffffff


	//   ....[57]....
        /*015c*/ 	.word	0xffffffff


	//   ....[58]....
        /*0160*/ 	.word	0xffffffff


	//   ....[59]....
        /*0164*/ 	.word	0xffffffff


	//   ....[60]....
        /*0168*/ 	.word	0xffffffff


	//   ....[61]....
        /*016c*/ 	.word	0xffffffff


	//   ....[62]....
        /*0170*/ 	.word	0xffffffff


	//   ....[63]....
        /*0174*/ 	.word	0xffffffff


	//   ....[64]....
        /*0178*/ 	.word	0xffffffff


	//   ....[65]....
        /*017c*/ 	.word	0xffffffff


	//   ....[66]....
        /*0180*/ 	.word	0xffffffff


	//   ....[67]....
        /*0184*/ 	.word	0xffffffff


	//   ....[68]....
        /*0188*/ 	.word	0xffffffff


	//   ....[69]....
        /*018c*/ 	.word	0xffffffff


	//   ....[70]....
        /*0190*/ 	.word	0xffffffff


	//   ....[71]....
        /*0194*/ 	.word	0xffffffff


	//   ....[72]....
        /*0198*/ 	.word	0xffffffff


	//   ....[73]....
        /*019c*/ 	.word	0xffffffff


	//   ....[74]....
        /*01a0*/ 	.word	0xffffffff


	//   ....[75]....
        /*01a4*/ 	.word	0xffffffff


	//   ....[76]....
        /*01a8*/ 	.word	0xffffffff


	//   ....[77]....
        /*01ac*/ 	.word	0xffffffff


	//   ....[78]....
        /*01b0*/ 	.word	0xffffffff


	//   ....[79]....
        /*01b4*/ 	.word	0xffffffff


	//   ....[80]....
        /*01b8*/ 	.word	0xffffffff


	//   ....[81]....
        /*01bc*/ 	.word	0xffffffff


	//   ....[82]....
        /*01c0*/ 	.word	0xffffffff


	//   ....[83]....
        /*01c4*/ 	.word	0xffffffff


	//   ....[84]....
        /*01c8*/ 	.word	0xffffffff


	//   ....[85]....
        /*01cc*/ 	.word	0xffffffff


	//   ....[86]....
        /*01d0*/ 	.word	0xffffffff


	//   ....[87]....
        /*01d4*/ 	.word	0xffffffff


	//   ....[88]....
        /*01d8*/ 	.word	0xffffffff


	//   ....[89]....
        /*01dc*/ 	.word	0xffffffff


	//   ....[90]....
        /*01e0*/ 	.word	0xffffffff


	//   ....[91]....
        /*01e4*/ 	.word	0xffffffff


	//   ....[92]....
        /*01e8*/ 	.word	0xffffffff


	//   ....[93]....
        /*01ec*/ 	.word	0x0500000f


	//   ....[94]....
        /*01f0*/ 	.word	0x0500000f


	//   ....[95]....
        /*01f4*/ 	.word	0x0500000f


	//   ....[96]....
        /*01f8*/ 	.word	0x0500000f


	//   ....[97]....
        /*01fc*/ 	.word	0x0500000f


	//   ....[98]....
        /*0200*/ 	.word	0x0500000f


	//   ....[99]....
        /*0204*/ 	.word	0x0500000f


	//   ....[100]....
        /*0208*/ 	.word	0x0500000f


	//   ....[101]....
        /*020c*/ 	.word	0x0500000f


	//   ....[102]....
        /*0210*/ 	.word	0x0500000f


	//   ....[103]....
        /*0214*/ 	.word	0x0500000f


	//   ....[104]....
        /*0218*/ 	.word	0x0500000f


	//   ....[105]....
        /*021c*/ 	.word	0x0500000f


	//   ....[106]....
        /*0220*/ 	.word	0x0500000f


	//   ....[107]....
        /*0224*/ 	.word	0x0500000f


	//   ....[108]....
        /*0228*/ 	.word	0x0500000f


	//   ....[109]....
        /*022c*/ 	.word	0x0500000f


	//   ....[110]....
        /*0230*/ 	.word	0x0500000f


	//   ....[111]....
        /*0234*/ 	.word	0x0500000f


	//   ....[112]....
        /*0238*/ 	.word	0x0500000f


	//   ....[113]....
        /*023c*/ 	.word	0x0500000f


	//   ....[114]....
        /*0240*/ 	.word	0x0500000f


	//   ....[115]....
        /*0244*/ 	.word	0x0500000f


	//   ....[116]....
        /*0248*/ 	.word	0x0500000f


	//   ....[117]....
        /*024c*/ 	.word	0x0500000f


	//   ....[118]....
        /*0250*/ 	.word	0x0500000f


	//   ....[119]....
        /*0254*/ 	.word	0x0500000f


	//   ....[120]....
        /*0258*/ 	.word	0x0500000f


	//   ....[121]....
        /*025c*/ 	.word	0x0500000f


	//   ....[122]....
        /*0260*/ 	.word	0x0500000f


	//   ....[123]....
        /*0264*/ 	.word	0x0500000f


	//   ....[124]....
        /*0268*/ 	.word	0x0500000f


	//   ....[125]....
        /*026c*/ 	.word	0x0500000f


	//   ....[126]....
        /*0270*/ 	.word	0x0500000f


	//   ....[127]....
        /*0274*/ 	.word	0x0500000f


	//   ....[128]....
        /*0278*/ 	.word	0x0500000f


	//   ....[129]....
        /*027c*/ 	.word	0x0500000f


	//   ....[130]....
        /*0280*/ 	.word	0x0500000f


	//   ....[131]....
        /*0284*/ 	.word	0x0500000f


	//   ....[132]....
        /*0288*/ 	.word	0x0500000f


	//   ....[133]....
        /*028c*/ 	.word	0x0500000f


	//   ....[134]....
        /*0290*/ 	.word	0x0500000f


	//   ....[135]....
        /*0294*/ 	.word	0x0500000f


	//   ....[136]....
        /*0298*/ 	.word	0x0500000f


	//   ....[137]....
        /*029c*/ 	.word	0x0500000f


	//   ....[138]....
        /*02a0*/ 	.word	0x0500000f


	//   ....[139]....
        /*02a4*/ 	.word	0x0500000f


	//   ....[140]....
        /*02a8*/ 	.word	0x0500000f


	//   ....[141]....
        /*02ac*/ 	.word	0x0500000f


	//   ....[142]....
        /*02b0*/ 	.word	0x0500000f


	//   ....[143]....
        /*02b4*/ 	.word	0x0500000f


	//   ....[144]....
        /*02b8*/ 	.word	0x0500000f


	//   ....[145]....
        /*02bc*/ 	.word	0x0500000f


	//   ....[146]....
        /*02c0*/ 	.word	0x0500000f


	//   ....[147]....
        /*02c4*/ 	.word	0x0500000f


	//   ....[148]....
        /*02c8*/ 	.word	0x0500000f


	//   ....[149]....
        /*02cc*/ 	.word	0x0500000f


	//   ....[150]....
        /*02d0*/ 	.word	0x0500000f


	//----- nvinfo : EIATTR_COOP_GROUP_INSTR_OFFSETS
	.align		4
.L_263:
        /*02d4*/ 	.byte	0x04, 0x28
        /*02d6*/ 	.short	(.L_265 - .L_264)


	//   ....[0]....
.L_264:
        /*02d8*/ 	.word	0x00000070


	//   ....[1]....
        /*02dc*/ 	.word	0x000000b0


	//   ....[2]....
        /*02e0*/ 	.word	0x000002d0


	//   ....[3]....
        /*02e4*/ 	.word	0x00000430


	//   ....[4]....
        /*02e8*/ 	.word	0x00000550


	//   ....[5]....
        /*02ec*/ 	.word	0x000006b0


	//   ....[6]....
        /*02f0*/ 	.word	0x000013d0


	//   ....[7]....
        /*02f4*/ 	.word	0x00003e30


	//   ....[8]....
        /*02f8*/ 	.word	0x00003f90


	//   ....[9]....
        /*02fc*/ 	.word	0x000049d0


	//   ....[10]....
        /*0300*/ 	.word	0x00004a90


	//   ....[11]....
        /*0304*/ 	.word	0x00005070


	//   ....[12]....
        /*0308*/ 	.word	0x000050f0


	//   ....[13]....
        /*030c*/ 	.word	0x00008910


	//   ....[14]....
        /*0310*/ 	.word	0x00008f30


	//   ....[15]....
        /*0314*/ 	.word	0x00008f80


	//   ....[16]....
        /*0318*/ 	.word	0x00009060


	//   ....[17]....
        /*031c*/ 	.word	0x000096b0


	//   ....[18]....
        /*0320*/ 	.word	0x00009710


	//   ....[19]....
        /*0324*/ 	.word	0x0000d5b0


	//   ....[20]....
        /*0328*/ 	.word	0x0000d5d0


	//   ....[21]....
        /*032c*/ 	.word	0x0000d5f0


	//   ....[22]....
        /*0330*/ 	.word	0x0000d610


	//   ....[23]....
        /*0334*/ 	.word	0x0000e9b0


	//   ....[24]....
        /*0338*/ 	.word	0x0000e9c0


	//   ....[25]....
        /*033c*/ 	.word	0x0000ea60


	//   ....[26]....
        /*0340*/ 	.word	0x0000eac0


	//   ....[27]....
        /*0344*/ 	.word	0x0000fd80


	//   ....[28]....
        /*0348*/ 	.word	0x0000fdf0


	//   ....[29]....
        /*034c*/ 	.word	0x0000fe30


	//   ....[30]....
        /*0350*/ 	.word	0x0000fe60


	//   ....[31]....
        /*0354*/ 	.word	0x0000fea0


	//   ....[32]....
        /*0358*/ 	.word	0x0000feb0


	//   ....[33]....
        /*035c*/ 	.word	0x00010b20


	//   ....[34]....
        /*0360*/ 	.word	0x00010b30


	//   ....[35]....
        /*0364*/ 	.word	0x00011ba0


	//   ....[36]....
        /*0368*/ 	.word	0x00012e80


	//   ....[37]....
        /*036c*/ 	.word	0x00012ec0


	//   ....[38]....
        /*0370*/ 	.word	0x00012ef0


	//   ....[39]....
        /*0374*/ 	.word	0x00012f10


	//   ....[40]....
        /*0378*/ 	.word	0x00012f20


	//   ....[41]....
        /*037c*/ 	.word	0x00012f90


	//   ....[42]....
        /*0380*/ 	.word	0x00012fc0


	//   ....[43]....
        /*0384*/ 	.word	0x00013020


	//   ....[44]....
        /*0388*/ 	.word	0x00013050


	//   ....[45]....
        /*038c*/ 	.word	0x000130b0


	//   ....[46]....
        /*0390*/ 	.word	0x000137b0


	//   ....[47]....
        /*0394*/ 	.word	0x000137f0


	//   ....[48]....
        /*0398*/ 	.word	0x00013820


	//   ....[49]....
        /*039c*/ 	.word	0x00013850


	//   ....[50]....
        /*03a0*/ 	.word	0x00013860


	//   ....[51]....
        /*03a4*/ 	.word	0x000138f0


	//   ....[52]....
        /*03a8*/ 	.word	0x00013920


	//   ....[53]....
        /*03ac*/ 	.word	0x00013990


	//   ....[54]....
        /*03b0*/ 	.word	0x000139c0


	//   ....[55]....
        /*03b4*/ 	.word	0x00013a30


	//   ....[56]....
        /*03b8*/ 	.word	0x00013a60


	//   ....[57]....
        /*03bc*/ 	.word	0x00013ad0


	//   ....[58]....
        /*03c0*/ 	.word	0x00013b00


	//   ....[59]....
        /*03c4*/ 	.word	0x00013b70


	//   ....[60]....
        /*03c8*/ 	.word	0x00013ba0


	//   ....[61]....
        /*03cc*/ 	.word	0x00013c00


	//   ....[62]....
        /*03d0*/ 	.word	0x00014470


	//   ....[63]....
        /*03d4*/ 	.word	0x000144b0


	//   ....[64]....
        /*03d8*/ 	.word	0x000144e0


	//   ....[65]....
        /*03dc*/ 	.word	0x00014500


	//   ....[66]....
        /*03e0*/ 	.word	0x00014520


	//   ....[67]....
        /*03e4*/ 	.word	0x00014540


	//   ....[68]....
        /*03e8*/ 	.word	0x00014570


	//   ....[69]....
        /*03ec*/ 	.word	0x00014590


	//   ....[70]....
        /*03f0*/ 	.word	0x000145a0


	//   ....[71]....
        /*03f4*/ 	.word	0x00014620


	//   ....[72]....
        /*03f8*/ 	.word	0x000149c0


	//   ....[73]....
        /*03fc*/ 	.word	0x000149f0


	//   ....[74]....
        /*0400*/ 	.word	0x00014a10


	//   ....[75]....
        /*0404*/ 	.word	0x00014ab0


	//   ....[76]....
        /*0408*/ 	.word	0x00014ad0


	//   ....[77]....
        /*040c*/ 	.word	0x00014b70


	//   ....[78]....
        /*0410*/ 	.word	0x00014b90


	//   ....[79]....
        /*0414*/ 	.word	0x00014c30


	//   ....[80]....
        /*0418*/ 	.word	0x00014c50


	//   ....[81]....
        /*041c*/ 	.word	0x00014c60


	//   ....[82]....
        /*0420*/ 	.word	0x000151a0


	//   ....[83]....
        /*0424*/ 	.word	0x000151e0


	//   ....[84]....
        /*0428*/ 	.word	0x00015210


	//   ....[85]....
        /*042c*/ 	.word	0x00015240


	//   ....[86]....
        /*0430*/ 	.word	0x00015320


	//   ....[87]....
        /*0434*/ 	.word	0x00015340


	//   ....[88]....
        /*0438*/ 	.word	0x000153f0


	//   ....[89]....
        /*043c*/ 	.word	0x00015410


	//   ....[90]....
        /*0440*/ 	.word	0x00015460


	//   ....[91]....
        /*0444*/ 	.word	0x000154d0


	//   ....[92]....
        /*0448*/ 	.word	0x00015820


	//   ....[93]....
        /*044c*/ 	.word	0x00015de0


	//   ....[94]....
        /*0450*/ 	.word	0x00015ed0


	//   ....[95]....
        /*0454*/ 	.word	0x00015f90


	//   ....[96]....
        /*0458*/ 	.word	0x000160b0


	//   ....[97]....
        /*045c*/ 	.word	0x00016110


	//   ....[98]....
        /*0460*/ 	.word	0x00016210


	//   ....[99]....
        /*0464*/ 	.word	0x00016270


	//   ....[100]....
        /*0468*/ 	.word	0x00016370


	//   ....[101]....
        /*046c*/ 	.word	0x000163d0


	//   ....[102]....
        /*0470*/ 	.word	0x000164c0


	//   ....[103]....
        /*0474*/ 	.word	0x00016510


	//   ....[104]....
        /*0478*/ 	.word	0x000165b0


	//   ....[105]....
        /*047c*/ 	.word	0x00016610


	//   ....[106]....
        /*0480*/ 	.word	0x00016750


	//   ....[107]....
        /*0484*/ 	.word	0x000167c0


	//   ....[108]....
        /*0488*/ 	.word	0x000168c0


	//   ....[109]....
        /*048c*/ 	.word	0x00016930


	//   ....[110]....
        /*0490*/ 	.word	0x00016a30


	//   ....[111]....
        /*0494*/ 	.word	0x00016aa0


	//   ....[112]....
        /*0498*/ 	.word	0x00016ba0


	//   ....[113]....
        /*049c*/ 	.word	0x00016c10


	//   ....[114]....
        /*04a0*/ 	.word	0x00016d10


	//   ....[115]....
        /*04a4*/ 	.word	0x00016d80


	//   ....[116]....
        /*04a8*/ 	.word	0x00016e80


	//   ....[117]....
        /*04ac*/ 	.word	0x00016ee0


	//   ....[118]....
        /*04b0*/ 	.word	0x00016fd0


	//   ....[119]....
        /*04b4*/ 	.word	0x00017020


	//   ....[120]....
        /*04b8*/ 	.word	0x00017160


	//   ....[121]....
        /*04bc*/ 	.word	0x00017220


	//   ....[122]....
        /*04c0*/ 	.word	0x00017360


	//   ....[123]....
        /*04c4*/ 	.word	0x000173b0


	//   ....[124]....
        /*04c8*/ 	.word	0x000174c0


	//   ....[125]....
        /*04cc*/ 	.word	0x00017510


	//   ....[126]....
        /*04d0*/ 	.word	0x00017630


	//   ....[127]....
        /*04d4*/ 	.word	0x00017680


	//   ....[128]....
        /*04d8*/ 	.word	0x000177b0


	//   ....[129]....
        /*04dc*/ 	.word	0x00017800


	//   ....[130]....
        /*04e0*/ 	.word	0x000178e0


	//   ....[131]....
        /*04e4*/ 	.word	0x00017980


	//   ....[132]....
        /*04e8*/ 	.word	0x00017ab0


	//   ....[133]....
        /*04ec*/ 	.word	0x00017b00


	//   ....[134]....
        /*04f0*/ 	.word	0x00017c30


	//   ....[135]....
        /*04f4*/ 	.word	0x00017c80


	//   ....[136]....
        /*04f8*/ 	.word	0x00017db0


	//   ....[137]....
        /*04fc*/ 	.word	0x00017e00


	//   ....[138]....
        /*0500*/ 	.word	0x00017f30


	//   ....[139]....
        /*0504*/ 	.word	0x00017f80


	//   ....[140]....
        /*0508*/ 	.word	0x00018060


	//   ....[141]....
        /*050c*/ 	.word	0x00018100


	//   ....[142]....
        /*0510*/ 	.word	0x000182a0


	//   ....[143]....
        /*0514*/ 	.word	0x000182f0


	//   ....[144]....
        /*0518*/ 	.word	0x00018430


	//   ....[145]....
        /*051c*/ 	.word	0x00018480


	//   ....[146]....
        /*0520*/ 	.word	0x000185c0


	//   ....[147]....
        /*0524*/ 	.word	0x00018610


	//   ....[148]....
        /*0528*/ 	.word	0x00018740


	//   ....[149]....
        /*052c*/ 	.word	0x00018790


	//   ....[150]....
        /*0530*/ 	.word	0x000188a0


	//----- nvinfo : EIATTR_REG_RECONFIG
	.align		4
.L_265:
        /*0534*/ 	.byte	0x01, 0x54
	.zero		2


	//----- nvinfo : EIATTR_SYSCALL_OFFSETS
	.align		4
        /*0538*/ 	.byte	0x04, 0x46
        /*053a*/ 	.short	(.L_267 - .L_266)


	//   ....[0]....
.L_266:
        /*053c*/ 	.word	0x000015a0


	//   ....[1]....
        /*0540*/ 	.word	0x000123d0


	//   ....[2]....
        /*0544*/ 	.word	0x00012510


	//   ....[3]....
        /*0548*/ 	.word	0x00012600


	//   ....[4]....
        /*054c*/ 	.word	0x000134a0


	//----- nvinfo : EIATTR_MBARRIER_INSTR_OFFSETS
	.align		4
.L_267:
        /*0550*/ 	.byte	0x04, 0x39
        /*0552*/ 	.short	(.L_269 - .L_268)


	//   ....[0]....
.L_268:
        /*0554*/ 	.word	0x00000180
        /*0558*/ 	.word	0x000000ff
        /*055c*/ 	.word	0x00038800
        /*0560*/ 	.short	0x0100
        /*0562*/ 	.byte	0x08
	.zero		1


	//   ....[1]....
        /*0564*/ 	.word	0x00000190
        /*0568*/ 	.word	0x000000ff
        /*056c*/ 	.word	0x00038820
        /*0570*/ 	.short	0x0100
        /*0572*/ 	.byte	0x08
	.zero		1


	//   ....[2]....
        /*0574*/ 	.word	0x00000280
        /*0578*/ 	.word	0x000000ff
        /*057c*/ 	.word	0x00038830
        /*0580*/ 	.short	0x0100
        /*0582*/ 	.byte	0x08
	.zero		1


	//   ....[3]....
        /*0584*/ 	.word	0x00000290
        /*0588*/ 	.word	0x000000ff
        /*058c*/ 	.word	0x00038840
        /*0590*/ 	.short	0x0100
        /*0592*/ 	.byte	0x08
	.zero		1


	//   ....[4]....
        /*0594*/ 	.word	0x000002a0
        /*0598*/ 	.word	0x000000ff
        /*059c*/ 	.word	0x00038838
        /*05a0*/ 	.short	0x0100
        /*05a2*/ 	.byte	0x08
	.zero		1


	//   ....[5]....
        /*05a4*/ 	.word	0x000002b0
        /*05a8*/ 	.word	0x000000ff
        /*05ac*/ 	.word	0x00038848
        /*05b0*/ 	.short	0x0100
        /*05b2*/ 	.byte	0x08
	.zero		1


	//   ....[6]....
        /*05b4*/ 	.word	0x000003e0
        /*05b8*/ 	.word	0x000000ff
        /*05bc*/ 	.word	0x00038850
        /*05c0*/ 	.short	0x0100
        /*05c2*/ 	.byte	0x08
	.zero		1


	//   ....[7]....
        /*05c4*/ 	.word	0x000003f0
        /*05c8*/ 	.word	0x000000ff
        /*05cc*/ 	.word	0x00038860
        /*05d0*/ 	.short	0x0100
        /*05d2*/ 	.byte	0x08
	.zero		1


	//   ....[8]....
        /*05d4*/ 	.word	0x00000400
        /*05d8*/ 	.word	0x000000ff
        /*05dc*/ 	.word	0x00038858
        /*05e0*/ 	.short	0x0100
        /*05e2*/ 	.byte	0x08
	.zero		1


	//   ....[9]....
        /*05e4*/ 	.word	0x00000410
        /*05e8*/ 	.word	0x000000ff
        /*05ec*/ 	.word	0x00038868
        /*05f0*/ 	.short	0x0100
        /*05f2*/ 	.byte	0x08
	.zero		1


	//   ....[10]....
        /*05f4*/ 	.word	0x00000500
        /*05f8*/ 	.word	0x000000ff
        /*05fc*/ 	.word	0x00038870
        /*0600*/ 	.short	0x0100
        /*0602*/ 	.byte	0x06
	.zero		1


	//   ....[11]....
        /*0604*/ 	.word	0x00000510
        /*0608*/ 	.word	0x000000ff
        /*060c*/ 	.word	0x00038880
        /*0610*/ 	.short	0x0100
        /*0612*/ 	.byte	0x06
	.zero		1


	//   ....[12]....
        /*0614*/ 	.word	0x00000520
        /*0618*/ 	.word	0x000000ff
        /*061c*/ 	.word	0x00038878
        /*0620*/ 	.short	0x0100
        /*0622*/ 	.byte	0x06
	.zero		1


	//   ....[13]....
        /*0624*/ 	.word	0x00000530
        /*0628*/ 	.word	0x000000ff
        /*062c*/ 	.word	0x00038888
        /*0630*/ 	.short	0x0100
        /*0632*/ 	.byte	0x06
	.zero		1


	//   ....[14]....
        /*0634*/ 	.word	0x00000660
        /*0638*/ 	.word	0x000000ff
        /*063c*/ 	.word	0x00038890
        /*0640*/ 	.short	0x0100
        /*0642*/ 	.byte	0x08
	.zero		1


	//   ....[15]....
        /*0644*/ 	.word	0x00000670
        /*0648*/ 	.word	0x000000ff
        /*064c*/ 	.word	0x000388a0
        /*0650*/ 	.short	0x0100
        /*0652*/ 	.byte	0x08
	.zero		1


	//   ....[16]....
        /*0654*/ 	.word	0x00000680
        /*0658*/ 	.word	0x000000ff
        /*065c*/ 	.word	0x00038898
        /*0660*/ 	.short	0x0100
        /*0662*/ 	.byte	0x08
	.zero		1


	//   ....[17]....
        /*0664*/ 	.word	0x00000690
        /*0668*/ 	.word	0x000000ff
        /*066c*/ 	.word	0x000388a8
        /*0670*/ 	.short	0x0100
        /*0672*/ 	.byte	0x08
	.zero		1


	//   ....[18]....
        /*0674*/ 	.word	0x000007d0
        /*0678*/ 	.word	0x000000ff
        /*067c*/ 	.word	0x000388b0
        /*0680*/ 	.short	0x0100
        /*0682*/ 	.byte	0x08
	.zero		1


	//   ....[19]....
        /*0684*/ 	.word	0x000007e0
        /*0688*/ 	.word	0x000000ff
        /*068c*/ 	.word	0x000388c0
        /*0690*/ 	.short	0x0100
        /*0692*/ 	.byte	0x08
	.zero		1


	//   ....[20]....
        /*0694*/ 	.word	0x000007f0
        /*0698*/ 	.word	0x000000ff
        /*069c*/ 	.word	0x000388b8
        /*06a0*/ 	.short	0x0100
        /*06a2*/ 	.byte	0x08
	.zero		1


	//   ....[21]....
        /*06a4*/ 	.word	0x00000800
        /*06a8*/ 	.word	0x000000ff
        /*06ac*/ 	.word	0x000388c8
        /*06b0*/ 	.short	0x0100
        /*06b2*/ 	.byte	0x08
	.zero		1


	//   ....[22]....
        /*06b4*/ 	.word	0x000015d0
        /*06b8*/ 	.word	0x000000ff
        /*06bc*/ 	.word	0x00038800
        /*06c0*/ 	.short	0x010a
        /*06c2*/ 	.byte	0x04
	.zero		1


	//   ....[23]....
        /*06c4*/ 	.word	0x00001670
        /*06c8*/ 	.word	0x000000ff
        /*06cc*/ 	.word	0x00038830
        /*06d0*/ 	.short	0x010a
        /*06d2*/ 	.byte	0x04
	.zero		1


	//   ....[24]....
        /*06d4*/ 	.word	0x000016e0
        /*06d8*/ 	.word	0x000000ff
        /*06dc*/ 	.word	0x00038830
        /*06e0*/ 	.short	0x010a
        /*06e2*/ 	.byte	0x04
	.zero		1


	//   ....[25]....
        /*06e4*/ 	.word	0x00004560
        /*06e8*/ 	.word	0x000000ff
        /*06ec*/ 	.word	0x00000000
        /*06f0*/ 	.short	0x0101
        /*06f2*/ 	.byte	0x07
	.zero		1


	//   ....[26]....
        /*06f4*/ 	.word	0x00005ae0
        /*06f8*/ 	.word	0x000000ff
        /*06fc*/ 	.word	0x00038830
        /*0700*/ 	.short	0x010a
        /*0702*/ 	.byte	0x06
	.zero		1


	//   ....[27]....
        /*0704*/ 	.word	0x00005b30
        /*0708*/ 	.word	0x000000ff
        /*070c*/ 	.word	0x00038830
        /*0710*/ 	.short	0x010a
        /*0712*/ 	.byte	0x06
	.zero		1


	//   ....[28]....
        /*0714*/ 	.word	0x000083b0
        /*0718*/ 	.word	0x000000ff
        /*071c*/ 	.word	0x00038850
        /*0720*/ 	.short	0x010a
        /*0722*/ 	.byte	0x0a
	.zero		1


	//   ....[29]....
        /*0724*/ 	.word	0x000083f0
        /*0728*/ 	.word	0x000000ff
        /*072c*/ 	.word	0x00038850
        /*0730*/ 	.short	0x010a
        /*0732*/ 	.byte	0x0a
	.zero		1


	//   ....[30]....
        /*0734*/ 	.word	0x000095e0
        /*0738*/ 	.word	0x000000ff
        /*073c*/ 	.word	0x00000000
        /*0740*/ 	.short	0x0101
        /*0742*/ 	.byte	0x07
	.zero		1


	//   ....[31]....
        /*0744*/ 	.word	0x00009f60
        /*0748*/ 	.word	0x000000ff
        /*074c*/ 	.word	0x00000000
        /*0750*/ 	.short	0x0101
        /*0752*/ 	.byte	0x0a
	.zero		1


	//   ....[32]....
        /*0754*/ 	.word	0x0000a1c0
        /*0758*/ 	.word	0x000000ff
        /*075c*/ 	.word	0x00038830
        /*0760*/ 	.short	0x010a
        /*0762*/ 	.byte	0x06
	.zero		1


	//   ....[33]....
        /*0764*/ 	.word	0x0000a210
        /*0768*/ 	.word	0x000000ff
        /*076c*/ 	.word	0x00038830
        /*0770*/ 	.short	0x010a
        /*0772*/ 	.byte	0x06
	.zero		1


	//   ....[34]....
        /*0774*/ 	.word	0x0000cb30
        /*0778*/ 	.word	0x000000ff
        /*077c*/ 	.word	0x00038850
        /*0780*/ 	.short	0x010a
        /*0782*/ 	.byte	0x0e
	.zero		1


	//   ....[35]....
        /*0784*/ 	.word	0x0000cb70
        /*0788*/ 	.word	0x000000ff
        /*078c*/ 	.word	0x00038850
        /*0790*/ 	.short	0x010a
        /*0792*/ 	.byte	0x0e
	.zero		1


	//   ....[36]....
        /*0794*/ 	.word	0x0000d1b0
        /*0798*/ 	.word	0x000000ff
        /*079c*/ 	.word	0x00000000
        /*07a0*/ 	.short	0x0101
        /*07a2*/ 	.byte	0x0a
	.zero		1


	//   ....[37]....
        /*07a4*/ 	.word	0x0000dfe0
        /*07a8*/ 	.word	0x000000ff
        /*07ac*/ 	.word	0x00000000
        /*07b0*/ 	.short	0x0101
        /*07b2*/ 	.byte	0x0e
	.zero		1


	//   ....[38]....
        /*07b4*/ 	.word	0x0000e920
        /*07b8*/ 	.word	0x000000ff
        /*07bc*/ 	.word	0x00038850
        /*07c0*/ 	.short	0x010a
        /*07c2*/ 	.byte	0x05
	.zero		1


	//   ....[39]....
        /*07c4*/ 	.word	0x0000e960
        /*07c8*/ 	.word	0x000000ff
        /*07cc*/ 	.word	0x00038850
        /*07d0*/ 	.short	0x010a
        /*07d2*/ 	.byte	0x05
	.zero		1


	//   ....[40]....
        /*07d4*/ 	.word	0x0000efa0
        /*07d8*/ 	.word	0x000000ff
        /*07dc*/ 	.word	0x00000000
        /*07e0*/ 	.short	0x0101
        /*07e2*/ 	.byte	0x04
	.zero		1


	//   ....[41]....
        /*07e4*/ 	.word	0x0000fed0
        /*07e8*/ 	.word	0x000000ff
        /*07ec*/ 	.word	0x00000000
        /*07f0*/ 	.short	0x0101
        /*07f2*/ 	.byte	0x04
	.zero		1


	//   ....[42]....
        /*07f4*/ 	.word	0x00012c60
        /*07f8*/ 	.word	0x000000ff
        /*07fc*/ 	.word	0x00038840
        /*0800*/ 	.short	0x010a
        /*0802*/ 	.byte	0x2c
	.zero		1


	//   ....[43]....
        /*0804*/ 	.word	0x00013260
        /*0808*/ 	.word	0x000000ff
        /*080c*/ 	.word	0x00038830
        /*0810*/ 	.short	0x0107
        /*0812*/ 	.byte	0x2c
	.zero		1


	//   ....[44]....
        /*0814*/ 	.word	0x000132d0
        /*0818*/ 	.word	0x000000ff
        /*081c*/ 	.word	0x00038830
        /*0820*/ 	.short	0x0101
        /*0822*/ 	.byte	0x2c
	.zero		1


	//   ....[45]....
        /*0824*/ 	.word	0x00013d80
        /*0828*/ 	.word	0x000000ff
        /*082c*/ 	.word	0x00038800
        /*0830*/ 	.short	0x0107
        /*0832*/ 	.byte	0x2c
	.zero		1


	//   ....[46]....
        /*0834*/ 	.word	0x00013e00
        /*0838*/ 	.word	0x000000ff
        /*083c*/ 	.word	0x00038800
        /*0840*/ 	.short	0x0101
        /*0842*/ 	.byte	0x2c
	.zero		1


	//   ....[47]....
        /*0844*/ 	.word	0x00013e10
        /*0848*/ 	.word	0x000000ff
        /*084c*/ 	.word	0x00038820
        /*0850*/ 	.short	0x010a
        /*0852*/ 	.byte	0x2c
	.zero		1


	//   ....[48]....
        /*0854*/ 	.word	0x00014270
        /*0858*/ 	.word	0x00000013
        /*085c*/ 	.word	0x00038840
        /*0860*/ 	.short	0x010a
        /*0862*/ 	.byte	0x3f
	.zero		1


	//   ....[49]....
        /*0864*/ 	.word	0x00014840
        /*0868*/ 	.word	0x00000013
        /*086c*/ 	.word	0x00038830
        /*0870*/ 	.short	0x0107
        /*0872*/ 	.byte	0x3f
	.zero		1


	//   ....[50]....
        /*0874*/ 	.word	0x000148f0
        /*0878*/ 	.word	0x00000013
        /*087c*/ 	.word	0x00038830
        /*0880*/ 	.short	0x0101
        /*0882*/ 	.byte	0x3f
	.zero		1


	//   ....[51]....
        /*0884*/ 	.word	0x00014950
        /*0888*/ 	.word	0x00000004
        /*088c*/ 	.word	0x00038860
        /*0890*/ 	.short	0x010a
        /*0892*/ 	.byte	0x3f
	.zero		1


	//   ....[52]....
        /*0894*/ 	.word	0x00014e10
        /*0898*/ 	.word	0x00000004
        /*089c*/ 	.word	0x00038850
        /*08a0*/ 	.short	0x0107
        /*08a2*/ 	.byte	0x3f
	.zero		1


	//   ....[53]....
        /*08a4*/ 	.word	0x00014f80
        /*08a8*/ 	.word	0x00000004
        /*08ac*/ 	.word	0x00038850
        /*08b0*/ 	.short	0x0101
        /*08b2*/ 	.byte	0x3f
	.zero		1


	//   ....[54]....
        /*08b4*/ 	.word	0x00015110
        /*08b8*/ 	.word	0x00000000
        /*08bc*/ 	.word	0x00038860
        /*08c0*/ 	.short	0x010a
        /*08c2*/ 	.byte	0x3f
	.zero		1


	//   ....[55]....
        /*08c4*/ 	.word	0x00015660
        /*08c8*/ 	.word	0x00000000
        /*08cc*/ 	.word	0x00038850
        /*08d0*/ 	.short	0x0107
        /*08d2*/ 	.byte	0x3f
	.zero		1


	//   ....[56]....
        /*08d4*/ 	.word	0x00015720
        /*08d8*/ 	.word	0x00000000
        /*08dc*/ 	.word	0x00038850
        /*08e0*/ 	.short	0x0101
        /*08e2*/ 	.byte	0x3f
	.zero		1


	//   ....[57]....
        /*08e4*/ 	.word	0x000157b0
        /*08e8*/ 	.word	0x00000007
        /*08ec*/ 	.word	0x00038820
        /*08f0*/ 	.short	0x010a
        /*08f2*/ 	.byte	0x3f
	.zero		1


	//   ....[58]....
        /*08f4*/ 	.word	0x00015930
        /*08f8*/ 	.word	0x00000005
        /*08fc*/ 	.word	0x00038840
        /*0900*/ 	.short	0x010a
        /*0902*/ 	.byte	0x3f
	.zero		1


	//   ....[59]....
        /*0904*/ 	.word	0x000159d0
        /*0908*/ 	.word	0x00000003
        /*090c*/ 	.word	0x00038840
        /*0910*/ 	.short	0x010a
        /*0912*/ 	.byte	0x3f
	.zero		1


	//   ....[60]....
        /*0914*/ 	.word	0x00015a10
        /*0918*/ 	.word	0x00000005
        /*091c*/ 	.word	0x00038860
        /*0920*/ 	.short	0x010a
        /*0922*/ 	.byte	0x3f
	.zero		1


	//   ....[61]....
        /*0924*/ 	.word	0x00015a50
        /*0928*/ 	.word	0x00000003
        /*092c*/ 	.word	0x00038860
        /*0930*/ 	.short	0x010a
        /*0932*/ 	.byte	0x3f
	.zero		1


	//   ....[62]....
        /*0934*/ 	.word	0x00015ad0
        /*0938*/ 	.word	0x00000003
        /*093c*/ 	.word	0x00038800
        /*0940*/ 	.short	0x010a
        /*0942*/ 	.byte	0x3f
	.zero		1


	//   ....[63]....
        /*0944*/ 	.word	0x00015b40
        /*0948*/ 	.word	0x00000003
        /*094c*/ 	.word	0x00038830
        /*0950*/ 	.short	0x010a
        /*0952*/ 	.byte	0x3f
	.zero		1


	//   ....[64]....
        /*0954*/ 	.word	0x00015bb0
        /*0958*/ 	.word	0x00000006
        /*095c*/ 	.word	0x00038830
        /*0960*/ 	.short	0x010a
        /*0962*/ 	.byte	0x3f
	.zero		1


	//   ....[65]....
        /*0964*/ 	.word	0x00015c10
        /*0968*/ 	.word	0x00000003
        /*096c*/ 	.word	0x00038850
        /*0970*/ 	.short	0x010a
        /*0972*/ 	.byte	0x3f
	.zero		1


	//   ....[66]....
        /*0974*/ 	.word	0x00015c80
        /*0978*/ 	.word	0x00000006
        /*097c*/ 	.word	0x00038830
        /*0980*/ 	.short	0x010a
        /*0982*/ 	.byte	0x3f
	.zero		1


	//   ....[67]....
        /*0984*/ 	.word	0x00015ce0
        /*0988*/ 	.word	0x00000003
        /*098c*/ 	.word	0x00038850
        /*0990*/ 	.short	0x010a
        /*0992*/ 	.byte	0x3f
	.zero		1


	//   ....[68]....
        /*0994*/ 	.word	0x00015d40
        /*0998*/ 	.word	0x00000005
        /*099c*/ 	.word	0x00038850
        /*09a0*/ 	.short	0x010a
        /*09a2*/ 	.byte	0x3f
	.zero		1


	//   ....[69]....
        /*09a4*/ 	.word	0x00015e20
        /*09a8*/ 	.word	0x00000003
        /*09ac*/ 	.word	0x00038840
        /*09b0*/ 	.short	0x010a
        /*09b2*/ 	.byte	0x3f
	.zero		1


	//   ....[70]....
        /*09b4*/ 	.word	0x00017060
        /*09b8*/ 	.word	0x00000003
        /*09bc*/ 	.word	0x00038820
        /*09c0*/ 	.short	0x010a
        /*09c2*/ 	.byte	0x3f
	.zero		1


	//   ....[71]....
        /*09c4*/ 	.word	0x000170b0
        /*09c8*/ 	.word	0x00000013
        /*09cc*/ 	.word	0x00038840
        /*09d0*/ 	.short	0x010a
        /*09d2*/ 	.byte	0x3f
	.zero		1


	//   ....[72]....
        /*09d4*/ 	.word	0x00017830
        /*09d8*/ 	.word	0x00000004
        /*09dc*/ 	.word	0x00038860
        /*09e0*/ 	.short	0x010a
        /*09e2*/ 	.byte	0x3f
	.zero		1


	//   ....[73]....
        /*09e4*/ 	.word	0x00017fb0
        /*09e8*/ 	.word	0x00000000
        /*09ec*/ 	.word	0x00038860
        /*09f0*/ 	.short	0x010a
        /*09f2*/ 	.byte	0x3f
	.zero		1


	//   ....[74]....
        /*09f4*/ 	.word	0x000187c0
        /*09f8*/ 	.word	0x00000007
        /*09fc*/ 	.word	0x00038820
        /*0a00*/ 	.short	0x010a
        /*0a02*/ 	.byte	0x3f
	.zero		1


	//   ....[75]....
        /*0a04*/ 	.word	0x00018960
        /*0a08*/ 	.word	0x00000005
        /*0a0c*/ 	.word	0x00038840
        /*0a10*/ 	.short	0x010a
        /*0a12*/ 	.byte	0x3f
	.zero		1


	//   ....[76]....
        /*0a14*/ 	.word	0x000189b0
        /*0a18*/ 	.word	0x00000003
        /*0a1c*/ 	.word	0x00038840
        /*0a20*/ 	.short	0x010a
        /*0a22*/ 	.byte	0x3f
	.zero		1


	//   ....[77]....
        /*0a24*/ 	.word	0x00018a00
        /*0a28*/ 	.word	0x00000005
        /*0a2c*/ 	.word	0x00038860
        /*0a30*/ 	.short	0x010a
        /*0a32*/ 	.byte	0x3f
	.zero		1


	//----- nvinfo : EIATTR_NUM_MBARRIERS
	.align		4
.L_269:
        /*0a34*/ 	.byte	0x03, 0x38
        /*0a36*/ 	.short	0x0016


	//----- nvinfo : EIATTR_EXIT_INSTR_OFFSETS
	.align		4
        /*0a38*/ 	.byte	0x04, 0x1c
        /*0a3a*/ 	.short	(.L_271 - .L_270)


	//   ....[0]....
.L_270:
        /*0a3c*/ 	.word	0x00015aa0


	//----- nvinfo : EIATTR_MAX_THREADS
	.align		4
.L_271:
        /*0a40*/ 	.byte	0x04, 0x05
        /*0a42*/ 	.short	(.L_273 - .L_272)
.L_272:
        /*0a44*/ 	.word	0x00000180
        /*0a48*/ 	.word	0x00000001
        /*0a4c*/ 	.word	0x00000001


	//----- nvinfo : EIATTR_CRS_STACK_SIZE
	.align		4
.L_273:
        /*0a50*/ 	.byte	0x04, 0x1e
        /*0a52*/ 	.short	(.L_275 - .L_274)
.L_274:
        /*0a54*/ 	.word	0x00000000


	//----- nvinfo : EIATTR_CBANK_PARAM_SIZE
	.align		4
.L_275:
        /*0a58*/ 	.byte	0x03, 0x19
        /*0a5a*/ 	.short	0x0a70


	//----- nvinfo : EIATTR_PARAM_CBANK
	.align		4
        /*0a5c*/ 	.byte	0x04, 0x0a
        /*0a5e*/ 	.short	(.L_277 - .L_276)
	.align		4
.L_276:
        /*0a60*/ 	.word	index@(.nv.constant0._ZN7cutlass13device_kernelIN5flash11enable_sm90INS1_16FlashAttnFwdSm90INS1_25CollectiveMainloopFwdSm90ILi2EN4cute5tupleIJNS5_1CILi1EEES8_S8_EEENS6_IJNS7_ILi128EEENS7_ILi80EEENS7_ILi256EEEEEELi256ENS_6half_tEfNS_4arch4Sm90ELb1ELb0ELb1ELb0ELb1ELb0ELb0ELb1ELb1ELb1ELb1ELb0EEENS1_21CollectiveEpilogueFwdINS6_IJSA_SC_SB_EEES9_SE_SG_Li256ELb0ELb1ELb1ELb0EEENS1_19SingleTileSchedulerILb0ELb1ELb1ELi128EEEEEEEEEvNT_6ParamsE)
        /*0a64*/ 	.short	0x0210
        /*0a66*/ 	.short	0x0a70


	//----- nvinfo : EIATTR_SW_WAR
	.align		4
.L_277:
        /*0a68*/ 	.byte	0x04, 0x36
        /*0a6a*/ 	.short	(.L_279 - .L_278)
.L_278:
        /*0a6c*/ 	.word	0x00000008
.L_279:


//--------------------- .nv.info._ZN7cutlass13device_kernelIN5flash11enable_sm90INS1_16FlashAttnFwdSm90INS1_25CollectiveMainloopFwdSm90ILi2EN4cute5tupleIJNS5_1CILi1EEES8_S8_EEENS6_IJNS7_ILi128EEENS7_ILi80EEENS7_ILi256EEEEEELi256ENS_6half_tEfNS_4arch4Sm90ELb1ELb0ELb1ELb1ELb1ELb0ELb0ELb1ELb1ELb1ELb1ELb0EEENS1_21CollectiveEpilogueFwdINS6_IJSA_SC_SB_EEES9_SE_SG_Li256ELb1ELb1ELb1ELb0EEENS1_36VarlenDynamicPersistentTileSchedulerILi128ELi80ELi256ELi128ELb1ELb1ELb1ELb1ELb1ELb1EEEEEEEEEvNT_6ParamsE --------------------------
	.section	.nv.info._ZN7cutlass13device_kernelIN5flash11enable_sm90INS1_16FlashAttnFwdSm90INS1_25CollectiveMainloopFwdSm90ILi2EN4cute5tupleIJNS5_1CILi1EEES8_S8_EEENS6_IJNS7_ILi128EEENS7_ILi80EEENS7_ILi256EEEEEELi256ENS_6half_tEfNS_4arch4Sm90ELb1ELb0ELb1ELb1ELb1ELb0ELb0ELb1ELb1ELb1ELb1ELb0EEENS1_21CollectiveEpilogueFwdINS6_IJSA_SC_SB_EEES9_SE_SG_Li256ELb1ELb1ELb1ELb0EEENS1_36VarlenDynamicPersistentTileSchedulerILi128ELi80ELi256ELi128ELb1ELb1ELb1ELb1ELb1ELb1EEEEEEEEEvNT_6ParamsE,"",@"SHT_CUDA_INFO"
	.sectionflags	@""
	.align	4


	//----- nvinfo : EIATTR_CUDA_API_VERSION
	.align		4
        /*0000*/ 	.byte	0x04, 0x37
        /*0002*/ 	.short	(.L_281 - .L_280)
.L_280:
        /*0004*/ 	.word	0x00000082


	//----- nvinfo : EIATTR_KPARAM_INFO
	.align		4
.L_281:
        /*0008*/ 	.byte	0x04, 0x17
        /*000a*/ 	.short	(.L_283 - .L_282)
.L_282:
        /*000c*/ 	.word	0x00000000
        /*0010*/ 	.short	0x0000
        /*0012*/ 	.short	0x0070
        /*0014*/ 	.byte	0x00, 0xf0, 0x01, 0x2a


	//----- nvinfo : EIATTR_SPARSE_MMA_MASK
	.align		4
.L_283:
        /*0018*/ 	.byte	0x03, 0x50
        /*001a*/ 	.short	0x0000


	//----- nvinfo : EIATTR_MAXREG_COUNT
	.align		4
        /*001c*/ 	.byte	0x03, 0x1b
        /*001e*/ 	.short	0x00a8


	//----- nvinfo : EIATTR_NUM_BARRIERS
	.align		4
        /*0020*/ 	.byte	0x02, 0x4c
        /*0022*/ 	.byte	0x09
	.zero		1


	//----- nvinfo : EIATTR_EXTERNS
	.align		4
        /*0024*/ 	.byte	0x04, 0x0f
        /*0026*/ 	.short	(.L_285 - .L_284)


	//   ....[0]....
	.align		4
.L_284:
        /*0028*/ 	.word	index@(__assertfail)


	//----- nvinfo : EIATTR_ANNOTATIONS
	.align		4
.L_285:
        /*002c*/ 	.byte	0x04, 0x55
        /*002e*/ 	.short	(.L_287 - .L_286)


	//   ....[0]....
.L_286:
        /* <DEDUP_REMOVED lines=27> */


	//----- nvinfo : EIATTR_MERCURY_ISA_VERSION
	.align		4
.L_287:
        /*01c8*/ 	.byte	0x03, 0x5f
        /*01ca*/ 	.short	0x0101


	//----- nvinfo : EIATTR_UNUSED_LOAD_BYTE_OFFSET
	.align		4
        /*01cc*/ 	.byte	0x04, 0x44
        /*01ce*/ 	.short	(.L_289 - .L_288)


	//   ....[0]....
.L_288:
        /*01d0*/ 	.word	0x00000950
        /*01d4*/ 	.word	0x0000fff0


	//   ....[1]....
        /*01d8*/ 	.word	0x0000f940
        /*01dc*/ 	.word	0x0000fff0


	//----- nvinfo : EIATTR_INT_WARP_WIDE_INSTR_OFFSETS
	.align		4
.L_289:
        /*01e0*/ 	.byte	0x04, 0x31
        /*01e2*/ 	.short	(.L_291 - .L_290)


	//   ....[0]....
.L_290:
        /*01e4*/ 	.word	0x000000c0


	//   ....[1]....
        /*01e8*/ 	.word	0x000000d0


	//   ....[2]....
        /*01ec*/ 	.word	0x00000170


	//   ....[3]....
        /*01f0*/ 	.word	0x00015f80


	//   ....[4]....
        /*01f4*/ 	.word	0x00016010


	//   ....[5]....
        /*01f8*/ 	.word	0x00018f20


	//   ....[6]....
        /*01fc*/ 	.word	0x00018fb0


	//----- nvinfo : EIATTR_COOP_GROUP_MASK_REGIDS
	.align		4
.L_291:
        /*0200*/ 	.byte	0x04, 0x29
        /*0202*/ 	.short	(.L_293 - .L_292)


	//   ....[0]....
.L_292:
        /*0204*/ 	.word	0xffffffff


	//   ....[1]....
        /*0208*/ 	.word	0xffffffff


	//   ....[2]....
        /*020c*/ 	.word	0xffffffff


	//   ....[3]....
        /*0210*/ 	.word	0xffffffff


	//   ....[4]....
        /*0214*/ 	.word	0xffffffff


	//   ....[5]....
        /*0218*/ 	.word	0xffffffff


	//   ....[6]....
        /*021c*/ 	.word	0xffffffff


	//   ....[7]....
        /*0220*/ 	.word	0xffffffff


	//   ....[8]....
        /*0224*/ 	.word	0xffffffff


	//   ....[9]....
        /*0228*/ 	.word	0xffffffff


	//   ....[10]....
        /*022c*/ 	.word	0xffffffff


	//   ....[11]....
        /*0230*/ 	.word	0xffffffff


	//   ....[12]....
        /*0234*/ 	.word	0xffffffff


	//   ....[13]....
        /*0238*/ 	.word	0xffffffff


	//   ....[14]....
        /*023c*/ 	.word	0xffffffff


	//   ....[15]....
        /*0240*/ 	.word	0xffffffff


	//   ....[16]....
        /*0244*/ 	.word	0xffffffff


	//   ....[17]....
        /*0248*/ 	.word	0xffffffff


	//   ....[18]....
        /*024c*/ 	.word	0xffffffff


	//   ....[19]....
        /*0250*/ 	.word	0xffffffff


	//   ....[20]....
        /*0254*/ 	.word	0xffffffff


	//   ....[21]....
        /*0258*/ 	.word	0xffffffff


	//   ....[22]....
        /*025c*/ 	.word	0xffffffff


	//   ....[23]....
        /*0260*/ 	.word	0xffffffff


	//   ....[24]....
        /*0264*/ 	.word	0xffffffff


	//   ....[25]....
        /*0268*/ 	.word	0xffffffff


	//   ....[26]....
        /*026c*/ 	.word	0xffffffff


	//   ....[27]....
        /*0270*/ 	.word	0xffffffff


	//   ....[28]....
        /*0274*/ 	.word	0xffffffff


	//   ....[29]....
        /*0278*/ 	.word	0xffffffff


	//   ....[30]....
        /*027c*/ 	.word	0xffffffff


	//   ....[31]....
        /*0280*/ 	.word	0xffffffff


	//   ....[32]....
        /*0284*/ 	.word	0xffffffff


	//   ....[33]....
        /*0288*/ 	.word	0xffffffff


	//   ....[34]....
        /*028c*/ 	.word	0xffffffff


	//   ....[35]....
        /*0290*/ 	.word	0xffffffff


	//   ....[36]....
        /*0294*/ 	.word	0xffffffff


	//   ....[37]....
        /*0298*/ 	.word	0xffffffff


	//   ....[38]....
        /*029c*/ 	.word	0xffffffff


	//   ....[39]....
        /*02a0*/ 	.word	0xffffffff


	//   ....[40]....
        /*02a4*/ 	.word	0xffffffff


	//   ....[41]....
        /*02a8*/ 	.word	0xffffffff


	//   ....[42]....
        /*02ac*/ 	.word	0xffffffff


	//   ....[43]....
        /*02b0*/ 	.word	0xffffffff


	//   ....[44]....
        /*02b4*/ 	.word	0xffffffff


	//   ....[45]....
        /*02b8*/ 	.word	0xffffffff


	//   ....[46]....
        /*02bc*/ 	.word	0xffffffff


	//   ....[47]....
        /*02c0*/ 	.word	0xffffffff


	//   ....[48]....
        /*02c4*/ 	.word	0xffffffff


	//   ....[49]....
        /*02c8*/ 	.word	0xffffffff


	//   ....[50]....
        /*02cc*/ 	.word	0xffffffff


	//   ....[51]....
        /*02d0*/ 	.word	0xffffffff


	//   ....[52]....
        /*02d4*/ 	.word	0xffffffff


	//   ....[53]....
        /*02d8*/ 	.word	0xffffffff


	//   ....[54]....
        /*02dc*/ 	.word	0xffffffff


	//   ....[55]....
        /*02e0*/ 	.word	0xffffffff


	//   ....[56]....
        /*02e4*/ 	.word	0xffffffff


	//   ....[57]....
        /*02e8*/ 	.word	0xffffffff


	//   ....[58]....
        /*02ec*/ 	.word	0xffffffff


	//   ....[59]....
        /*02f0*/ 	.word	0xffffffff


	//   ....[60]....
        /*02f4*/ 	.word	0xffffffff


	//   ....[61]....
        /*02f8*/ 	.word	0xffffffff


	//   ....[62]....
        /*02fc*/ 	.word	0xffffffff


	//   ....[63]....
        /*0300*/ 	.word	0xffffffff


	//   ....[64]....
        /*0304*/ 	.word	0xffffffff


	//   ....[65]....
        /*0308*/ 	.word	0xffffffff


	//   ....[66]....
        /*030c*/ 	.word	0xffffffff


	//   ....[67]....
        /*0310*/ 	.word	0xffffffff


	//   ....[68]....
        /*0314*/ 	.word	0xffffffff


	//   ....[69]....
        /*0318*/ 	.word	0xffffffff


	//   ....[70]....
        /*031c*/ 	.word	0xffffffff


	//   ....[71]....
        /*0320*/ 	.word	0xffffffff


	//   ....[72]....
        /*0324*/ 	.word	0xffffffff


	//   ....[73]....
        /*0328*/ 	.word	0xffffffff


	//   ....[74]....
        /*032c*/ 	.word	0xffffffff


	//   ....[75]....
        /*0330*/ 	.word	0xffffffff


	//   ....[76]....
        /*0334*/ 	.word	0xffffffff


	//   ....[77]....
        /*0338*/ 	.word	0xffffffff


	//   ....[78]....
        /*033c*/ 	.word	0xffffffff


	//   ....[79]....
        /*0340*/ 	.word	0xffffffff


	//   ....[80]....
        /*0344*/ 	.word	0xffffffff


	//   ....[81]....
        /*0348*/ 	.word	0xffffffff


	//   ....[82]....
        /*034c*/ 	.word	0xffffffff


	//   ....[83]....
        /*0350*/ 	.word	0xffffffff


	//   ....[84]....
        /*0354*/ 	.word	0xffffffff


	//   ....[85]....
        /*0358*/ 	.word	0xffffffff


	//   ....[86]....
        /*035c*/ 	.word	0xffffffff


	//   ....[87]....
        /*0360*/ 	.word	0xffffffff


	//   ....[88]....
        /*0364*/ 	.word	0xffffffff


	//   ....[89]....
        /*0368*/ 	.word	0xffffffff


	//   ....[90]....
        /*036c*/ 	.word	0xffffffff


	//   ....[91]....
        /*0370*/ 	.word	0xffffffff


	//   ....[92]....
        /*0374*/ 	.word	0xffffffff


	//   ....[93]....
        /*0378*/ 	.word	0xffffffff


	//   ....[94]....
        /*037c*/ 	.word	0xffffffff


	//   ....[95]....
        /*0380*/ 	.word	0xffffffff


	//   ....[96]....
        /*0384*/ 	.word	0xffffffff


	//   ....[97]....
        /*0388*/ 	.word	0xffffffff


	//   ....[98]....
        /*038c*/ 	.word	0xffffffff


	//   ....[99]....
        /*0390*/ 	.word	0xffffffff


	//   ....[100]....
        /*0394*/ 	.word	0xffffffff


	//   ....[101]....
        /*0398*/ 	.word	0xffffffff


	//   ....[102]....
        /*039c*/ 	.word	0xffffffff


	//   ....[103]....
        /*03a0*/ 	.word	0xffffffff


	//   ....[104]....
        /*03a4*/ 	.word	0xffffffff


	//   ....[105]....
        /*03a8*/ 	.word	0xffffffff


	//   ....[106]....
        /*03ac*/ 	.word	0xffffffff


	//   ....[107]....
        /*03b0*/ 	.word	0xffffffff


	//   ....[108]....
        /*03b4*/ 	.word	0xffffffff


	//   ....[109]....
        /*03b8*/ 	.word	0xffffffff


	//   ....[110]....
        /*03bc*/ 	.word	0xffffffff


	//   ....[111]....
        /*03c0*/ 	.word	0xffffffff


	//   ....[112]....
        /*03c4*/ 	.word	0xffffffff


	//   ....[113]....
        /*03c8*/ 	.word	0xffffffff


	//   ....[114]....
        /*03cc*/ 	.word	0xffffffff


	//   ....[115]....
        /*03d0*/ 	.word	0xffffffff


	//   ....[116]....
        /*03d4*/ 	.word	0xffffffff


	//   ....[117]....
        /*03d8*/ 	.word	0xffffffff


	//   ....[118]....
        /*03dc*/ 	.word	0xffffffff


	//   ....[119]....
        /*03e0*/ 	.word	0xffffffff


	//   ....[120]....
        /*03e4*/ 	.word	0xffffffff


	//   ....[121]....
        /*03e8*/ 	.word	0xffffffff


	//   ....[122]....
        /*03ec*/ 	.word	0xffffffff


	//   ....[123]....
        /*03f0*/ 	.word	0xffffffff


	//   ....[124]....
        /*03f4*/ 	.word	0xffffffff


	//   ....[125]....
        /*03f8*/ 	.word	0xffffffff


	//   ....[126]....
        /*03fc*/ 	.word	0xffffffff


	//   ....[127]....
        /*0400*/ 	.word	0xffffffff


	//   ....[128]....
        /*0404*/ 	.word	0xffffffff


	//   ....[129]....
        /*0408*/ 	.word	0xffffffff


	//   ....[130]....
        /*040c*/ 	.word	0xffffffff


	//   ....[131]....
        /*0410*/ 	.word	0xffffffff


	//   ....[132]....
        /*0414*/ 	.word	0xffffffff


	//   ....[133]....
        /*0418*/ 	.word	0xffffffff


	//   ....[134]....
        /*041c*/ 	.word	0xffffffff


	//   ....[135]....
        /*0420*/ 	.word	0xffffffff


	//   ....[136]....
        /*0424*/ 	.word	0xffffffff


	//   ....[137]....
        /*0428*/ 	.word	0xffffffff


	//   ....[138]....
        /*042c*/ 	.word	0xffffffff


	//   ....[139]....
        /*0430*/ 	.word	0xffffffff


	//   ....[140]....
        /*0434*/ 	.word	0xffffffff


	//   ....[141]....
        /*0438*/ 	.word	0xffffffff


	//   ....[142]....
        /*043c*/ 	.word	0xffffffff


	//   ....[143]....
        /*0440*/ 	.word	0x0500000f


	//   ....[144]....
        /*0444*/ 	.word	0x0500000f


	//   ....[145]....
        /*0448*/ 	.word	0x0500000f


	//   ....[146]....
        /*044c*/ 	.word	0x0500000f


	//   ....[147]....
        /*0450*/ 	.word	0x0500000f


	//   ....[148]....
        /*0454*/ 	.word	0x0500000f


	//   ....[149]....
        /*0458*/ 	.word	0x0500000f


	//   ....[150]....
        /*045c*/ 	.word	0x0500000f


	//   ....[151]....
        /*0460*/ 	.word	0x0500000f


	//   ....[152]....
        /*0464*/ 	.word	0x0500000f


	//   ....[153]....
        /*0468*/ 	.word	0x0500000f


	//   ....[154]....
        /*046c*/ 	.word	0x0500000f


	//   ....[155]....
        /*0470*/ 	.word	0x0500000f


	//   ....[156]....
        /*0474*/ 	.word	0x0500000f


	//   ....[157]....
        /*0478*/ 	.word	0x0500000f


	//   ....[158]....
        /*047c*/ 	.word	0x0500000f


	//   ....[159]....
        /*0480*/ 	.word	0x0500000f


	//   ....[160]....
        /*0484*/ 	.word	0x0500000f


	//   ....[161]....
        /*0488*/ 	.word	0x0500000f


	//   ....[162]....
        /*048c*/ 	.word	0x0500000f


	//   ....[163]....
        /*0490*/ 	.word	0x0500000f


	//   ....[164]....
        /*0494*/ 	.word	0x0500000f


	//   ....[165]....
        /*0498*/ 	.word	0x0500000f


	//   ....[166]....
        /*049c*/ 	.word	0x0500000f


	//   ....[167]....
        /*04a0*/ 	.word	0x0500000f


	//   ....[168]....
        /*04a4*/ 	.word	0x0500000f


	//   ....[169]....
        /*04a8*/ 	.word	0x0500000f


	//   ....[170]....
        /*04ac*/ 	.word	0x0500000f


	//   ....[171]....
        /*04b0*/ 	.word	0x0500000f


	//   ....[172]....
        /*04b4*/ 	.word	0x0500000f


	//   ....[173]....
        /*04b8*/ 	.word	0x0500000f


	//   ....[174]....
        /*04bc*/ 	.word	0x0500000f


	//   ....[175]....
        /*04c0*/ 	.word	0x0500000f


	//   ....[176]....
        /*04c4*/ 	.word	0x0500000f


	//   ....[177]....
        /*04c8*/ 	.word	0x0500000f


	//   ....[178]....
        /*04cc*/ 	.word	0x0500000f


	//   ....[179]....
        /*04d0*/ 	.word	0x0500000f


	//   ....[180]....
        /*04d4*/ 	.word	0x0500000f


	//   ....[181]....
        /*04d8*/ 	.word	0x0500000f


	//   ....[182]....
        /*04dc*/ 	.word	0x0500000f


	//   ....[183]....
        /*04e0*/ 	.word	0x0500000f


	//   ....[184]....
        /*04e4*/ 	.word	0x0500000f


	//   ....[185]....
        /*04e8*/ 	.word	0x0500000f


	//   ....[186]....
        /*04ec*/ 	.word	0x0500000f


	//   ....[187]....
        /*04f0*/ 	.word	0x0500000f


	//   ....[188]....
        /*04f4*/ 	.word	0x0500000f


	//   ....[189]....
        /*04f8*/ 	.word	0x0500000f


	//   ....[190]....
        /*04fc*/ 	.word	0x0500000f


	//   ....[191]....
        /*0500*/ 	.word	0x0500000f


	//   ....[192]....
        /*0504*/ 	.word	0x0500000f


	//   ....[193]....
        /*0508*/ 	.word	0x0500000f


	//   ....[194]....
        /*050c*/ 	.word	0x0500000f


	//   ....[195]....
        /*0510*/ 	.word	0x0500000f


	//   ....[196]....
        /*0514*/ 	.word	0x0500000f


	//   ....[197]....
        /*0518*/ 	.word	0x0500000f


	//   ....[198]....
        /*051c*/ 	.word	0x0500000f


	//   ....[199]....
        /*0520*/ 	.word	0x0500000f


	//   ....[200]....
        /*0524*/ 	.word	0x0500000f


	//   ....[201]....
        /*0528*/ 	.word	0x0500000f


	//   ....[202]....
        /*052c*/ 	.word	0x0500000f


	//   ....[203]....
        /*0530*/ 	.word	0x0500000f


	//   ....[204]....
        /*0534*/ 	.word	0x0500000f


	//   ....[205]....
        /*0538*/ 	.word	0x0500000f


	//   ....[206]....
        /*053c*/ 	.word	0x0500000f


	//   ....[207]....
        /*0540*/ 	.word	0x0500000f


	//   ....[208]....
        /*0544*/ 	.word	0x0500000f


	//   ....[209]....
        /*0548*/ 	.word	0x0500000f


	//   ....[210]....
        /*054c*/ 	.word	0x0500000f


	//   ....[211]....
        /*0550*/ 	.word	0x0500000f


	//   ....[212]....
        /*0554*/ 	.word	0x0500000f


	//   ....[213]....
        /*0558*/ 	.word	0x0500000f


	//   ....[214]....
        /*055c*/ 	.word	0x0500000f


	//   ....[215]....
        /*0560*/ 	.word	0x0500000f


	//   ....[216]....
        /*0564*/ 	.word	0x0500000f


	//   ....[217]....
        /*0568*/ 	.word	0x0500000f


	//   ....[218]....
        /*056c*/ 	.word	0x0500000f


	//----- nvinfo : EIATTR_COOP_GROUP_INSTR_OFFSETS
	.align		4
.L_293:
        /*0570*/ 	.byte	0x04, 0x28
        /*0572*/ 	.short	(.L_295 - .L_294)


	//   ....[0]....
.L_294:
        /*0574*/ 	.word	0x00000070


	//   ....[1]....
        /*0578*/ 	.word	0x000000b0


	//   ....[2]....
        /*057c*/ 	.word	0x000002d0


	//   ....[3]....
        /*0580*/ 	.word	0x00000430


	//   ....[4]....
        /*0584*/ 	.word	0x00000550


	//   ....[5]....
        /*0588*/ 	.word	0x000006b0


	//   ....[6]....
        /*058c*/ 	.word	0x00002010


	//   ....[7]....
        /*0590*/ 	.word	0x000048f0


	//   ....[8]....
        /*0594*/ 	.word	0x00004990


	//   ....[9]....
        /*0598*/ 	.word	0x00005280


	//   ....[10]....
        /*059c*/ 	.word	0x000054e0


	//   ....[11]....
        /*05a0*/ 	.word	0x00005a60


	//   ....[12]....
        /*05a4*/ 	.word	0x00005af0


	//   ....[13]....
        /*05a8*/ 	.word	0x00008fd0


	//   ....[14]....
        /*05ac*/ 	.word	0x00009020


	//   ....[15]....
        /*05b0*/ 	.word	0x000096f0


	//   ....[16]....
        /*05b4*/ 	.word	0x00009800


	//   ....[17]....
        /*05b8*/ 	.word	0x00009d80


	//   ....[18]....
        /*05bc*/ 	.word	0x00009df0


	//   ....[19]....
        /*05c0*/ 	.word	0x0000d600


	//   ....[20]....
        /*05c4*/ 	.word	0x0000d660


	//   ....[21]....
        /*05c8*/ 	.word	0x0000d8c0


	//   ....[22]....
        /*05cc*/ 	.word	0x0000d8e0


	//   ....[23]....
        /*05d0*/ 	.word	0x0000ec30


	//   ....[24]....
        /*05d4*/ 	.word	0x0000ec60


	//   ....[25]....
        /*05d8*/ 	.word	0x0000ecf0


	//   ....[26]....
        /*05dc*/ 	.word	0x0000ed10


	//   ....[27]....
        /*05e0*/ 	.word	0x00010b10


	//   ....[28]....
        /*05e4*/ 	.word	0x00010b20


	//   ....[29]....
        /*05e8*/ 	.word	0x00010b30


	//   ....[30]....
        /*05ec*/ 	.word	0x00010b40


	//   ....[31]....
        /*05f0*/ 	.word	0x00011630


	//   ....[32]....
        /*05f4*/ 	.word	0x00011650


	//   ....[33]....
        /*05f8*/ 	.word	0x000117f0


	//   ....[34]....
        /*05fc*/ 	.word	0x00011810


	//   ....[35]....
        /*0600*/ 	.word	0x00011950


	//   ....[36]....
        /*0604*/ 	.word	0x00011970


	//   ....[37]....
        /*0608*/ 	.word	0x00011ac0


	//   ....[38]....
        /*060c*/ 	.word	0x00011ae0


	//   ....[39]....
        /*0610*/ 	.word	0x000120b0


	//   ....[40]....
        /*0614*/ 	.word	0x000120f0


	//   ....[41]....
        /*0618*/ 	.word	0x00012c20


	//   ....[42]....
        /*061c*/ 	.word	0x00012c30


	//   ....[43]....
        /*0620*/ 	.word	0x00013f70


	//   ....[44]....
        /*0624*/ 	.word	0x00013fa0


	//   ....[45]....
        /*0628*/ 	.word	0x00014100


	//   ....[46]....
        /*062c*/ 	.word	0x00014120


	//   ....[47]....
        /*0630*/ 	.word	0x00014260


	//   ....[48]....
        /*0634*/ 	.word	0x00014280


	//   ....[49]....
        /*0638*/ 	.word	0x000143d0


	//   ....[50]....
        /*063c*/ 	.word	0x000143f0


	//   ....[51]....
        /*0640*/ 	.word	0x000145d0


	//   ....[52]....
        /*0644*/ 	.word	0x000147c0


	//   ....[53]....
        /*0648*/ 	.word	0x000147f0


	//   ....[54]....
        /*064c*/ 	.word	0x00014820


	//   ....[55]....
        /*0650*/ 	.word	0x00014850


	//   ....[56]....
        /*0654*/ 	.word	0x00014880


	//   ....[57]....
        /*0658*/ 	.word	0x000148b0


	//   ....[58]....
        /*065c*/ 	.word	0x00014a20


	//   ....[59]....
        /*0660*/ 	.word	0x00014a50


	//   ....[60]....
        /*0664*/ 	.word	0x00014a80


	//   ....[61]....
        /*0668*/ 	.word	0x00014ab0


	//   ....[62]....
        /*066c*/ 	.word	0x00014ae0


	//   ....[63]....
        /*0670*/ 	.word	0x00014b10


	//   ....[64]....
        /*0674*/ 	.word	0x00014ba0


	//   ....[65]....
        /*0678*/ 	.word	0x00014bd0


	//   ....[66]....
        /*067c*/ 	.word	0x00014be0


	//   ....[67]....
        /*0680*/ 	.word	0x00014c20


	//   ....[68]....
        /*0684*/ 	.word	0x00016b50


	//   ....[69]....
        /*0688*/ 	.word	0x00016b90


	//   ....[70]....
        /*068c*/ 	.word	0x00016bc0


	//   ....[71]....
        /*0690*/ 	.word	0x00016c70


	//   ....[72]....
        /*0694*/ 	.word	0x00016cb0


	//   ....[73]....
        /*0698*/ 	.word	0x00016d10


	//   ....[74]....
        /*069c*/ 	.word	0x00016d50


	//   ....[75]....
        /*06a0*/ 	.word	0x00016db0


	//   ....[76]....
        /*06a4*/ 	.word	0x00016dd0


	//   ....[77]....
        /*06a8*/ 	.word	0x00016e00


	//   ....[78]....
        /*06ac*/ 	.word	0x000175f0


	//   ....[79]....
        /*06b0*/ 	.word	0x00017620


	//   ....[80]....
        /*06b4*/ 	.word	0x00017680


	//   ....[81]....
        /*06b8*/ 	.word	0x000176f0


	//   ....[82]....
        /*06bc*/ 	.word	0x00017740


	//   ....[83]....
        /*06c0*/ 	.word	0x000177b0


	//   ....[84]....
        /*06c4*/ 	.word	0x00017800


	//   ....[85]....
        /*06c8*/ 	.word	0x00017870


	//   ....[86]....
        /*06cc*/ 	.word	0x000178c0


	//   ....[87]....
        /*06d0*/ 	.word	0x00017930


	//   ....[88]....
        /*06d4*/ 	.word	0x00017980


	//   ....[89]....
        /*06d8*/ 	.word	0x000179f0


	//   ....[90]....
        /*06dc*/ 	.word	0x00017a30


	//   ....[91]....
        /*06e0*/ 	.word	0x00017aa0


	//   ....[92]....
        /*06e4*/ 	.word	0x00017ab0


	//   ....[93]....
        /*06e8*/ 	.word	0x00017b00


	//   ....[94]....
        /*06ec*/ 	.word	0x000182d0


	//   ....[95]....
        /*06f0*/ 	.word	0x00018300


	//   ....[96]....
        /*06f4*/ 	.word	0x00018330


	//   ....[97]....
        /*06f8*/ 	.word	0x000183f0


	//   ....[98]....
        /*06fc*/ 	.word	0x00018420


	//   ....[99]....
        /*0700*/ 	.word	0x00018470


	//   ....[100]....
        /*0704*/ 	.word	0x000184a0


	//   ....[101]....
        /*0708*/ 	.word	0x000184f0


	//   ....[102]....
        /*070c*/ 	.word	0x00018520


	//   ....[103]....
        /*0710*/ 	.word	0x00018590


	//   ....[104]....
        /*0714*/ 	.word	0x00018870


	//   ....[105]....
        /*0718*/ 	.word	0x00018890


	//   ....[106]....
        /*071c*/ 	.word	0x000188a0


	//   ....[107]....
        /*0720*/ 	.word	0x00018950


	//   ....[108]....
        /*0724*/ 	.word	0x00018960


	//   ....[109]....
        /*0728*/ 	.word	0x00018a10


	//   ....[110]....
        /*072c*/ 	.word	0x00018a20


	//   ....[111]....
        /*0730*/ 	.word	0x00018ad0


	//   ....[112]....
        /*0734*/ 	.word	0x00018ae0


	//   ....[113]....
        /*0738*/ 	.word	0x00018af0


	//   ....[114]....
        /*073c*/ 	.word	0x00019100


	//   ....[115]....
        /*0740*/ 	.word	0x00019140


	//   ....[116]....
        /*0744*/ 	.word	0x00019180


	//   ....[117]....
        /*0748*/ 	.word	0x000191a0


	//   ....[118]....
        /*074c*/ 	.word	0x000191c0


	//   ....[119]....
        /*0750*/ 	.word	0x00019270


	//   ....[120]....
        /*0754*/ 	.word	0x00019320


	//   ....[121]....
        /*0758*/ 	.word	0x00019350


	//   ....[122]....
        /*075c*/ 	.word	0x00019360


	//   ....[123]....
        /*0760*/ 	.word	0x000193f0


	//   ....[124]....
        /*0764*/ 	.word	0x00019860


	//   ....[125]....
        /*0768*/ 	.word	0x00019890


	//   ....[126]....
        /*076c*/ 	.word	0x000198f0


	//   ....[127]....
        /*0770*/ 	.word	0x00019920


	//   ....[128]....
        /*0774*/ 	.word	0x00019950


	//   ....[129]....
        /*0778*/ 	.word	0x00019980


	//   ....[130]....
        /*077c*/ 	.word	0x000199b0


	//   ....[131]....
        /*0780*/ 	.word	0x000199e0


	//   ....[132]....
        /*0784*/ 	.word	0x00019b80


	//   ....[133]....
        /*0788*/ 	.word	0x00019bb0


	//   ....[134]....
        /*078c*/ 	.word	0x00019be0


	//   ....[135]....
        /*0790*/ 	.word	0x00019c10


	//   ....[136]....
        /*0794*/ 	.word	0x00019c40


	//   ....[137]....
        /*0798*/ 	.word	0x00019c70


	//   ....[138]....
        /*079c*/ 	.word	0x00019d30


	//   ....[139]....
        /*07a0*/ 	.word	0x00019d50


	//   ....[140]....
        /*07a4*/ 	.word	0x00019d70


	//   ....[141]....
        /*07a8*/ 	.word	0x00019dd0


	//   ....[142]....
        /*07ac*/ 	.word	0x0001a7f0


	//   ....[143]....
        /*07b0*/ 	.word	0x0001adc0


	//   ....[144]....
        /*07b4*/ 	.word	0x0001aeb0


	//   ....[145]....
        /*07b8*/ 	.word	0x0001af80


	//   ....[146]....
        /*07bc*/ 	.word	0x0001aff0


	//   ....[147]....
        /*07c0*/ 	.word	0x0001b090


	//   ....[148]....
        /*07c4*/ 	.word	0x0001b170


	//   ....[149]....
        /*07c8*/ 	.word	0x0001b270


	//   ....[150]....
        /*07cc*/ 	.word	0x0001b2e0


	//   ....[151]....
        /*07d0*/ 	.word	0x0001b3d0


	//   ....[152]....
        /*07d4*/ 	.word	0x0001b440


	//   ....[153]....
        /*07d8*/ 	.word	0x0001b520


	//   ....[154]....
        /*07dc*/ 	.word	0x0001b5d0


	//   ....[155]....
        /*07e0*/ 	.word	0x0001b640


	//   ....[156]....
        /*07e4*/ 	.word	0x0001b6c0


	//   ....[157]....
        /*07e8*/ 	.word	0x0001b7a0


	//   ....[158]....
        /*07ec*/ 	.word	0x0001b820


	//   ....[159]....
        /*07f0*/ 	.word	0x0001b910


	//   ....[160]....
        /*07f4*/ 	.word	0x0001b990


	//   ....[161]....
        /*07f8*/ 	.word	0x0001ba80


	//   ....[162]....
        /*07fc*/ 	.word	0x0001bb00


	//   ....[163]....
        /*0800*/ 	.word	0x0001bbf0


	//   ....[164]....
        /*0804*/ 	.word	0x0001bc70


	//   ....[165]....
        /*0808*/ 	.word	0x0001bd60


	//   ....[166]....
        /*080c*/ 	.word	0x0001bde0


	//   ....[167]....
        /*0810*/ 	.word	0x0001bec0


	//   ....[168]....
        /*0814*/ 	.word	0x0001bf40


	//   ....[169]....
        /*0818*/ 	.word	0x0001c010


	//   ....[170]....
        /*081c*/ 	.word	0x0001c140


	//   ....[171]....
        /*0820*/ 	.word	0x0001c210


	//   ....[172]....
        /*0824*/ 	.word	0x0001c2e0


	//   ....[173]....
        /*0828*/ 	.word	0x0001c3c0


	//   ....[174]....
        /*082c*/ 	.word	0x0001c420


	//   ....[175]....
        /*0830*/ 	.word	0x0001c500


	//   ....[176]....
        /*0834*/ 	.word	0x0001c560


	//   ....[177]....
        /*0838*/ 	.word	0x0001c640


	//   ....[178]....
        /*083c*/ 	.word	0x0001c6a0


	//   ....[179]....
        /*0840*/ 	.word	0x0001c7b0


	//   ....[180]....
        /*0844*/ 	.word	0x0001c8a0


	//   ....[181]....
        /*0848*/ 	.word	0x0001c940


	//   ....[182]....
        /*084c*/ 	.word	0x0001c9a0


	//   ....[183]....
        /*0850*/ 	.word	0x0001cac0


	//   ....[184]....
        /*0854*/ 	.word	0x0001cb20


	//   ....[185]....
        /*0858*/ 	.word	0x0001cc40


	//   ....[186]....
        /*085c*/ 	.word	0x0001cca0


	//   ....[187]....
        /*0860*/ 	.word	0x0001cdc0


	//   ....[188]....
        /*0864*/ 	.word	0x0001ce20


	//   ....[189]....
        /*0868*/ 	.word	0x0001cef0


	//   ....[190]....
        /*086c*/ 	.word	0x0001d050


	//   ....[191]....
        /*0870*/ 	.word	0x0001d0f0


	//   ....[192]....
        /*0874*/ 	.word	0x0001d240


	//   ....[193]....
        /*0878*/ 	.word	0x0001d2f0


	//   ....[194]....
        /*087c*/ 	.word	0x0001d350


	//   ....[195]....
        /*0880*/ 	.word	0x0001d410


	//   ....[196]....
        /*0884*/ 	.word	0x0001d4f0


	//   ....[197]....
        /*0888*/ 	.word	0x0001d5b0


	//   ....[198]....
        /*088c*/ 	.word	0x0001d690


	//   ....[199]....
        /*0890*/ 	.word	0x0001d750


	//   ....[200]....
        /*0894*/ 	.word	0x0001d860


	//   ....[201]....
        /*0898*/ 	.word	0x0001d900


	//   ....[202]....
        /*089c*/ 	.word	0x0001da80


	//   ....[203]....
        /*08a0*/ 	.word	0x0001daf0


	//   ....[204]....
        /*08a4*/ 	.word	0x0001db60


	//   ....[205]....
        /*08a8*/ 	.word	0x0001dbd0


	//   ....[206]....
        /*08ac*/ 	.word	0x0001dc40


	//   ....[207]....
        /*08b0*/ 	.word	0x0001dcc0


	//   ....[208]....
        /*08b4*/ 	.word	0x0001dd40


	//   ....[209]....
        /*08b8*/ 	.word	0x0001ddd0


	//   ....[210]....
        /*08bc*/ 	.word	0x0001de40


	//   ....[211]....
        /*08c0*/ 	.word	0x0001deb0


	//   ....[212]....
        /*08c4*/ 	.word	0x0001df20


	//   ....[213]....
        /*08c8*/ 	.word	0x0001dfa0


	//   ....[214]....
        /*08cc*/ 	.word	0x0001e010


	//   ....[215]....
        /*08d0*/ 	.word	0x0001e0a0


	//   ....[216]....
        /*08d4*/ 	.word	0x0001e100


	//   ....[217]....
        /*08d8*/ 	.word	0x0001e190


	//   ....[218]....
        /*08dc*/ 	.word	0x0001e2c0


	//----- nvinfo : EIATTR_REG_RECONFIG
	.align		4
.L_295:
        /*08e0*/ 	.byte	0x01, 0x54
	.zero		2


	//----- nvinfo : EIATTR_SYSCALL_OFFSETS
	.align		4
        /*08e4*/ 	.byte	0x04, 0x46
        /*08e6*/ 	.short	(.L_297 - .L_296)


	//   ....[0]....
.L_296:
        /*08e8*/ 	.word	0x00002190


	//   ....[1]....
        /*08ec*/ 	.word	0x00016170


	//   ....[2]....
        /*08f0*/ 	.word	0x000162c0


	//   ....[3]....
        /*08f4*/ 	.word	0x000163b0


	//   ....[4]....
        /*08f8*/ 	.word	0x00017250


	//----- nvinfo : EIATTR_MBARRIER_INSTR_OFFSETS
	.align		4
.L_297:
        /*08fc*/ 	.byte	0x04, 0x39
        /*08fe*/ 	.short	(.L_299 - .L_298)


	//   ....[0]....
.L_298:
        /*0900*/ 	.word	0x00000180
        /*0904*/ 	.word	0x000000ff
        /*0908*/ 	.word	0x00038800
        /*090c*/ 	.short	0x0100
        /*090e*/ 	.byte	0x08
	.zero		1


	//   ....[1]....
        /*0910*/ 	.word	0x00000190
        /*0914*/ 	.word	0x000000ff
        /*0918*/ 	.word	0x00038820
        /*091c*/ 	.short	0x0100
        /*091e*/ 	.byte	0x08
	.zero		1


	//   ....[2]....
        /*0920*/ 	.word	0x00000280
        /*0924*/ 	.word	0x000000ff
        /*0928*/ 	.word	0x00038830
        /*092c*/ 	.short	0x0100
        /*092e*/ 	.byte	0x08
	.zero		1


	//   ....[3]....
        /*0930*/ 	.word	0x00000290
        /*0934*/ 	.word	0x000000ff
        /*0938*/ 	.word	0x00038840
        /*093c*/ 	.short	0x0100
        /*093e*/ 	.byte	0x08
	.zero		1


	//   ....[4]....
        /*0940*/ 	.word	0x000002a0
        /*0944*/ 	.word	0x000000ff
        /*0948*/ 	.word	0x00038838
        /*094c*/ 	.short	0x0100
        /*094e*/ 	.byte	0x08
	.zero		1


	//   ....[5]....
        /*0950*/ 	.word	0x000002b0
        /*0954*/ 	.word	0x000000ff
        /*0958*/ 	.word	0x00038848
        /*095c*/ 	.short	0x0100
        /*095e*/ 	.byte	0x08
	.zero		1


	//   ....[6]....
        /*0960*/ 	.word	0x000003e0
        /*0964*/ 	.word	0x000000ff
        /*0968*/ 	.word	0x00038850
        /*096c*/ 	.short	0x0100
        /*096e*/ 	.byte	0x08
	.zero		1


	//   ....[7]....
        /*0970*/ 	.word	0x000003f0
        /*0974*/ 	.word	0x000000ff
        /*0978*/ 	.word	0x00038860
        /*097c*/ 	.short	0x0100
        /*097e*/ 	.byte	0x08
	.zero		1


	//   ....[8]....
        /*0980*/ 	.word	0x00000400
        /*0984*/ 	.word	0x000000ff
        /*0988*/ 	.word	0x00038858
        /*098c*/ 	.short	0x0100
        /*098e*/ 	.byte	0x08
	.zero		1


	//   ....[9]....
        /*0990*/ 	.word	0x00000410
        /*0994*/ 	.word	0x000000ff
        /*0998*/ 	.word	0x00038868
        /*099c*/ 	.short	0x0100
        /*099e*/ 	.byte	0x08
	.zero		1


	//   ....[10]....
        /*09a0*/ 	.word	0x00000500
        /*09a4*/ 	.word	0x000000ff
        /*09a8*/ 	.word	0x00038870
        /*09ac*/ 	.short	0x0100
        /*09ae*/ 	.byte	0x06
	.zero		1


	//   ....[11]....
        /*09b0*/ 	.word	0x00000510
        /*09b4*/ 	.word	0x000000ff
        /*09b8*/ 	.word	0x00038880
        /*09bc*/ 	.short	0x0100
        /*09be*/ 	.byte	0x06
	.zero		1


	//   ....[12]....
        /*09c0*/ 	.word	0x00000520
        /*09c4*/ 	.word	0x000000ff
        /*09c8*/ 	.word	0x00038878
        /*09cc*/ 	.short	0x0100
        /*09ce*/ 	.byte	0x06
	.zero		1


	//   ....[13]....
        /*09d0*/ 	.word	0x00000530
        /*09d4*/ 	.word	0x000000ff
        /*09d8*/ 	.word	0x00038888
        /*09dc*/ 	.short	0x0100
        /*09de*/ 	.byte	0x06
	.zero		1


	//   ....[14]....
        /*09e0*/ 	.word	0x00000660
        /*09e4*/ 	.word	0x000000ff
        /*09e8*/ 	.word	0x00038890
        /*09ec*/ 	.short	0x0100
        /*09ee*/ 	.byte	0x08
	.zero		1


	//   ....[15]....
        /*09f0*/ 	.word	0x00000670
        /*09f4*/ 	.word	0x000000ff
        /*09f8*/ 	.word	0x000388a0
        /*09fc*/ 	.short	0x0100
        /*09fe*/ 	.byte	0x08
	.zero		1


	//   ....[16]....
        /*0a00*/ 	.word	0x00000680
        /*0a04*/ 	.word	0x000000ff
        /*0a08*/ 	.word	0x00038898
        /*0a0c*/ 	.short	0x0100
        /*0a0e*/ 	.byte	0x08
	.zero		1


	//   ....[17]....
        /*0a10*/ 	.word	0x00000690
        /*0a14*/ 	.word	0x000000ff
        /*0a18*/ 	.word	0x000388a8
        /*0a1c*/ 	.short	0x0100
        /*0a1e*/ 	.byte	0x08
	.zero		1


	//   ....[18]....
        /*0a20*/ 	.word	0x000007d0
        /*0a24*/ 	.word	0x000000ff
        /*0a28*/ 	.word	0x000388b0
        /*0a2c*/ 	.short	0x0100
        /*0a2e*/ 	.byte	0x08
	.zero		1


	//   ....[19]....
        /*0a30*/ 	.word	0x000007e0
        /*0a34*/ 	.word	0x000000ff
        /*0a38*/ 	.word	0x000388c0
        /*0a3c*/ 	.short	0x0100
        /*0a3e*/ 	.byte	0x08
	.zero		1


	//   ....[20]....
        /*0a40*/ 	.word	0x000007f0
        /*0a44*/ 	.word	0x000000ff
        /*0a48*/ 	.word	0x000388b8
        /*0a4c*/ 	.short	0x0100
        /*0a4e*/ 	.byte	0x08
	.zero		1


	//   ....[21]....
        /*0a50*/ 	.word	0x00000800
        /*0a54*/ 	.word	0x000000ff
        /*0a58*/ 	.word	0x000388c8
        /*0a5c*/ 	.short	0x0100
        /*0a5e*/ 	.byte	0x08
	.zero		1


	//   ....[22]....
        /*0a60*/ 	.word	0x00002260
        /*0a64*/ 	.word	0x000000ff
        /*0a68*/ 	.word	0x00038800
        /*0a6c*/ 	.short	0x010a
        /*0a6e*/ 	.byte	0x06
	.zero		1


	//   ....[23]....
        /*0a70*/ 	.word	0x00002300
        /*0a74*/ 	.word	0x00000000
        /*0a78*/ 	.word	0x00038830
        /*0a7c*/ 	.short	0x010a
        /*0a7e*/ 	.byte	0x3f
	.zero		1


	//   ....[24]....
        /*0a80*/ 	.word	0x00002340
        /*0a84*/ 	.word	0x00000000
        /*0a88*/ 	.word	0x00038830
        /*0a8c*/ 	.short	0x010a
        /*0a8e*/ 	.byte	0x3f
	.zero		1


	//   ....[25]....
        /*0a90*/ 	.word	0x00005420
        /*0a94*/ 	.word	0x000000ff
        /*0a98*/ 	.word	0x00000000
        /*0a9c*/ 	.short	0x0101
        /*0a9e*/ 	.byte	0x04
	.zero		1


	//   ....[26]....
        /*0aa0*/ 	.word	0x000064d0
        /*0aa4*/ 	.word	0x000000ff
        /*0aa8*/ 	.word	0x00038830
        /*0aac*/ 	.short	0x010a
        /*0aae*/ 	.byte	0x3d
	.zero		1


	//   ....[27]....
        /*0ab0*/ 	.word	0x00006510
        /*0ab4*/ 	.word	0x000000ff
        /*0ab8*/ 	.word	0x00038830
        /*0abc*/ 	.short	0x010a
        /*0abe*/ 	.byte	0x3d
	.zero		1


	//   ....[28]....
        /*0ac0*/ 	.word	0x00008a80
        /*0ac4*/ 	.word	0x000000ff
        /*0ac8*/ 	.word	0x00038850
        /*0acc*/ 	.short	0x010a
        /*0ace*/ 	.byte	0x04
	.zero		1


	//   ....[29]....
        /*0ad0*/ 	.word	0x00008ac0
        /*0ad4*/ 	.word	0x000000ff
        /*0ad8*/ 	.word	0x00038850
        /*0adc*/ 	.short	0x010a
        /*0ade*/ 	.byte	0x04
	.zero		1


	//   ....[30]....
        /*0ae0*/ 	.word	0x000092b0
        /*0ae4*/ 	.word	0x000000ff
        /*0ae8*/ 	.word	0x00000000
        /*0aec*/ 	.short	0x0101
        /*0aee*/ 	.byte	0x3d
	.zero		1


	//   ....[31]....
        /*0af0*/ 	.word	0x0000a5e0
        /*0af4*/ 	.word	0x000000ff
        /*0af8*/ 	.word	0x00000000
        /*0afc*/ 	.short	0x0101
        /*0afe*/ 	.byte	0x04
	.zero		1


	//   ....[32]....
        /*0b00*/ 	.word	0x0000a810
        /*0b04*/ 	.word	0x000000ff
        /*0b08*/ 	.word	0x00038830
        /*0b0c*/ 	.short	0x010a
        /*0b0e*/ 	.byte	0x04
	.zero		1


	//   ....[33]....
        /*0b10*/ 	.word	0x0000a850
        /*0b14*/ 	.word	0x000000ff
        /*0b18*/ 	.word	0x00038830
        /*0b1c*/ 	.short	0x010a
        /*0b1e*/ 	.byte	0x04
	.zero		1


	//   ....[34]....
        /*0b20*/ 	.word	0x0000cdc0
        /*0b24*/ 	.word	0x000000ff
        /*0b28*/ 	.word	0x00038850
        /*0b2c*/ 	.short	0x010a
        /*0b2e*/ 	.byte	0x04
	.zero		1


	//   ....[35]....
        /*0b30*/ 	.word	0x0000ce00
        /*0b34*/ 	.word	0x000000ff
        /*0b38*/ 	.word	0x00038850
        /*0b3c*/ 	.short	0x010a
        /*0b3e*/ 	.byte	0x04
	.zero		1


	//   ....[36]....
        /*0b40*/ 	.word	0x0000d470
        /*0b44*/ 	.word	0x000000ff
        /*0b48*/ 	.word	0x00000000
        /*0b4c*/ 	.short	0x0101
        /*0b4e*/ 	.byte	0x06
	.zero		1


	//   ....[37]....
        /*0b50*/ 	.word	0x0000e270
        /*0b54*/ 	.word	0x000000ff
        /*0b58*/ 	.word	0x00000000
        /*0b5c*/ 	.short	0x0101
        /*0b5e*/ 	.byte	0x04
	.zero		1


	//   ....[38]....
        /*0b60*/ 	.word	0x0000eba0
        /*0b64*/ 	.word	0x000000ff
        /*0b68*/ 	.word	0x00038850
        /*0b6c*/ 	.short	0x010a
        /*0b6e*/ 	.byte	0x08
	.zero		1


	//   ....[39]....
        /*0b70*/ 	.word	0x0000ebe0
        /*0b74*/ 	.word	0x000000ff
        /*0b78*/ 	.word	0x00038850
        /*0b7c*/ 	.short	0x010a
        /*0b7e*/ 	.byte	0x08
	.zero		1


	//   ....[40]....
        /*0b80*/ 	.word	0x0000f200
        /*0b84*/ 	.word	0x000000ff
        /*0b88*/ 	.word	0x00000000
        /*0b8c*/ 	.short	0x0101
        /*0b8e*/ 	.byte	0x04
	.zero		1


	//   ....[41]....
        /*0b90*/ 	.word	0x00011620
        /*0b94*/ 	.word	0x000000ff
        /*0b98*/ 	.word	0x00000000
        /*0b9c*/ 	.short	0x0101
        /*0b9e*/ 	.byte	0x08
	.zero		1


	//   ....[42]....
        /*0ba0*/ 	.word	0x00011ed0
        /*0ba4*/ 	.word	0x000000ff
        /*0ba8*/ 	.word	0x00000000
        /*0bac*/ 	.short	0x0101
        /*0bae*/ 	.byte	0x08
	.zero		1


	//   ....[43]....
        /*0bb0*/ 	.word	0x00016980
        /*0bb4*/ 	.word	0x00000005
        /*0bb8*/ 	.word	0x00038840
        /*0bbc*/ 	.short	0x010a
        /*0bbe*/ 	.byte	0x3f
	.zero		1


	//   ....[44]....
        /*0bc0*/ 	.word	0x00016f70
        /*0bc4*/ 	.word	0x00000005
        /*0bc8*/ 	.word	0x00038830
        /*0bcc*/ 	.short	0x0107
        /*0bce*/ 	.byte	0x3f
	.zero		1


	//   ....[45]....
        /*0bd0*/ 	.word	0x00017050
        /*0bd4*/ 	.word	0x00000005
        /*0bd8*/ 	.word	0x00038830
        /*0bdc*/ 	.short	0x0101
        /*0bde*/ 	.byte	0x3f
	.zero		1


	//   ....[46]....
        /*0be0*/ 	.word	0x00017c30
        /*0be4*/ 	.word	0x00000016
        /*0be8*/ 	.word	0x00038800
        /*0bec*/ 	.short	0x0107
        /*0bee*/ 	.byte	0x3f
	.zero		1


	//   ....[47]....
        /*0bf0*/ 	.word	0x00017d50
        /*0bf4*/ 	.word	0x00000016
        /*0bf8*/ 	.word	0x00038800
        /*0bfc*/ 	.short	0x0101
        /*0bfe*/ 	.byte	0x3f
	.zero		1


	//   ....[48]....
        /*0c00*/ 	.word	0x00017d70
        /*0c04*/ 	.word	0x00000016
        /*0c08*/ 	.word	0x00038820
        /*0c0c*/ 	.short	0x010a
        /*0c0e*/ 	.byte	0x3f
	.zero		1


	//   ....[49]....
        /*0c10*/ 	.word	0x00018140
        /*0c14*/ 	.word	0x00000006
        /*0c18*/ 	.word	0x00038840
        /*0c1c*/ 	.short	0x010a
        /*0c1e*/ 	.byte	0x3f
	.zero		1


	//   ....[50]....
        /*0c20*/ 	.word	0x000186a0
        /*0c24*/ 	.word	0x00000006
        /*0c28*/ 	.word	0x00038830
        /*0c2c*/ 	.short	0x0107
        /*0c2e*/ 	.byte	0x3f
	.zero		1


	//   ....[51]....
        /*0c30*/ 	.word	0x00018750
        /*0c34*/ 	.word	0x00000006
        /*0c38*/ 	.word	0x00038830
        /*0c3c*/ 	.short	0x0101
        /*0c3e*/ 	.byte	0x3f
	.zero		1


	//   ....[52]....
        /*0c40*/ 	.word	0x000187b0
        /*0c44*/ 	.word	0x00000006
        /*0c48*/ 	.word	0x00038860
        /*0c4c*/ 	.short	0x010a
        /*0c4e*/ 	.byte	0x3f
	.zero		1


	//   ....[53]....
        /*0c50*/ 	.word	0x00018cb0
        /*0c54*/ 	.word	0x00000006
        /*0c58*/ 	.word	0x00038850
        /*0c5c*/ 	.short	0x0107
        /*0c5e*/ 	.byte	0x3f
	.zero		1


	//   ....[54]....
        /*0c60*/ 	.word	0x00018e40
        /*0c64*/ 	.word	0x00000006
        /*0c68*/ 	.word	0x00038850
        /*0c6c*/ 	.short	0x0101
        /*0c6e*/ 	.byte	0x3f
	.zero		1


	//   ....[55]....
        /*0c70*/ 	.word	0x00019050
        /*0c74*/ 	.word	0x00000004
        /*0c78*/ 	.word	0x00038860
        /*0c7c*/ 	.short	0x010a
        /*0c7e*/ 	.byte	0x3f
	.zero		1


	//   ....[56]....
        /*0c80*/ 	.word	0x00019570
        /*0c84*/ 	.word	0x00000004
        /*0c88*/ 	.word	0x00038850
        /*0c8c*/ 	.short	0x0107
        /*0c8e*/ 	.byte	0x3f
	.zero		1


	//   ....[57]....
        /*0c90*/ 	.word	0x00019620
        /*0c94*/ 	.word	0x00000004
        /*0c98*/ 	.word	0x00038850
        /*0c9c*/ 	.short	0x0101
        /*0c9e*/ 	.byte	0x3f
	.zero		1


	//   ....[58]....
        /*0ca0*/ 	.word	0x0001a770
        /*0ca4*/ 	.word	0x00000004
        /*0ca8*/ 	.word	0x00038820
        /*0cac*/ 	.short	0x010a
        /*0cae*/ 	.byte	0x3f
	.zero		1


	//   ....[59]....
        /*0cb0*/ 	.word	0x0001a910
        /*0cb4*/ 	.word	0x00000005
        /*0cb8*/ 	.word	0x00038840
        /*0cbc*/ 	.short	0x010a
        /*0cbe*/ 	.byte	0x3f
	.zero		1


	//   ....[60]....
        /*0cc0*/ 	.word	0x0001a9b0
        /*0cc4*/ 	.word	0x0000001b
        /*0cc8*/ 	.word	0x00038840
        /*0ccc*/ 	.short	0x010a
        /*0cce*/ 	.byte	0x3f
	.zero		1


	//   ....[61]....
        /*0cd0*/ 	.word	0x0001a9f0
        /*0cd4*/ 	.word	0x00000005
        /*0cd8*/ 	.word	0x00038860
        /*0cdc*/ 	.short	0x010a
        /*0cde*/ 	.byte	0x3f
	.zero		1


	//   ....[62]....
        /*0ce0*/ 	.word	0x0001aa30
        /*0ce4*/ 	.word	0x0000001b
        /*0ce8*/ 	.word	0x00038860
        /*0cec*/ 	.short	0x010a
        /*0cee*/ 	.byte	0x3f
	.zero		1


	//   ....[63]....
        /*0cf0*/ 	.word	0x0001aab0
        /*0cf4*/ 	.word	0x00000003
        /*0cf8*/ 	.word	0x00038800
        /*0cfc*/ 	.short	0x010a
        /*0cfe*/ 	.byte	0x3f
	.zero		1


	//   ....[64]....
        /*0d00*/ 	.word	0x0001ab00
        /*0d04*/ 	.word	0x00000000
        /*0d08*/ 	.word	0x00038830
        /*0d0c*/ 	.short	0x010a
        /*0d0e*/ 	.byte	0x3f
	.zero		1


	//   ....[65]....
        /*0d10*/ 	.word	0x0001ab60
        /*0d14*/ 	.word	0x00000004
        /*0d18*/ 	.word	0x00038830
        /*0d1c*/ 	.short	0x010a
        /*0d1e*/ 	.byte	0x3f
	.zero		1


	//   ....[66]....
        /*0d20*/ 	.word	0x0001abc0
        /*0d24*/ 	.word	0x00000002
        /*0d28*/ 	.word	0x00038850
        /*0d2c*/ 	.short	0x010a
        /*0d2e*/ 	.byte	0x3f
	.zero		1


	//   ....[67]....
        /*0d30*/ 	.word	0x0001ac20
        /*0d34*/ 	.word	0x00000004
        /*0d38*/ 	.word	0x00038830
        /*0d3c*/ 	.short	0x010a
        /*0d3e*/ 	.byte	0x3f
	.zero		1


	//   ....[68]....
        /*0d40*/ 	.word	0x0001ac80
        /*0d44*/ 	.word	0x00000002
        /*0d48*/ 	.word	0x00038850
        /*0d4c*/ 	.short	0x010a
        /*0d4e*/ 	.byte	0x3f
	.zero		1


	//   ....[69]....
        /*0d50*/ 	.word	0x0001ace0
        /*0d54*/ 	.word	0x00000007
        /*0d58*/ 	.word	0x00038850
        /*0d5c*/ 	.short	0x010a
        /*0d5e*/ 	.byte	0x3f
	.zero		1


	//   ....[70]....
        /*0d60*/ 	.word	0x0001ae00
        /*0d64*/ 	.word	0x00000005
        /*0d68*/ 	.word	0x00038840
        /*0d6c*/ 	.short	0x010a
        /*0d6e*/ 	.byte	0x3f
	.zero		1


	//   ....[71]....
        /*0d70*/ 	.word	0x0001c040
        /*0d74*/ 	.word	0x00000016
        /*0d78*/ 	.word	0x00038820
        /*0d7c*/ 	.short	0x010a
        /*0d7e*/ 	.byte	0x3f
	.zero		1


	//   ....[72]....
        /*0d80*/ 	.word	0x0001c090
        /*0d84*/ 	.word	0x00000006
        /*0d88*/ 	.word	0x00038840
        /*0d8c*/ 	.short	0x010a
        /*0d8e*/ 	.byte	0x3f
	.zero		1


	//   ....[73]....
        /*0d90*/ 	.word	0x0001c7f0
        /*0d94*/ 	.word	0x00000006
        /*0d98*/ 	.word	0x00038860
        /*0d9c*/ 	.short	0x010a
        /*0d9e*/ 	.byte	0x3f
	.zero		1


	//   ....[74]....
        /*0da0*/ 	.word	0x0001cfa0
        /*0da4*/ 	.word	0x00000004
        /*0da8*/ 	.word	0x00038860
        /*0dac*/ 	.short	0x010a
        /*0dae*/ 	.byte	0x3f
	.zero		1


	//   ....[75]....
        /*0db0*/ 	.word	0x0001e1e0
        /*0db4*/ 	.word	0x00000004
        /*0db8*/ 	.word	0x00038820
        /*0dbc*/ 	.short	0x010a
        /*0dbe*/ 	.byte	0x3f
	.zero		1


	//   ....[76]....
        /*0dc0*/ 	.word	0x0001e380
        /*0dc4*/ 	.word	0x00000005
        /*0dc8*/ 	.word	0x00038840
        /*0dcc*/ 	.short	0x010a
        /*0dce*/ 	.byte	0x3f
	.zero		1


	//   ....[77]....
        /*0dd0*/ 	.word	0x0001e3d0
        /*0dd4*/ 	.word	0x0000001b
        /*0dd8*/ 	.word	0x00038840
        /*0ddc*/ 	.short	0x010a
        /*0dde*/ 	.byte	0x3f
	.zero		1


	//   ....[78]....
        /*0de0*/ 	.word	0x0001e420
        /*0de4*/ 	.word	0x00000005
        /*0de8*/ 	.word	0x00038860
        /*0dec*/ 	.short	0x010a
        /*0dee*/ 	.byte	0x3f
	.zero		1


	//----- nvinfo : EIATTR_NUM_MBARRIERS
	.align		4
.L_299:
        /*0df0*/ 	.byte	0x03, 0x38
        /*0df2*/ 	.short	0x0016


	//----- nvinfo : EIATTR_EXIT_INSTR_OFFSETS
	.align		4
        /*0df4*/ 	.byte	0x04, 0x1c
        /*0df6*/ 	.short	(.L_301 - .L_300)


	//   ....[0]....
.L_300:
        /*0df8*/ 	.word	0x00000990


	//   ....[1]....
        /*0dfc*/ 	.word	0x00014570


	//   ....[2]....
        /*0e00*/ 	.word	0x0001aa80


	//----- nvinfo : EIATTR_MAX_THREADS
	.align		4
.L_301:
        /*0e04*/ 	.byte	0x04, 0x05
        /*0e06*/ 	.short	(.L_303 - .L_302)
.L_302:
        /*0e08*/ 	.word	0x00000180
        /*0e0c*/ 	.word	0x00000001
        /*0e10*/ 	.word	0x00000001


	//----- nvinfo : EIATTR_CRS_STACK_SIZE
	.align		4
.L_303:
        /*0e14*/ 	.byte	0x04, 0x1e
        /*0e16*/ 	.short	(.L_305 - .L_304)
.L_304:
        /*0e18*/ 	.word	0x00000000


	//----- nvinfo : EIATTR_CBANK_PARAM_SIZE
	.align		4
.L_305:
        /*0e1c*/ 	.byte	0x03, 0x19
        /*0e1e*/ 	.short	0x0af0


	//----- nvinfo : EIATTR_PARAM_CBANK
	.align		4
        /*0e20*/ 	.byte	0x04, 0x0a
        /*0e22*/ 	.short	(.L_307 - .L_306)
	.align		4
.L_306:
        /*0e24*/ 	.word	index@(.nv.constant0._ZN7cutlass13device_kernelIN5flash11enable_sm90INS1_16FlashAttnFwdSm90INS1_25CollectiveMainloopFwdSm90ILi2EN4cute5tupleIJNS5_1CILi1EEES8_S8_EEENS6_IJNS7_ILi128EEENS7_ILi80EEENS7_ILi256EEEEEELi256ENS_6half_tEfNS_4arch4Sm90ELb1ELb0ELb1ELb1ELb1ELb0ELb0ELb1ELb1ELb1ELb1ELb0EEENS1_21CollectiveEpilogueFwdINS6_IJSA_SC_SB_EEES9_SE_SG_Li256ELb1ELb1ELb1ELb0EEENS1_36VarlenDynamicPersistentTileSchedulerILi128ELi80ELi256ELi128ELb1ELb1ELb1ELb1ELb1ELb1EEEEEEEEEvNT_6ParamsE)
        /*0e28*/ 	.short	0x0210
        /*0e2a*/ 	.short	0x0af0


	//----- nvinfo : EIATTR_SW_WAR
	.align		4
.L_307:
        /*0e2c*/ 	.byte	0x04, 0x36
        /*0e2e*/ 	.short	(.L_309 - .L_308)
.L_308:
        /*0e30*/ 	.word	0x00000008
.L_309:


//--------------------- .nv.info._ZN7cutlass13device_kernelIN5flash11enable_sm90INS1_16FlashAttnFwdSm90INS1_25CollectiveMainloopFwdSm90ILi2EN4cute5tupleIJNS5_1CILi1EEES8_S8_EEENS6_IJNS7_ILi128EEENS7_ILi80EEENS7_ILi256EEEEEELi256ENS_6half_tEfNS_4arch4Sm90ELb1ELb0ELb1ELb1ELb1ELb1ELb0ELb1ELb1ELb1ELb1ELb0EEENS1_21CollectiveEpilogueFwdINS6_IJSA_SC_SB_EEES9_SE_SG_Li256ELb1ELb1ELb1ELb0EEENS1_36VarlenDynamicPersistentTileSchedulerILi128ELi80ELi256ELi128ELb1ELb1ELb1ELb1ELb1ELb1EEEEEEEEEvNT_6ParamsE --------------------------
	.section	.nv.info._ZN7cutlass13device_kernelIN5flash11enable_sm90INS1_16FlashAttnFwdSm90INS1_25CollectiveMainloopFwdSm90ILi2EN4cute5tupleIJNS5_1CILi1EEES8_S8_EEENS6_IJNS7_ILi128EEENS7_ILi80EEENS7_ILi256EEEEEELi256ENS_6half_tEfNS_4arch4Sm90ELb1ELb0ELb1ELb1ELb1ELb1ELb0ELb1ELb1ELb1ELb1ELb0EEENS1_21CollectiveEpilogueFwdINS6_IJSA_SC_SB_EEES9_SE_SG_Li256ELb1ELb1ELb1ELb0EEENS1_36VarlenDynamicPersistentTileSchedulerILi128ELi80ELi256ELi128ELb1ELb1ELb1ELb1ELb1ELb1EEEEEEEEEvNT_6ParamsE,"",@"SHT_CUDA_INFO"
	.sectionflags	@""
	.align	4


	//----- nvinfo : EIATTR_CUDA_API_VERSION
	.align		4
        /*0000*/ 	.byte	0x04, 0x37
        /*0002*/ 	.short	(.L_311 - .L_310)
.L_310:
        /*0004*/ 	.word	0x00000082


	//----- nvinfo : EIATTR_KPARAM_INFO
	.align		4
.L_311:
        /*0008*/ 	.byte	0x04, 0x17
        /*000a*/ 	.short	(.L_313 - .L_312)
.L_312:
        /*000c*/ 	.word	0x00000000
        /*0010*/ 	.short	0x0000
        /*0012*/ 	.short	0x0070
        /*0014*/ 	.byte	0x00, 0xf0, 0x01, 0x2a


	//----- nvinfo : EIATTR_SPARSE_MMA_MASK
	.align		4
.L_313:
        /*0018*/ 	.byte	0x03, 0x50
        /*001a*/ 	.short	0x0000


	//----- nvinfo : EIATTR_MAXREG_COUNT
	.align		4
        /*001c*/ 	.byte	0x03, 0x1b
        /*001e*/ 	.short	0x00a8


	//----- nvinfo : EIATTR_NUM_BARRIERS
	.align		4
        /*0020*/ 	.byte	0x02, 0x4c
        /*0022*/ 	.byte	0x10
	.zero		1


	//----- nvinfo : EIATTR_EXTERNS
	.align		4
        /*0024*/ 	.byte	0x04, 0x0f
        /*0026*/ 	.short	(.L_315 - .L_314)


	//   ....[0]....
	.align		4
.L_314:
        /*0028*/ 	.word	index@(__assertfail)


	//----- nvinfo : EIATTR_ANNOTATIONS
	.align		4
.L_315:
        /*002c*/ 	.byte	0x04, 0x55
        /*002e*/ 	.short	(.L_317 - .L_316)


	//   ....[0]....
.L_316:
        /* <DEDUP_REMOVED lines=168> */


	//----- nvinfo : EIATTR_MERCURY_ISA_VERSION
	.align		4
.L_317:
        /*0aa0*/ 	.byte	0x03, 0x5f
        /*0aa2*/ 	.short	0x0101


	//----- nvinfo : EIATTR_UNUSED_LOAD_BYTE_OFFSET
	.align		4
        /*0aa4*/ 	.byte	0x04, 0x44
        /*0aa6*/ 	.short	(.L_319 - .L_318)


	//   ....[0]....
.L_318:
        /*0aa8*/ 	.word	0x00000a60
        /*0aac*/ 	.word	0x0000fff0


	//   ....[1]....
        /*0ab0*/ 	.word	0x000264d0
        /*0ab4*/ 	.word	0x0000fff0


	//----- nvinfo : EIATTR_INT_WARP_WIDE_INSTR_OFFSETS
	.align		4
.L_319:
        /*0ab8*/ 	.byte	0x04, 0x31
        /*0aba*/ 	.short	(.L_321 - .L_320)


	//   ....[0]....
.L_320:
        /*0abc*/ 	.word	0x00000130


	//   ....[1]....
        /*0ac0*/ 	.word	0x00000170


	//   ....[2]....
        /*0ac4*/ 	.word	0x000001e0


	//   ....[3]....
        /*0ac8*/ 	.word	0x0002e220


	//   ....[4]....
        /*0acc*/ 	.word	0x0002e2b0


	//   ....[5]....
        /*0ad0*/ 	.word	0x000311d0


	//   ....[6]....
        /*0ad4*/ 	.word	0x00031260


	//----- nvinfo : EIATTR_COOP_GROUP_MASK_REGIDS
	.align		4
.L_321:
        /*0ad8*/ 	.byte	0x04, 0x29
        /*0ada*/ 	.short	(.L_323 - .L_322)


	//   ....[0]....
.L_322:
        /*0adc*/ 	.word	0xffffffff


	//   ....[1]....
        /*0ae0*/ 	.word	0xffffffff


	//   ....[2]....
        /*0ae4*/ 	.word	0xffffffff


	//   ....[3]....
        /*0ae8*/ 	.word	0xffffffff


	//   ....[4]....
        /*0aec*/ 	.word	0xffffffff


	//   ....[5]....
        /*0af0*/ 	.word	0xffffffff


	//   ....[6]....
        /*0af4*/ 	.word	0xffffffff


	//   ....[7]....
        /*0af8*/ 	.word	0xffffffff


	//   ....[8]....
        /*0afc*/ 	.word	0xffffffff


	//   ....[9]....
        /*0b00*/ 	.word	0xffffffff


	//   ....[10]....
        /*0b04*/ 	.word	0xffffffff


	//   ....[11]....
        /*0b08*/ 	.word	0xffffffff


	//   ....[12]....
        /*0b0c*/ 	.word	0xffffffff


	//   ....[13]....
        /*0b10*/ 	.word	0xffffffff


	//   ....[14]....
        /*0b14*/ 	.word	0xffffffff


	//   ....[15]....
        /*0b18*/ 	.word	0xffffffff


	//   ....[16]....
        /*0b1c*/ 	.word	0xffffffff


	//   ....[17]....
        /*0b20*/ 	.word	0xffffffff


	//   ....[18]....
        /*0b24*/ 	.word	0xffffffff


	//   ....[19]....
        /*0b28*/ 	.word	0xffffffff


	//   ....[20]....
        /*0b2c*/ 	.word	0xffffffff


	//   ....[21]....
        /*0b30*/ 	.word	0xffffffff


	//   ....[22]....
        /*0b34*/ 	.word	0xffffffff


	//   ....[23]....
        /*0b38*/ 	.word	0xffffffff


	//   ....[24]....
        /*0b3c*/ 	.word	0xffffffff


	//   ....[25]....
        /*0b40*/ 	.word	0xffffffff


	//   ....[26]....
        /*0b44*/ 	.word	0xffffffff


	//   ....[27]....
        /*0b48*/ 	.word	0xffffffff


	//   ....[28]....
        /*0b4c*/ 	.word	0xffffffff


	//   ....[29]....
        /*0b50*/ 	.word	0xffffffff


	//   ....[30]....
        /*0b54*/ 	.word	0xffffffff


	//   ....[31]....
        /*0b58*/ 	.word	0xffffffff


	//   ....[32]....
        /*0b5c*/ 	.word	0xffffffff


	//   ....[33]....
        /*0b60*/ 	.word	0xffffffff


	//   ....[34]....
        /*0b64*/ 	.word	0xffffffff


	//   ....[35]....
        /*0b68*/ 	.word	0xffffffff


	//   ....[36]....
        /*0b6c*/ 	.word	0xffffffff


	//   ....[37]....
        /*0b70*/ 	.word	0xffffffff


	//   ....[38]....
        /*0b74*/ 	.word	0xffffffff


	//   ....[39]....
        /*0b78*/ 	.word	0xffffffff


	//   ....[40]....
        /*0b7c*/ 	.word	0xffffffff


	//   ....[41]....
        /*0b80*/ 	.word	0xffffffff


	//   ....[42]....
        /*0b84*/ 	.word	0xffffffff


	//   ....[43]....
        /*0b88*/ 	.word	0xffffffff


	//   ....[44]....
        /*0b8c*/ 	.word	0xffffffff


	//   ....[45]....
        /*0b90*/ 	.word	0xffffffff


	//   ....[46]....
        /*0b94*/ 	.word	0xffffffff


	//   ....[47]....
        /*0b98*/ 	.word	0xffffffff


	//   ....[48]....
        /*0b9c*/ 	.word	0xffffffff


	//   ....[49]....
        /*0ba0*/ 	.word	0xffffffff


	//   ....[50]....
        /*0ba4*/ 	.word	0xffffffff


	//   ....[51]....
        /*0ba8*/ 	.word	0xffffffff


	//   ....[52]....
        /*0bac*/ 	.word	0xffffffff


	//   ....[53]....
        /*0bb0*/ 	.word	0xffffffff


	//   ....[54]....
        /*0bb4*/ 	.word	0xffffffff


	//   ....[55]....
        /*0bb8*/ 	.word	0xffffffff


	//   ....[56]....
        /*0bbc*/ 	.word	0xffffffff


	//   ....[57]....
        /*0bc0*/ 	.word	0xffffffff


	//   ....[58]....
        /*0bc4*/ 	.word	0xffffffff


	//   ....[59]....
        /*0bc8*/ 	.word	0xffffffff


	//   ....[60]....
        /*0bcc*/ 	.word	0xffffffff


	//   ....[61]....
        /*0bd0*/ 	.word	0xffffffff


	//   ....[62]....
        /*0bd4*/ 	.word	0xffffffff


	//   ....[63]....
        /*0bd8*/ 	.word	0xffffffff


	//   ....[64]....
        /*0bdc*/ 	.word	0xffffffff


	//   ....[65]....
        /*0be0*/ 	.word	0xffffffff


	//   ....[66]....
        /*0be4*/ 	.word	0xffffffff


	//   ....[67]....
        /*0be8*/ 	.word	0xffffffff


	//   ....[68]....
        /*0bec*/ 	.word	0xffffffff


	//   ....[69]....
        /*0bf0*/ 	.word	0xffffffff


	//   ....[70]....
        /*0bf4*/ 	.word	0xffffffff


	//   ....[71]....
        /*0bf8*/ 	.word	0xffffffff


	//   ....[72]....
        /*0bfc*/ 	.word	0xffffffff


	//   ....[73]....
        /*0c00*/ 	.word	0xffffffff


	//   ....[74]....
        /*0c04*/ 	.word	0xffffffff


	//   ....[75]....
        /*0c08*/ 	.word	0xffffffff


	//   ....[76]....
        /*0c0c*/ 	.word	0xffffffff


	//   ....[77]....
        /*0c10*/ 	.word	0xffffffff


	//   ....[78]....
        /*0c14*/ 	.word	0xffffffff


	//   ....[79]....
        /*0c18*/ 	.word	0xffffffff


	//   ....[80]....
        /*0c1c*/ 	.word	0xffffffff


	//   ....[81]....
        /*0c20*/ 	.word	0xffffffff


	//   ....[82]....
        /*0c24*/ 	.word	0xffffffff


	//   ....[83]....
        /*0c28*/ 	.word	0xffffffff


	//   ....[84]....
        /*0c2c*/ 	.word	0xffffffff


	//   ....[85]....
        /*0c30*/ 	.word	0xffffffff


	//   ....[86]....
        /*0c34*/ 	.word	0xffffffff


	//   ....[87]....
        /*0c38*/ 	.word	0xffffffff


	//   ....[88]....
        /*0c3c*/ 	.word	0xffffffff


	//   ....[89]....
        /*0c40*/ 	.word	0xffffffff


	//   ....[90]....
        /*0c44*/ 	.word	0xffffffff


	//   ....[91]....
        /*0c48*/ 	.word	0xffffffff


	//   ....[92]....
        /*0c4c*/ 	.word	0xffffffff


	//   ....[93]....
        /*0c50*/ 	.word	0xffffffff


	//   ....[94]....
        /*0c54*/ 	.word	0xffffffff


	//   ....[95]....
        /*0c58*/ 	.word	0xffffffff


	//   ....[96]....
        /*0c5c*/ 	.word	0xffffffff


	//   ....[97]....
        /*0c60*/ 	.word	0xffffffff


	//   ....[98]....
        /*0c64*/ 	.word	0xffffffff


	//   ....[99]....
        /*0c68*/ 	.word	0xffffffff


	//   ....[100]....
        /*0c6c*/ 	.word	0xffffffff


	//   ....[101]....
        /*0c70*/ 	.word	0xffffffff


	//   ....[102]....
        /*0c74*/ 	.word	0xffffffff


	//   ....[103]....
        /*0c78*/ 	.word	0xffffffff


	//   ....[104]....
        /*0c7c*/ 	.word	0xffffffff


	//   ....[105]....
        /*0c80*/ 	.word	0xffffffff


	//   ....[106]....
        /*0c84*/ 	.word	0xffffffff


	//   ....[107]....
        /*0c88*/ 	.word	0xffffffff


	//   ....[108]....
        /*0c8c*/ 	.word	0xffffffff


	//   ....[109]....
        /*0c90*/ 	.word	0xffffffff


	//   ....[110]....
        /*0c94*/ 	.word	0xffffffff


	//   ....[111]....
        /*0c98*/ 	.word	0xffffffff


	//   ....[112]....
        /*0c9c*/ 	.word	0xffffffff


	//   ....[113]....
        /*0ca0*/ 	.word	0xffffffff


	//   ....[114]....
        /*0ca4*/ 	.word	0xffffffff


	//   ....[115]....
        /*0ca8*/ 	.word	0xffffffff


	//   ....[116]....
        /*0cac*/ 	.word	0xffffffff


	//   ....[117]....
        /*0cb0*/ 	.word	0xffffffff


	//   ....[118]....
        /*0cb4*/ 	.word	0xffffffff


	//   ....[119]....
        /*0cb8*/ 	.word	0xffffffff


	//   ....[120]....
        /*0cbc*/ 	.word	0xffffffff


	//   ....[121]....
        /*0cc0*/ 	.word	0xffffffff


	//   ....[122]....
        /*0cc4*/ 	.word	0xffffffff


	//   ....[123]....
        /*0cc8*/ 	.word	0xffffffff


	//   ....[124]....
        /*0ccc*/ 	.word	0xffffffff


	//   ....[125]....
        /*0cd0*/ 	.word	0xffffffff


	//   ....[126]....
        /*0cd4*/ 	.word	0xffffffff


	//   ....[127]....
        /*0cd8*/ 	.word	0xffffffff


	//   ....[128]....
        /*0cdc*/ 	.word	0xffffffff


	//   ....[129]....
        /*0ce0*/ 	.word	0xffffffff


	//   ....[130]....
        /*0ce4*/ 	.word	0xffffffff


	//   ....[131]....
        /*0ce8*/ 	.word	0xffffffff


	//   ....[132]....
        /*0cec*/ 	.word	0xffffffff


	//   ....[133]....
        /*0cf0*/ 	.word	0xffffffff


	//   ....[134]....
        /*0cf4*/ 	.word	0xffffffff


	//   ....[135]....
        /*0cf8*/ 	.word	0xffffffff


	//   ....[136]....
        /*0cfc*/ 	.word	0xffffffff


	//   ....[137]....
        /*0d00*/ 	.word	0xffffffff


	//   ....[138]....
        /*0d04*/ 	.word	0xffffffff


	//   ....[139]....
        /*0d08*/ 	.word	0xffffffff


	//   ....[140]....
        /*0d0c*/ 	.word	0xffffffff


	//   ....[141]....
        /*0d10*/ 	.word	0xffffffff


	//   ....[142]....
        /*0d14*/ 	.word	0xffffffff


	//   ....[143]....
        /*0d18*/ 	.word	0xffffffff


	//   ....[144]....
        /*0d1c*/ 	.word	0xffffffff


	//   ....[145]....
        /*0d20*/ 	.word	0xffffffff


	//   ....[146]....
        /*0d24*/ 	.word	0xffffffff


	//   ....[147]....
        /*0d28*/ 	.word	0xffffffff


	//   ....[148]....
        /*0d2c*/ 	.word	0xffffffff


	//   ....[149]....
        /*0d30*/ 	.word	0xffffffff


	//   ....[150]....
        /*0d34*/ 	.word	0xffffffff


	//   ....[151]....
        /*0d38*/ 	.word	0xffffffff


	//   ....[152]....
        /*0d3c*/ 	.word	0xffffffff


	//   ....[153]....
        /*0d40*/ 	.word	0xffffffff


	//   ....[154]....
        /*0d44*/ 	.word	0xffffffff


	//   ....[155]....
        /*0d48*/ 	.word	0xffffffff


	//   ....[156]....
        /*0d4c*/ 	.word	0xffffffff


	//   ....[157]....
        /*0d50*/ 	.word	0xffffffff


	//   ....[158]....
        /*0d54*/ 	.word	0xffffffff


	//   ....[159]....
        /*0d58*/ 	.word	0xffffffff


	//   ....[160]....
        /*0d5c*/ 	.word	0xffffffff


	//   ....[161]....
        /*0d60*/ 	.word	0xffffffff


	//   ....[162]....
        /*0d64*/ 	.word	0xffffffff


	//   ....[163]....
        /*0d68*/ 	.word	0xffffffff


	//   ....[164]....
        /*0d6c*/ 	.word	0xffffffff


	//   ....[165]....
        /*0d70*/ 	.word	0xffffffff


	//   ....[166]....
        /*0d74*/ 	.word	0xffffffff


	//   ....[167]....
        /*0d78*/ 	.word	0xffffffff


	//   ....[168]....
        /*0d7c*/ 	.word	0xffffffff


	//   ....[169]....
        /*0d80*/ 	.word	0xffffffff


	//   ....[170]....
        /*0d84*/ 	.word	0xffffffff


	//   ....[171]....
        /*0d88*/ 	.word	0xffffffff


	//   ....[172]....
        /*0d8c*/ 	.word	0xffffffff


	//   ....[173]....
        /*0d90*/ 	.word	0xffffffff


	//   ....[174]....
        /*0d94*/ 	.word	0xffffffff


	//   ....[175]....
        /*0d98*/ 	.word	0xffffffff


	//   ....[176]....
        /*0d9c*/ 	.word	0xffffffff


	//   ....[177]....
        /*0da0*/ 	.word	0xffffffff


	//   ....[178]....
        /*0da4*/ 	.word	0xffffffff


	//   ....[179]....
        /*0da8*/ 	.word	0xffffffff


	//   ....[180]....
        /*0dac*/ 	.word	0xffffffff


	//   ....[181]....
        /*0db0*/ 	.word	0xffffffff


	//   ....[182]....
        /*0db4*/ 	.word	0xffffffff


	//   ....[183]....
        /*0db8*/ 	.word	0xffffffff


	//   ....[184]....
        /*0dbc*/ 	.word	0xffffffff


	//   ....[185]....
        /*0dc0*/ 	.word	0xffffffff


	//   ....[186]....
        /*0dc4*/ 	.word	0xffffffff


	//   ....[187]....
        /*0dc8*/ 	.word	0xffffffff


	//   ....[188]....
        /*0dcc*/ 	.word	0xffffffff


	//   ....[189]....
        /*0dd0*/ 	.word	0xffffffff


	//   ....[190]....
        /*0dd4*/ 	.word	0xffffffff


	//   ....[191]....
        /*0dd8*/ 	.word	0xffffffff


	//   ....[192]....
        /*0ddc*/ 	.word	0xffffffff


	//   ....[193]....
        /*0de0*/ 	.word	0xffffffff


	//   ....[194]....
        /*0de4*/ 	.word	0xffffffff


	//   ....[195]....
        /*0de8*/ 	.word	0xffffffff


	//   ....[196]....
        /*0dec*/ 	.word	0xffffffff


	//   ....[197]....
        /*0df0*/ 	.word	0xffffffff


	//   ....[198]....
        /*0df4*/ 	.word	0xffffffff


	//   ....[199]....
        /*0df8*/ 	.word	0xffffffff


	//   ....[200]....
        /*0dfc*/ 	.word	0xffffffff


	//   ....[201]....
        /*0e00*/ 	.word	0x0500000f


	//   ....[202]....
        /*0e04*/ 	.word	0x0500000f


	//   ....[203]....
        /*0e08*/ 	.word	0x0500000f


	//   ....[204]....
        /*0e0c*/ 	.word	0x0500000f


	//   ....[205]....
        /*0e10*/ 	.word	0x0500000f


	//   ....[206]....
        /*0e14*/ 	.word	0x0500000f


	//   ....[207]....
        /*0e18*/ 	.word	0x0500000f


	//   ....[208]....
        /*0e1c*/ 	.word	0x0500000f


	//   ....[209]....
        /*0e20*/ 	.word	0x0500000f


	//   ....[210]....
        /*0e24*/ 	.word	0x0500000f


	//   ....[211]....
        /*0e28*/ 	.word	0x0500000f


	//   ....[212]....
        /*0e2c*/ 	.word	0x0500000f


	//   ....[213]....
        /*0e30*/ 	.word	0x0500000f


	//   ....[214]....
        /*0e34*/ 	.word	0x0500000f


	//   ....[215]....
        /*0e38*/ 	.word	0x0500000f


	//   ....[216]....
        /*0e3c*/ 	.word	0x0500000f


	//   ....[217]....
        /*0e40*/ 	.word	0x0500000f


	//   ....[218]....
        /*0e44*/ 	.word	0x0500000f


	//   ....[219]....
        /*0e48*/ 	.word	0x0500000f


	//   ....[220]....
        /*0e4c*/ 	.word	0x0500000f


	//   ....[221]....
        /*0e50*/ 	.word	0x0500000f


	//   ....[222]....
        /*0e54*/ 	.word	0x0500000f


	//   ....[223]....
        /*0e58*/ 	.word	0x0500000f


	//   ....[224]....
        /*0e5c*/ 	.word	0x0500000f


	//   ....[225]....
        /*0e60*/ 	.word	0x0500000f


	//   ....[226]....
        /*0e64*/ 	.word	0x0500000f


	//   ....[227]....
        /*0e68*/ 	.word	0x0500000f


	//   ....[228]....
        /*0e6c*/ 	.word	0x0500000f


	//   ....[229]....
        /*0e70*/ 	.word	0x0500000f


	//   ....[230]....
        /*0e74*/ 	.word	0x0500000f


	//   ....[231]....
        /*0e78*/ 	.word	0x0500000f


	//   ....[232]....
        /*0e7c*/ 	.word	0x0500000f


	//   ....[233]....
        /*0e80*/ 	.word	0x0500000f


	//   ....[234]....
        /*0e84*/ 	.word	0x0500000f


	//   ....[235]....
        /*0e88*/ 	.word	0x0500000f


	//   ....[236]....
        /*0e8c*/ 	.word	0x0500000f


	//   ....[237]....
        /*0e90*/ 	.word	0x0500000f


	//   ....[238]....
        /*0e94*/ 	.word	0x0500000f


	//   ....[239]....
        /*0e98*/ 	.word	0x0500000f


	//   ....[240]....
        /*0e9c*/ 	.word	0x0500000f


	//   ....[241]....
        /*0ea0*/ 	.word	0x0500000f


	//   ....[242]....
        /*0ea4*/ 	.word	0x0500000f


	//   ....[243]....
        /*0ea8*/ 	.word	0x0500000f


	//   ....[244]....
        /*0eac*/ 	.word	0x0500000f


	//   ....[245]....
        /*0eb0*/ 	.word	0x0500000f


	//   ....[246]....
        /*0eb4*/ 	.word	0x0500000f


	//   ....[247]....
        /*0eb8*/ 	.word	0x0500000f


	//   ....[248]....
        /*0ebc*/ 	.word	0x0500000f


	//   ....[249]....
        /*0ec0*/ 	.word	0x0500000f


	//   ....[250]....
        /*0ec4*/ 	.word	0x0500000f


	//   ....[251]....
        /*0ec8*/ 	.word	0x0500000f


	//   ....[252]....
        /*0ecc*/ 	.word	0x0500000f


	//   ....[253]....
        /*0ed0*/ 	.word	0x0500000f


	//   ....[254]....
        /*0ed4*/ 	.word	0x0500000f


	//   ....[255]....
        /*0ed8*/ 	.word	0x0500000f


	//   ....[0]....
        /*0edc*/ 	.word	0x0500000f


	//   ....[1]....
        /*0ee0*/ 	.word	0x0500000f


	//   ....[2]....
        /*0ee4*/ 	.word	0x0500000f


	//   ....[3]....
        /*0ee8*/ 	.word	0x0500000f


	//   ....[4]....
        /*0eec*/ 	.word	0x0500000f


	//   ....[5]....
        /*0ef0*/ 	.word	0x0500000f


	//   ....[6]....
        /*0ef4*/ 	.word	0x0500000f


	//   ....[7]....
        /*0ef8*/ 	.word	0x0500000f


	//   ....[8]....
        /*0efc*/ 	.word	0x0500000f


	//   ....[9]....
        /*0f00*/ 	.word	0x0500000f


	//   ....[10]....
        /*0f04*/ 	.word	0x0500000f


	//   ....[11]....
        /*0f08*/ 	.word	0x0500000f


	//   ....[12]....
        /*0f0c*/ 	.word	0x0500000f


	//   ....[13]....
        /*0f10*/ 	.word	0x0500000f


	//   ....[14]....
        /*0f14*/ 	.word	0x0500000f


	//   ....[15]....
        /*0f18*/ 	.word	0x0500000f


	//   ....[16]....
        /*0f1c*/ 	.word	0x0500000f


	//   ....[17]....
        /*0f20*/ 	.word	0x0500000f


	//   ....[18]....
        /*0f24*/ 	.word	0x0500000f


	//   ....[19]....
        /*0f28*/ 	.word	0x0500000f


	//   ....[20]....
        /*0f2c*/ 	.word	0x0500000f


	//   ....[21]....
        /*0f30*/ 	.word	0x0500000f


	//   ....[22]....
        /*0f34*/ 	.word	0x0500000f


	//   ....[23]....
        /*0f38*/ 	.word	0x0500000f


	//   ....[24]....
        /*0f3c*/ 	.word	0x0500000f


	//   ....[25]....
        /*0f40*/ 	.word	0x0500000f


	//   ....[26]....
        /*0f44*/ 	.word	0x0500000f


	//   ....[27]....
        /*0f48*/ 	.word	0x0500000f


	//   ....[28]....
        /*0f4c*/ 	.word	0x0500000f


	//   ....[29]....
        /*0f50*/ 	.word	0x0500000f


	//   ....[30]....
        /*0f54*/ 	.word	0x0500000f


	//   ....[31]....
        /*0f58*/ 	.word	0x0500000f


	//   ....[32]....
        /*0f5c*/ 	.word	0x0500000f


	//   ....[33]....
        /*0f60*/ 	.word	0x0500000f


	//   ....[34]....
        /*0f64*/ 	.word	0x0500000f


	//   ....[35]....
        /*0f68*/ 	.word	0x0500000f


	//   ....[36]....
        /*0f6c*/ 	.word	0x0500000f


	//   ....[37]....
        /*0f70*/ 	.word	0x0500000f


	//   ....[38]....
        /*0f74*/ 	.word	0x0500000f


	//   ....[39]....
        /*0f78*/ 	.word	0x0500000f


	//   ....[40]....
        /*0f7c*/ 	.word	0x0500000f


	//   ....[41]....
        /*0f80*/ 	.word	0x0500000f


	//   ....[42]....
        /*0f84*/ 	.word	0x0500000f


	//   ....[43]....
        /*0f88*/ 	.word	0x0500000f


	//   ....[44]....
        /*0f8c*/ 	.word	0x0500000f


	//   ....[45]....
        /*0f90*/ 	.word	0x0500000f


	//   ....[46]....
        /*0f94*/ 	.word	0x0500000f


	//   ....[47]....
        /*0f98*/ 	.word	0x0500000f


	//   ....[48]....
        /*0f9c*/ 	.word	0x0500000f


	//   ....[49]....
        /*0fa0*/ 	.word	0x0500000f


	//   ....[50]....
        /*0fa4*/ 	.word	0x0500000f


	//   ....[51]....
        /*0fa8*/ 	.word	0x0500000f


	//   ....[52]....
        /*0fac*/ 	.word	0x0500000f


	//   ....[53]....
        /*0fb0*/ 	.word	0x0500000f


	//   ....[54]....
        /*0fb4*/ 	.word	0x0500000f


	//   ....[55]....
        /*0fb8*/ 	.word	0x0500000f


	//   ....[56]....
        /*0fbc*/ 	.word	0x0500000f


	//   ....[57]....
        /*0fc0*/ 	.word	0x0500000f


	//   ....[58]....
        /*0fc4*/ 	.word	0x0500000f


	//   ....[59]....
        /*0fc8*/ 	.word	0x0500000f


	//   ....[60]....
        /*0fcc*/ 	.word	0x0500000f


	//   ....[61]....
        /*0fd0*/ 	.word	0x0500000f


	//   ....[62]....
        /*0fd4*/ 	.word	0x0500000f


	//   ....[63]....
        /*0fd8*/ 	.word	0x0500000f


	//   ....[64]....
        /*0fdc*/ 	.word	0x0500000f


	//   ....[65]....
        /*0fe0*/ 	.word	0x0500000f


	//   ....[66]....
        /*0fe4*/ 	.word	0x0500000f


	//   ....[67]....
        /*0fe8*/ 	.word	0x0500000f


	//   ....[68]....
        /*0fec*/ 	.word	0x0500000f


	//   ....[69]....
        /*0ff0*/ 	.word	0x0500000f


	//   ....[70]....
        /*0ff4*/ 	.word	0x0500000f


	//   ....[71]....
        /*0ff8*/ 	.word	0x0500000f


	//----- nvinfo : EIATTR_COOP_GROUP_INSTR_OFFSETS
	.align		4
.L_323:
        /*0ffc*/ 	.byte	0x04, 0x28
        /*0ffe*/ 	.short	(.L_325 - .L_324)


	//   ....[0]....
.L_324:
        /*1000*/ 	.word	0x00000060


	//   ....[1]....
        /*1004*/ 	.word	0x00000140


	//   ....[2]....
        /*1008*/ 	.word	0x00000190


	//   ....[3]....
        /*100c*/ 	.word	0x000003c0


	//   ....[4]....
        /*1010*/ 	.word	0x00000520


	//   ....[5]....
        /*1014*/ 	.word	0x00000640


	//   ....[6]....
        /*1018*/ 	.word	0x000007a0


	//   ....[7]....
        /*101c*/ 	.word	0x00004360


	//   ....[8]....
        /*1020*/ 	.word	0x00004370


	//   ....[9]....
        /*1024*/ 	.word	0x00005140


	//   ....[10]....
        /*1028*/ 	.word	0x00005150


	//   ....[11]....
        /*102c*/ 	.word	0x00005fa0


	//   ....[12]....
        /*1030*/ 	.word	0x00005fb0


	//   ....[13]....
        /*1034*/ 	.word	0x00007a70


	//   ....[14]....
        /*1038*/ 	.word	0x00007a80


	//   ....[15]....
        /*103c*/ 	.word	0x00008aa0


	//   ....[16]....
        /*1040*/ 	.word	0x00008ab0


	//   ....[17]....
        /*1044*/ 	.word	0x00009b00


	//   ....[18]....
        /*1048*/ 	.word	0x00009b10


	//   ....[19]....
        /*104c*/ 	.word	0x0000ad60


	//   ....[20]....
        /*1050*/ 	.word	0x0000ad70


	//   ....[21]....
        /*1054*/ 	.word	0x0000af20


	//   ....[22]....
        /*1058*/ 	.word	0x0000af30


	//   ....[23]....
        /*105c*/ 	.word	0x0000b0f0


	//   ....[24]....
        /*1060*/ 	.word	0x0000b100


	//   ....[25]....
        /*1064*/ 	.word	0x0000b530


	//   ....[26]....
        /*1068*/ 	.word	0x0000b540


	//   ....[27]....
        /*106c*/ 	.word	0x0000b6c0


	//   ....[28]....
        /*1070*/ 	.word	0x0000b6e0


	//   ....[29]....
        /*1074*/ 	.word	0x0000b870


	//   ....[30]....
        /*1078*/ 	.word	0x0000b890


	//   ....[31]....
        /*107c*/ 	.word	0x0000c3b0


	//   ....[32]....
        /*1080*/ 	.word	0x0000cab0


	//   ....[33]....
        /*1084*/ 	.word	0x0000cac0


	//   ....[34]....
        /*1088*/ 	.word	0x0000cad0


	//   ....[35]....
        /*108c*/ 	.word	0x0000cae0


	//   ....[36]....
        /*1090*/ 	.word	0x0000d0e0


	//   ....[37]....
        /*1094*/ 	.word	0x0000d0f0


	//   ....[38]....
        /*1098*/ 	.word	0x0000d100


	//   ....[39]....
        /*109c*/ 	.word	0x0000d110


	//   ....[40]....
        /*10a0*/ 	.word	0x0000d6a0


	//   ....[41]....
        /*10a4*/ 	.word	0x0000d6b0


	//   ....[42]....
        /*10a8*/ 	.word	0x0000d6c0


	//   ....[43]....
        /*10ac*/ 	.word	0x0000d6d0


	//   ....[44]....
        /*10b0*/ 	.word	0x0000dc80


	//   ....[45]....
        /*10b4*/ 	.word	0x0000dc90


	//   ....[46]....
        /*10b8*/ 	.word	0x0000dca0


	//   ....[47]....
        /*10bc*/ 	.word	0x0000dcb0


	//   ....[48]....
        /*10c0*/ 	.word	0x000113a0


	//   ....[49]....
        /*10c4*/ 	.word	0x000113b0


	//   ....[50]....
        /*10c8*/ 	.word	0x000113c0


	//   ....[51]....
        /*10cc*/ 	.word	0x000113d0


	//   ....[52]....
        /*10d0*/ 	.word	0x00011880


	//   ....[53]....
        /*10d4*/ 	.word	0x00011890


	//   ....[54]....
        /*10d8*/ 	.word	0x000118a0


	//   ....[55]....
        /*10dc*/ 	.word	0x000118b0


	//   ....[56]....
        /*10e0*/ 	.word	0x00011cd0


	//   ....[57]....
        /*10e4*/ 	.word	0x00011ce0


	//   ....[58]....
        /*10e8*/ 	.word	0x00011cf0


	//   ....[59]....
        /*10ec*/ 	.word	0x00011d00


	//   ....[60]....
        /*10f0*/ 	.word	0x00012140


	//   ....[61]....
        /*10f4*/ 	.word	0x00012150


	//   ....[62]....
        /*10f8*/ 	.word	0x00012160


	//   ....[63]....
        /*10fc*/ 	.word	0x00012170


	//   ....[64]....
        /*1100*/ 	.word	0x000192b0


	//   ....[65]....
        /*1104*/ 	.word	0x00019740


	//   ....[66]....
        /*1108*/ 	.word	0x00019750


	//   ....[67]....
        /*110c*/ 	.word	0x000197c0


	//   ....[68]....
        /*1110*/ 	.word	0x00019d20


	//   ....[69]....
        /*1114*/ 	.word	0x00019d40


	//   ....[70]....
        /*1118*/ 	.word	0x0001e980


	//   ....[71]....
        /*111c*/ 	.word	0x0001e990


	//   ....[72]....
        /*1120*/ 	.word	0x0001eec0


	//   ....[73]....
        /*1124*/ 	.word	0x0001ef20


	//   ....[74]....
        /*1128*/ 	.word	0x0001f6e0


	//   ....[75]....
        /*112c*/ 	.word	0x0001f700


	//   ....[76]....
        /*1130*/ 	.word	0x00024160


	//   ....[77]....
        /*1134*/ 	.word	0x000241c0


	//   ....[78]....
        /*1138*/ 	.word	0x00024430


	//   ....[79]....
        /*113c*/ 	.word	0x00024450


	//   ....[80]....
        /*1140*/ 	.word	0x000257a0


	//   ....[81]....
        /*1144*/ 	.word	0x00025860


	//   ....[82]....
        /*1148*/ 	.word	0x00025a40


	//   ....[83]....
        /*114c*/ 	.word	0x00025a60


	//   ....[84]....
        /*1150*/ 	.word	0x00027580


	//   ....[85]....
        /*1154*/ 	.word	0x00027590


	//   ....[86]....
        /*1158*/ 	.word	0x000275a0


	//   ....[87]....
        /*115c*/ 	.word	0x000275b0


	//   ....[88]....
        /*1160*/ 	.word	0x00027fa0


	//   ....[89]....
        /*1164*/ 	.word	0x00027fc0


	//   ....[90]....
        /*1168*/ 	.word	0x00028120


	//   ....[91]....
        /*116c*/ 	.word	0x00028140


	//   ....[92]....
        /*1170*/ 	.word	0x00028280


	//   ....[93]....
        /*1174*/ 	.word	0x000282a0


	//   ....[94]....
        /*1178*/ 	.word	0x000283f0


	//   ....[95]....
        /*117c*/ 	.word	0x00028410


	//   ....[96]....
        /*1180*/ 	.word	0x00028bf0


	//   ....[97]....
        /*1184*/ 	.word	0x00028c20


	//   ....[98]....
        /*1188*/ 	.word	0x00029460


	//   ....[99]....
        /*118c*/ 	.word	0x00029470


	//   ....[100]....
        /*1190*/ 	.word	0x0002a530


	//   ....[101]....
        /*1194*/ 	.word	0x0002a560


	//   ....[102]....
        /*1198*/ 	.word	0x0002a6b0


	//   ....[103]....
        /*119c*/ 	.word	0x0002a6d0


	//   ....[104]....
        /*11a0*/ 	.word	0x0002a810


	//   ....[105]....
        /*11a4*/ 	.word	0x0002a830


	//   ....[106]....
        /*11a8*/ 	.word	0x0002a980


	//   ....[107]....
        /*11ac*/ 	.word	0x0002a9a0


	//   ....[108]....
        /*11b0*/ 	.word	0x0002ab70


	//   ....[109]....
        /*11b4*/ 	.word	0x0002ad60


	//   ....[110]....
        /*11b8*/ 	.word	0x0002ad90


	//   ....[111]....
        /*11bc*/ 	.word	0x0002adc0


	//   ....[112]....
        /*11c0*/ 	.word	0x0002adf0


	//   ....[113]....
        /*11c4*/ 	.word	0x0002ae20


	//   ....[114]....
        /*11c8*/ 	.word	0x0002ae50


	//   ....[115]....
        /*11cc*/ 	.word	0x0002afe0


	//   ....[116]....
        /*11d0*/ 	.word	0x0002b010


	//   ....[117]....
        /*11d4*/ 	.word	0x0002b040


	//   ....[118]....
        /*11d8*/ 	.word	0x0002b070


	//   ....[119]....
        /*11dc*/ 	.word	0x0002b0a0


	//   ....[120]....
        /*11e0*/ 	.word	0x0002b0d0


	//   ....[121]....
        /*11e4*/ 	.word	0x0002b160


	//   ....[122]....
        /*11e8*/ 	.word	0x0002b190


	//   ....[123]....
        /*11ec*/ 	.word	0x0002b1a0


	//   ....[124]....
        /*11f0*/ 	.word	0x0002b1e0


	//   ....[125]....
        /*11f4*/ 	.word	0x0002c6c0


	//   ....[126]....
        /*11f8*/ 	.word	0x0002edd0


	//   ....[127]....
        /*11fc*/ 	.word	0x0002ee00


	//   ....[128]....
        /*1200*/ 	.word	0x0002ee30


	//   ....[129]....
        /*1204*/ 	.word	0x0002eef0


	//   ....[130]....
        /*1208*/ 	.word	0x0002ef30


	//   ....[131]....
        /*120c*/ 	.word	0x0002ef90


	//   ....[132]....
        /*1210*/ 	.word	0x0002efd0


	//   ....[133]....
        /*1214*/ 	.word	0x0002f030


	//   ....[134]....
        /*1218*/ 	.word	0x0002f050


	//   ....[135]....
        /*121c*/ 	.word	0x0002f080


	//   ....[136]....
        /*1220*/ 	.word	0x0002f880


	//   ....[137]....
        /*1224*/ 	.word	0x0002f8b0


	//   ....[138]....
        /*1228*/ 	.word	0x0002f8d0


	//   ....[139]....
        /*122c*/ 	.word	0x0002f970


	//   ....[140]....
        /*1230*/ 	.word	0x0002f980


	//   ....[141]....
        /*1234*/ 	.word	0x0002fa30


	//   ....[142]....
        /*1238*/ 	.word	0x0002fa40


	//   ....[143]....
        /*123c*/ 	.word	0x0002faf0


	//   ....[144]....
        /*1240*/ 	.word	0x0002fb00


	//   ....[145]....
        /*1244*/ 	.word	0x0002fbb0


	//   ....[146]....
        /*1248*/ 	.word	0x0002fbc0


	//   ....[147]....
        /*124c*/ 	.word	0x0002fc70


	//   ....[148]....
        /*1250*/ 	.word	0x0002fc80


	//   ....[149]....
        /*1254*/ 	.word	0x0002fd30


	//   ....[150]....
        /*1258*/ 	.word	0x0002fd40


	//   ....[151]....
        /*125c*/ 	.word	0x0002fd80


	//   ....[152]....
        /*1260*/ 	.word	0x00030570


	//   ....[153]....
        /*1264*/ 	.word	0x000305a0


	//   ....[154]....
        /*1268*/ 	.word	0x000305d0


	//   ....[155]....
        /*126c*/ 	.word	0x00030690


	//   ....[156]....
        /*1270*/ 	.word	0x000306c0


	//   ....[157]....
        /*1274*/ 	.word	0x00030710


	//   ....[158]....
        /*1278*/ 	.word	0x00030740


	//   ....[159]....
        /*127c*/ 	.word	0x00030790


	//   ....[160]....
        /*1280*/ 	.word	0x000307c0


	//   ....[161]....
        /*1284*/ 	.word	0x00030830


	//   ....[162]....
        /*1288*/ 	.word	0x00030b10


	//   ....[163]....
        /*128c*/ 	.word	0x00030b30


	//   ....[164]....
        /*1290*/ 	.word	0x00030bf0


	//   ....[165]....
        /*1294*/ 	.word	0x00030c00


	//   ....[166]....
        /*1298*/ 	.word	0x00030cb0


	//   ....[167]....
        /*129c*/ 	.word	0x00030cc0


	//   ....[168]....
        /*12a0*/ 	.word	0x00030d70


	//   ....[169]....
        /*12a4*/ 	.word	0x00030d80


	//   ....[170]....
        /*12a8*/ 	.word	0x00030d90


	//   ....[171]....
        /*12ac*/ 	.word	0x00030e40


	//   ....[172]....
        /*12b0*/ 	.word	0x000313b0


	//   ....[173]....
        /*12b4*/ 	.word	0x000313f0


	//   ....[174]....
        /*12b8*/ 	.word	0x00031470


	//   ....[175]....
        /*12bc*/ 	.word	0x000314a0


	//   ....[176]....
        /*12c0*/ 	.word	0x00031530


	//   ....[177]....
        /*12c4*/ 	.word	0x00031560


	//   ....[178]....
        /*12c8*/ 	.word	0x000315f0


	//   ....[179]....
        /*12cc*/ 	.word	0x00031620


	//   ....[180]....
        /*12d0*/ 	.word	0x00031630


	//   ....[181]....
        /*12d4*/ 	.word	0x000316c0


	//   ....[182]....
        /*12d8*/ 	.word	0x00031b20


	//   ....[183]....
        /*12dc*/ 	.word	0x00031b50


	//   ....[184]....
        /*12e0*/ 	.word	0x00031bc0


	//   ....[185]....
        /*12e4*/ 	.word	0x00031bf0


	//   ....[186]....
        /*12e8*/ 	.word	0x00031c20


	//   ....[187]....
        /*12ec*/ 	.word	0x00031c50


	//   ....[188]....
        /*12f0*/ 	.word	0x00031c80


	//   ....[189]....
        /*12f4*/ 	.word	0x00031cb0


	//   ....[190]....
        /*12f8*/ 	.word	0x00031e50


	//   ....[191]....
        /*12fc*/ 	.word	0x00031e80


	//   ....[192]....
        /*1300*/ 	.word	0x00031eb0


	//   ....[193]....
        /*1304*/ 	.word	0x00031ee0


	//   ....[194]....
        /*1308*/ 	.word	0x00031f10


	//   ....[195]....
        /*130c*/ 	.word	0x00031f40


	//   ....[196]....
        /*1310*/ 	.word	0x00032000


	//   ....[197]....
        /*1314*/ 	.word	0x00032020


	//   ....[198]....
        /*1318*/ 	.word	0x00032040


	//   ....[199]....
        /*131c*/ 	.word	0x000320a0


	//   ....[200]....
        /*1320*/ 	.word	0x00032ac0


	//   ....[201]....
        /*1324*/ 	.word	0x00032e00


	//   ....[202]....
        /*1328*/ 	.word	0x00032e90


	//   ....[203]....
        /*132c*/ 	.word	0x00032f30


	//   ....[204]....
        /*1330*/ 	.word	0x00032fc0


	//   ....[205]....
        /*1334*/ 	.word	0x00033060


	//   ....[206]....
        /*1338*/ 	.word	0x000330f0


	//   ....[207]....
        /*133c*/ 	.word	0x000331e0


	//   ....[208]....
        /*1340*/ 	.word	0x00033270


	//   ....[209]....
        /*1344*/ 	.word	0x00033310


	//   ....[210]....
        /*1348*/ 	.word	0x000333a0


	//   ....[211]....
        /*134c*/ 	.word	0x00033440


	//   ....[212]....
        /*1350*/ 	.word	0x000334d0


	//   ....[213]....
        /*1354*/ 	.word	0x000335c0


	//   ....[214]....
        /*1358*/ 	.word	0x00033650


	//   ....[215]....
        /*135c*/ 	.word	0x000336f0


	//   ....[216]....
        /*1360*/ 	.word	0x00033780


	//   ....[217]....
        /*1364*/ 	.word	0x00033820


	//   ....[218]....
        /*1368*/ 	.word	0x000338b0


	//   ....[219]....
        /*136c*/ 	.word	0x000339a0


	//   ....[220]....
        /*1370*/ 	.word	0x00033a30


	//   ....[221]....
        /*1374*/ 	.word	0x00033a80


	//   ....[222]....
        /*1378*/ 	.word	0x00033ad0


	//   ....[223]....
        /*137c*/ 	.word	0x00033b70


	//   ....[224]....
        /*1380*/ 	.word	0x00033c00


	//   ....[225]....
        /*1384*/ 	.word	0x00033c50


	//   ....[226]....
        /*1388*/ 	.word	0x00033ca0


	//   ....[227]....
        /*138c*/ 	.word	0x00033d40


	//   ....[228]....
        /*1390*/ 	.word	0x00033dd0


	//   ....[229]....
        /*1394*/ 	.word	0x00033e20


	//   ....[230]....
        /*1398*/ 	.word	0x00033e70


	//   ....[231]....
        /*139c*/ 	.word	0x00033f10


	//   ....[232]....
        /*13a0*/ 	.word	0x00033fa0


	//   ....[233]....
        /*13a4*/ 	.word	0x00033ff0


	//   ....[234]....
        /*13a8*/ 	.word	0x00034040


	//   ....[235]....
        /*13ac*/ 	.word	0x00034130


	//   ....[236]....
        /*13b0*/ 	.word	0x000341c0


	//   ....[237]....
        /*13b4*/ 	.word	0x00034210


	//   ....[238]....
        /*13b8*/ 	.word	0x00034260


	//   ....[239]....
        /*13bc*/ 	.word	0x000342f0


	//   ....[240]....
        /*13c0*/ 	.word	0x00034380


	//   ....[241]....
        /*13c4*/ 	.word	0x000343d0


	//   ....[242]....
        /*13c8*/ 	.word	0x00034420


	//   ....[243]....
        /*13cc*/ 	.word	0x000344b0


	//   ....[244]....
        /*13d0*/ 	.word	0x00034540


	//   ....[245]....
        /*13d4*/ 	.word	0x00034590


	//   ....[246]....
        /*13d8*/ 	.word	0x000345e0


	//   ....[247]....
        /*13dc*/ 	.word	0x00034680


	//   ....[248]....
        /*13e0*/ 	.word	0x00034710


	//   ....[249]....
        /*13e4*/ 	.word	0x00034760


	//   ....[250]....
        /*13e8*/ 	.word	0x000347b0


	//   ....[251]....
        /*13ec*/ 	.word	0x00034ab0


	//   ....[252]....
        /*13f0*/ 	.word	0x00034d90


	//   ....[253]....
        /*13f4*/ 	.word	0x00034e80


	//   ....[254]....
        /*13f8*/ 	.word	0x00034f50


	//   ....[255]....
        /*13fc*/ 	.word	0x00034fc0


	//   ....[0]....
        /*1400*/ 	.word	0x000350a0


	//   ....[1]....
        /*1404*/ 	.word	0x00035170


	//   ....[2]....
        /*1408*/ 	.word	0x00035270


	//   ....[3]....
        /*140c*/ 	.word	0x000352e0


	//   ....[4]....
        /*1410*/ 	.word	0x000353d0


	//   ....[5]....
        /*1414*/ 	.word	0x00035440


	//   ....[6]....
        /*1418*/ 	.word	0x00035520


	//   ....[7]....
        /*141c*/ 	.word	0x000355d0


	//   ....[8]....
        /*1420*/ 	.word	0x00035630


	//   ....[9]....
        /*1424*/ 	.word	0x00035690


	//   ....[10]....
        /*1428*/ 	.word	0x000357a0


	//   ....[11]....
        /*142c*/ 	.word	0x00035800


	//   ....[12]....
        /*1430*/ 	.word	0x00035920


	//   ....[13]....
        /*1434*/ 	.word	0x00035980


	//   ....[14]....
        /*1438*/ 	.word	0x00035aa0


	//   ....[15]....
        /*143c*/ 	.word	0x00035b00


	//   ....[16]....
        /*1440*/ 	.word	0x00035c20


	//   ....[17]....
        /*1444*/ 	.word	0x00035c80


	//   ....[18]....
        /*1448*/ 	.word	0x00035da0


	//   ....[19]....
        /*144c*/ 	.word	0x00035e00


	//   ....[20]....
        /*1450*/ 	.word	0x00035f20


	//   ....[21]....
        /*1454*/ 	.word	0x00035f80


	//   ....[22]....
        /*1458*/ 	.word	0x00036080


	//   ....[23]....
        /*145c*/ 	.word	0x000361b0


	//   ....[24]....
        /*1460*/ 	.word	0x00036270


	//   ....[25]....
        /*1464*/ 	.word	0x00036350


	//   ....[26]....
        /*1468*/ 	.word	0x00036430


	//   ....[27]....
        /*146c*/ 	.word	0x00036490


	//   ....[28]....
        /*1470*/ 	.word	0x00036570


	//   ....[29]....
        /*1474*/ 	.word	0x000365d0


	//   ....[30]....
        /*1478*/ 	.word	0x000366b0


	//   ....[31]....
        /*147c*/ 	.word	0x00036710


	//   ....[32]....
        /*1480*/ 	.word	0x00036820


	//   ....[33]....
        /*1484*/ 	.word	0x00036910


	//   ....[34]....
        /*1488*/ 	.word	0x000369b0


	//   ....[35]....
        /*148c*/ 	.word	0x00036a10


	//   ....[36]....
        /*1490*/ 	.word	0x00036b30


	//   ....[37]....
        /*1494*/ 	.word	0x00036b90


	//   ....[38]....
        /*1498*/ 	.word	0x00036cb0


	//   ....[39]....
        /*149c*/ 	.word	0x00036d10


	//   ....[40]....
        /*14a0*/ 	.word	0x00036e30


	//   ....[41]....
        /*14a4*/ 	.word	0x00036e90


	//   ....[42]....
        /*14a8*/ 	.word	0x00036f60


	//   ....[43]....
        /*14ac*/ 	.word	0x000370d0


	//   ....[44]....
        /*14b0*/ 	.word	0x00037190


	//   ....[45]....
        /*14b4*/ 	.word	0x000372e0


	//   ....[46]....
        /*14b8*/ 	.word	0x00037390


	//   ....[47]....
        /*14bc*/ 	.word	0x000373f0


	//   ....[48]....
        /*14c0*/ 	.word	0x000374b0


	//   ....[49]....
        /*14c4*/ 	.word	0x00037590


	//   ....[50]....
        /*14c8*/ 	.word	0x000376a0


	//   ....[51]....
        /*14cc*/ 	.word	0x00037700


	//   ....[52]....
        /*14d0*/ 	.word	0x000377c0


	//   ....[53]....
        /*14d4*/ 	.word	0x000378d0


	//   ....[54]....
        /*14d8*/ 	.word	0x00037970


	//   ....[55]....
        /*14dc*/ 	.word	0x00037ae0


	//   ....[56]....
        /*14e0*/ 	.word	0x00037b50


	//   ....[57]....
        /*14e4*/ 	.word	0x00037bc0


	//   ....[58]....
        /*14e8*/ 	.word	0x00037c30


	//   ....[59]....
        /*14ec*/ 	.word	0x00037ca0


	//   ....[60]....
        /*14f0*/ 	.word	0x00037d20


	//   ....[61]....
        /*14f4*/ 	.word	0x00037da0


	//   ....[62]....
        /*14f8*/ 	.word	0x00037e30


	//   ....[63]....
        /*14fc*/ 	.word	0x00037ea0


	//   ....[64]....
        /*1500*/ 	.word	0x00037f10


	//   ....[65]....
        /*1504*/ 	.word	0x00037f80


	//   ....[66]....
        /*1508*/ 	.word	0x00038000


	//   ....[67]....
        /*150c*/ 	.word	0x00038070


	//   ....[68]....
        /*1510*/ 	.word	0x00038100


	//   ....[69]....
        /*1514*/ 	.word	0x00038160


	//   ....[70]....
        /*1518*/ 	.word	0x000381f0


	//   ....[71]....
        /*151c*/ 	.word	0x00038320


	//----- nvinfo : EIATTR_REG_RECONFIG
	.align		4
.L_325:
        /*1520*/ 	.byte	0x01, 0x54
	.zero		2


	//----- nvinfo : EIATTR_SYSCALL_OFFSETS
	.align		4
        /*1524*/ 	.byte	0x04, 0x46
        /*1526*/ 	.short	(.L_327 - .L_326)


	//   ....[0]....
.L_326:
        /*1528*/ 	.word	0x000026e0


	//   ....[1]....
        /*152c*/ 	.word	0x00002830


	//   ....[2]....
        /*1530*/ 	.word	0x0000c520


	//   ....[3]....
        /*1534*/ 	.word	0x0000c850


	//   ....[4]....
        /*1538*/ 	.word	0x0002e410


	//   ....[5]....
        /*153c*/ 	.word	0x0002e560


	//   ....[6]....
        /*1540*/ 	.word	0x0002e650


	//   ....[7]....
        /*1544*/ 	.word	0x0002f4f0


	//----- nvinfo : EIATTR_MBARRIER_INSTR_OFFSETS
	.align		4
.L_327:
        /*1548*/ 	.byte	0x04, 0x39
        /*154a*/ 	.short	(.L_329 - .L_328)


	//   ....[0]....
.L_328:
        /*154c*/ 	.word	0x00000270
        /*1550*/ 	.word	0x000000ff
        /*1554*/ 	.word	0x00038800
        /*1558*/ 	.short	0x0100
        /*155a*/ 	.byte	0x08
	.zero		1


	//   ....[1]....
        /*155c*/ 	.word	0x00000280
        /*1560*/ 	.word	0x000000ff
        /*1564*/ 	.word	0x00038820
        /*1568*/ 	.short	0x0100
        /*156a*/ 	.byte	0x08
	.zero		1


	//   ....[2]....
        /*156c*/ 	.word	0x00000370
        /*1570*/ 	.word	0x000000ff
        /*1574*/ 	.word	0x00038830
        /*1578*/ 	.short	0x0100
        /*157a*/ 	.byte	0x08
	.zero		1


	//   ....[3]....
        /*157c*/ 	.word	0x00000380
        /*1580*/ 	.word	0x000000ff
        /*1584*/ 	.word	0x00038840
        /*1588*/ 	.short	0x0100
        /*158a*/ 	.byte	0x08
	.zero		1


	//   ....[4]....
        /*158c*/ 	.word	0x00000390
        /*1590*/ 	.word	0x000000ff
        /*1594*/ 	.word	0x00038838
        /*1598*/ 	.short	0x0100
        /*159a*/ 	.byte	0x08
	.zero		1


	//   ....[5]....
        /*159c*/ 	.word	0x000003a0
        /*15a0*/ 	.word	0x000000ff
        /*15a4*/ 	.word	0x00038848
        /*15a8*/ 	.short	0x0100
        /*15aa*/ 	.byte	0x08
	.zero		1


	//   ....[6]....
        /*15ac*/ 	.word	0x000004d0
        /*15b0*/ 	.word	0x000000ff
        /*15b4*/ 	.word	0x00038850
        /*15b8*/ 	.short	0x0100
        /*15ba*/ 	.byte	0x08
	.zero		1


	//   ....[7]....
        /*15bc*/ 	.word	0x000004e0
        /*15c0*/ 	.word	0x000000ff
        /*15c4*/ 	.word	0x00038860
        /*15c8*/ 	.short	0x0100
        /*15ca*/ 	.byte	0x08
	.zero		1


	//   ....[8]....
        /*15cc*/ 	.word	0x000004f0
        /*15d0*/ 	.word	0x000000ff
        /*15d4*/ 	.word	0x00038858
        /*15d8*/ 	.short	0x0100
        /*15da*/ 	.byte	0x08
	.zero		1


	//   ....[9]....
        /*15dc*/ 	.word	0x00000500
        /*15e0*/ 	.word	0x000000ff
        /*15e4*/ 	.word	0x00038868
        /*15e8*/ 	.short	0x0100
        /*15ea*/ 	.byte	0x08
	.zero		1


	//   ....[10]....
        /*15ec*/ 	.word	0x000005f0
        /*15f0*/ 	.word	0x000000ff
        /*15f4*/ 	.word	0x00038870
        /*15f8*/ 	.short	0x0100
        /*15fa*/ 	.byte	0x06
	.zero		1


	//   ....[11]....
        /*15fc*/ 	.word	0x00000600
        /*1600*/ 	.word	0x000000ff
        /*1604*/ 	.word	0x00038880
        /*1608*/ 	.short	0x0100
        /*160a*/ 	.byte	0x06
	.zero		1


	//   ....[12]....
        /*160c*/ 	.word	0x00000610
        /*1610*/ 	.word	0x000000ff
        /*1614*/ 	.word	0x00038878
        /*1618*/ 	.short	0x0100
        /*161a*/ 	.byte	0x06
	.zero		1


	//   ....[13]....
        /*161c*/ 	.word	0x00000620
        /*1620*/ 	.word	0x000000ff
        /*1624*/ 	.word	0x00038888
        /*1628*/ 	.short	0x0100
        /*162a*/ 	.byte	0x06
	.zero		1


	//   ....[14]....
        /*162c*/ 	.word	0x00000750
        /*1630*/ 	.word	0x000000ff
        /*1634*/ 	.word	0x00038890
        /*1638*/ 	.short	0x0100
        /*163a*/ 	.byte	0x08
	.zero		1


	//   ....[15]....
        /*163c*/ 	.word	0x00000760
        /*1640*/ 	.word	0x000000ff
        /*1644*/ 	.word	0x000388a0
        /*1648*/ 	.short	0x0100
        /*164a*/ 	.byte	0x08
	.zero		1


	//   ....[16]....
        /*164c*/ 	.word	0x00000770
        /*1650*/ 	.word	0x000000ff
        /*1654*/ 	.word	0x00038898
        /*1658*/ 	.short	0x0100
        /*165a*/ 	.byte	0x08
	.zero		1


	//   ....[17]....
        /*165c*/ 	.word	0x00000780
        /*1660*/ 	.word	0x000000ff
        /*1664*/ 	.word	0x000388a8
        /*1668*/ 	.short	0x0100
        /*166a*/ 	.byte	0x08
	.zero		1


	//   ....[18]....
        /*166c*/ 	.word	0x000008b0
        /*1670*/ 	.word	0x000000ff
        /*1674*/ 	.word	0x000388b0
        /*1678*/ 	.short	0x0100
        /*167a*/ 	.byte	0x08
	.zero		1


	//   ....[19]....
        /*167c*/ 	.word	0x000008c0
        /*1680*/ 	.word	0x000000ff
        /*1684*/ 	.word	0x000388c0
        /*1688*/ 	.short	0x0100
        /*168a*/ 	.byte	0x08
	.zero		1


	//   ....[20]....
        /*168c*/ 	.word	0x000008d0
        /*1690*/ 	.word	0x000000ff
        /*1694*/ 	.word	0x000388b8
        /*1698*/ 	.short	0x0100
        /*169a*/ 	.byte	0x08
	.zero		1


	//   ....[21]....
        /*169c*/ 	.word	0x000008e0
        /*16a0*/ 	.word	0x000000ff
        /*16a4*/ 	.word	0x000388c8
        /*16a8*/ 	.short	0x0100
        /*16aa*/ 	.byte	0x08
	.zero		1


	//   ....[22]....
        /*16ac*/ 	.word	0x00004310
        /*16b0*/ 	.word	0x00000058
        /*16b4*/ 	.word	0x00038890
        /*16b8*/ 	.short	0x010a
        /*16ba*/ 	.byte	0x3f
	.zero		1


	//   ....[23]....
        /*16bc*/ 	.word	0x00007a00
        /*16c0*/ 	.word	0x00000058
        /*16c4*/ 	.word	0x00038890
        /*16c8*/ 	.short	0x010a
        /*16ca*/ 	.byte	0x3f
	.zero		1


	//   ....[24]....
        /*16cc*/ 	.word	0x0000abc0
        /*16d0*/ 	.word	0x00000058
        /*16d4*/ 	.word	0x00038890
        /*16d8*/ 	.short	0x010a
        /*16da*/ 	.byte	0x3f
	.zero		1


	//   ....[25]....
        /*16dc*/ 	.word	0x0000b370
        /*16e0*/ 	.word	0x0000000b
        /*16e4*/ 	.word	0x00000000
        /*16e8*/ 	.short	0x0101
        /*16ea*/ 	.byte	0x3f
	.zero		1


	//   ....[26]....
        /*16ec*/ 	.word	0x0000b3b0
        /*16f0*/ 	.word	0x00000058
        /*16f4*/ 	.word	0x000388b0
        /*16f8*/ 	.short	0x010a
        /*16fa*/ 	.byte	0x3f
	.zero		1


	//   ....[27]....
        /*16fc*/ 	.word	0x0000bad0
        /*1700*/ 	.word	0x00000058
        /*1704*/ 	.word	0x00000000
        /*1708*/ 	.short	0x0101
        /*170a*/ 	.byte	0x3f
	.zero		1


	//   ....[28]....
        /*170c*/ 	.word	0x0000c5b0
        /*1710*/ 	.word	0x00000017
        /*1714*/ 	.word	0x00038800
        /*1718*/ 	.short	0x010a
        /*171a*/ 	.byte	0x3f
	.zero		1


	//   ....[29]....
        /*171c*/ 	.word	0x0000c600
        /*1720*/ 	.word	0x00000017
        /*1724*/ 	.word	0x00038800
        /*1728*/ 	.short	0x010a
        /*172a*/ 	.byte	0x3f
	.zero		1


	//   ....[30]....
        /*172c*/ 	.word	0x0000e0e0
        /*1730*/ 	.word	0x00000017
        /*1734*/ 	.word	0x00038800
        /*1738*/ 	.short	0x010a
        /*173a*/ 	.byte	0x3f
	.zero		1


	//   ....[31]....
        /*173c*/ 	.word	0x00012450
        /*1740*/ 	.word	0x00000017
        /*1744*/ 	.word	0x00038800
        /*1748*/ 	.short	0x010a
        /*174a*/ 	.byte	0x3f
	.zero		1


	//   ....[32]....
        /*174c*/ 	.word	0x00015dc0
        /*1750*/ 	.word	0x00000000
        /*1754*/ 	.word	0x00038830
        /*1758*/ 	.short	0x010a
        /*175a*/ 	.byte	0x3f
	.zero		1


	//   ....[33]....
        /*175c*/ 	.word	0x00015e00
        /*1760*/ 	.word	0x00000000
        /*1764*/ 	.word	0x00038830
        /*1768*/ 	.short	0x010a
        /*176a*/ 	.byte	0x3f
	.zero		1


	//   ....[34]....
        /*176c*/ 	.word	0x0001a130
        /*1770*/ 	.word	0x00000000
        /*1774*/ 	.word	0x00000000
        /*1778*/ 	.short	0x0101
        /*177a*/ 	.byte	0x3f
	.zero		1


	//   ....[35]....
        /*177c*/ 	.word	0x0001ac40
        /*1780*/ 	.word	0x00000009
        /*1784*/ 	.word	0x00038830
        /*1788*/ 	.short	0x010a
        /*178a*/ 	.byte	0x3f
	.zero		1


	//   ....[36]....
        /*178c*/ 	.word	0x0001acd0
        /*1790*/ 	.word	0x00000009
        /*1794*/ 	.word	0x00038830
        /*1798*/ 	.short	0x010a
        /*179a*/ 	.byte	0x3f
	.zero		1


	//   ....[37]....
        /*179c*/ 	.word	0x0001e3c0
        /*17a0*/ 	.word	0x00000007
        /*17a4*/ 	.word	0x00038850
        /*17a8*/ 	.short	0x010a
        /*17aa*/ 	.byte	0x3f
	.zero		1


	//   ....[38]....
        /*17ac*/ 	.word	0x0001e410
        /*17b0*/ 	.word	0x00000007
        /*17b4*/ 	.word	0x00038850
        /*17b8*/ 	.short	0x010a
        /*17ba*/ 	.byte	0x3f
	.zero		1


	//   ....[39]....
        /*17bc*/ 	.word	0x0001e9e0
        /*17c0*/ 	.word	0x00000009
        /*17c4*/ 	.word	0x00000000
        /*17c8*/ 	.short	0x0101
        /*17ca*/ 	.byte	0x3f
	.zero		1


	//   ....[40]....
        /*17cc*/ 	.word	0x0001fe80
        /*17d0*/ 	.word	0x00000007
        /*17d4*/ 	.word	0x00000000
        /*17d8*/ 	.short	0x0101
        /*17da*/ 	.byte	0x3f
	.zero		1


	//   ....[41]....
        /*17dc*/ 	.word	0x00020140
        /*17e0*/ 	.word	0x00000004
        /*17e4*/ 	.word	0x00038830
        /*17e8*/ 	.short	0x010a
        /*17ea*/ 	.byte	0x3f
	.zero		1


	//   ....[42]....
        /*17ec*/ 	.word	0x000201d0
        /*17f0*/ 	.word	0x00000004
        /*17f4*/ 	.word	0x00038830
        /*17f8*/ 	.short	0x010a
        /*17fa*/ 	.byte	0x3f
	.zero		1


	//   ....[43]....
        /*17fc*/ 	.word	0x000238c0
        /*1800*/ 	.word	0x00000006
        /*1804*/ 	.word	0x00038850
        /*1808*/ 	.short	0x010a
        /*180a*/ 	.byte	0x3f
	.zero		1


	//   ....[44]....
        /*180c*/ 	.word	0x00023910
        /*1810*/ 	.word	0x00000006
        /*1814*/ 	.word	0x00038850
        /*1818*/ 	.short	0x010a
        /*181a*/ 	.byte	0x3f
	.zero		1


	//   ....[45]....
        /*181c*/ 	.word	0x000243c0
        /*1820*/ 	.word	0x00000004
        /*1824*/ 	.word	0x00000000
        /*1828*/ 	.short	0x0101
        /*182a*/ 	.byte	0x3f
	.zero		1


	//   ....[46]....
        /*182c*/ 	.word	0x00024d10
        /*1830*/ 	.word	0x00000006
        /*1834*/ 	.word	0x00000000
        /*1838*/ 	.short	0x0101
        /*183a*/ 	.byte	0x3f
	.zero		1


	//   ....[47]....
        /*183c*/ 	.word	0x000256e0
        /*1840*/ 	.word	0x0000000a
        /*1844*/ 	.word	0x00038850
        /*1848*/ 	.short	0x010a
        /*184a*/ 	.byte	0x3f
	.zero		1


	//   ....[48]....
        /*184c*/ 	.word	0x00025730
        /*1850*/ 	.word	0x0000000a
        /*1854*/ 	.word	0x00038850
        /*1858*/ 	.short	0x010a
        /*185a*/ 	.byte	0x3f
	.zero		1


	//   ....[49]....
        /*185c*/ 	.word	0x00025be0
        /*1860*/ 	.word	0x0000000a
        /*1864*/ 	.word	0x00000000
        /*1868*/ 	.short	0x0101
        /*186a*/ 	.byte	0x3f
	.zero		1


	//   ....[50]....
        /*186c*/ 	.word	0x00027fb0
        /*1870*/ 	.word	0x00000014
        /*1874*/ 	.word	0x00000000
        /*1878*/ 	.short	0x0101
        /*187a*/ 	.byte	0x3f
	.zero		1


	//   ....[51]....
        /*187c*/ 	.word	0x00028c10
        /*1880*/ 	.word	0x00000002
        /*1884*/ 	.word	0x00000000
        /*1888*/ 	.short	0x0101
        /*188a*/ 	.byte	0x3f
	.zero		1


	//   ....[52]....
        /*188c*/ 	.word	0x0002c7a0
        /*1890*/ 	.word	0x00000010
        /*1894*/ 	.word	0x00038820
        /*1898*/ 	.short	0x010a
        /*189a*/ 	.byte	0x3f
	.zero		1


	//   ....[53]....
        /*189c*/ 	.word	0x0002c830
        /*18a0*/ 	.word	0x0000000b
        /*18a4*/ 	.word	0x000388a0
        /*18a8*/ 	.short	0x010a
        /*18aa*/ 	.byte	0x3f
	.zero		1


	//   ....[54]....
        /*18ac*/ 	.word	0x0002cd80
        /*18b0*/ 	.word	0x0000000b
        /*18b4*/ 	.word	0x000388c0
        /*18b8*/ 	.short	0x010a
        /*18ba*/ 	.byte	0x3f
	.zero		1


	//   ....[55]....
        /*18bc*/ 	.word	0x0002d390
        /*18c0*/ 	.word	0x0000000a
        /*18c4*/ 	.word	0x000388a0
        /*18c8*/ 	.short	0x010a
        /*18ca*/ 	.byte	0x3f
	.zero		1


	//   ....[56]....
        /*18cc*/ 	.word	0x0002d8d0
        /*18d0*/ 	.word	0x0000000a
        /*18d4*/ 	.word	0x000388c0
        /*18d8*/ 	.short	0x010a
        /*18da*/ 	.byte	0x3f
	.zero		1


	//   ....[57]....
        /*18dc*/ 	.word	0x0002ec00
        /*18e0*/ 	.word	0x00000005
        /*18e4*/ 	.word	0x00038840
        /*18e8*/ 	.short	0x010a
        /*18ea*/ 	.byte	0x3f
	.zero		1


	//   ....[58]....
        /*18ec*/ 	.word	0x0002f1f0
        /*18f0*/ 	.word	0x00000005
        /*18f4*/ 	.word	0x00038830
        /*18f8*/ 	.short	0x0107
        /*18fa*/ 	.byte	0x3f
	.zero		1


	//   ....[59]....
        /*18fc*/ 	.word	0x0002f2c0
        /*1900*/ 	.word	0x00000005
        /*1904*/ 	.word	0x00038830
        /*1908*/ 	.short	0x0101
        /*190a*/ 	.byte	0x3f
	.zero		1


	//   ....[60]....
        /*190c*/ 	.word	0x0002fec0
        /*1910*/ 	.word	0x00000010
        /*1914*/ 	.word	0x00038800
        /*1918*/ 	.short	0x0107
        /*191a*/ 	.byte	0x3f
	.zero		1


	//   ....[61]....
        /*191c*/ 	.word	0x0002ffe0
        /*1920*/ 	.word	0x00000010
        /*1924*/ 	.word	0x00038800
        /*1928*/ 	.short	0x0101
        /*192a*/ 	.byte	0x3f
	.zero		1


	//   ....[62]....
        /*192c*/ 	.word	0x00030000
        /*1930*/ 	.word	0x00000010
        /*1934*/ 	.word	0x00038820
        /*1938*/ 	.short	0x010a
        /*193a*/ 	.byte	0x3f
	.zero		1


	//   ....[63]....
        /*193c*/ 	.word	0x000303e0
        /*1940*/ 	.word	0x00000006
        /*1944*/ 	.word	0x00038840
        /*1948*/ 	.short	0x010a
        /*194a*/ 	.byte	0x3f
	.zero		1


	//   ....[64]....
        /*194c*/ 	.word	0x00030940
        /*1950*/ 	.word	0x00000006
        /*1954*/ 	.word	0x00038830
        /*1958*/ 	.short	0x0107
        /*195a*/ 	.byte	0x3f
	.zero		1


	//   ....[65]....
        /*195c*/ 	.word	0x000309f0
        /*1960*/ 	.word	0x00000006
        /*1964*/ 	.word	0x00038830
        /*1968*/ 	.short	0x0101
        /*196a*/ 	.byte	0x3f
	.zero		1


	//   ....[66]....
        /*196c*/ 	.word	0x00030a50
        /*1970*/ 	.word	0x00000006
        /*1974*/ 	.word	0x00038860
        /*1978*/ 	.short	0x010a
        /*197a*/ 	.byte	0x3f
	.zero		1


	//   ....[67]....
        /*197c*/ 	.word	0x00030f60
        /*1980*/ 	.word	0x00000006
        /*1984*/ 	.word	0x00038850
        /*1988*/ 	.short	0x0107
        /*198a*/ 	.byte	0x3f
	.zero		1


	//   ....[68]....
        /*198c*/ 	.word	0x000310f0
        /*1990*/ 	.word	0x00000006
        /*1994*/ 	.word	0x00038850
        /*1998*/ 	.short	0x0101
        /*199a*/ 	.byte	0x3f
	.zero		1


	//   ....[69]....
        /*199c*/ 	.word	0x00031300
        /*19a0*/ 	.word	0x00000004
        /*19a4*/ 	.word	0x00038860
        /*19a8*/ 	.short	0x010a
        /*19aa*/ 	.byte	0x3f
	.zero		1


	//   ....[70]....
        /*19ac*/ 	.word	0x00031840
        /*19b0*/ 	.word	0x00000004
        /*19b4*/ 	.word	0x00038850
        /*19b8*/ 	.short	0x0107
        /*19ba*/ 	.byte	0x3f
	.zero		1


	//   ....[71]....
        /*19bc*/ 	.word	0x000318f0
        /*19c0*/ 	.word	0x00000004
        /*19c4*/ 	.word	0x00038850
        /*19c8*/ 	.short	0x0101
        /*19ca*/ 	.byte	0x3f
	.zero		1


	//   ....[72]....
        /*19cc*/ 	.word	0x00032a40
        /*19d0*/ 	.word	0x00000005
        /*19d4*/ 	.word	0x00038820
        /*19d8*/ 	.short	0x010a
        /*19da*/ 	.byte	0x3f
	.zero		1


	//   ....[73]....
        /*19dc*/ 	.word	0x00032bd0
        /*19e0*/ 	.word	0x00000003
        /*19e4*/ 	.word	0x00038840
        /*19e8*/ 	.short	0x010a
        /*19ea*/ 	.byte	0x3f
	.zero		1


	//   ....[74]....
        /*19ec*/ 	.word	0x00032c70
        /*19f0*/ 	.word	0x00000017
        /*19f4*/ 	.word	0x00038840
        /*19f8*/ 	.short	0x010a
        /*19fa*/ 	.byte	0x3f
	.zero		1


	//   ....[75]....
        /*19fc*/ 	.word	0x00032cb0
        /*1a00*/ 	.word	0x00000003
        /*1a04*/ 	.word	0x00038860
        /*1a08*/ 	.short	0x010a
        /*1a0a*/ 	.byte	0x3f
	.zero		1


	//   ....[76]....
        /*1a0c*/ 	.word	0x00032cf0
        /*1a10*/ 	.word	0x00000017
        /*1a14*/ 	.word	0x00038860
        /*1a18*/ 	.short	0x010a
        /*1a1a*/ 	.byte	0x3f
	.zero		1


	//   ....[77]....
        /*1a1c*/ 	.word	0x00032d50
        /*1a20*/ 	.word	0x00000058
        /*1a24*/ 	.word	0x00038890
        /*1a28*/ 	.short	0x010a
        /*1a2a*/ 	.byte	0x3f
	.zero		1


	//   ....[78]....
        /*1a2c*/ 	.word	0x00033130
        /*1a30*/ 	.word	0x00000058
        /*1a34*/ 	.word	0x00038890
        /*1a38*/ 	.short	0x010a
        /*1a3a*/ 	.byte	0x3f
	.zero		1


	//   ....[79]....
        /*1a3c*/ 	.word	0x00033510
        /*1a40*/ 	.word	0x00000058
        /*1a44*/ 	.word	0x00038890
        /*1a48*/ 	.short	0x010a
        /*1a4a*/ 	.byte	0x3f
	.zero		1


	//   ....[80]....
        /*1a4c*/ 	.word	0x000338f0
        /*1a50*/ 	.word	0x00000058
        /*1a54*/ 	.word	0x000388b0
        /*1a58*/ 	.short	0x010a
        /*1a5a*/ 	.byte	0x3f
	.zero		1


	//   ....[81]....
        /*1a5c*/ 	.word	0x00034080
        /*1a60*/ 	.word	0x00000017
        /*1a64*/ 	.word	0x00038800
        /*1a68*/ 	.short	0x010a
        /*1a6a*/ 	.byte	0x3f
	.zero		1


	//   ....[82]....
        /*1a6c*/ 	.word	0x000347f0
        /*1a70*/ 	.word	0x00000017
        /*1a74*/ 	.word	0x00038800
        /*1a78*/ 	.short	0x010a
        /*1a7a*/ 	.byte	0x3f
	.zero		1


	//   ....[83]....
        /*1a7c*/ 	.word	0x00034840
        /*1a80*/ 	.word	0x00000000
        /*1a84*/ 	.word	0x00038830
        /*1a88*/ 	.short	0x010a
        /*1a8a*/ 	.byte	0x3f
	.zero		1


	//   ....[84]....
        /*1a8c*/ 	.word	0x00034890
        /*1a90*/ 	.word	0x00000009
        /*1a94*/ 	.word	0x00038830
        /*1a98*/ 	.short	0x010a
        /*1a9a*/ 	.byte	0x3f
	.zero		1


	//   ....[85]....
        /*1a9c*/ 	.word	0x000348e0
        /*1aa0*/ 	.word	0x00000007
        /*1aa4*/ 	.word	0x00038850
        /*1aa8*/ 	.short	0x010a
        /*1aaa*/ 	.byte	0x3f
	.zero		1


	//   ....[86]....
        /*1aac*/ 	.word	0x00034930
        /*1ab0*/ 	.word	0x00000004
        /*1ab4*/ 	.word	0x00038830
        /*1ab8*/ 	.short	0x010a
        /*1aba*/ 	.byte	0x3f
	.zero		1


	//   ....[87]....
        /*1abc*/ 	.word	0x00034980
        /*1ac0*/ 	.word	0x00000006
        /*1ac4*/ 	.word	0x00038850
        /*1ac8*/ 	.short	0x010a
        /*1aca*/ 	.byte	0x3f
	.zero		1


	//   ....[88]....
        /*1acc*/ 	.word	0x000349d0
        /*1ad0*/ 	.word	0x0000000a
        /*1ad4*/ 	.word	0x00038850
        /*1ad8*/ 	.short	0x010a
        /*1ada*/ 	.byte	0x3f
	.zero		1


	//   ....[89]....
        /*1adc*/ 	.word	0x00034b70
        /*1ae0*/ 	.word	0x00000010
        /*1ae4*/ 	.word	0x00038820
        /*1ae8*/ 	.short	0x010a
        /*1aea*/ 	.byte	0x3f
	.zero		1


	//   ....[90]....
        /*1aec*/ 	.word	0x00034bc0
        /*1af0*/ 	.word	0x0000000b
        /*1af4*/ 	.word	0x000388a0
        /*1af8*/ 	.short	0x010a
        /*1afa*/ 	.byte	0x3f
	.zero		1


	//   ....[91]....
        /*1afc*/ 	.word	0x00034c10
        /*1b00*/ 	.word	0x0000000b
        /*1b04*/ 	.word	0x000388c0
        /*1b08*/ 	.short	0x010a
        /*1b0a*/ 	.byte	0x3f
	.zero		1


	//   ....[92]....
        /*1b0c*/ 	.word	0x00034c60
        /*1b10*/ 	.word	0x0000000a
        /*1b14*/ 	.word	0x000388a0
        /*1b18*/ 	.short	0x010a
        /*1b1a*/ 	.byte	0x3f
	.zero		1


	//   ....[93]....
        /*1b1c*/ 	.word	0x00034cb0
        /*1b20*/ 	.word	0x0000000a
        /*1b24*/ 	.word	0x000388c0
        /*1b28*/ 	.short	0x010a
        /*1b2a*/ 	.byte	0x3f
	.zero		1


	//   ....[94]....
        /*1b2c*/ 	.word	0x00034dd0
        /*1b30*/ 	.word	0x00000005
        /*1b34*/ 	.word	0x00038840
        /*1b38*/ 	.short	0x010a
        /*1b3a*/ 	.byte	0x3f
	.zero		1


	//   ....[95]....
        /*1b3c*/ 	.word	0x000360b0
        /*1b40*/ 	.word	0x00000010
        /*1b44*/ 	.word	0x00038820
        /*1b48*/ 	.short	0x010a
        /*1b4a*/ 	.byte	0x3f
	.zero		1


	//   ....[96]....
        /*1b4c*/ 	.word	0x00036100
        /*1b50*/ 	.word	0x00000006
        /*1b54*/ 	.word	0x00038840
        /*1b58*/ 	.short	0x010a
        /*1b5a*/ 	.byte	0x3f
	.zero		1


	//   ....[97]....
        /*1b5c*/ 	.word	0x00036860
        /*1b60*/ 	.word	0x00000006
        /*1b64*/ 	.word	0x00038860
        /*1b68*/ 	.short	0x010a
        /*1b6a*/ 	.byte	0x3f
	.zero		1


	//   ....[98]....
        /*1b6c*/ 	.word	0x00037020
        /*1b70*/ 	.word	0x00000004
        /*1b74*/ 	.word	0x00038860
        /*1b78*/ 	.short	0x010a
        /*1b7a*/ 	.byte	0x3f
	.zero		1


	//   ....[99]....
        /*1b7c*/ 	.word	0x00038240
        /*1b80*/ 	.word	0x00000005
        /*1b84*/ 	.word	0x00038820
        /*1b88*/ 	.short	0x010a
        /*1b8a*/ 	.byte	0x3f
	.zero		1


	//   ....[100]....
        /*1b8c*/ 	.word	0x000383e0
        /*1b90*/ 	.word	0x00000003
        /*1b94*/ 	.word	0x00038840
        /*1b98*/ 	.short	0x010a
        /*1b9a*/ 	.byte	0x3f
	.zero		1


	//   ....[101]....
        /*1b9c*/ 	.word	0x00038430
        /*1ba0*/ 	.word	0x00000017
        /*1ba4*/ 	.word	0x00038840
        /*1ba8*/ 	.short	0x010a
        /*1baa*/ 	.byte	0x3f
	.zero		1


	//   ....[102]....
        /*1bac*/ 	.word	0x00038480
        /*1bb0*/ 	.word	0x00000003
        /*1bb4*/ 	.word	0x00038860
        /*1bb8*/ 	.short	0x010a
        /*1bba*/ 	.byte	0x3f
	.zero		1


	//----- nvinfo : EIATTR_NUM_MBARRIERS
	.align		4
.L_329:
        /*1bbc*/ 	.byte	0x03, 0x38
        /*1bbe*/ 	.short	0x0016


	//----- nvinfo : EIATTR_EXIT_INSTR_OFFSETS
	.align		4
        /*1bc0*/ 	.byte	0x04, 0x1c
        /*1bc2*/ 	.short	(.L_331 - .L_330)


	//   ....[0]....
.L_330:
        /*1bc4*/ 	.word	0x00032d40


	//----- nvinfo : EIATTR_MAX_THREADS
	.align		4
.L_331:
        /*1bc8*/ 	.byte	0x04, 0x05
        /*1bca*/ 	.short	(.L_333 - .L_332)
.L_332:
        /*1bcc*/ 	.word	0x00000180
        /*1bd0*/ 	.word	0x00000001
        /*1bd4*/ 	.word	0x00000001


	//----- nvinfo : EIATTR_CRS_STACK_SIZE
	.align		4
.L_333:
        /*1bd8*/ 	.byte	0x04, 0x1e
        /*1bda*/ 	.short	(.L_335 - .L_334)
.L_334:
        /*1bdc*/ 	.word	0x00000000


	//----- nvinfo : EIATTR_CBANK_PARAM_SIZE
	.align		4
.L_335:
        /*1be0*/ 	.byte	0x03, 0x19
        /*1be2*/ 	.short	0x0af0


	//----- nvinfo : EIATTR_PARAM_CBANK
	.align		4
        /*1be4*/ 	.byte	0x04, 0x0a
        /*1be6*/ 	.short	(.L_337 - .L_336)
	.align		4
.L_336:
        /*1be8*/ 	.word	index@(.nv.constant0._ZN7cutlass13device_kernelIN5flash11enable_sm90INS1_16FlashAttnFwdSm90INS1_25CollectiveMainloopFwdSm90ILi2EN4cute5tupleIJNS5_1CILi1EEES8_S8_EEENS6_IJNS7_ILi128EEENS7_ILi80EEENS7_ILi256EEEEEELi256ENS_6half_tEfNS_4arch4Sm90ELb1ELb0ELb1ELb1ELb1ELb1ELb0ELb1ELb1ELb1ELb1ELb0EEENS1_21CollectiveEpilogueFwdINS6_IJSA_SC_SB_EEES9_SE_SG_Li256ELb1ELb1ELb1ELb0EEENS1_36VarlenDynamicPersistentTileSchedulerILi128ELi80ELi256ELi128ELb1ELb1ELb1ELb1ELb1ELb1EEEEEEEEEvNT_6ParamsE)
        /*1bec*/ 	.short	0x0210
        /*1bee*/ 	.short	0x0af0


	//----- nvinfo : EIATTR_SW_WAR
	.align		4
.L_337:
        /*1bf0*/ 	.byte	0x04, 0x36
        /*1bf2*/ 	.short	(.L_339 - .L_338)
.L_338:
        /*1bf4*/ 	.word	0x00000008
.L_339:


//--------------------- .nv.callgraph             --------------------------
	.section	.nv.callgraph,"",@"SHT_CUDA_CALLGRAPH"
	.align	4
	.sectionentsize	8
	.align		4
        /*0000*/ 	.word	0x00000000
	.align		4
        /*0004*/ 	.word	0xffffffff
	.align		4
        /*0008*/ 	.word	index@(_ZN7cutlass13device_kernelIN5flash11enable_sm90INS1_16FlashAttnFwdSm90INS1_25CollectiveMainloopFwdSm90ILi2EN4cute5tupleIJNS5_1CILi1EEES8_S8_EEENS6_IJNS7_ILi128EEENS7_ILi80EEENS7_ILi256EEEEEELi256ENS_6half_tEfNS_4arch4Sm90ELb0ELb0ELb1ELb0ELb1ELb0ELb0ELb1ELb1ELb1ELb1ELb0EEENS1_21CollectiveEpilogueFwdINS6_IJSA_SC_SB_EEES9_SE_SG_Li256ELb0ELb1ELb1ELb0EEENS1_19SingleTileSchedulerILb0ELb1ELb1ELi128EEEEEEEEEvNT_6ParamsE)
	.align		4
        /*000c*/ 	.word	index@(__assertfail)
	.align		4
        /*0010*/ 	.word	index@(_ZN7cutlass13device_kernelIN5flash11enable_sm90INS1_16FlashAttnFwdSm90INS1_25CollectiveMainloopFwdSm90ILi2EN4cute5tupleIJNS5_1CILi1EEES8_S8_EEENS6_IJNS7_ILi128EEENS7_ILi80EEENS7_ILi256EEEEEELi256ENS_6half_tEfNS_4arch4Sm90ELb0ELb0ELb1ELb1ELb1ELb0ELb0ELb1ELb1ELb1ELb1ELb0EEENS1_21CollectiveEpilogueFwdINS6_IJSA_SC_SB_EEES9_SE_SG_Li256ELb1ELb1ELb1ELb0EEENS1_36VarlenDynamicPersistentTileSchedulerILi128ELi80ELi256ELi128ELb1ELb1ELb1ELb0ELb1ELb1EEEEEEEEEvNT_6ParamsE)
	.align		4
        /*0014*/ 	.word	index@(__assertfail)
	.align		4
        /*0018*/ 	.word	index@(_ZN7cutlass13device_kernelIN5flash11enable_sm90INS1_16FlashAttnFwdSm90INS1_25CollectiveMainloopFwdSm90ILi2EN4cute5tupleIJNS5_1CILi1EEES8_S8_EEENS6_IJNS7_ILi128EEENS7_ILi80EEENS7_ILi256EEEEEELi256ENS_6half_tEfNS_4arch4Sm90ELb0ELb0ELb1ELb1ELb1ELb1ELb0ELb1ELb1ELb1ELb1ELb0EEENS1_21CollectiveEpilogueFwdINS6_IJSA_SC_SB_EEES9_SE_SG_Li256ELb1ELb1ELb1ELb0EEENS1_36VarlenDynamicPersistentTileSchedulerILi128ELi80ELi256ELi128ELb1ELb1ELb1ELb0ELb1ELb1EEEEEEEEEvNT_6ParamsE)
	.align		4
        /*001c*/ 	.word	index@(__assertfail)
	.align		4
        /*0020*/ 	.word	index@(_ZN7cutlass13device_kernelIN5flash11enable_sm90INS1_16FlashAttnFwdSm90INS1_25CollectiveMainloopFwdSm90ILi2EN4cute5tupleIJNS5_1CILi1EEES8_S8_EEENS6_IJNS7_ILi128EEENS7_ILi64EEENS7_ILi256EEEEEELi256ENS_6half_tEfNS_4arch4Sm90ELb0ELb1ELb1ELb0ELb1ELb0ELb0ELb1ELb1ELb1ELb1ELb0EEENS1_21CollectiveEpilogueFwdINS6_IJSA_SC_SB_EEES9_SE_SG_Li256ELb0ELb1ELb1ELb0EEENS1_19SingleTileSchedulerILb0ELb1ELb1ELi128EEEEEEEEEvNT_6ParamsE)
	.align		4
        /*0024*/ 	.word	index@(__assertfail)
	.align		4
        /*0028*/ 	.word	index@(_ZN7cutlass13device_kernelIN5flash11enable_sm90INS1_16FlashAttnFwdSm90INS1_25CollectiveMainloopFwdSm90ILi2EN4cute5tupleIJNS5_1CILi1EEES8_S8_EEENS6_IJNS7_ILi128EEENS7_ILi64EEENS7_ILi256EEEEEELi256ENS_6half_tEfNS_4arch4Sm90ELb0ELb1ELb1ELb1ELb1ELb0ELb0ELb1ELb1ELb1ELb1ELb0EEENS1_21CollectiveEpilogueFwdINS6_IJSA_SC_SB_EEES9_SE_SG_Li256ELb1ELb1ELb1ELb0EEENS1_36VarlenDynamicPersistentTileSchedulerILi128ELi64ELi256ELi128ELb1ELb1ELb1ELb1ELb0ELb1EEEEEEEEEvNT_6ParamsE)
	.align		4
        /*002c*/ 	.word	index@(__assertfail)
	.align		4
        /*0030*/ 	.word	index@(_ZN7cutlass13device_kernelIN5flash11enable_sm90INS1_16FlashAttnFwdSm90INS1_25CollectiveMainloopFwdSm90ILi2EN4cute5tupleIJNS5_1CILi1EEES8_S8_EEENS6_IJNS7_ILi128EEENS7_ILi64EEENS7_ILi256EEEEEELi256ENS_6half_tEfNS_4arch4Sm90ELb0ELb1ELb1ELb1ELb1ELb1ELb0ELb1ELb1ELb1ELb1ELb0EEENS1_21CollectiveEpilogueFwdINS6_IJSA_SC_SB_EEES9_SE_SG_Li256ELb1ELb1ELb1ELb0EEENS1_36VarlenDynamicPersistentTileSchedulerILi128ELi64ELi256ELi128ELb1ELb1ELb1ELb1ELb0ELb1EEEEEEEEEvNT_6ParamsE)
	.align		4
        /*0034*/ 	.word	index@(__assertfail)
	.align		4
        /*0038*/ 	.word	index@(_ZN7cutlass13device_kernelIN5flash11enable_sm90INS1_16FlashAttnFwdSm90INS1_25CollectiveMainloopFwdSm90ILi2EN4cute5tupleIJNS5_1CILi1EEES8_S8_EEENS6_IJNS7_ILi128EEENS7_ILi80EEENS7_ILi256EEEEEELi256ENS_6half_tEfNS_4arch4Sm90ELb1ELb0ELb1ELb0ELb1ELb0ELb0ELb1ELb1ELb1ELb1ELb0EEENS1_21CollectiveEpilogueFwdINS6_IJSA_SC_SB_EEES9_SE_SG_Li256ELb0ELb1ELb1ELb0EEENS1_19SingleTileSchedulerILb0ELb1ELb1ELi128EEEEEEEEEvNT_6ParamsE)
	.align		4
        /*003c*/ 	.word	index@(__assertfail)
	.align		4
        /*0040*/ 	.word	index@(_ZN7cutlass13device_kernelIN5flash11enable_sm90INS1_16FlashAttnFwdSm90INS1_25CollectiveMainloopFwdSm90ILi2EN4cute5tupleIJNS5_1CILi1EEES8_S8_EEENS6_IJNS7_ILi128EEENS7_ILi80EEENS7_ILi256EEEEEELi256ENS_6half_tEfNS_4arch4Sm90ELb1ELb0ELb1ELb1ELb1ELb0ELb0ELb1ELb1ELb1ELb1ELb0EEENS1_21CollectiveEpilogueFwdINS6_IJSA_SC_SB_EEES9_SE_SG_Li256ELb1ELb1ELb1ELb0EEENS1_36VarlenDynamicPersistentTileSchedulerILi128ELi80ELi256ELi128ELb1ELb1ELb1ELb1ELb1ELb1EEEEEEEEEvNT_6ParamsE)
	.align		4
        /*0044*/ 	.word	index@(__assertfail)
	.align		4
        /*0048*/ 	.word	index@(_ZN7cutlass13device_kernelIN5flash11enable_sm90INS1_16FlashAttnFwdSm90INS1_25CollectiveMainloopFwdSm90ILi2EN4cute5tupleIJNS5_1CILi1EEES8_S8_EEENS6_IJNS7_ILi128EEENS7_ILi80EEENS7_ILi256EEEEEELi256ENS_6half_tEfNS_4arch4Sm90ELb1ELb0ELb1ELb1ELb1ELb1ELb0ELb1ELb1ELb1ELb1ELb0EEENS1_21CollectiveEpilogueFwdINS6_IJSA_SC_SB_EEES9_SE_SG_Li256ELb1ELb1ELb1ELb0EEENS1_36VarlenDynamicPersistentTileSchedulerILi128ELi80ELi256ELi128ELb1ELb1ELb1ELb1ELb1ELb1EEEEEEEEEvNT_6ParamsE)
	.align		4
        /*004c*/ 	.word	index@(__assertfail)
	.align		4
        /*0050*/ 	.word	0x00000000
	.align		4
        /*0054*/ 	.word	0xfffffffe
	.align		4
        /*0058*/ 	.word	0x00000000
	.align		4
        /*005c*/ 	.word	0xfffffffd
	.align		4
        /*0060*/ 	.word	0x00000000
	.align		4
        /*0064*/ 	.word	0xfffffffc


//--------------------- .nv.constant4             --------------------------
	.section	.nv.constant4,"a",@progbits
	.align	8
	.align		8
.nv.constant4:
        /*0000*/ 	.dword	__assertfail
	.align		8
        /*0008*/ 	.dword	__unnamed_1
	.align		8
        /*0010*/ 	.dword	__unnamed_2
	.align		8
        /*0018*/ 	.dword	__unnamed_3
	.align		8
        /*0020*/ 	.dword	__unnamed_4
	.align		8
        /*0028*/ 	.dword	__unnamed_5
	.align		8
        /*0030*/ 	.dword	__unnamed_6
	.align		8
        /*0038*/ 	.dword	__unnamed_7
	.align		8
        /*0040*/ 	.dword	__unnamed_8
	.align		8
        /*0048*/ 	.dword	__unnamed_9
	.align		8
        /*0050*/ 	.dword	_ZN86_INTERNAL_aadd2001_50_flash_fwd_hdim256_fp16_paged_split_softcap_sm90_cu_882f9858_32124cuda3std3__45__cpo5beginE
	.align		8
        /*0058*/ 	.dword	_ZN86_INTERNAL_aadd2001_50_flash_fwd_hdim256_fp16_paged_split_softcap_sm90_cu_882f9858_32124cuda3std3__45__cpo3endE
	.align		8
        /*0060*/ 	.dword	_ZN86_INTERNAL_aadd2001_50_flash_fwd_hdim256_fp16_paged_split_softcap_sm90_cu_882f9858_32124cuda3std3__45__cpo6cbeginE
	.align		8
        /*0068*/ 	.dword	_ZN86_INTERNAL_aadd2001_50_flash_fwd_hdim256_fp16_paged_split_softcap_sm90_cu_882f9858_32124cuda3std3__45__cpo4cendE
	.align		8
        /*0070*/ 	.dword	_ZN86_INTERNAL_aadd2001_50_flash_fwd_hdim256_fp16_paged_split_softcap_sm90_cu_882f9858_32124cuda3std3__488_GLOBAL__N__aadd2001_50_flash_fwd_hdim256_fp16_paged_split_softcap_sm90_cu_882f9858_32126ignoreE
	.align		8
        /*0078*/ 	.dword	_ZN86_INTERNAL_aadd2001_50_flash_fwd_hdim256_fp16_paged_split_softcap_sm90_cu_882f9858_32124cuda3std3__419piecewise_constructE
	.align		8
        /*0080*/ 	.dword	_ZN86_INTERNAL_aadd2001_50_flash_fwd_hdim256_fp16_paged_split_softcap_sm90_cu_882f9858_32124cuda3std3__48in_placeE
	.align		8
        /*0088*/ 	.dword	_ZN86_INTERNAL_aadd2001_50_flash_fwd_hdim256_fp16_paged_split_softcap_sm90_cu_882f9858_32124cuda3std6ranges3__45__cpo4swapE
	.align		8
        /*0090*/ 	.dword	_ZN86_INTERNAL_aadd2001_50_flash_fwd_hdim256_fp16_paged_split_softcap_sm90_cu_882f9858_32124cuda3std6ranges3__45__cpo9iter_moveE
	.align		8
        /*0098*/ 	.dword	_ZN86_INTERNAL_aadd2001_50_flash_fwd_hdim256_fp16_paged_split_softcap_sm90_cu_882f9858_32124cute7productE
	.align		8
        /*00a0*/ 	.dword	_ZN86_INTERNAL_aadd2001_50_flash_fwd_hdim256_fp16_paged_split_softcap_sm90_cu_882f9858_32124cute1_E
	.align		8
        /*00a8*/ 	.dword	$str$23
	.align		8
        /*00b0*/ 	.dword	$str$24


//--------------------- .text._ZN7cutlass13device_kernelIN5flash11enable_sm90INS1_16FlashAttnFwdSm90INS1_25CollectiveMainloopFwdSm90ILi2EN4cute5tupleIJNS5_1CILi1EEES8_S8_EEENS6_IJNS7_ILi128EEENS7_ILi80EEENS7_ILi256EEEEEELi256ENS_6half_tEfNS_4arch4Sm90ELb0ELb0ELb1ELb0ELb1ELb0ELb0ELb1ELb1ELb1ELb1ELb0EEENS1_21CollectiveEpilogueFwdINS6_IJSA_SC_SB_EEES9_SE_SG_Li256ELb0ELb1ELb1ELb0EEENS1_19SingleTileSchedulerILb0ELb1ELb1ELi128EEEEEEEEEvNT_6ParamsE --------------------------
	.section	.text._ZN7cutlass13device_kernelIN5flash11enable_sm90INS1_16FlashAttnFwdSm90INS1_25CollectiveMainloopFwdSm90ILi2EN4cute5tupleIJNS5_1CILi1EEES8_S8_EEENS6_IJNS7_ILi128EEENS7_ILi80EEENS7_ILi256EEEEEELi256ENS_6half_tEfNS_4arch4Sm90ELb0ELb0ELb1ELb0ELb1ELb0ELb0ELb1ELb1ELb1ELb1ELb0EEENS1_21CollectiveEpilogueFwdINS6_IJSA_SC_SB_EEES9_SE_SG_Li256ELb0ELb1ELb1ELb0EEENS1_19SingleTileSchedulerILb0ELb1ELb1ELi128EEEEEEEEEvNT_6ParamsE,"ax",@progbits
	.align	128
.text._ZN7cutlass13device_kernelIN5flash11enable_sm90INS1_16FlashAttnFwdSm90INS1_25CollectiveMainloopFwdSm90ILi2EN4cute5tupleIJNS5_1CILi1EEES8_S8_EEENS6_IJNS7_ILi128EEENS7_ILi80EEENS7_ILi256EEEEEELi256ENS_6half_tEfNS_4arch4Sm90ELb0ELb0ELb1ELb0ELb1ELb0ELb0ELb1ELb1ELb1ELb1ELb0EEENS1_21CollectiveEpilogueFwdINS6_IJSA_SC_SB_EEES9_SE_SG_Li256ELb0ELb1ELb1ELb0EEENS1_19SingleTileSchedulerILb0ELb1ELb1ELi128EEEEEEEEEvNT_6ParamsE:
        .type           _ZN7cutlass13device_kernelIN5flash11enable_sm90INS1_16FlashAttnFwdSm90INS1_25CollectiveMainloopFwdSm90ILi2EN4cute5tupleIJNS5_1CILi1EEES8_S8_EEENS6_IJNS7_ILi128EEENS7_ILi80EEENS7_ILi256EEEEEELi256ENS_6half_tEfNS_4arch4Sm90ELb0ELb0ELb1ELb0ELb1ELb0ELb0ELb1ELb1ELb1ELb1ELb0EEENS1_21CollectiveEpilogueFwdINS6_IJSA_SC_SB_EEES9_SE_SG_Li256ELb0ELb1ELb1ELb0EEENS1_19SingleTileSchedulerILb0ELb1ELb1ELi128EEEEEEEEEvNT_6ParamsE,@function
        .size           _ZN7cutlass13device_kernelIN5flash11enable_sm90INS1_16FlashAttnFwdSm90INS1_25CollectiveMainloopFwdSm90ILi2EN4cute5tupleIJNS5_1CILi1EEES8_S8_EEENS6_IJNS7_ILi128EEENS7_ILi80EEENS7_ILi256EEEEEELi256ENS_6half_tEfNS_4arch4Sm90ELb0ELb0ELb1ELb0ELb1ELb0ELb0ELb1ELb1ELb1ELb1ELb0EEENS1_21CollectiveEpilogueFwdINS6_IJSA_SC_SB_EEES9_SE_SG_Li256ELb0ELb1ELb1ELb0EEENS1_19SingleTileSchedulerILb0ELb1ELb1ELi128EEEEEEEEEvNT_6ParamsE,(.L_x_3271 - _ZN7cutlass13device_kernelIN5flash11enable_sm90INS1_16FlashAttnFwdSm90INS1_25CollectiveMainloopFwdSm90ILi2EN4cute5tupleIJNS5_1CILi1EEES8_S8_EEENS6_IJNS7_ILi128EEENS7_ILi80EEENS7_ILi256EEEEEELi256ENS_6half_tEfNS_4arch4Sm90ELb0ELb0ELb1ELb0ELb1ELb0ELb0ELb1ELb1ELb1ELb1ELb0EEENS1_21CollectiveEpilogueFwdINS6_IJSA_SC_SB_EEES9_SE_SG_Li256ELb0ELb1ELb1ELb0EEENS1_19SingleTileSchedulerILb0ELb1ELb1ELi128EEEEEEEEEvNT_6ParamsE)
        .other          _ZN7cutlass13device_kernelIN5flash11enable_sm90INS1_16FlashAttnFwdSm90INS1_25CollectiveMainloopFwdSm90ILi2EN4cute5tupleIJNS5_1CILi1EEES8_S8_EEENS6_IJNS7_ILi128EEENS7_ILi80EEENS7_ILi256EEEEEELi256ENS_6half_tEfNS_4arch4Sm90ELb0ELb0ELb1ELb0ELb1ELb0ELb0ELb1ELb1ELb1ELb1ELb0EEENS1_21CollectiveEpilogueFwdINS6_IJSA_SC_SB_EEES9_SE_SG_Li256ELb0ELb1ELb1ELb0EEENS1_19SingleTileSchedulerILb0ELb1ELb1ELi128EEEEEEEEEvNT_6ParamsE,@"STO_CUDA_ENTRY STV_DEFAULT"
_ZN7cutlass13device_kernelIN5flash11enable_sm90INS1_16FlashAttnFwdSm90INS1_25CollectiveMainloopFwdSm90ILi2EN4cute5tupleIJNS5_1CILi1EEES8_S8_EEENS6_IJNS7_ILi128EEENS7_ILi80EEENS7_ILi256EEEEEELi256ENS_6half_tEfNS_4arch4Sm90ELb0ELb0ELb1ELb0ELb1ELb0ELb0ELb1ELb1ELb1ELb1ELb0EEENS1_21CollectiveEpilogueFwdINS6_IJSA_SC_SB_EEES9_SE_SG_Li256ELb0ELb1ELb1ELb0EEENS1_19SingleTileSchedulerILb0ELb1ELb1ELi128EEEEEEEEEvNT_6ParamsE:
[----:B------:R-:W0:Y:S02]  /*0000*/  LDC R1, c[0x0][0x28] ;  /* 0x00000a00ff017b82 */ /* 0x000e240000000800 */
[----:B0-----:R-:W-:Y:S01]  /*0010*/  VIADD R1, R1, 0xfffffff8 ;  /* 0xfffffff801017836 */ /* 0x001fe20000000000 */
[----:B------:R-:W0:Y:S01]  /*0020*/  S2R R25, SR_TID.X ;  /* 0x0000000000197919 */ /* 0x000e220000002100 */
[----:B------:R-:W-:Y:S01]  /*0030*/  ELECT P0, URZ, PT ;  /* 0x00000000003f782f */ /* 0x000fe20003800000 */
[----:B------:R-:W-:Y:S01]  /*0040*/  UMOV UR4, 0x80 ;  /* 0x0000008000047882 */ /* 0x000fe20000000000 */
[----:B------:R-:W-:Y:S01]  /*0050*/  UMOV UR7, 0x100 ;  /* 0x0000010000077882 */ /* 0x000fe20000000000 */
[----:B0-----:R-:W-:-:S05]  /*0060*/  SHF.R.U32.HI R0, RZ, 0x5, R25 ;  /* 0x00000005ff007819 */ /* 0x001fca0000011619 */
[----:B------:R-:W0:Y:S02]  /*0070*/  SHFL.IDX PT, R2, R0, RZ, 0x1f ;  /* 0x00001fff00027589 */ /* 0x000e2400000e0000 */
[C---:B0-----:R-:W-:Y:S02]  /*0080*/  ISETP.NE.OR P0, PT, R2.reuse, RZ, !P0 ;  /* 0x000000ff0200720c */ /* 0x041fe40004705670 */
[----:B------:R-:W-:Y:S02]  /*0090*/  ISETP.NE.AND P1, PT, R2, RZ, PT ;  /* 0x000000ff0200720c */ /* 0x000fe40003f25270 */
[----:B------:R-:W-:-:S06]  /*00a0*/  SHF.R.U32.HI R2, RZ, 0x7, R25 ;  /* 0x00000007ff027819 */ /* 0x000fcc0000011619 */
[----:B------:R-:W0:Y:S03]  /*00b0*/  SHFL.IDX PT, R2, R2, RZ, 0x1f ;  /* 0x00001fff02027589 */ /* 0x000e2600000e0000 */
[----:B------:R-:W-:Y:S01]  /*00c0*/  VOTEU.ALL UP0, P0 ;  /* 0x00000000003f7886 */ /* 0x000fe20000000000 */
[----:B------:R-:W-:-:S04]  /*00d0*/  VOTEU.ALL UP1, P0 ;  /* 0x00000000003f7886 */ /* 0x000fc80000020000 */
[----:B------:R-:W1:Y:S01]  /*00e0*/  @!UP0 S2UR UR8, SR_CgaCtaId ;  /* 0x00000000000889c3 */ /* 0x000e620000008800 */
[----:B------:R-:W-:Y:S01]  /*00f0*/  @!UP0 UMOV UR6, 0x400 ;  /* 0x0000040000068882 */ /* 0x000fe20000000000 */
[----:B------:R-:W-:-:S04]  /*0100*/  @!UP0 UIADD3 UR4, -UR4, 0x100000, URZ ;  /* 0x0010000004048890 */ /* 0x000fc8000fffe13f */
[----:B------:R-:W-:Y:S02]  /*0110*/  @!UP0 USHF.L.U32 UR5, UR4, 0xb, URZ ;  /* 0x0000000b04058899 */ /* 0x000fe4000800063f */
[----:B------:R-:W-:Y:S02]  /*0120*/  @!UP0 USHF.L.U32 UR4, UR4, 0x1, URZ ;  /* 0x0000000104048899 */ /* 0x000fe4000800063f */
[----:B-1----:R-:W-:Y:S02]  /*0130*/  @!UP0 ULEA UR8, UR8, UR6, 0x18 ;  /* 0x0000000608088291 */ /* 0x002fe4000f8ec03f */
[----:B------:R-:W-:-:S04]  /*0140*/  @!UP0 UIADD3 UR6, -UR7, 0x100000, URZ ;  /* 0x0010000007068890 */ /* 0x000fc8000fffe13f */
[----:B------:R-:W-:Y:S02]  /*0150*/  @!UP0 USHF.L.U32 UR7, UR6, 0xb, URZ ;  /* 0x0000000b06078899 */ /* 0x000fe4000800063f */
[----:B------:R-:W-:Y:S01]  /*0160*/  @!UP0 USHF.L.U32 UR6, UR6, 0x1, URZ ;  /* 0x0000000106068899 */ /* 0x000fe2000800063f */
[----:B------:R-:W-:-:S05]  /*0170*/  VOTEU.ALL UP0, P0 ;  /* 0x00000000003f7886 */ /* 0x000fca0000000000 */
[----:B------:R1:W2:Y:S06]  /*0180*/  @!UP0 SYNCS.EXCH.64 URZ, [UR8+0x38800], UR4 ;  /* 0x03880004083f85b2 */ /* 0x0002ac0008000100 */
[----:B------:R1:W3:Y:S02]  /*0190*/  @!UP1 SYNCS.EXCH.64 URZ, [UR8+0x38820], UR6 ;  /* 0x03882006083f95b2 */ /* 0x0002e40008000100 */
[----:B01----:R-:W-:Y:S05]  /*01a0*/  @P1 BRA `(.L_x_0) ;  /* 0x0000000000481947 */ /* 0x003fea0003800000 */
[----:B------:R-:W0:Y:S01]  /*01b0*/  S2UR UR5, SR_CgaCtaId ;  /* 0x00000000000579c3 */ /* 0x000e220000008800 */
[----:B------:R-:W-:Y:S01]  /*01c0*/  UMOV UR4, 0x400 ;  /* 0x0000040000047882 */ /* 0x000fe20000000000 */
[----:B------:R-:W-:Y:S01]  /*01d0*/  UMOV UR6, 0x80 ;  /* 0x0000008000067882 */ /* 0x000fe20000000000 */
[----:B------:R-:W-:Y:S01]  /*01e0*/  UMOV UR7, 0x100 ;  /* 0x0000010000077882 */ /* 0x000fe20000000000 */
[----:B------:R-:W-:Y:S01]  /*01f0*/  ELECT P0, URZ, PT ;  /* 0x00000000003f782f */ /* 0x000fe20003800000 */
[----:B0-----:R-:W-:Y:S02]  /*0200*/  ULEA UR8, UR5, UR4, 0x18 ;  /* 0x0000000405087291 */ /* 0x001fe4000f8ec03f */
[----:B------:R-:W-:-:S04]  /*0210*/  UIADD3 UR4, -UR6, 0x100000, URZ ;  /* 0x0010000006047890 */ /* 0x000fc8000fffe13f */
[----:B------:R-:W-:Y:S02]  /*0220*/  USHF.L.U32 UR5, UR4, 0xb, URZ ;  /* 0x0000000b04057899 */ /* 0x000fe4000800063f */
[----:B------:R-:W-:Y:S02]  /*0230*/  USHF.L.U32 UR4, UR4, 0x1, URZ ;  /* 0x0000000104047899 */ /* 0x000fe4000800063f */
[----:B------:R-:W-:-:S04]  /*0240*/  UIADD3 UR6, -UR7, 0x100000, URZ ;  /* 0x0010000007067890 */ /* 0x000fc8000fffe13f */
[----:B------:R-:W-:Y:S02]  /*0250*/  USHF.L.U32 UR7, UR6, 0xb, URZ ;  /* 0x0000000b06077899 */ /* 0x000fe4000800063f */
[----:B------:R-:W-:Y:S01]  /*0260*/  USHF.L.U32 UR6, UR6, 0x1, URZ ;  /* 0x0000000106067899 */ /* 0x000fe2000800063f */
[----:B------:R-:W0:Y:S03]  /*0270*/  FENCE.VIEW.ASYNC.S ;  /* 0x00000000000073c6 */ /* 0x000e260000000000 */
[----:B0-----:R0:W1:Y:S08]  /*0280*/  SYNCS.EXCH.64 URZ, [UR8+0x38830], UR4 ;  /* 0x03883004083f75b2 */ /* 0x0010700008000100 */
[----:B------:R0:W4:Y:S01]  /*0290*/  SYNCS.EXCH.64 URZ, [UR8+0x38840], UR6 ;  /* 0x03884006083f75b2 */ /* 0x0001220008000100 */
[----:B------:R0:W0:Y:S01]  /*02a0*/  SYNCS.EXCH.64 URZ, [UR8+0x38838], UR4 ;  /* 0x03883804083f75b2 */ /* 0x0000220008000100 */
[----:B------:R0:W0:Y:S01]  /*02b0*/  SYNCS.EXCH.64 URZ, [UR8+0x38848], UR6 ;  /* 0x03884806083f75b2 */ /* 0x0000220008000100 */
[----:B------:R-:W-:Y:S01]  /*02c0*/  NOP ;  /* 0x0000000000007918 */ /* 0x000fe20000000000 */
.L_x_0:
[----:B------:R-:W5:Y:S01]  /*02d0*/  SHFL.IDX PT, R3, R0, RZ, 0x1f ;  /* 0x00001fff00037589 */ /* 0x000f6200000e0000 */
[----:B------:R-:W-:Y:S01]  /*02e0*/  NOP ;  /* 0x0000000000007918 */ /* 0x000fe20000000000 */
[----:B-----5:R-:W-:-:S13]  /*02f0*/  ISETP.NE.AND P0, PT, R3, RZ, PT ;  /* 0x000000ff0300720c */ /* 0x020fda0003f05270 */
[----:B------:R-:W-:Y:S05]  /*0300*/  @P0 BRA `(.L_x_1) ;  /* 0x0000000000480947 */ /* 0x000fea0003800000 */
[----:B0-----:R-:W0:Y:S01]  /*0310*/  S2UR UR5, SR_CgaCtaId ;  /* 0x00000000000579c3 */ /* 0x001e220000008800 */
        /* <DEDUP_REMOVED lines=12> */
[----:B0-----:R0:W0:Y:S08]  /*03e0*/  SYNCS.EXCH.64 URZ, [UR8+0x38850], UR4 ;  /* 0x03885004083f75b2 */ /* 0x0010300008000100 */
[----:B------:R0:W0:Y:S01]  /*03f0*/  SYNCS.EXCH.64 URZ, [UR8+0x38860], UR6 ;  /* 0x03886006083f75b2 */ /* 0x0000220008000100 */
[----:B------:R0:W0:Y:S01]  /*0400*/  SYNCS.EXCH.64 URZ, [UR8+0x38858], UR4 ;  /* 0x03885804083f75b2 */ /* 0x0000220008000100 */
[----:B------:R0:W0:Y:S01]  /*0410*/  SYNCS.EXCH.64 URZ, [UR8+0x38868], UR6 ;  /* 0x03886806083f75b2 */ /* 0x0000220008000100 */
[----:B------:R-:W-:Y:S01]  /*0420*/  NOP ;  /* 0x0000000000007918 */ /* 0x000fe20000000000 */
.L_x_1:
[----:B------:R-:W5:Y:S01]  /*0430*/  SHFL.IDX PT, R3, R0, RZ, 0x1f ;  /* 0x00001fff00037589 */ /* 0x000f6200000e0000 */
[----:B------:R-:W-:Y:S01]  /*0440*/  NOP ;  /* 0x0000000000007918 */ /* 0x000fe20000000000 */
[----:B-----5:R-:W-:-:S13]  /*0450*/  ISETP.NE.AND P0, PT, R3, RZ, PT ;  /* 0x000000ff0300720c */ /* 0x020fda0003f05270 */
[----:B------:R-:W-:Y:S05]  /*0460*/  @P0 BRA `(.L_x_2) ;  /* 0x0000000000380947 */ /* 0x000fea0003800000 */
[----:B0-----:R-:W0:Y:S01]  /*0470*/  S2UR UR5, SR_CgaCtaId ;  /* 0x00000000000579c3 */ /* 0x001e220000008800 */
[----:B------:R-:W-:Y:S01]  /*0480*/  UMOV UR4, 0x400 ;  /* 0x0000040000047882 */ /* 0x000fe20000000000 */
[----:B------:R-:W-:Y:S01]  /*0490*/  UMOV UR7, 0x80 ;  /* 0x0000008000077882 */ /* 0x000fe20000000000 */
[----:B------:R-:W-:Y:S01]  /*04a0*/  ELECT P0, URZ, PT ;  /* 0x00000000003f782f */ /* 0x000fe20003800000 */
[----:B0-----:R-:W-:Y:S02]  /*04b0*/  ULEA UR6, UR5, UR4, 0x18 ;  /* 0x0000000405067291 */ /* 0x001fe4000f8ec03f */
[----:B------:R-:W-:-:S04]  /*04c0*/  UIADD3 UR4, -UR7, 0x100000, URZ ;  /* 0x0010000007047890 */ /* 0x000fc8000fffe13f */
[----:B------:R-:W-:Y:S02]  /*04d0*/  USHF.L.U32 UR5, UR4, 0xb, URZ ;  /* 0x0000000b04057899 */ /* 0x000fe4000800063f */
[----:B------:R-:W-:Y:S01]  /*04e0*/  USHF.L.U32 UR4, UR4, 0x1, URZ ;  /* 0x0000000104047899 */ /* 0x000fe2000800063f */
[----:B------:R-:W0:Y:S11]  /*04f0*/  FENCE.VIEW.ASYNC.S ;  /* 0x00000000000073c6 */ /* 0x000e360000000000 */
[----:B0-----:R0:W0:Y:S01]  /*0500*/  SYNCS.EXCH.64 URZ, [UR6+0x38870], UR4 ;  /* 0x03887004063f75b2 */ /* 0x0010220008000100 */
[----:B------:R0:W0:Y:S01]  /*0510*/  SYNCS.EXCH.64 URZ, [UR6+0x38880], UR4 ;  /* 0x03888004063f75b2 */ /* 0x0000220008000100 */
[----:B------:R0:W0:Y:S01]  /*0520*/  SYNCS.EXCH.64 URZ, [UR6+0x38878], UR4 ;  /* 0x03887804063f75b2 */ /* 0x0000220008000100 */
[----:B------:R0:W0:Y:S01]  /*0530*/  SYNCS.EXCH.64 URZ, [UR6+0x38888], UR4 ;  /* 0x03888804063f75b2 */ /* 0x0000220008000100 */
[----:B------:R-:W-:Y:S01]  /*0540*/  NOP ;  /* 0x0000000000007918 */ /* 0x000fe20000000000 */
.L_x_2:
        /* <DEDUP_REMOVED lines=22> */
.L_x_3:
[----:B------:R-:W5:Y:S01]  /*06b0*/  SHFL.IDX PT, R3, R0, RZ, 0x1f ;  /* 0x00001fff00037589 */ /* 0x000f6200000e0000 */
[----:B------:R-:W-:Y:S01]  /*06c0*/  R2UR UR9, R2 ;  /* 0x00000000020972ca */ /* 0x000fe200000e0000 */
        /* <DEDUP_REMOVED lines=21> */
.L_x_4:
[----:B------:R-:W-:Y:S01]  /*0820*/  UISETP.NE.AND UP0, UPT, UR9, URZ, UPT ;  /* 0x0000003f0900728c */ /* 0x000fe2000bf05270 */
[----:B------:R-:W-:Y:S01]  /*0830*/  NOP ;  /* 0x0000000000007918 */ /* 0x000fe20000000000 */
[----:B0-----:R-:W-:Y:S01]  /*0840*/  UMOV UR4, 0x1 ;  /* 0x0000000100047882 */ /* 0x001fe20000000000 */
[----:B------:R-:W-:Y:S01]  /*0850*/  BSSY B6, `(.L_x_5) ;  /* 0x00010d3000067945 */ /* 0x000fe20003800000 */
[----:B------:R-:W-:Y:S01]  /*0860*/  USEL UR4, UR4, 0x2, !UP0 ;  /* 0x0000000204047887 */ /* 0x000fe2000c000000 */
[----:B-1234-:R-:W-:Y:S01]  /*0870*/  BAR.SYNC.DEFER_BLOCKING 0x0 ;  /* 0x0000000000007b1d */ /* 0x01efe20000010000 */
[----:B------:R-:W-:-:S04]  /*0880*/  PLOP3.LUT P0, PT, PT, PT, UP0, 0x80, 0x0 ;  /* 0x000000000000781c */ /* 0x000fc80003f0f008 */
[----:B------:R-:W-:-:S05]  /*0890*/  IMAD.U32 R2, RZ, RZ, UR4 ;  /* 0x00000004ff027e24 */ /* 0x000fca000f8e00ff */
[----:B------:R0:W-:Y:S04]  /*08a0*/  STL [R1+0x4], R2 ;  /* 0x0000040201007387 */ /* 0x0001e80000100800 */
[----:B------:R-:W-:Y:S05]  /*08b0*/  @!P0 BRA `(.L_x_6) ;  /* 0x000000cc009c8947 */ /* 0x000fea0003800000 */
.L_x_7:
[----:B------:R-:W-:-:S08]  /*08c0*/  NOP ;  /* 0x0000000000007918 */ /* 0x000fd00000000000 */
[----:B------:R-:W1:Y:S02]  /*08d0*/  USETMAXREG.TRY_ALLOC.CTAPOOL UP0, 0xe8 ;  /* 0x000000e8000079c8 */ /* 0x000e640008000600 */
[----:B-1----:R-:W-:-:S13]  /*08e0*/  PLOP3.LUT P0, PT, PT, PT, UP0, 0x80, 0x0 ;  /* 0x000000000000781c */ /* 0x002fda0003f0f008 */
[----:B------:R-:W-:Y:S05]  /*08f0*/  @!P0 BRA `(.L_x_7) ;  /* 0xfffffffc00f08947 */ /* 0x000fea000383ffff */
[----:B------:R-:W1:Y:S01]  /*0900*/  S2UR UR6, SR_CTAID.Y ;  /* 0x00000000000679c3 */ /* 0x000e620000002600 */
[----:B------:R-:W-:Y:S02]  /*0910*/  ULDC UR7, c[0x0][0xc50] ;  /* 0x0003140000077ab9 */ /* 0x000fe40000000800 */
[----:B------:R-:W-:-:S05]  /*0920*/  UISETP.NE.AND UP0, UPT, UR7, 0x1, UPT ;  /* 0x000000010700788c */ /* 0x000fca000bf05270 */
[----:B------:R-:W2:Y:S06]  /*0930*/  S2UR UR8, SR_CTAID.Z ;  /* 0x00000000000879c3 */ /* 0x000eac0000002700 */
[----:B------:R-:W-:Y:S01]  /*0940*/  @UP0 ULDC UR4, c[0x0][0xc54] ;  /* 0x0003150000040ab9 */ /* 0x000fe20000000800 */
[----:B------:R-:W-:Y:S01]  /*0950*/  @UP0 ULDC UR9, c[0x0][0xc58] ;  /* 0x0003160000090ab9 */ /* 0x000fe20000000800 */
[----:B-1----:R-:W-:Y:S02]  /*0960*/  UIMAD.WIDE.U32 UR4, UR6, UR4, URZ ;  /* 0x00000004060472a5 */ /* 0x002fe4000f8e003f */
[----:B------:R-:W-:-:S02]  /*0970*/  UMOV UR10, UR6 ;  /* 0x00000006000a7c82 */ /* 0x000fc40008000000 */
[----:B------:R-:W-:Y:S01]  /*0980*/  @UP0 USHF.R.U32.HI UR10, URZ, UR9, UR5 ;  /* 0x000000093f0a0299 */ /* 0x000fe20008011605 */
[----:B------:R-:W-:Y:S06]  /*0990*/  BAR.ARV 0x8, 0x180 ;  /* 0x0206000000007b1d */ /* 0x000fec0000002000 */
[----:B--2---:R-:W-:Y:S01]  /*09a0*/  ISETP.LE.AND P0, PT, RZ, UR8, PT ;  /* 0x00000008ff007c0c */ /* 0x004fe2000bf03270 */
[----:B------:R-:W-:Y:S02]  /*09b0*/  UIADD3 UR4, -UR10, URZ, URZ ;  /* 0x0000003f0a047290 */ /* 0x000fe4000fffe13f */
[----:B------:R-:W-:-:S02]  /*09c0*/  IMAD.U32 R18, RZ, RZ, UR10 ;  /* 0x0000000aff127e24 */ /* 0x000fc4000f8e00ff */
[----:B------:R-:W-:-:S08]  /*09d0*/  UIMAD UR7, UR7, UR4, UR6 ;  /* 0x00000004070772a4 */ /* 0x000fd0000f8e0206 */
[----:B------:R-:W-:Y:S05]  /*09e0*/  @!P0 BRA `(.L_x_8) ;  /* 0x0000010800e48947 */ /* 0x000fea0003800000 */
[----:B------:R-:W-:Y:S01]  /*09f0*/  ULDC.64 UR4, c[0x0][0x418] ;  /* 0x0001060000047ab9 */ /* 0x000fe20000000a00 */
[----:B------:R-:W-:Y:S01]  /*0a00*/  ULDC UR61, c[0x0][0x424] ;  /* 0x00010900003d7ab9 */ /* 0x000fe20000000800 */
[----:B------:R-:W-:Y:S02]  /*0a10*/  UISETP.NE.U32.AND UP0, UPT, UR4, URZ, UPT ;  /* 0x0000003f0400728c */ /* 0x000fe4000bf05070 */
[----:B------:R-:W-:Y:S02]  /*0a20*/  ULOP3.LUT UR9, UR7, 0xffff, URZ, 0xc0, !UPT ;  /* 0x0000ffff07097892 */ /* 0x000fe4000f8ec03f */
[----:B------:R-:W-:Y:S01]  /*0a30*/  UISETP.NE.AND.EX UP0, UPT, UR5, URZ, UPT, UP0 ;  /* 0x0000003f0500728c */ /* 0x000fe2000bf05300 */
[----:B------:R-:W-:-:S03]  /*0a40*/  ULDC UR4, c[0x0][0x2f0] ;  /* 0x0000bc0000047ab9 */ /* 0x000fc60000000800 */
[----:B------:R-:W-:-:S04]  /*0a50*/  USEL UR61, UR61, 0x1, UP0 ;  /* 0x000000013d3d7887 */ /* 0x000fc80008000000 */
[----:B------:R-:W-:-:S04]  /*0a60*/  UIMAD UR61, UR61, UR4, URZ ;  /* 0x000000043d3d72a4 */ /* 0x000fc8000f8e023f */
[----:B------:R-:W-:Y:S02]  /*0a70*/  UISETP.GE.AND UP0, UPT, UR61, 0x1, UPT ;  /* 0x000000013d00788c */ /* 0x000fe4000bf06270 */
[----:B------:R-:W-:-:S04]  /*0a80*/  UIADD3 UR4, UR61, 0x4f, URZ ;  /* 0x0000004f3d047890 */ /* 0x000fc8000fffe03f */
[----:B------:R-:W-:Y:S01]  /*0a90*/  PLOP3.LUT P0, PT, PT, PT, UP0, 0x80, 0x0 ;  /* 0x000000000000781c */ /* 0x000fe20003f0f008 */
[----:B------:R-:W-:-:S04]  /*0aa0*/  UIMAD.WIDE UR4, UR4, 0x66666667, URZ ;  /* 0x66666667040478a5 */ /* 0x000fc8000f8e023f */
[----:B------:R-:W-:-:S03]  /*0ab0*/  USHF.R.U32.HI UR6, URZ, 0x1f, UR5 ;  /* 0x0000001f3f067899 */ /* 0x000fc60008011605 */
[----:B------:R-:W-:Y:S01]  /*0ac0*/  UMOV UR4, URZ ;  /* 0x0000003f00047c82 */ /* 0x000fe20008000000 */
[----:B------:R-:W-:-:S04]  /*0ad0*/  ULEA.HI.SX32 UR6, UR5, UR6, 0x1b ;  /* 0x0000000605067291 */ /* 0x000fc8000f8fda3f */
[----:B------:R-:W-:Y:S08]  /*0ae0*/  @!P0 BRA `(.L_x_9) ;  /* 0x0000000000908947 */ /* 0x000ff00003800000 */
[----:B------:R-:W-:Y:S01]  /*0af0*/  USHF.R.U32.HI UR7, URZ, 0x10, UR7 ;  /* 0x000000103f077899 */ /* 0x000fe20008011607 */
[----:B------:R-:W-:-:S03]  /*0b00*/  UMOV UR4, URZ ;  /* 0x0000003f00047c82 */ /* 0x000fc60008000000 */
[----:B------:R-:W-:-:S11]  /*0b10*/  UISETP.NE.AND UP0, UPT, UR7, URZ, UPT ;  /* 0x0000003f0700728c */ /* 0x000fd6000bf05270 */
[----:B------:R-:W-:Y:S02]  /*0b20*/  @!UP0 ULDC UR7, c[0x0][0x9f0] ;  /* 0x00027c0000078ab9 */ /* 0x000fe40000000800 */
[----:B------:R-:W-:Y:S01]  /*0b30*/  MOV R3, UR7 ;  /* 0x0000000700037c02 */ /* 0x000fe20008000f00 */
[----:B------:R-:W-:-:S03]  /*0b40*/  UIADD3 UR8, UR6, -0x1, UR7 ;  /* 0xffffffff06087890 */ /* 0x000fc6000fffe007 */
[-C--:B------:R-:W-:Y:S02]  /*0b50*/  IABS R0, R3.reuse ;  /* 0x0000000300007213 */ /* 0x080fe40000000000 */
[----:B------:R-:W-:Y:S01]  /*0b60*/  IABS R5, R3 ;  /* 0x0000000300057213 */ /* 0x000fe20000000000 */
[----:B------:R-:W-:Y:S01]  /*0b70*/  IMAD.U32 R4, RZ, RZ, UR8 ;  /* 0x00000008ff047e24 */ /* 0x000fe2000f8e00ff */
[----:B------:R-:W-:Y:S01]  /*0b80*/  R2UR UR12, R0 ;  /* 0x00000000000c72ca */ /* 0x000fe200000e0000 */
[----:B------:R-:W-:-:S03]  /*0b90*/  ULOP3.LUT UR8, UR8, UR7, URZ, 0x3c, !UPT ;  /* 0x0000000708087292 */ /* 0x000fc6000f8e3c3f */
[----:B------:R-:W-:-:S05]  /*0ba0*/  IABS R4, R4 ;  /* 0x0000000400047213 */ /* 0x000fca0000000000 */
[----:B------:R-:W-:-:S04]  /*0bb0*/  IMAD.MOV.U32 R3, RZ, RZ, R4 ;  /* 0x000000ffff037224 */ /* 0x000fc800078e0004 */
[----:B------:R-:W1:Y:S01]  /*0bc0*/  I2F.RP R0, UR12 ;  /* 0x0000000c00007d06 */ /* 0x000e620008209400 */
[----:B------:R-:W-:-:S07]  /*0bd0*/  R2UR UR11, R3 ;  /* 0x00000000030b72ca */ /* 0x000fce00000e0000 */
[----:B-1----:R-:W0:Y:S02]  /*0be0*/  MUFU.RCP R0, R0 ;  /* 0x0000000000007308 */ /* 0x002e240000001000 */
[----:B0-----:R-:W-:Y:S01]  /*0bf0*/  VIADD R2, R0, 0xffffffe ;  /* 0x0ffffffe00027836 */ /* 0x001fe20000000000 */
[----:B------:R-:W-:-:S05]  /*0c00*/  IADD3 R0, RZ, -R5, RZ ;  /* 0x80000005ff007210 */ /* 0x000fca0007ffe0ff */
[----:B------:R-:W0:Y:S02]  /*0c10*/  F2I.FTZ.U32.TRUNC.NTZ R2, R2 ;  /* 0x0000000200027305 */ /* 0x000e24000021f000 */
[----:B0-----:R-:W-:-:S13]  /*0c20*/  R2UR UR5, R2 ;  /* 0x00000000020572ca */ /* 0x001fda00000e0000 */
[----:B------:R-:W-:-:S04]  /*0c30*/  UIADD3 UR10, URZ, -UR5, URZ ;  /* 0x800000053f0a7290 */ /* 0x000fc8000fffe03f */
[----:B------:R-:W-:-:S04]  /*0c40*/  UIMAD UR10, UR10, UR12, URZ ;  /* 0x0000000c0a0a72a4 */ /* 0x000fc8000f8e023f */
[----:B------:R-:W-:-:S03]  /*0c50*/  UIMAD.WIDE.U32 UR4, UR5, UR10, UR4 ;  /* 0x0000000a050472a5 */ /* 0x000fc6000f8e0004 */
[----:B------:R-:W-:Y:S01]  /*0c60*/  R2UR UR10, R0 ;  /* 0x00000000000a72ca */ /* 0x000fe200000e0000 */
[----:B------:R-:W-:-:S12]  /*0c70*/  UIMAD.WIDE.U32 UR4, UR5, UR11, URZ ;  /* 0x0000000b050472a5 */ /* 0x000fd8000f8e003f */
[----:B------:R-:W-:-:S04]  /*0c80*/  UIMAD UR4, UR5, UR10, UR11 ;  /* 0x0000000a050472a4 */ /* 0x000fc8000f8e020b */
[----:B------:R-:W-:-:S11]  /*0c90*/  UISETP.GT.U32.AND UP0, UPT, UR12, UR4, UPT ;  /* 0x000000040c00728c */ /* 0x000fd6000bf04070 */
[----:B------:R-:W-:Y:S02]  /*0ca0*/  @!UP0 UIADD3 UR4, UR4, -UR12, URZ ;  /* 0x8000000c04048290 */ /* 0x000fe4000fffe03f */
[----:B------:R-:W-:Y:S02]  /*0cb0*/  @!UP0 UIADD3 UR5, UR5, 0x1, URZ ;  /* 0x0000000105058890 */ /* 0x000fe4000fffe03f */
[----:B------:R-:W-:Y:S02]  /*0cc0*/  UISETP.GE.U32.AND UP1, UPT, UR4, UR12, UPT ;  /* 0x0000000c0400728c */ /* 0x000fe4000bf26070 */
[----:B------:R-:W-:-:S09]  /*0cd0*/  UISETP.GE.AND UP0, UPT, UR8, URZ, UPT ;  /* 0x0000003f0800728c */ /* 0x000fd2000bf06270 */
[----:B------:R-:W-:Y:S02]  /*0ce0*/  @UP1 UIADD3 UR5, UR5, 0x1, URZ ;  /* 0x0000000105051890 */ /* 0x000fe4000fffe03f */
[----:B------:R-:W-:-:S05]  /*0cf0*/  UISETP.NE.AND UP1, UPT, UR7, URZ, UPT ;  /* 0x0000003f0700728c */ /* 0x000fca000bf25270 */
[----:B------:R-:W-:Y:S02]  /*0d00*/  UMOV UR4, UR5 ;  /* 0x0000000500047c82 */ /* 0x000fe40008000000 */
[----:B------:R-:W-:-:S04]  /*0d10*/  @!UP0 UIADD3 UR4, -UR4, URZ, URZ ;  /* 0x0000003f04048290 */ /* 0x000fc8000fffe13f */
[----:B------:R-:W-:-:S12]  /*0d20*/  @!UP1 ULOP3.LUT UR4, URZ, UR7, URZ, 0x33, !UPT ;  /* 0x000000073f049292 */ /* 0x000fd8000f8e333f */
.L_x_9:
[----:B------:R-:W-:Y:S01]  /*0d30*/  UIMAD UR5, UR9, UR4, URZ ;  /* 0x00000004090572a4 */ /* 0x000fe2000f8e023f */
[----:B------:R-:W-:Y:S01]  /*0d40*/  IMAD.U32 R0, RZ, RZ, UR6 ;  /* 0x00000006ff007e24 */ /* 0x000fe2000f8e00ff */
[----:B------:R-:W-:Y:S01]  /*0d50*/  IADD3 R19, R25, -0x80, RZ ;  /* 0xffffff8019137810 */ /* 0x000fe20007ffe0ff */
[----:B------:R-:W-:Y:S01]  /*0d60*/  IMAD.U32 R3, RZ, RZ, UR4 ;  /* 0x00000004ff037e24 */ /* 0x000fe2000f8e00ff */
[----:B------:R-:W-:Y:S01]  /*0d70*/  PLOP3.LUT P0, PT, PT, PT, PT, 0x80, 0x0 ;  /* 0x000000000000781c */ /* 0x000fe20003f0f070 */
[----:B0-----:R-:W-:Y:S01]  /*0d80*/  IMAD.MOV.U32 R2, RZ, RZ, RZ ;  /* 0x000000ffff027224 */ /* 0x001fe200078e00ff */
[----:B------:R-:W-:Y:S01]  /*0d90*/  CS2R R150, SRZ ;  /* 0x0000000000967805 */ /* 0x000fe2000001ff00 */
[----:B------:R-:W-:Y:S01]  /*0da0*/  IMAD.U32 R17, RZ, RZ, UR5 ;  /* 0x00000005ff117e24 */ /* 0x000fe2000f8e00ff */
[----:B------:R-:W-:Y:S02]  /*0db0*/  VIADDMNMX R0, R3, UR5, R0, PT ;  /* 0x0000000503007c46 */ /* 0x000fe4000b800100 */
[----:B------:R-:W-:-:S02]  /*0dc0*/  CS2R R148, SRZ ;  /* 0x0000000000947805 */ /* 0x000fc4000001ff00 */
[----:B------:R-:W-:Y:S02]  /*0dd0*/  CS2R R146, SRZ ;  /* 0x0000000000927805 */ /* 0x000fe4000001ff00 */
[----:B------:R-:W-:Y:S02]  /*0de0*/  CS2R R144, SRZ ;  /* 0x0000000000907805 */ /* 0x000fe4000001ff00 */
[----:B------:R-:W-:Y:S01]  /*0df0*/  R2UR UR60, R0 ;  /* 0x00000000003c72ca */ /* 0x000fe200000e0000 */
[----:B------:R-:W-:Y:S01]  /*0e00*/  IMAD.MOV.U32 R0, RZ, RZ, RZ ;  /* 0x000000ffff007224 */ /* 0x000fe200078e00ff */
[----:B------:R-:W-:Y:S02]  /*0e10*/  CS2R R142, SRZ ;  /* 0x00000000008e7805 */ /* 0x000fe4000001ff00 */
[----:B------:R-:W-:Y:S02]  /*0e20*/  CS2R R140, SRZ ;  /* 0x00000000008c7805 */ /* 0x000fe4000001ff00 */
[----:B------:R-:W-:-:S02]  /*0e30*/  CS2R R138, SRZ ;  /* 0x00000000008a7805 */ /* 0x000fc4000001ff00 */
[----:B------:R-:W-:Y:S02]  /*0e40*/  CS2R R136, SRZ ;  /* 0x0000000000887805 */ /* 0x000fe4000001ff00 */
[----:B------:R-:W-:Y:S02]  /*0e50*/  CS2R R134, SRZ ;  /* 0x0000000000867805 */ /* 0x000fe4000001ff00 */
[----:B------:R-:W-:Y:S02]  /*0e60*/  CS2R R132, SRZ ;  /* 0x0000000000847805 */ /* 0x000fe4000001ff00 */
[----:B------:R-:W-:Y:S02]  /*0e70*/  CS2R R130, SRZ ;  /* 0x0000000000827805 */ /* 0x000fe4000001ff00 */
[----:B------:R-:W-:Y:S02]  /*0e80*/  CS2R R128, SRZ ;  /* 0x0000000000807805 */ /* 0x000fe4000001ff00 */
[----:B------:R-:W-:-:S02]  /*0e90*/  CS2R R126, SRZ ;  /* 0x00000000007e7805 */ /* 0x000fc4000001ff00 */
[----:B------:R-:W-:Y:S02]  /*0ea0*/  CS2R R124, SRZ ;  /* 0x00000000007c7805 */ /* 0x000fe4000001ff00 */
[----:B------:R-:W-:Y:S01]  /*0eb0*/  CS2R R122, SRZ ;  /* 0x00000000007a7805 */ /* 0x000fe2000001ff00 */
[----:B------:R-:W-:Y:S01]  /*0ec0*/  UISETP.GT.AND UP0, UPT, UR60, UR5, UPT ;  /* 0x000000053c00728c */ /* 0x000fe2000bf04270 */
[----:B------:R-:W-:Y:S02]  /*0ed0*/  CS2R R120, SRZ ;  /* 0x0000000000787805 */ /* 0x000fe4000001ff00 */
[----:B------:R-:W-:Y:S02]  /*0ee0*/  CS2R R118, SRZ ;  /* 0x0000000000767805 */ /* 0x000fe4000001ff00 */
[----:B------:R-:W-:Y:S02]  /*0ef0*/  CS2R R116, SRZ ;  /* 0x0000000000747805 */ /* 0x000fe4000001ff00 */
[----:B------:R-:W-:-:S02]  /*0f00*/  CS2R R114, SRZ ;  /* 0x0000000000727805 */ /* 0x000fc4000001ff00 */
[----:B------:R-:W-:Y:S02]  /*0f10*/  CS2R R112, SRZ ;  /* 0x0000000000707805 */ /* 0x000fe4000001ff00 */
[----:B------:R-:W-:Y:S02]  /*0f20*/  PLOP3.LUT P1, PT, PT, PT, UP0, 0x80, 0x0 ;  /* 0x000000000000781c */ /* 0x000fe40003f2f008 */
[----:B------:R-:W-:Y:S02]  /*0f30*/  CS2R R110, SRZ ;  /* 0x00000000006e7805 */ /* 0x000fe4000001ff00 */
        /* <DEDUP_REMOVED lines=42> */
[----:B------:R-:W-:Y:S01]  /*11e0*/  CS2R R24, SRZ ;  /* 0x0000000000187805 */ /* 0x000fe2000001ff00 */
[----:B------:R-:W-:Y:S06]  /*11f0*/  @!P1 BRA `(.L_x_10) ;  /* 0x0000009c00f09947 */ /* 0x000fec0003800000 */
[----:B------:R-:W-:Y:S01]  /*1200*/  SHF.R.S32.HI R0, RZ, 0x1f, R19 ;  /* 0x0000001fff007819 */ /* 0x000fe20000011413 */
[----:B------:R-:W0:Y:S01]  /*1210*/  S2UR UR7, SR_CgaCtaId ;  /* 0x00000000000779c3 */ /* 0x000e220000008800 */
[----:B------:R-:W-:Y:S02]  /*1220*/  UMOV UR6, 0x400 ;  /* 0x0000040000067882 */ /* 0x000fe40000000000 */
[----:B------:R-:W-:-:S04]  /*1230*/  LEA.HI R22, R0, R19, RZ, 0x7 ;  /* 0x0000001300167211 */ /* 0x000fc800078f38ff */
[----:B------:R-:W-:-:S06]  /*1240*/  SHF.R.S32.HI R0, RZ, 0x7, R22 ;  /* 0x00000007ff007819 */ /* 0x000fcc0000011416 */
[----:B------:R-:W1:Y:S01]  /*1250*/  SHFL.IDX PT, R0, R0, RZ, 0x1f ;  /* 0x00001fff00007589 */ /* 0x000e6200000e0000 */
[----:B0-----:R-:W-:-:S04]  /*1260*/  ULEA UR8, UR7, UR6, 0x18 ;  /* 0x0000000607087291 */ /* 0x001fc8000f8ec03f */
[----:B------:R-:W-:Y:S02]  /*1270*/  UIADD3 UR6, UR8, 0x14400, URZ ;  /* 0x0001440008067890 */ /* 0x000fe4000fffe03f */
[----:B------:R-:W-:Y:S02]  /*1280*/  IMAD.U32 R16, RZ, RZ, UR8 ;  /* 0x00000008ff107e24 */ /* 0x000fe4000f8e00ff */
[----:B------:R-:W-:Y:S01]  /*1290*/  ULOP3.LUT UP0, URZ, UR6, 0x9f, URZ, 0xc0, !UPT ;  /* 0x0000009f063f7892 */ /* 0x000fe2000f80c03f */
[----:B-1----:R-:W-:-:S05]  /*12a0*/  R2UR UR4, R0 ;  /* 0x00000000000472ca */ /* 0x002fca00000e0000 */
[----:B------:R-:W-:-:S08]  /*12b0*/  PLOP3.LUT P0, PT, PT, PT, UP0, 0x80, 0x0 ;  /* 0x000000000000781c */ /* 0x000fd00003f0f008 */
[----:B------:R-:W-:-:S04]  /*12c0*/  ULEA.HI UR5, UR4, UR4, URZ, 0x1 ;  /* 0x0000000404057291 */ /* 0x000fc8000f8f083f */
[----:B------:R-:W-:-:S04]  /*12d0*/  ULOP3.LUT UR5, UR5, 0x1e, URZ, 0xc0, !UPT ;  /* 0x0000001e05057892 */ /* 0x000fc8000f8ec03f */
[----:B------:R-:W-:-:S04]  /*12e0*/  UIADD3 UR5, UR4, -UR5, URZ ;  /* 0x8000000504057290 */ /* 0x000fc8000fffe03f */
[----:B------:R-:W-:-:S04]  /*12f0*/  ULEA UR5, UR5, UR6, 0xd ;  /* 0x0000000605057291 */ /* 0x000fc8000f8e683f */
[----:B------:R-:W-:-:S04]  /*1300*/  USHF.R.U32.HI UR5, URZ, 0x4, UR5 ;  /* 0x000000043f057899 */ /* 0x000fc80008011605 */
[----:B------:R-:W-:Y:S01]  /*1310*/  ULOP3.LUT UR36, UR5, 0x3fff, URZ, 0xc0, !UPT ;  /* 0x00003fff05247892 */ /* 0x000fe2000f8ec03f */
[----:B------:R-:W-:Y:S11]  /*1320*/  @!P0 BRA `(.L_x_11) ;  /* 0x0000000000408947 */ /* 0x000ff60003800000 */
[----:B------:R-:W-:Y:S01]  /*1330*/  MOV R0, 0x0 ;  /* 0x0000000000007802 */ /* 0x000fe20000000f00 */
[----:B------:R-:W-:Y:S01]  /*1340*/  ULDC.64 UR4, c[0x4][0xa8] ;  /* 0x01002a0000047ab9 */ /* 0x000fe20000000a00 */
[----:B------:R-:W-:Y:S01]  /*1350*/  ULDC.64 UR6, c[0x4][0x28] ;  /* 0x01000a0000067ab9 */ /* 0x000fe20000000a00 */
[----:B------:R-:W-:Y:S01]  /*1360*/  MOV R4, UR4 ;  /* 0x0000000400047c02 */ /* 0x000fe20008000f00 */
[----:B------:R0:W1:Y:S01]  /*1370*/  LDC.64 R2, c[0x4][R0] ;  /* 0x0100000000027b82 */ /* 0x0000620000000a00 */
[----:B------:R-:W-:Y:S01]  /*1380*/  IMAD.U32 R5, RZ, RZ, UR5 ;  /* 0x00000005ff057e24 */ /* 0x000fe2000f8e00ff */
[----:B------:R-:W-:Y:S01]  /*1390*/  ULDC.64 UR4, c[0x4][0xb0] ;  /* 0x01002c0000047ab9 */ /* 0x000fe20000000a00 */
[----:B------:R-:W-:Y:S01]  /*13a0*/  MOV R10, UR6 ;  /* 0x00000006000a7c02 */ /* 0x000fe20008000f00 */
[----:B------:R-:W-:Y:S01]  /*13b0*/  IMAD.U32 R6, RZ, RZ, UR4 ;  /* 0x00000004ff067e24 */ /* 0x000fe2000f8e00ff */
[----:B------:R-:W-:Y:S01]  /*13c0*/  MOV R13, RZ ;  /* 0x000000ff000d7202 */ /* 0x000fe20000000f00 */
[----:B------:R-:W-:-:S02]  /*13d0*/  IMAD.U32 R7, RZ, RZ, UR5 ;  /* 0x00000005ff077e24 */ /* 0x000fc4000f8e00ff */
[----:B------:R-:W-:Y:S02]  /*13e0*/  IMAD.U32 R11, RZ, RZ, UR7 ;  /* 0x00000007ff0b7e24 */ /* 0x000fe4000f8e00ff */
[----:B------:R-:W-:Y:S02]  /*13f0*/  IMAD.MOV.U32 R8, RZ, RZ, 0x70 ;  /* 0x00000070ff087424 */ /* 0x000fe400078e00ff */
[----:B0-----:R-:W-:-:S07]  /*1400*/  IMAD.MOV.U32 R12, RZ, RZ, 0x1 ;  /* 0x00000001ff0c7424 */ /* 0x001fce00078e00ff */
[----:B------:R-:W-:-:S07]  /*1410*/  LEPC R20, `(.L_x_11) ;  /* 0x000000001014794e */ /* 0x000fce0000000000 */
[----:B-1----:R-:W-:Y:S05]  /*1420*/  CALL.ABS.NOINC R2 ;  /* 0x0000000002007343 */ /* 0x002fea0003c00000 */
.L_x_11:
[----:B------:R-:W-:Y:S02]  /*1430*/  R2UR UR4, R16 ;  /* 0x00000000100472ca */ /* 0x000fe400000e0000 */
[----:B------:R-:W-:-:S11]  /*1440*/  SHF.L.U32 R0, RZ, 0x1f, RZ ;  /* 0x0000001fff007819 */ /* 0x000fd600000006ff */
[----:B------:R-:W0:Y:S02]  /*1450*/  SYNCS.PHASECHK.TRANS64.TRYWAIT P0, [UR4+0x38800], R0 ;  /* 0x03880000ff0075a7 */ /* 0x000e240008000144 */
[----:B0-----:R-:W-:Y:S05]  /*1460*/  @!P0 BRA `(.L_x_12) ;  /* 0x00000100004c8947 */ /* 0x001fea0003800000 */
.L_x_87:
[----:B------:R-:W2:Y:S02]  /*1470*/  LDL R2, [R1+0x4] ;  /* 0x0000040001027983 */ /* 0x000ea40000100800 */
[----:B--2---:R-:W-:-:S13]  /*1480*/  R2UR UR4, R2 ;  /* 0x00000000020472ca */ /* 0x004fda00000e0000 */
[----:B------:R-:W-:-:S06]  /*1490*/  ULOP3.LUT UR4, UR4, 0x1, URZ, 0xfc, !UPT ;  /* 0x0000000104047892 */ /* 0x000fcc000f8efc3f */
[----:B------:R-:W-:-:S05]  /*14a0*/  IMAD.U32 R2, RZ, RZ, UR4 ;  /* 0x00000004ff027e24 */ /* 0x000fca000f8e00ff */
[----:B------:R-:W-:-:S13]  /*14b0*/  ISETP.NE.AND P0, PT, R2, 0x3, PT ;  /* 0x000000030200780c */ /* 0x000fda0003f05270 */
[----:B------:R-:W-:Y:S05]  /*14c0*/  @!P0 BRA `(.L_x_13) ;  /* 0x0000000000048947 */ /* 0x000fea0003800000 */
[----:B------:R-:W-:Y:S01]  /*14d0*/  BPT.TRAP 0x1 ;  /* 0x000000040000795c */ /* 0x000fe20000300000 */
.L_x_13:
[----:B------:R-:W-:-:S13]  /*14e0*/  R2UR UR4, R16 ;  /* 0x00000000100472ca */ /* 0x000fda00000e0000 */
[----:B------:R1:W2:Y:S01]  /*14f0*/  SYNCS.PHASECHK.TRANS64.TRYWAIT P1, [UR4+0x38830], R0 ;  /* 0x03883000ff0075a7 */ /* 0x0002a20008020144 */
[----:B------:R-:W-:Y:S05]  /*1500*/  @!P0 BRA `(.L_x_14) ;  /* 0x0000000000048947 */ /* 0x000fea0003800000 */
[----:B------:R-:W-:Y:S01]  /*1510*/  BPT.TRAP 0x1 ;  /* 0x000000040000795c */ /* 0x000fe20000300000 */
.L_x_14:
[----:B------:R-:W-:Y:S02]  /*1520*/  IMAD.U32 R4, RZ, RZ, UR36 ;  /* 0x00000024ff047e24 */ /* 0x000fe4000f8e00ff */
[----:B------:R-:W-:Y:S01]  /*1530*/  IMAD.MOV.U32 R8, RZ, RZ, RZ ;  /* 0x000000ffff087224 */ /* 0x000fe200078e00ff */
[----:B--2---:R-:W-:Y:S06]  /*1540*/  @P1 BRA `(.L_x_15) ;  /* 0x00000000000c1947 */ /* 0x004fec0003800000 */
[----:B------:R-:W-:-:S13]  /*1550*/  R2UR UR4, R16 ;  /* 0x00000000100472ca */ /* 0x000fda00000e0000 */
[----:B------:R-:W2:Y:S02]  /*1560*/  SYNCS.PHASECHK.TRANS64.TRYWAIT P1, [UR4+0x38830], R0 ;  /* 0x03883000ff0075a7 */ /* 0x000ea40008020144 */
[----:B--2---:R-:W-:Y:S05]  /*1570*/  @!P1 BRA `(.L_x_16) ;  /* 0x0000010000249947 */ /* 0x004fea0003800000 */
.L_x_15:
[----:B------:R-:W-:Y:S05]  /*1580*/  WARPSYNC.ALL ;  /* 0x0000000000007948 */ /* 0x000fea0003800000 */
[----:B------:R-:W-:Y:S01]  /*1590*/  MOV R151, RZ ;  /* 0x000000ff00977202 */ /* 0x000fe20000000f00 */
[----:B------:R-:W-:Y:S01]  /*15a0*/  IMAD.MOV.U32 R5, RZ, RZ, 0x40000040 ;  /* 0x40000040ff057424 */ /* 0x000fe200078e00ff */
[----:B------:R-:W-:Y:S02]  /*15b0*/  LOP3.LUT R4, R4, 0x10000, RZ, 0xfc, !PT ;  /* 0x0001000004047812 */ /* 0x000fe400078efcff */
[----:B------:R-:W-:Y:S01]  /*15c0*/  R2UR UR4, R16 ;  /* 0x00000000100472ca */ /* 0x000fe200000e0000 */
[----:B------:R-:W-:Y:S01]  /*15d0*/  WARPGROUP.ARRIVE ;  /* 0x00000000000079c5 */ /* 0x000fe20000000000 */
[C---:B------:R-:W-:Y:S01]  /*15e0*/  R2UR UR8, R4.reuse ;  /* 0x00000000040872ca */ /* 0x040fe200000e0000 */
[----:B------:R-:W-:Y:S01]  /*15f0*/  UMOV UR11, 0x40000040 ;  /* 0x40000040000b7882 */ /* 0x000fe20000000000 */
        /* <DEDUP_REMOVED lines=9> */
[----:B------:R-:W-:Y:S01]  /*1690*/  UIADD3 UR4, UR4, 0x24400, URZ ;  /* 0x0002440004047890 */ /* 0x000fe2000fffe03f */
[C---:B------:R-:W-:Y:S01]  /*16a0*/  R2UR UR20, R4.reuse ;  /* 0x00000000041472ca */ /* 0x040fe200000e0000 */
[----:B------:R-:W-:Y:S01]  /*16b0*/  UMOV UR31, 0x40000040 ;  /* 0x40000040001f7882 */ /* 0x000fe20000000000 */
[C---:B------:R-:W-:Y:S01]  /*16c0*/  R2UR UR21, R5.reuse ;  /* 0x00000000051572ca */ /* 0x040fe200000e0000 */
[----:B------:R-:W-:Y:S01]  /*16d0*/  USHF.R.U32.HI UR4, URZ, 0x4, UR4 ;  /* 0x000000043f047899 */ /* 0x000fe20008011604 */
[C---:B------:R-:W-:Y:S01]  /*16e0*/  R2UR UR16, R4.reuse ;  /* 0x00000000041072ca */ /* 0x040fe200000e0000 */
[----:B------:R-:W-:Y:S01]  /*16f0*/  IMAD.U32 R13, RZ, RZ, UR31 ;  /* 0x0000001fff0d7e24 */ /* 0x000fe2000f8e00ff */
[----:B------:R-:W-:Y:S01]  /*1700*/  R2UR UR17, R5 ;  /* 0x00000000051172ca */ /* 0x000fe200000e0000 */
[----:B------:R-:W-:Y:S01]  /*1710*/  ULOP3.LUT UR4, UR4, 0x3fff, URZ, 0xc0, !UPT ;  /* 0x00003fff04047892 */ /* 0x000fe2000f8ec03f */
[----:B------:R-:W-:Y:S01]  /*1720*/  R2UR UR6, R4 ;  /* 0x00000000040672ca */ /* 0x000fe200000e0000 */
[----:B------:R-:W-:Y:S01]  /*1730*/  UMOV UR35, 0x40000040 ;  /* 0x4000004000237882 */ /* 0x000fe20000000000 */
[----:B------:R-:W-:Y:S01]  /*1740*/  UMOV UR39, 0x40000040 ;  /* 0x4000004000277882 */ /* 0x000fe20000000000 */
[----:B------:R-:W-:Y:S01]  /*1750*/  ULOP3.LUT UR28, UR4, 0x10000, URZ, 0xfc, !UPT ;  /* 0x00010000041c7892 */ /* 0x000fe2000f8efc3f */
[----:B------:R-:W-:Y:S01]  /*1760*/  UMOV UR43, 0x40000040 ;  /* 0x40000040002b7882 */ /* 0x000fe20000000000 */
[----:B------:R-:W-:-:S02]  /*1770*/  UMOV UR47, 0x40000040 ;  /* 0x40000040002f7882 */ /* 0x000fc40000000000 */
[----:B------:R-:W-:Y:S02]  /*1780*/  UIADD3 UR4, UR28, 0x80, URZ ;  /* 0x000000801c047890 */ /* 0x000fe4000fffe03f */
[----:B------:R-:W-:Y:S02]  /*1790*/  UIADD3 UR26, UR28, 0x100, URZ ;  /* 0x000001001c1a7890 */ /* 0x000fe4000fffe03f */
[----:B------:R-:W-:Y:S01]  /*17a0*/  IMAD.U32 R15, RZ, RZ, UR28 ;  /* 0x0000001cff0f7e24 */ /* 0x000fe2000f8e00ff */
[----:B------:R-:W-:Y:S01]  /*17b0*/  UMOV UR10, UR28 ;  /* 0x0000001c000a7c82 */ /* 0x000fe20008000000 */
[----:B------:R-:W-:Y:S01]  /*17c0*/  UIADD3 UR22, UR28, 0x180, URZ ;  /* 0x000001801c167890 */ /* 0x000fe2000fffe03f */
[----:B------:R-:W-:Y:S01]  /*17d0*/  HGMMA.64x16x16.F32 R56, gdesc[UR8], RZ, !UPT, gsb0 ;  /* 0x00200000083879f0 */ /* 0x000fe2000c0008ff */
[----:B------:R-:W-:Y:S01]  /*17e0*/  UMOV UR14, UR4 ;  /* 0x00000004000e7c82 */ /* 0x000fe20008000000 */
[----:B------:R-:W-:Y:S02]  /*17f0*/  UIADD3 UR18, UR28, 0x200, URZ ;  /* 0x000002001c127890 */ /* 0x000fe4000fffe03f */
[----:B------:R-:W-:-:S02]  /*1800*/  UIADD3 UR4, UR6, 0x2, URZ ;  /* 0x0000000206047890 */ /* 0x000fc4000fffe03f */
[----:B------:R-:W-:Y:S01]  /*1810*/  UIADD3 UR10, UR28, 0x102, URZ ;  /* 0x000001021c0a7890 */ /* 0x000fe2000fffe03f */
[----:B------:R-:W-:Y:S01]  /*1820*/  UMOV UR9, UR31 ;  /* 0x0000001f00097c82 */ /* 0x000fe20008000000 */
[----:B------:R-:W-:Y:S01]  /*1830*/  UMOV UR11, 0x40000040 ;  /* 0x40000040000b7882 */ /* 0x000fe20000000000 */
[----:B------:R-:W-:Y:S02]  /*1840*/  UIADD3 UR5, UR28, 0x202, URZ ;  /* 0x000002021c057890 */ /* 0x000fe4000fffe03f */
[----:B------:R-:W-:Y:S01]  /*1850*/  UMOV UR30, UR4 ;  /* 0x00000004001e7c82 */ /* 0x000fe20008000000 */
[----:B------:R-:W-:Y:S01]  /*1860*/  UIADD3 UR4, UR28, 0x182, URZ ;  /* 0x000001821c047890 */ /* 0x000fe2000fffe03f */
[----:B------:R-:W-:Y:S01]  /*1870*/  MOV R12, UR30 ;  /* 0x0000001e000c7c02 */ /* 0x000fe20008000f00 */
[----:B------:R-:W-:Y:S01]  /*1880*/  UMOV UR8, UR30 ;  /* 0x0000001e00087c82 */ /* 0x000fe20008000000 */
[----:B------:R-:W-:Y:S01]  /*1890*/  UIADD3 UR7, UR28, 0x184, URZ ;  /* 0x000001841c077890 */ /* 0x000fe2000fffe03f */
[----:B------:R-:W-:Y:S01]  /*18a0*/  UMOV UR51, 0x40000040 ;  /* 0x4000004000337882 */ /* 0x000fe20000000000 */
[----:B------:R-:W-:Y:S01]  /*18b0*/  UMOV UR55, 0x40000040 ;  /* 0x4000004000377882 */ /* 0x000fe20000000000 */
[----:B------:R-:W-:Y:S01]  /*18c0*/  UMOV UR59, 0x40000040 ;  /* 0x40000040003b7882 */ /* 0x000fe20000000000 */
[----:B------:R-:W-:-:S02]  /*18d0*/  WARPGROUP.DEPBAR.LE gsb0, 0x0 ;  /* 0x00008000000079c5 */ /* 0x000fc40000010000 */
[----:B------:R-:W-:-:S06]  /*18e0*/  WARPGROUP.ARRIVE ;  /* 0x00000000000079c5 */ /* 0x000fcc0000000000 */
[----:B------:R-:W-:Y:S01]  /*18f0*/  HGMMA.64x16x16.F32 R48, gdesc[UR12], RZ, !UPT, gsb0 ;  /* 0x002000000c3079f0 */ /* 0x000fe2000c0008ff */
[----:B------:R-:W-:Y:S01]  /*1900*/  UIADD3 UR14, UR28, 0x2, URZ ;  /* 0x000000021c0e7890 */ /* 0x000fe2000fffe03f */
[----:B------:R-:W-:Y:S01]  /*1910*/  UMOV UR12, UR30 ;  /* 0x0000001e000c7c82 */ /* 0x000fe20008000000 */
[----:B------:R-:W-:Y:S01]  /*1920*/  UMOV UR13, UR31 ;  /* 0x0000001f000d7c82 */ /* 0x000fe20008000000 */
[----:B------:R-:W-:Y:S01]  /*1930*/  UMOV UR15, 0x40000040 ;  /* 0x40000040000f7882 */ /* 0x000fe20000000000 */
[----:B------:R-:W-:Y:S02]  /*1940*/  WARPGROUP.DEPBAR.LE gsb0, 0x0 ;  /* 0x00008000000079c5 */ /* 0x000fe40000010000 */
[----:B------:R-:W-:-:S06]  /*1950*/  WARPGROUP.ARRIVE ;  /* 0x00000000000079c5 */ /* 0x000fcc0000000000 */
[----:B------:R-:W-:Y:S01]  /*1960*/  HGMMA.64x16x16.F32 R40, gdesc[UR24], RZ, !UPT, gsb0 ;  /* 0x00200000182879f0 */ /* 0x000fe2000c0008ff */
[----:B------:R-:W-:Y:S02]  /*1970*/  UMOV UR27, 0x40000040 ;  /* 0x40000040001b7882 */ /* 0x000fe40000000000 */
[----:B------:R-:W-:Y:S02]  /*1980*/  WARPGROUP.DEPBAR.LE gsb0, 0x0 ;  /* 0x00008000000079c5 */ /* 0x000fe40000010000 */
[----:B------:R-:W-:-:S06]  /*1990*/  WARPGROUP.ARRIVE ;  /* 0x00000000000079c5 */ /* 0x000fcc0000000000 */
[----:B------:R-:W-:Y:S01]  /*19a0*/  HGMMA.64x16x16.F32 R32, gdesc[UR20], RZ, !UPT, gsb0 ;  /* 0x00200000142079f0 */ /* 0x000fe2000c0008ff */
[----:B------:R-:W-:Y:S02]  /*19b0*/  UMOV UR23, 0x40000040 ;  /* 0x4000004000177882 */ /* 0x000fe40000000000 */
[----:B------:R-:W-:Y:S02]  /*19c0*/  WARPGROUP.DEPBAR.LE gsb0, 0x0 ;  /* 0x00008000000079c5 */ /* 0x000fe40000010000 */
        /* <DEDUP_REMOVED lines=8> */
[----:B------:R-:W-:Y:S01]  /*1a50*/  HGMMA.64x16x16.F32 R56, gdesc[UR12], R56, gsb0 ;  /* 0x002000000c3879f0 */ /* 0x000fe20008000838 */
[----:B------:R-:W-:Y:S01]  /*1a60*/  UIADD3 UR14, UR28, 0x84, URZ ;  /* 0x000000841c0e7890 */ /* 0x000fe2000fffe03f */
        /* <DEDUP_REMOVED lines=9> */
[----:B------:R-:W-:Y:S01]  /*1b00*/  UMOV UR8, UR30 ;  /* 0x0000001e00087c82 */ /* 0x000fe20008000000 */
[----:B------:R-:W-:Y:S01]  /*1b10*/  UMOV UR9, UR31 ;  /* 0x0000001f00097c82 */ /* 0x000fe20008000000 */
[----:B------:R-:W-:Y:S01]  /*1b20*/  UMOV UR10, UR4 ;  /* 0x00000004000a7c82 */ /* 0x000fe20008000000 */
[----:B------:R-:W-:Y:S01]  /*1b30*/  UMOV UR11, 0x40000040 ;  /* 0x40000040000b7882 */ /* 0x000fe20000000000 */
[----:B------:R-:W-:-:S07]  /*1b40*/  UIADD3 UR4, UR6, 0x4, URZ ;  /* 0x0000000406047890 */ /* 0x000fce000fffe03f */
[----:B------:R-:W-:Y:S01]  /*1b50*/  UMOV UR16, UR4 ;  /* 0x0000000400107c82 */ /* 0x000fe20008000000 */
[----:B------:R-:W-:Y:S01]  /*1b60*/  UMOV UR12, UR4 ;  /* 0x00000004000c7c82 */ /* 0x000fe20008000000 */
[----:B------:R-:W-:Y:S02]  /*1b70*/  WARPGROUP.DEPBAR.LE gsb0, 0x0 ;  /* 0x00008000000079c5 */ /* 0x000fe40000010000 */
[----:B------:R-:W-:-:S06]  /*1b80*/  WARPGROUP.ARRIVE ;  /* 0x00000000000079c5 */ /* 0x000fcc0000000000 */
[----:B------:R-:W-:Y:S01]  /*1b90*/  HGMMA.64x16x16.F32 R32, gdesc[UR8], R32, gsb0 ;  /* 0x00200000082079f0 */ /* 0x000fe20008000820 */
[----:B------:R-:W-:Y:S01]  /*1ba0*/  UMOV UR8, UR30 ;  /* 0x0000001e00087c82 */ /* 0x000fe20008000000 */
[----:B------:R-:W-:Y:S01]  /*1bb0*/  UMOV UR9, UR31 ;  /* 0x0000001f00097c82 */ /* 0x000fe20008000000 */
[----:B------:R-:W-:Y:S01]  /*1bc0*/  UMOV UR10, UR5 ;  /* 0x00000005000a7c82 */ /* 0x000fe20008000000 */
[----:B------:R-:W-:Y:S01]  /*1bd0*/  UMOV UR11, 0x40000040 ;  /* 0x40000040000b7882 */ /* 0x000fe20000000000 */
[----:B------:R-:W-:Y:S01]  /*1be0*/  UMOV UR5, 0x40000040 ;  /* 0x4000004000057882 */ /* 0x000fe20000000000 */
[----:B------:R-:W-:Y:S01]  /*1bf0*/  UMOV UR31, 0x40000040 ;  /* 0x40000040001f7882 */ /* 0x000fe20000000000 */
[----:B------:R-:W-:Y:S01]  /*1c00*/  UMOV UR17, UR5 ;  /* 0x0000000500117c82 */ /* 0x000fe20008000000 */
[----:B------:R-:W-:Y:S01]  /*1c10*/  UMOV UR13, UR5 ;  /* 0x00000005000d7c82 */ /* 0x000fe20008000000 */
[----:B------:R-:W-:Y:S02]  /*1c20*/  WARPGROUP.DEPBAR.LE gsb0, 0x0 ;  /* 0x00008000000079c5 */ /* 0x000fe40000010000 */
[----:B------:R-:W-:-:S06]  /*1c30*/  WARPGROUP.ARRIVE ;  /* 0x00000000000079c5 */ /* 0x000fcc0000000000 */
[----:B------:R-:W-:Y:S01]  /*1c40*/  HGMMA.64x16x16.F32 R24, gdesc[UR8], R24, gsb0 ;  /* 0x00200000081879f0 */ /* 0x000fe20008000818 */
        /* <DEDUP_REMOVED lines=12> */
[----:B------:R-:W-:Y:S02]  /*1d10*/  UIADD3 UR12, UR28, 0x204, URZ ;  /* 0x000002041c0c7890 */ /* 0x000fe4000fffe03f */
        /* <DEDUP_REMOVED lines=9> */
[----:B------:R-:W-:Y:S01]  /*1db0*/  UIADD3 UR7, UR28, 0x206, URZ ;  /* 0x000002061c077890 */ /* 0x000fe2000fffe03f */
[----:B------:R-:W-:Y:S02]  /*1dc0*/  WARPGROUP.DEPBAR.LE gsb0, 0x0 ;  /* 0x00008000000079c5 */ /* 0x000fe40000010000 */
[----:B------:R-:W-:-:S06]  /*1dd0*/  WARPGROUP.ARRIVE ;  /* 0x00000000000079c5 */ /* 0x000fcc0000000000 */
[----:B------:R-:W-:Y:S01]  /*1de0*/  HGMMA.64x16x16.F32 R32, gdesc[UR8], R32, gsb0 ;  /* 0x00200000082079f0 */ /* 0x000fe20008000820 */
[----:B------:R-:W-:Y:S01]  /*1df0*/  UMOV UR8, UR4 ;  /* 0x0000000400087c82 */ /* 0x000fe20008000000 */
[----:B------:R-:W-:Y:S01]  /*1e00*/  UMOV UR9, UR5 ;  /* 0x0000000500097c82 */ /* 0x000fe20008000000 */
[----:B------:R-:W-:Y:S01]  /*1e10*/  UMOV UR10, UR12 ;  /* 0x0000000c000a7c82 */ /* 0x000fe20008000000 */
[----:B------:R-:W-:Y:S01]  /*1e20*/  UMOV UR11, 0x40000040 ;  /* 0x40000040000b7882 */ /* 0x000fe20000000000 */
[----:B------:R-:W-:Y:S02]  /*1e30*/  WARPGROUP.DEPBAR.LE gsb0, 0x0 ;  /* 0x00008000000079c5 */ /* 0x000fe40000010000 */
[----:B------:R-:W-:-:S06]  /*1e40*/  WARPGROUP.ARRIVE ;  /* 0x00000000000079c5 */ /* 0x000fcc0000000000 */
[----:B------:R-:W-:Y:S01]  /*1e50*/  HGMMA.64x16x16.F32 R24, gdesc[UR8], R24, gsb0 ;  /* 0x00200000081879f0 */ /* 0x000fe20008000818 */
[----:B------:R-:W-:Y:S02]  /*1e60*/  UIADD3 UR8, UR6, 0x6, URZ ;  /* 0x0000000606087890 */ /* 0x000fe4000fffe03f */
[----:B------:R-:W-:Y:S01]  /*1e70*/  UIADD3 UR10, UR28, 0x6, URZ ;  /* 0x000000061c0a7890 */ /* 0x000fe2000fffe03f */
[----:B------:R-:W-:Y:S01]  /*1e80*/  UMOV UR9, 0x40000040 ;  /* 0x4000004000097882 */ /* 0x000fe20000000000 */
[----:B------:R-:W-:Y:S01]  /*1e90*/  UMOV UR11, 0x40000040 ;  /* 0x40000040000b7882 */ /* 0x000fe20000000000 */
[----:B------:R-:W-:Y:S02]  /*1ea0*/  UMOV UR13, UR9 ;  /* 0x00000009000d7c82 */ /* 0x000fe40008000000 */
[----:B------:R-:W-:Y:S01]  /*1eb0*/  UMOV UR12, UR8 ;  /* 0x00000008000c7c82 */ /* 0x000fe20008000000 */
[----:B------:R-:W-:Y:S01]  /*1ec0*/  UMOV UR16, UR8 ;  /* 0x0000000800107c82 */ /* 0x000fe20008000000 */
[----:B------:R-:W-:Y:S01]  /*1ed0*/  UMOV UR17, UR9 ;  /* 0x0000000900117c82 */ /* 0x000fe20008000000 */
[----:B------:R-:W-:-:S02]  /*1ee0*/  WARPGROUP.DEPBAR.LE gsb0, 0x0 ;  /* 0x00008000000079c5 */ /* 0x000fc40000010000 */
        /* <DEDUP_REMOVED lines=9> */
[----:B------:R-:W-:Y:S01]  /*1f80*/  UMOV UR15, 0x40000040 ;  /* 0x40000040000f7882 */ /* 0x000fe20000000000 */
[----:B------:R-:W-:-:S04]  /*1f90*/  UMOV UR21, UR13 ;  /* 0x0000000d00157c82 */ /* 0x000fc80008000000 */
[----:B------:R-:W-:Y:S01]  /*1fa0*/  UMOV UR20, UR12 ;  /* 0x0000000c00147c82 */ /* 0x000fe20008000000 */
[----:B------:R-:W-:Y:S02]  /*1fb0*/  WARPGROUP.DEPBAR.LE gsb0, 0x0 ;  /* 0x00008000000079c5 */ /* 0x000fe40000010000 */
[----:B------:R-:W-:-:S06]  /*1fc0*/  WARPGROUP.ARRIVE ;  /* 0x00000000000079c5 */ /* 0x000fcc0000000000 */
[----:B------:R-:W-:Y:S01]  /*1fd0*/  HGMMA.64x16x16.F32 R40, gdesc[UR16], R40, gsb0 ;  /* 0x00200000102879f0 */ /* 0x000fe20008000828 */
[----:B------:R-:W-:Y:S01]  /*1fe0*/  UMOV UR16, UR12 ;  /* 0x0000000c00107c82 */ /* 0x000fe20008000000 */
[----:B------:R-:W-:Y:S01]  /*1ff0*/  UMOV UR17, UR13 ;  /* 0x0000000d00117c82 */ /* 0x000fe20008000000 */
[----:B------:R-:W-:Y:S01]  /*2000*/  UMOV UR19, 0x40000040 ;  /* 0x4000004000137882 */ /* 0x000fe20000000000 */
[----:B------:R-:W-:Y:S02]  /*2010*/  WARPGROUP.DEPBAR.LE gsb0, 0x0 ;  /* 0x00008000000079c5 */ /* 0x000fe40000010000 */
[----:B------:R-:W-:-:S06]  /*2020*/  WARPGROUP.ARRIVE ;  /* 0x00000000000079c5 */ /* 0x000fcc0000000000 */
[----:B------:R-:W-:Y:S01]  /*2030*/  HGMMA.64x16x16.F32 R32, gdesc[UR8], R32, gsb0 ;  /* 0x00200000082079f0 */ /* 0x000fe20008000820 */
[----:B------:R-:W-:Y:S01]  /*2040*/  UMOV UR10, UR7 ;  /* 0x00000007000a7c82 */ /* 0x000fe20008000000 */
[----:B------:R-:W-:Y:S01]  /*2050*/  UMOV UR11, 0x40000040 ;  /* 0x40000040000b7882 */ /* 0x000fe20000000000 */
[----:B------:R-:W-:Y:S02]  /*2060*/  WARPGROUP.DEPBAR.LE gsb0, 0x0 ;  /* 0x00008000000079c5 */ /* 0x000fe40000010000 */
[----:B------:R-:W-:-:S06]  /*2070*/  WARPGROUP.ARRIVE ;  /* 0x00000000000079c5 */ /* 0x000fcc0000000000 */
[----:B------:R-:W-:Y:S01]  /*2080*/  HGMMA.64x16x16.F32 R24, gdesc[UR8], R24, gsb0 ;  /* 0x00200000081879f0 */ /* 0x000fe20008000818 */
[----:B------:R-:W-:Y:S02]  /*2090*/  UMOV UR11, UR28 ;  /* 0x0000001c000b7c82 */ /* 0x000fe40008000000 */
[----:B------:R-:W-:Y:S02]  /*20a0*/  UIADD3 UR14, UR11, 0x280, URZ ;  /* 0x000002800b0e7890 */ /* 0x000fe4000fffe03f */
[----:B------:R-:W-:Y:S02]  /*20b0*/  UIADD3 UR18, UR11, 0x300, URZ ;  /* 0x000003000b127890 */ /* 0x000fe4000fffe03f */
[----:B------:R-:W-:Y:S02]  /*20c0*/  UIADD3 UR22, UR11, 0x380, URZ ;  /* 0x000003800b167890 */ /* 0x000fe4000fffe03f */
[----:B------:R-:W-:Y:S02]  /*20d0*/  UIADD3 UR7, UR11, 0x480, URZ ;  /* 0x000004800b077890 */ /* 0x000fe4000fffe03f */
[----:B------:R-:W-:-:S02]  /*20e0*/  UIADD3 UR26, UR11, 0x382, URZ ;  /* 0x000003820b1a7890 */ /* 0x000fc4000fffe03f */
[----:B------:R-:W-:Y:S02]  /*20f0*/  UIADD3 UR30, UR11, 0x384, URZ ;  /* 0x000003840b1e7890 */ /* 0x000fe4000fffe03f */
[----:B------:R-:W-:Y:S02]  /*2100*/  UIADD3 UR34, UR11, 0x386, URZ ;  /* 0x000003860b227890 */ /* 0x000fe4000fffe03f */
[----:B------:R-:W-:Y:S02]  /*2110*/  UIADD3 UR38, UR11, 0x600, URZ ;  /* 0x000006000b267890 */ /* 0x000fe4000fffe03f */
[----:B------:R-:W-:Y:S02]  /*2120*/  UIADD3 UR42, UR11, 0x602, URZ ;  /* 0x000006020b2a7890 */ /* 0x000fe4000fffe03f */
[----:B------:R-:W-:Y:S02]  /*2130*/  UIADD3 UR46, UR11, 0x604, URZ ;  /* 0x000006040b2e7890 */ /* 0x000fe4000fffe03f */
[----:B------:R-:W-:-:S02]  /*2140*/  UIADD3 UR50, UR11, 0x506, URZ ;  /* 0x000005060b327890 */ /* 0x000fc4000fffe03f */
[----:B------:R-:W-:Y:S02]  /*2150*/  UIADD3 UR10, UR11, 0x706, URZ ;  /* 0x000007060b0a7890 */ /* 0x000fe4000fffe03f */
[----:B------:R-:W-:Y:S02]  /*2160*/  UIADD3 UR54, UR11, 0x780, URZ ;  /* 0x000007800b367890 */ /* 0x000fe4000fffe03f */
[----:B------:R-:W-:Y:S01]  /*2170*/  UIADD3 UR58, UR11, 0x782, URZ ;  /* 0x000007820b3a7890 */ /* 0x000fe2000fffe03f */
        /* <DEDUP_REMOVED lines=14> */
[----:B0-----:R-:W-:Y:S02]  /*2260*/  MOV R3, UR17 ;  /* 0x0000001100037c02 */ /* 0x001fe40008000f00 */
[----:B------:R-:W-:Y:S01]  /*2270*/  MOV R6, UR16 ;  /* 0x0000001000067c02 */ /* 0x000fe20008000f00 */
[----:B------:R-:W-:-:S02]  /*2280*/  WARPGROUP.DEPBAR.LE gsb0, 0x0 ;  /* 0x00008000000079c5 */ /* 0x000fc40000010000 */
        /* <DEDUP_REMOVED lines=11> */
[----:B------:R-:W-:Y:S01]  /*2340*/  UIADD3 UR7, UR11, 0x482, URZ ;  /* 0x000004820b077890 */ /* 0x000fe2000fffe03f */
[----:B------:R-:W-:Y:S02]  /*2350*/  WARPGROUP.DEPBAR.LE gsb0, 0x0 ;  /* 0x00008000000079c5 */ /* 0x000fe40000010000 */
[----:B------:R-:W-:-:S06]  /*2360*/  WARPGROUP.ARRIVE ;  /* 0x00000000000079c5 */ /* 0x000fcc0000000000 */
[----:B------:R-:W-:Y:S01]  /*2370*/  HGMMA.64x16x16.F32 R24, gdesc[UR12], R24, gsb0 ;  /* 0x002000000c1879f0 */ /* 0x000fe20008000818 */
[----:B------:R-:W-:Y:S02]  /*2380*/  UMOV UR15, 0x40000040 ;  /* 0x40000040000f7882 */ /* 0x000fe40000000000 */
[----:B------:R-:W-:Y:S01]  /*2390*/  MOV R11, UR15 ;  /* 0x0000000f000b7c02 */ /* 0x000fe20008000f00 */
        /* <DEDUP_REMOVED lines=14> */
[----:B-1----:R-:W-:Y:S02]  /*2480*/  MOV R0, UR21 ;  /* 0x0000001500007c02 */ /* 0x002fe40008000f00 */
        /* <DEDUP_REMOVED lines=79> */
[----:B------:R-:W-:Y:S03]  /*2980*/  HGMMA.64x16x16.F32 R24, gdesc[UR24], R24, gsb0 ;  /* 0x00200000181879f0 */ /* 0x000fe60008000818 */
        /* <DEDUP_REMOVED lines=70> */
[----:B------:R-:W-:Y:S01]  /*2df0*/  UIADD3 UR42, UR11, 0x586, URZ ;  /* 0x000005860b2a7890 */ /* 0x000fe2000fffe03f */
[----:B------:R-:W-:Y:S01]  /*2e00*/  UMOV UR49, UR41 ;  /* 0x0000002900317c82 */ /* 0x000fe20008000000 */
[----:B------:R-:W-:-:S03]  /*2e10*/  UMOV UR43, 0x40000040 ;  /* 0x40000040002b7882 */ /* 0x000fc60000000000 */
        /* <DEDUP_REMOVED lines=31> */
[----:B------:R-:W-:Y:S01]  /*3010*/  UIADD3 UR44, UR6, 0xc00, URZ ;  /* 0x00000c00062c7890 */ /* 0x000fe2000fffe03f */
[----:B------:R-:W-:Y:S01]  /*3020*/  UMOV UR45, 0x40000040 ;  /* 0x40000040002d7882 */ /* 0x000fe20000000000 */
[----:B------:R-:W-:Y:S01]  /*3030*/  UIADD3 UR46, UR11, 0x880, URZ ;  /* 0x000008800b2e7890 */ /* 0x000fe2000fffe03f */
[----:B------:R-:W-:Y:S01]  /*3040*/  UMOV UR53, UR45 ;  /* 0x0000002d00357c82 */ /* 0x000fe20008000000 */
[----:B------:R-:W-:-:S03]  /*3050*/  UMOV UR49, UR45 ;  /* 0x0000002d00317c82 */ /* 0x000fc60008000000 */
        /* <DEDUP_REMOVED lines=59> */
[----:B------:R-:W-:-:S07]  /*3410*/  UIADD3 UR6, UR6, 0xc06, URZ ;  /* 0x00000c0606067890 */ /* 0x000fce000fffe03f */
[----:B------:R-:W-:Y:S01]  /*3420*/  UMOV UR14, UR6 ;  /* 0x00000006000e7c82 */ /* 0x000fe20008000000 */
[----:B------:R-:W-:Y:S01]  /*3430*/  UIADD3 UR6, UR11, 0x786, URZ ;  /* 0x000007860b067890 */ /* 0x000fe2000fffe03f */
[----:B------:R-:W-:Y:S01]  /*3440*/  IMAD.U32 R10, RZ, RZ, UR14 ;  /* 0x0000000eff0a7e24 */ /* 0x000fe2000f8e00ff */
[----:B------:R-:W-:-:S05]  /*3450*/  UMOV UR20, UR14 ;  /* 0x0000000e00147c82 */ /* 0x000fca0008000000 */
[----:B------:R-:W-:Y:S01]  /*3460*/  UMOV UR22, UR6 ;  /* 0x0000000600167c82 */ /* 0x000fe20008000000 */
[----:B------:R-:W-:Y:S01]  /*3470*/  UIADD3 UR6, UR11, 0x906, URZ ;  /* 0x000009060b067890 */ /* 0x000fe2000fffe03f */
[----:B------:R-:W-:Y:S02]  /*3480*/  WARPGROUP.DEPBAR.LE gsb0, 0x0 ;  /* 0x00008000000079c5 */ /* 0x000fe40000010000 */
[----:B------:R-:W-:-:S06]  /*3490*/  WARPGROUP.ARRIVE ;  /* 0x00000000000079c5 */ /* 0x000fcc0000000000 */
[----:B------:R-:W-:Y:S01]  /*34a0*/  HGMMA.64x16x16.F32 R40, gdesc[UR48], R40, gsb0 ;  /* 0x00200000302879f0 */ /* 0x000fe20008000828 */
[----:B------:R-:W-:Y:S01]  /*34b0*/  UMOV UR50, UR7 ;  /* 0x0000000700327c82 */ /* 0x000fe20008000000 */
[----:B------:R-:W-:Y:S01]  /*34c0*/  UMOV UR51, 0x40000040 ;  /* 0x4000004000337882 */ /* 0x000fe20000000000 */
[----:B------:R-:W-:-:S07]  /*34d0*/  UIADD3 UR7, UR11, 0x784, URZ ;  /* 0x000007840b077890 */ /* 0x000fce000fffe03f */
[----:B------:R-:W-:Y:S01]  /*34e0*/  UMOV UR18, UR7 ;  /* 0x0000000700127c82 */ /* 0x000fe20008000000 */
        /* <DEDUP_REMOVED lines=38> */
[----:B------:R-:W-:Y:S03]  /*3750*/  HGMMA.64x16x16.F32 R24, gdesc[UR52], R24, gsb0 ;  /* 0x00200000341879f0 */ /* 0x000fe60008000818 */
[----:B------:R-:W-:Y:S02]  /*3760*/  WARPGROUP.DEPBAR.LE gsb0, 0x0 ;  /* 0x00008000000079c5 */ /* 0x000fe40000010000 */
[----:B------:R-:W-:-:S06]  /*3770*/  WARPGROUP.ARRIVE ;  /* 0x00000000000079c5 */ /* 0x000fcc0000000000 */
[----:B------:R-:W-:Y:S01]  /*3780*/  HGMMA.64x16x16.F32 R56, gdesc[UR20], R56, gsb0 ;  /* 0x00200000143879f0 */ /* 0x000fe20008000838 */
[----:B------:R-:W-:Y:S02]  /*3790*/  R2UR UR21, R0 ;  /* 0x00000000001572ca */ /* 0x000fe400000e0000 */
[----:B------:R-:W-:Y:S01]  /*37a0*/  R2UR UR20, R2 ;  /* 0x00000000021472ca */ /* 0x000fe200000e0000 */
        /* <DEDUP_REMOVED lines=21> */
[----:B------:R-:W-:Y:S03]  /*3900*/  HGMMA.64x16x16.F32 R24, gdesc[UR56], R24, gsb0 ;  /* 0x00200000381879f0 */ /* 0x000fe60008000818 */
[----:B------:R-:W-:Y:S02]  /*3910*/  WARPGROUP.DEPBAR.LE gsb0, 0x0 ;  /* 0x00008000000079c5 */ /* 0x000fe40000010000 */
[----:B------:R-:W-:Y:S05]  /*3920*/  @!P0 BRA `(.L_x_17) ;  /* 0x0000000000048947 */ /* 0x000fea0003800000 */
[----:B------:R-:W-:Y:S01]  /*3930*/  BPT.TRAP 0x1 ;  /* 0x000000040000795c */ /* 0x000fe20000300000 */
.L_x_17:
[----:B------:R-:W-:Y:S01]  /*3940*/  LOP3.LUT R22, R22, 0xffffff80, RZ, 0xc0, !PT ;  /* 0xffffff8016167812 */ /* 0x000fe200078ec0ff */
[----:B------:R-:W-:Y:S01]  /*3950*/  ULDC UR6, c[0x0][0x9d8] ;  /* 0x0002760000067ab9 */ /* 0x000fe20000000800 */
[----:B------:R-:W-:Y:S01]  /*3960*/  MOV R0, 0xfffffffe ;  /* 0xfffffffe00007802 */ /* 0x000fe20000000f00 */
[----:B------:R-:W-:Y:S01]  /*3970*/  FMUL.FTZ R58, R58, UR6 ;  /* 0x000000063a3a7c20 */ /* 0x000fe20008410000 */
[----:B------:R-:W-:Y:S01]  /*3980*/  FMUL.FTZ R59, R59, UR6 ;  /* 0x000000063b3b7c20 */ /* 0x000fe20008410000 */
[----:B------:R-:W-:Y:S02]  /*3990*/  IMAD.IADD R22, R19, 0x1, -R22 ;  /* 0x0000000113167824 */ /* 0x000fe400078e0a16 */
[----:B------:R-:W-:Y:S01]  /*39a0*/  FMUL.FTZ R62, R62, UR6 ;  /* 0x000000063e3e7c20 */ /* 0x000fe20008410000 */
[----:B------:R-:W-:Y:S01]  /*39b0*/  FMUL.FTZ R63, R63, UR6 ;  /* 0x000000063f3f7c20 */ /* 0x000fe20008410000 */
[----:B------:R-:W-:Y:S01]  /*39c0*/  FMUL.FTZ R50, R50, UR6 ;  /* 0x0000000632327c20 */ /* 0x000fe20008410000 */
[----:B------:R-:W0:Y:S01]  /*39d0*/  MUFU.TANH R58, R58 ;  /* 0x0000003a003a7308 */ /* 0x000e220000002400 */
[----:B------:R-:W-:Y:S01]  /*39e0*/  SHF.R.S32.HI R3, RZ, 0x1f, R22 ;  /* 0x0000001fff037819 */ /* 0x000fe20000011416 */
[----:B------:R-:W-:Y:S01]  /*39f0*/  FMUL.FTZ R56, R56, UR6 ;  /* 0x0000000638387c20 */ /* 0x000fe20008410000 */
[----:B------:R-:W-:Y:S01]  /*3a00*/  FMUL.FTZ R51, R51, UR6 ;  /* 0x0000000633337c20 */ /* 0x000fe20008410000 */
[----:B------:R-:W-:Y:S01]  /*3a10*/  FMUL.FTZ R57, R57, UR6 ;  /* 0x0000000639397c20 */ /* 0x000fe20008410000 */
[----:B------:R-:W-:Y:S01]  /*3a20*/  LEA.HI R3, R3, R22, RZ, 0x2 ;  /* 0x0000001603037211 */ /* 0x000fe200078f10ff */
[----:B------:R-:W-:Y:S01]  /*3a30*/  FMUL.FTZ R54, R54, UR6 ;  /* 0x0000000636367c20 */ /* 0x000fe20008410000 */
[----:B------:R-:W-:Y:S01]  /*3a40*/  FMUL.FTZ R60, R60, UR6 ;  /* 0x000000063c3c7c20 */ /* 0x000fe20008410000 */
[----:B------:R-:W1:Y:S01]  /*3a50*/  MUFU.TANH R59, R59 ;  /* 0x0000003b003b7308 */ /* 0x000e620000002400 */
[----:B------:R-:W-:Y:S01]  /*3a60*/  LOP3.LUT R3, R3, 0x7ffffffc, RZ, 0xc0, !PT ;  /* 0x7ffffffc03037812 */ /* 0x000fe200078ec0ff */
[----:B------:R-:W-:Y:S01]  /*3a70*/  FMUL.FTZ R55, R55, UR6 ;  /* 0x0000000637377c20 */ /* 0x000fe20008410000 */
[----:B------:R-:W-:Y:S01]  /*3a80*/  FMUL.FTZ R61, R61, UR6 ;  /* 0x000000063d3d7c20 */ /* 0x000fe20008410000 */
[----:B------:R-:W-:Y:S01]  /*3a90*/  FMUL.FTZ R42, R42, UR6 ;  /* 0x000000062a2a7c20 */ /* 0x000fe20008410000 */
[----:B------:R-:W-:Y:S01]  /*3aa0*/  FMUL.FTZ R48, R48, UR6 ;  /* 0x0000000630307c20 */ /* 0x000fe20008410000 */
[----:B------:R-:W-:-:S02]  /*3ab0*/  IMAD.IADD R3, R22, 0x1, -R3 ;  /* 0x0000000116037824 */ /* 0x000fc400078e0a03 */
[----:B------:R-:W-:Y:S01]  /*3ac0*/  FMUL.FTZ R43, R43, UR6 ;  /* 0x000000062b2b7c20 */ /* 0x000fe20008410000 */
[----:B------:R-:W2:Y:S01]  /*3ad0*/  MUFU.TANH R62, R62 ;  /* 0x0000003e003e7308 */ /* 0x000ea20000002400 */
[----:B------:R-:W-:Y:S01]  /*3ae0*/  FMUL.FTZ R49, R49, UR6 ;  /* 0x0000000631317c20 */ /* 0x000fe20008410000 */
[----:B------:R-:W-:Y:S02]  /*3af0*/  IMAD R3, R3, R0, 0x50 ;  /* 0x0000005003037424 */ /* 0x000fe400078e0200 */
[----:B------:R-:W-:Y:S01]  /*3b00*/  FMUL.FTZ R46, R46, UR6 ;  /* 0x000000062e2e7c20 */ /* 0x000fe20008410000 */
[----:B------:R-:W-:Y:S02]  /*3b10*/  IMAD.U32 R0, RZ, RZ, UR60 ;  /* 0x0000003cff007e24 */ /* 0x000fe4000f8e00ff */
[----:B------:R-:W-:Y:S01]  /*3b20*/  FMUL.FTZ R52, R52, UR6 ;  /* 0x0000000634347c20 */ /* 0x000fe20008410000 */
[----:B------:R-:W-:Y:S02]  /*3b30*/  VIADD R3, R3, UR61 ;  /* 0x0000003d03037c36 */ /* 0x000fe40008000000 */
[----:B------:R-:W-:Y:S01]  /*3b40*/  FMUL.FTZ R47, R47, UR6 ;  /* 0x000000062f2f7c20 */ /* 0x000fe20008410000 */
[----:B------:R-:W3:Y:S01]  /*3b50*/  MUFU.TANH R63, R63 ;  /* 0x0000003f003f7308 */ /* 0x000ee20000002400 */
[----:B------:R-:W-:Y:S01]  /*3b60*/  FMUL.FTZ R53, R53, UR6 ;  /* 0x0000000635357c20 */ /* 0x000fe20008410000 */
[----:B------:R-:W-:-:S02]  /*3b70*/  IMAD R3, R0, -0x50, R3 ;  /* 0xffffffb000037824 */ /* 0x000fc400078e0203 */
[----:B------:R-:W-:Y:S01]  /*3b80*/  FMUL.FTZ R34, R34, UR6 ;  /* 0x0000000622227c20 */ /* 0x000fe20008410000 */
[----:B------:R-:W-:Y:S01]  /*3b90*/  FMUL.FTZ R40, R40, UR6 ;  /* 0x0000000628287c20 */ /* 0x000fe20008410000 */
[----:B------:R-:W-:Y:S01]  /*3ba0*/  FMUL.FTZ R35, R35, UR6 ;  /* 0x0000000623237c20 */ /* 0x000fe20008410000 */
[----:B------:R-:W-:Y:S01]  /*3bb0*/  FMUL.FTZ R41, R41, UR6 ;  /* 0x0000000629297c20 */ /* 0x000fe20008410000 */
[C---:B------:R-:W-:Y:S01]  /*3bc0*/  ISETP.GT.AND P2, PT, R3.reuse, RZ, PT ;  /* 0x000000ff0300720c */ /* 0x040fe20003f44270 */
[----:B------:R-:W4:Y:S01]  /*3bd0*/  MUFU.TANH R50, R50 ;  /* 0x0000003200327308 */ /* 0x000f220000002400 */
[C---:B------:R-:W-:Y:S01]  /*3be0*/  ISETP.GT.AND P1, PT, R3.reuse, 0x1, PT ;  /* 0x000000010300780c */ /* 0x040fe20003f24270 */
[----:B------:R-:W-:Y:S01]  /*3bf0*/  FMUL.FTZ R38, R38, UR6 ;  /* 0x0000000626267c20 */ /* 0x000fe20008410000 */
[----:B------:R-:W-:Y:S01]  /*3c00*/  ISETP.GT.AND P6, PT, R3, 0x8, PT ;  /* 0x000000080300780c */ /* 0x000fe20003fc4270 */
[----:B------:R-:W-:Y:S01]  /*3c10*/  FMUL.FTZ R44, R44, UR6 ;  /* 0x000000062c2c7c20 */ /* 0x000fe20008410000 */
[----:B0-----:R-:W-:Y:S01]  /*3c20*/  FSEL R58, R58, -INF , P2 ;  /* 0xff8000003a3a7808 */ /* 0x001fe20001000000 */
[----:B------:R-:W-:Y:S01]  /*3c30*/  FMUL.FTZ R39, R39, UR6 ;  /* 0x0000000627277c20 */ /* 0x000fe20008410000 */
[----:B-1----:R-:W-:Y:S01]  /*3c40*/  FSEL R59, R59, -INF , P1 ;  /* 0xff8000003b3b7808 */ /* 0x002fe20000800000 */
[----:B------:R-:W0:Y:S01]  /*3c50*/  MUFU.TANH R56, R56 ;  /* 0x0000003800387308 */ /* 0x000e220000002400 */
[----:B------:R-:W-:Y:S01]  /*3c60*/  ISETP.GT.AND P5, PT, R3, 0x9, PT ;  /* 0x000000090300780c */ /* 0x000fe20003fa4270 */
[----:B------:R-:W-:Y:S01]  /*3c70*/  FMUL.FTZ R45, R45, UR6 ;  /* 0x000000062d2d7c20 */ /* 0x000fe20008410000 */
[----:B--2---:R-:W-:Y:S01]  /*3c80*/  FSEL R62, R62, -INF , P6 ;  /* 0xff8000003e3e7808 */ /* 0x004fe20003000000 */
[----:B------:R-:W-:Y:S01]  /*3c90*/  FMUL.FTZ R26, R26, UR6 ;  /* 0x000000061a1a7c20 */ /* 0x000fe20008410000 */
[----:B------:R-:W-:Y:S01]  /*3ca0*/  FMNMX.FTZ R7, R58, R59, !PT ;  /* 0x0000003b3a077209 */ /* 0x000fe20007810000 */
[----:B------:R-:W-:Y:S01]  /*3cb0*/  FMUL.FTZ R32, R32, UR6 ;  /* 0x0000000620207c20 */ /* 0x000fe20008410000 */
[----:B------:R-:W-:Y:S01]  /*3cc0*/  ISETP.GT.AND P4, PT, R3, 0x10, PT ;  /* 0x000000100300780c */ /* 0x000fe20003f84270 */
[----:B------:R-:W1:Y:S01]  /*3cd0*/  MUFU.TANH R51, R51 ;  /* 0x0000003300337308 */ /* 0x000e620000002400 */
[----:B---3--:R-:W-:Y:S01]  /*3ce0*/  FSEL R63, R63, -INF , P5 ;  /* 0xff8000003f3f7808 */ /* 0x008fe20002800000 */
[----:B------:R-:W-:Y:S01]  /*3cf0*/  FMUL.FTZ R27, R27, UR6 ;  /* 0x000000061b1b7c20 */ /* 0x000fe20008410000 */
[----:B------:R-:W-:Y:S01]  /*3d00*/  FMNMX.FTZ R0, R62, R7, !PT ;  /* 0x000000073e007209 */ /* 0x000fe20007810000 */
[----:B------:R-:W-:Y:S01]  /*3d10*/  FMUL.FTZ R33, R33, UR6 ;  /* 0x0000000621217c20 */ /* 0x000fe20008410000 */
[----:B------:R-:W-:Y:S01]  /*3d20*/  ISETP.GT.AND P3, PT, R3, 0x11, PT ;  /* 0x000000110300780c */ /* 0x000fe20003f64270 */
[----:B------:R-:W-:Y:S01]  /*3d30*/  FMUL.FTZ R30, R30, UR6 ;  /* 0x000000061e1e7c20 */ /* 0x000fe20008410000 */
[----:B----4-:R-:W-:Y:S01]  /*3d40*/  FSEL R50, R50, -INF , P4 ;  /* 0xff80000032327808 */ /* 0x010fe20002000000 */
[----:B------:R-:W2:Y:S01]  /*3d50*/  MUFU.TANH R57, R57 ;  /* 0x0000003900397308 */ /* 0x000ea20000002400 */
[----:B------:R-:W-:Y:S01]  /*3d60*/  FMNMX.FTZ R7, R63, R0, !PT ;  /* 0x000000003f077209 */ /* 0x000fe20007810000 */
[----:B------:R-:W-:Y:S01]  /*3d70*/  FMUL.FTZ R31, R31, UR6 ;  /* 0x000000061f1f7c20 */ /* 0x000fe20008410000 */
[----:B0-----:R-:W-:Y:S01]  /*3d80*/  FSEL R56, R56, -INF , P2 ;  /* 0xff80000038387808 */ /* 0x001fe20001000000 */
[----:B------:R-:W-:Y:S01]  /*3d90*/  FMUL.FTZ R36, R36, UR6 ;  /* 0x0000000624247c20 */ /* 0x000fe20008410000 */
[----:B------:R-:W-:Y:S01]  /*3da0*/  ISETP.GT.AND P2, PT, R3, 0x18, PT ;  /* 0x000000180300780c */ /* 0x000fe20003f44270 */
[----:B------:R-:W-:Y:S01]  /*3db0*/  FMUL.FTZ R37, R37, UR6 ;  /* 0x0000000625257c20 */ /* 0x000fe20008410000 */
[----:B------:R-:W-:Y:S01]  /*3dc0*/  FMNMX.FTZ R0, R50, R7, !PT ;  /* 0x0000000732007209 */ /* 0x000fe20007810000 */
[----:B------:R-:W0:Y:S01]  /*3dd0*/  MUFU.TANH R54, R54 ;  /* 0x0000003600367308 */ /* 0x000e220000002400 */
[----:B-1----:R-:W-:Y:S01]  /*3de0*/  FSEL R51, R51, -INF , P3 ;  /* 0xff80000033337808 */ /* 0x002fe20001800000 */
[----:B------:R-:W-:Y:S01]  /*3df0*/  FMUL.FTZ R24, R24, UR6 ;  /* 0x0000000618187c20 */ /* 0x000fe20008410000 */
[----:B------:R-:W-:Y:S01]  /*3e00*/  FMUL.FTZ R25, R25, UR6 ;  /* 0x0000000619197c20 */ /* 0x000fe20008410000 */
[----:B------:R-:W-:Y:S01]  /*3e10*/  FMUL.FTZ R28, R28, UR6 ;  /* 0x000000061c1c7c20 */ /* 0x000fe20008410000 */
[----:B------:R-:W-:Y:S01]  /*3e20*/  FMNMX.FTZ R7, R51, R0, !PT ;  /* 0x0000000033077209 */ /* 0x000fe20007810000 */
[----:B------:R-:W-:Y:S01]  /*3e30*/  FMUL.FTZ R29, R29, UR6 ;  /* 0x000000061d1d7c20 */ /* 0x000fe20008410000 */
[----:B------:R-:W-:Y:S01]  /*3e40*/  ULDC UR7, c[0x0][0x988] ;  /* 0x0002620000077ab9 */ /* 0x000fe20000000800 */
[----:B------:R-:W1:Y:S01]  /*3e50*/  MUFU.TANH R60, R60 ;  /* 0x0000003c003c7308 */ /* 0x000e620000002400 */
[----:B--2---:R-:W-:Y:S01]  /*3e60*/  FSEL R57, R57, -INF , P1 ;  /* 0xff80000039397808 */ /* 0x004fe20000800000 */
[----:B------:R-:W2:Y:S01]  /*3e70*/  S2UR UR11, SR_CgaCtaId ;  /* 0x00000000000b79c3 */ /* 0x000ea20000008800 */
[C---:B------:R-:W-:Y:S01]  /*3e80*/  ISETP.GT.AND P1, PT, R3.reuse, 0x19, PT ;  /* 0x000000190300780c */ /* 0x040fe20003f24270 */
[----:B------:R-:W-:Y:S01]  /*3e90*/  UIADD3 UR60, UR60, -0x2, URZ ;  /* 0xfffffffe3c3c7890 */ /* 0x000fe2000fffe03f */
[----:B------:R-:W-:Y:S01]  /*3ea0*/  P2R R9, PR, RZ, 0x1 ;  /* 0x00000001ff097803 */ /* 0x000fe20000000000 */
[--C-:B------:R-:W-:Y:S01]  /*3eb0*/  IMAD.MOV.U32 R150, RZ, RZ, R151.reuse ;  /* 0x000000ffff967224 */ /* 0x100fe200078e0097 */
[----:B------:R-:W-:Y:S01]  /*3ec0*/  R2UR UR10, R16 ;  /* 0x00000000100a72ca */ /* 0x000fe200000e0000 */
[----:B------:R-:W3:Y:S01]  /*3ed0*/  MUFU.TANH R55, R55 ;  /* 0x0000003700377308 */ /* 0x000ee20000002400 */
[----:B0-----:R-:W-:Y:S01]  /*3ee0*/  FSEL R54, R54, -INF , P2 ;  /* 0xff80000036367808 */ /* 0x001fe20001000000 */
[--C-:B------:R-:W-:Y:S01]  /*3ef0*/  IMAD.MOV.U32 R148, RZ, RZ, R151.reuse ;  /* 0x000000ffff947224 */ /* 0x100fe200078e0097 */
[----:B------:R-:W-:Y:S01]  /*3f00*/  MOV R149, R151 ;  /* 0x0000009700957202 */ /* 0x000fe20000000f00 */
[--C-:B------:R-:W-:Y:S01]  /*3f10*/  IMAD.MOV.U32 R147, RZ, RZ, R151.reuse ;  /* 0x000000ffff937224 */ /* 0x100fe200078e0097 */
[----:B------:R-:W-:Y:S01]  /*3f20*/  FMNMX.FTZ R0, R54, R7, !PT ;  /* 0x0000000736007209 */ /* 0x000fe20007810000 */
[--C-:B------:R-:W-:Y:S01]  /*3f30*/  IMAD.MOV.U32 R145, RZ, RZ, R151.reuse ;  /* 0x000000ffff917224 */ /* 0x100fe200078e0097 */
[-C--:B------:R-:W-:Y:S01]  /*3f40*/  MOV R146, R151.reuse ;  /* 0x0000009700927202 */ /* 0x080fe20000000f00 */
[----:B------:R-:W0:Y:S01]  /*3f50*/  MUFU.TANH R61, R61 ;  /* 0x0000003d003d7308 */ /* 0x000e220000002400 */
[----:B-1----:R-:W-:Y:S01]  /*3f60*/  FSEL R60, R60, -INF , P6 ;  /* 0xff8000003c3c7808 */ /* 0x002fe20003000000 */
[--C-:B------:R-:W-:Y:S01]  /*3f70*/  IMAD.MOV.U32 R144, RZ, RZ, R151.reuse ;  /* 0x000000ffff907224 */ /* 0x100fe200078e0097 */
[----:B------:R-:W-:Y:S01]  /*3f80*/  ISETP.GT.AND P6, PT, R3, 0x20, PT ;  /* 0x000000200300780c */ /* 0x000fe20003fc4270 */
[----:B------:R-:W-:Y:S01]  /*3f90*/  UIADD3 UR6, UR10, 0x38840, URZ ;  /* 0x000388400a067890 */ /* 0x000fe2000fffe03f */
[----:B------:R-:W-:Y:S01]  /*3fa0*/  R2UR UR10, R17 ;  /* 0x00000000110a72ca */ /* 0x000fe200000e0000 */
[--C-:B------:R-:W-:Y:S01]  /*3fb0*/  IMAD.MOV.U32 R142, RZ, RZ, R151.reuse ;  /* 0x000000ffff8e7224 */ /* 0x100fe200078e0097 */
[-C--:B------:R-:W-:Y:S01]  /*3fc0*/  MOV R143, R151.reuse ;  /* 0x00000097008f7202 */ /* 0x080fe20000000f00 */
[----:B------:R-:W1:Y:S01]  /*3fd0*/  MUFU.TANH R42, R42 ;  /* 0x0000002a002a7308 */ /* 0x000e620000002400 */
[----:B---3--:R-:W-:Y:S01]  /*3fe0*/  FSEL R55, R55, -INF , P1 ;  /* 0xff80000037377808 */ /* 0x008fe20000800000 */
[----:B--2---:R-:W-:Y:S01]  /*3ff0*/  UPRMT UR6, UR11, 0x654, UR6 ;  /* 0x000006540b067896 */ /* 0x004fe20008000006 */
[--C-:B------:R-:W-:Y:S01]  /*4000*/  IMAD.MOV.U32 R141, RZ, RZ, R151.reuse ;  /* 0x000000ffff8d7224 */ /* 0x100fe200078e0097 */
[-C--:B------:R-:W-:Y:S01]  /*4010*/  MOV R140, R151.reuse ;  /* 0x00000097008c7202 */ /* 0x080fe20000000f00 */
[--C-:B------:R-:W-:Y:S01]  /*4020*/  IMAD.MOV.U32 R139, RZ, RZ, R151.reuse ;  /* 0x000000ffff8b7224 */ /* 0x100fe200078e0097 */
[----:B------:R-:W-:Y:S01]  /*4030*/  FMNMX.FTZ R7, R55, R0, !PT ;  /* 0x0000000037077209 */ /* 0x000fe20007810000 */
[--C-:B------:R-:W-:Y:S01]  /*4040*/  IMAD.MOV.U32 R138, RZ, RZ, R151.reuse ;  /* 0x000000ffff8a7224 */ /* 0x100fe200078e0097 */
[----:B------:R-:W2:Y:S01]  /*4050*/  MUFU.TANH R48, R48 ;  /* 0x0000003000307308 */ /* 0x000ea20000002400 */
[----:B0-----:R-:W-:Y:S01]  /*4060*/  FSEL R61, R61, -INF , P5 ;  /* 0xff8000003d3d7808 */ /* 0x001fe20002800000 */
[----:B------:R-:W-:Y:S01]  /*4070*/  UISETP.GE.AND UP0, UPT, UR60, UR10, UPT ;  /* 0x0000000a3c00728c */ /* 0x000fe2000bf06270 */
[C---:B------:R-:W-:Y:S01]  /*4080*/  ISETP.GT.AND P5, PT, R3.reuse, 0x21, PT ;  /* 0x000000210300780c */ /* 0x040fe20003fa4270 */
[----:B------:R-:W-:Y:S01]  /*4090*/  SYNCS.ARRIVE.TRANS64.RED.A1T0 RZ, [UR6], RZ ;  /* 0x000000ffffff79a7 */ /* 0x000fe20008100406 */
[----:B------:R-:W-:Y:S01]  /*40a0*/  UMOV UR6, URZ ;  /* 0x0000003f00067c82 */ /* 0x000fe20008000000 */
[-C--:B------:R-:W-:Y:S01]  /*40b0*/  MOV R137, R151.reuse ;  /* 0x0000009700897202 */ /* 0x080fe20000000f00 */
[--C-:B------:R-:W-:Y:S01]  /*40c0*/  IMAD.MOV.U32 R136, RZ, RZ, R151.reuse ;  /* 0x000000ffff887224 */ /* 0x100fe200078e0097 */
[----:B------:R-:W0:Y:S01]  /*40d0*/  MUFU.TANH R43, R43 ;  /* 0x0000002b002b7308 */ /* 0x000e220000002400 */
[----:B-1----:R-:W-:Y:S01]  /*40e0*/  FSEL R42, R42, -INF , P6 ;  /* 0xff8000002a2a7808 */ /* 0x002fe20003000000 */
[--C-:B------:R-:W-:Y:S01]  /*40f0*/  IMAD.MOV.U32 R135, RZ, RZ, R151.reuse ;  /* 0x000000ffff877224 */ /* 0x100fe200078e0097 */
[----:B------:R-:W-:Y:S01]  /*4100*/  MOV R134, R151 ;  /* 0x0000009700867202 */ /* 0x000fe20000000f00 */
[--C-:B------:R-:W-:Y:S01]  /*4110*/  IMAD.MOV.U32 R133, RZ, RZ, R151.reuse ;  /* 0x000000ffff857224 */ /* 0x100fe200078e0097 */
[----:B------:R-:W-:Y:S01]  /*4120*/  FMNMX.FTZ R0, R42, R7, !PT ;  /* 0x000000072a007209 */ /* 0x000fe20007810000 */
[--C-:B------:R-:W-:Y:S01]  /*4130*/  IMAD.MOV.U32 R132, RZ, RZ, R151.reuse ;  /* 0x000000ffff847224 */ /* 0x100fe200078e0097 */
[-C--:B------:R-:W-:Y:S01]  /*4140*/  MOV R131, R151.reuse ;  /* 0x0000009700837202 */ /* 0x080fe20000000f00 */
[----:B------:R-:W1:Y:S01]  /*4150*/  MUFU.TANH R49, R49 ;  /* 0x0000003100317308 */ /* 0x000e620000002400 */
[----:B--2---:R-:W-:Y:S01]  /*4160*/  FSEL R48, R48, -INF , P4 ;  /* 0xff80000030307808 */ /* 0x004fe20002000000 */
[--C-:B------:R-:W-:Y:S01]  /*4170*/  IMAD.MOV.U32 R130, RZ, RZ, R151.reuse ;  /* 0x000000ffff827224 */ /* 0x100fe200078e0097 */
[----:B------:R-:W-:Y:S01]  /*4180*/  ISETP.GT.AND P4, PT, R3, 0x28, PT ;  /* 0x000000280300780c */ /* 0x000fe20003f84270 */
[--C-:B------:R-:W-:Y:S01]  /*4190*/  IMAD.MOV.U32 R129, RZ, RZ, R151.reuse ;  /* 0x000000ffff817224 */ /* 0x100fe200078e0097 */
[-C--:B------:R-:W-:Y:S01]  /*41a0*/  MOV R128, R151.reuse ;  /* 0x0000009700807202 */ /* 0x080fe20000000f00 */
[--C-:B------:R-:W-:Y:S01]  /*41b0*/  IMAD.MOV.U32 R127, RZ, RZ, R151.reuse ;  /* 0x000000ffff7f7224 */ /* 0x100fe200078e0097 */
[-C--:B------:R-:W-:Y:S01]  /*41c0*/  MOV R125, R151.reuse ;  /* 0x00000097007d7202 */ /* 0x080fe20000000f00 */
[----:B------:R-:W2:Y:S01]  /*41d0*/  MUFU.TANH R46, R46 ;  /* 0x0000002e002e7308 */ /* 0x000ea20000002400 */
[----:B0-----:R-:W-:Y:S01]  /*41e0*/  FSEL R43, R43, -INF , P5 ;  /* 0xff8000002b2b7808 */ /* 0x001fe20002800000 */
[--C-:B------:R-:W-:Y:S01]  /*41f0*/  IMAD.MOV.U32 R126, RZ, RZ, R151.reuse ;  /* 0x000000ffff7e7224 */ /* 0x100fe200078e0097 */
[-C--:B------:R-:W-:Y:S01]  /*4200*/  MOV R122, R151.reuse ;  /* 0x00000097007a7202 */ /* 0x080fe20000000f00 */
[--C-:B------:R-:W-:Y:S01]  /*4210*/  IMAD.MOV.U32 R124, RZ, RZ, R151.reuse ;  /* 0x000000ffff7c7224 */ /* 0x100fe200078e0097 */
[----:B------:R-:W-:Y:S01]  /*4220*/  FMNMX.FTZ R7, R43, R0, !PT ;  /* 0x000000002b077209 */ /* 0x000fe20007810000 */
[--C-:B------:R-:W-:Y:S01]  /*4230*/  IMAD.MOV.U32 R123, RZ, RZ, R151.reuse ;  /* 0x000000ffff7b7224 */ /* 0x100fe200078e0097 */
[-C--:B------:R-:W-:Y:S01]  /*4240*/  MOV R119, R151.reuse ;  /* 0x0000009700777202 */ /* 0x080fe20000000f00 */
[----:B------:R-:W0:Y:S01]  /*4250*/  MUFU.TANH R52, R52 ;  /* 0x0000003400347308 */ /* 0x000e220000002400 */
[----:B-1----:R-:W-:Y:S01]  /*4260*/  FSEL R49, R49, -INF , P3 ;  /* 0xff80000031317808 */ /* 0x002fe20001800000 */
[--C-:B------:R-:W-:Y:S01]  /*4270*/  IMAD.MOV.U32 R121, RZ, RZ, R151.reuse ;  /* 0x000000ffff797224 */ /* 0x100fe200078e0097 */
[C---:B------:R-:W-:Y:S01]  /*4280*/  ISETP.GT.AND P3, PT, R3.reuse, 0x29, PT ;  /* 0x000000290300780c */ /* 0x040fe20003f64270 */
[--C-:B------:R-:W-:Y:S01]  /*4290*/  IMAD.MOV.U32 R120, RZ, RZ, R151.reuse ;  /* 0x000000ffff787224 */ /* 0x100fe200078e0097 */
[-C--:B------:R-:W-:Y:S01]  /*42a0*/  MOV R116, R151.reuse ;  /* 0x0000009700747202 */ /* 0x080fe20000000f00 */
[--C-:B------:R-:W-:Y:S01]  /*42b0*/  IMAD.MOV.U32 R118, RZ, RZ, R151.reuse ;  /* 0x000000ffff767224 */ /* 0x100fe200078e0097 */
[-C--:B------:R-:W-:Y:S01]  /*42c0*/  MOV R113, R151.reuse ;  /* 0x0000009700717202 */ /* 0x080fe20000000f00 */
[----:B------:R-:W1:Y:S01]  /*42d0*/  MUFU.TANH R47, R47 ;  /* 0x0000002f002f7308 */ /* 0x000e620000002400 */
[----:B--2---:R-:W-:Y:S01]  /*42e0*/  FSEL R46, R46, -INF , P4 ;  /* 0xff8000002e2e7808 */ /* 0x004fe20002000000 */
[--C-:B------:R-:W-:Y:S01]  /*42f0*/  IMAD.MOV.U32 R117, RZ, RZ, R151.reuse ;  /* 0x000000ffff757224 */ /* 0x100fe200078e0097 */
[----:B------:R-:W-:Y:S01]  /*4300*/  MOV R110, R151 ;  /* 0x00000097006e7202 */ /* 0x000fe20000000f00 */
[--C-:B------:R-:W-:Y:S01]  /*4310*/  IMAD.MOV.U32 R115, RZ, RZ, R151.reuse ;  /* 0x000000ffff737224 */ /* 0x100fe200078e0097 */
[----:B------:R-:W-:Y:S01]  /*4320*/  FMNMX.FTZ R0, R46, R7, !PT ;  /* 0x000000072e007209 */ /* 0x000fe20007810000 */
[--C-:B------:R-:W-:Y:S01]  /*4330*/  IMAD.MOV.U32 R114, RZ, RZ, R151.reuse ;  /* 0x000000ffff727224 */ /* 0x100fe200078e0097 */
[-C--:B------:R-:W-:Y:S01]  /*4340*/  MOV R107, R151.reuse ;  /* 0x00000097006b7202 */ /* 0x080fe20000000f00 */
[----:B------:R-:W2:Y:S01]  /*4350*/  MUFU.TANH R53, R53 ;  /* 0x0000003500357308 */ /* 0x000ea20000002400 */
[----:B0-----:R-:W-:Y:S01]  /*4360*/  FSEL R52, R52, -INF , P2 ;  /* 0xff80000034347808 */ /* 0x001fe20001000000 */
[--C-:B------:R-:W-:Y:S01]  /*4370*/  IMAD.MOV.U32 R112, RZ, RZ, R151.reuse ;  /* 0x000000ffff707224 */ /* 0x100fe200078e0097 */
[----:B------:R-:W-:Y:S01]  /*4380*/  ISETP.GT.AND P2, PT, R3, 0x30, PT ;  /* 0x000000300300780c */ /* 0x000fe20003f44270 */
[--C-:B------:R-:W-:Y:S01]  /*4390*/  IMAD.MOV.U32 R111, RZ, RZ, R151.reuse ;  /* 0x000000ffff6f7224 */ /* 0x100fe200078e0097 */
[-C--:B------:R-:W-:Y:S01]  /*43a0*/  MOV R104, R151.reuse ;  /* 0x0000009700687202 */ /* 0x080fe20000000f00 */
[--C-:B------:R-:W-:Y:S01]  /*43b0*/  IMAD.MOV.U32 R109, RZ, RZ, R151.reuse ;  /* 0x000000ffff6d7224 */ /* 0x100fe200078e0097 */
[-C--:B------:R-:W-:Y:S01]  /*43c0*/  MOV R101, R151.reuse ;  /* 0x0000009700657202 */ /* 0x080fe20000000f00 */
[----:B------:R-:W0:Y:S01]  /*43d0*/  MUFU.TANH R34, R34 ;  /* 0x0000002200227308 */ /* 0x000e220000002400 */
[----:B-1----:R-:W-:Y:S01]  /*43e0*/  FSEL R47, R47, -INF , P3 ;  /* 0xff8000002f2f7808 */ /* 0x002fe20001800000 */
[--C-:B------:R-:W-:Y:S01]  /*43f0*/  IMAD.MOV.U32 R108, RZ, RZ, R151.reuse ;  /* 0x000000ffff6c7224 */ /* 0x100fe200078e0097 */
[-C--:B------:R-:W-:Y:S01]  /*4400*/  MOV R98, R151.reuse ;  /* 0x0000009700627202 */ /* 0x080fe20000000f00 */
[--C-:B------:R-:W-:Y:S01]  /*4410*/  IMAD.MOV.U32 R106, RZ, RZ, R151.reuse ;  /* 0x000000ffff6a7224 */ /* 0x100fe200078e0097 */
[----:B------:R-:W-:Y:S01]  /*4420*/  FMNMX.FTZ R7, R47, R0, !PT ;  /* 0x000000002f077209 */ /* 0x000fe20007810000 */
[--C-:B------:R-:W-:Y:S01]  /*4430*/  IMAD.MOV.U32 R105, RZ, RZ, R151.reuse ;  /* 0x000000ffff697224 */ /* 0x100fe200078e0097 */
[-C--:B------:R-:W-:Y:S01]  /*4440*/  MOV R95, R151.reuse ;  /* 0x00000097005f7202 */ /* 0x080fe20000000f00 */
[----:B------:R-:W1:Y:S01]  /*4450*/  MUFU.TANH R40, R40 ;  /* 0x0000002800287308 */ /* 0x000e620000002400 */
[----:B--2---:R-:W-:Y:S01]  /*4460*/  FSEL R53, R53, -INF , P1 ;  /* 0xff80000035357808 */ /* 0x004fe20000800000 */
[--C-:B------:R-:W-:Y:S01]  /*4470*/  IMAD.MOV.U32 R103, RZ, RZ, R151.reuse ;  /* 0x000000ffff677224 */ /* 0x100fe200078e0097 */
[C---:B------:R-:W-:Y:S01]  /*4480*/  ISETP.GT.AND P1, PT, R3.reuse, 0x31, PT ;  /* 0x000000310300780c */ /* 0x040fe20003f24270 */
[--C-:B------:R-:W-:Y:S01]  /*4490*/  IMAD.MOV.U32 R102, RZ, RZ, R151.reuse ;  /* 0x000000ffff667224 */ /* 0x100fe200078e0097 */
[-C--:B------:R-:W-:Y:S01]  /*44a0*/  MOV R92, R151.reuse ;  /* 0x00000097005c7202 */ /* 0x080fe20000000f00 */
[--C-:B------:R-:W-:Y:S01]  /*44b0*/  IMAD.MOV.U32 R100, RZ, RZ, R151.reuse ;  /* 0x000000ffff647224 */ /* 0x100fe200078e0097 */
[-C--:B------:R-:W-:Y:S01]  /*44c0*/  MOV R89, R151.reuse ;  /* 0x0000009700597202 */ /* 0x080fe20000000f00 */
[----:B------:R-:W2:Y:S01]  /*44d0*/  MUFU.TANH R35, R35 ;  /* 0x0000002300237308 */ /* 0x000ea20000002400 */
        /* <DEDUP_REMOVED lines=11> */
[--C-:B------:R-:W-:Y:S01]  /*4590*/  IMAD.MOV.U32 R93, RZ, RZ, R151.reuse ;  /* 0x000000ffff5d7224 */ /* 0x100fe200078e0097 */
[-C--:B------:R-:W-:Y:S01]  /*45a0*/  MOV R80, R151.reuse ;  /* 0x0000009700507202 */ /* 0x080fe20000000f00 */
[--C-:B------:R-:W-:Y:S01]  /*45b0*/  IMAD.MOV.U32 R91, RZ, RZ, R151.reuse ;  /* 0x000000ffff5b7224 */ /* 0x100fe200078e0097 */
[-C--:B------:R-:W-:Y:S01]  /*45c0*/  MOV R77, R151.reuse ;  /* 0x00000097004d7202 */ /* 0x080fe20000000f00 */
[----:B------:R-:W1:Y:S01]  /*45d0*/  MUFU.TANH R38, R38 ;  /* 0x0000002600267308 */ /* 0x000e620000002400 */
[----:B--2---:R-:W-:Y:S01]  /*45e0*/  FSEL R35, R35, -INF , P1 ;  /* 0xff80000023237808 */ /* 0x004fe20000800000 */
[--C-:B------:R-:W-:Y:S01]  /*45f0*/  IMAD.MOV.U32 R90, RZ, RZ, R151.reuse ;  /* 0x000000ffff5a7224 */ /* 0x100fe200078e0097 */
[-C--:B------:R-:W-:Y:S01]  /*4600*/  MOV R74, R151.reuse ;  /* 0x00000097004a7202 */ /* 0x080fe20000000f00 */
        /* <DEDUP_REMOVED lines=11> */
[----:B------:R-:W-:Y:S01]  /*46c0*/  MOV R65, R151 ;  /* 0x0000009700417202 */ /* 0x000fe20000000f00 */
[----:B------:R-:W0:Y:S01]  /*46d0*/  MUFU.TANH R39, R39 ;  /* 0x0000002700277308 */ /* 0x000e220000002400 */
[----:B-1----:R-:W-:Y:S01]  /*46e0*/  FSEL R38, R38, -INF , P6 ;  /* 0xff80000026267808 */ /* 0x002fe20003000000 */
[----:B------:R-:W-:-:S02]  /*46f0*/  IMAD.MOV.U32 R81, RZ, RZ, R151 ;  /* 0x000000ffff517224 */ /* 0x000fc400078e0097 */
[--C-:B------:R-:W-:Y:S01]  /*4700*/  IMAD.MOV.U32 R79, RZ, RZ, R151.reuse ;  /* 0x000000ffff4f7224 */ /* 0x100fe200078e0097 */
[----:B------:R-:W-:Y:S01]  /*4710*/  FMNMX.FTZ R0, R38, R7, !PT ;  /* 0x0000000726007209 */ /* 0x000fe20007810000 */
[--C-:B------:R-:W-:Y:S02]  /*4720*/  IMAD.MOV.U32 R78, RZ, RZ, R151.reuse ;  /* 0x000000ffff4e7224 */ /* 0x100fe400078e0097 */
[----:B------:R-:W1:Y:S01]  /*4730*/  MUFU.TANH R45, R45 ;  /* 0x0000002d002d7308 */ /* 0x000e620000002400 */
[----:B--2---:R-:W-:Y:S01]  /*4740*/  FSEL R44, R44, -INF , P4 ;  /* 0xff8000002c2c7808 */ /* 0x004fe20002000000 */
[--C-:B------:R-:W-:Y:S01]  /*4750*/  IMAD.MOV.U32 R76, RZ, RZ, R151.reuse ;  /* 0x000000ffff4c7224 */ /* 0x100fe200078e0097 */
[----:B------:R-:W-:Y:S01]  /*4760*/  ISETP.GT.AND P4, PT, R3, 0x40, PT ;  /* 0x000000400300780c */ /* 0x000fe20003f84270 */
[--C-:B------:R-:W-:Y:S02]  /*4770*/  IMAD.MOV.U32 R75, RZ, RZ, R151.reuse ;  /* 0x000000ffff4b7224 */ /* 0x100fe400078e0097 */
[----:B------:R-:W-:-:S02]  /*4780*/  IMAD.MOV.U32 R73, RZ, RZ, R151 ;  /* 0x000000ffff497224 */ /* 0x000fc400078e0097 */
[----:B------:R-:W2:Y:S01]  /*4790*/  MUFU.TANH R26, R26 ;  /* 0x0000001a001a7308 */ /* 0x000ea20000002400 */
[----:B0-----:R-:W-:Y:S01]  /*47a0*/  FSEL R39, R39, -INF , P5 ;  /* 0xff80000027277808 */ /* 0x001fe20002800000 */
[--C-:B------:R-:W-:Y:S02]  /*47b0*/  IMAD.MOV.U32 R72, RZ, RZ, R151.reuse ;  /* 0x000000ffff487224 */ /* 0x100fe400078e0097 */
[--C-:B------:R-:W-:Y:S01]  /*47c0*/  IMAD.MOV.U32 R70, RZ, RZ, R151.reuse ;  /* 0x000000ffff467224 */ /* 0x100fe200078e0097 */
[----:B------:R-:W-:Y:S01]  /*47d0*/  FMNMX.FTZ R7, R39, R0, !PT ;  /* 0x0000000027077209 */ /* 0x000fe20007810000 */
[--C-:B------:R-:W-:Y:S02]  /*47e0*/  IMAD.MOV.U32 R69, RZ, RZ, R151.reuse ;  /* 0x000000ffff457224 */ /* 0x100fe400078e0097 */
[----:B------:R-:W0:Y:S01]  /*47f0*/  MUFU.TANH R32, R32 ;  /* 0x0000002000207308 */ /* 0x000e220000002400 */
[----:B-1----:R-:W-:Y:S01]  /*4800*/  FSEL R45, R45, -INF , P3 ;  /* 0xff8000002d2d7808 */ /* 0x002fe20001800000 */
[--C-:B------:R-:W-:Y:S01]  /*4810*/  IMAD.MOV.U32 R67, RZ, RZ, R151.reuse ;  /* 0x000000ffff437224 */ /* 0x100fe200078e0097 */
[----:B------:R-:W-:Y:S01]  /*4820*/  ISETP.GT.AND P3, PT, R3, 0x41, PT ;  /* 0x000000410300780c */ /* 0x000fe20003f64270 */
[----:B------:R-:W-:-:S02]  /*4830*/  IMAD.MOV.U32 R66, RZ, RZ, R151 ;  /* 0x000000ffff427224 */ /* 0x000fc400078e0097 */
[----:B------:R-:W-:Y:S02]  /*4840*/  IMAD.MOV.U32 R64, RZ, RZ, R151 ;  /* 0x000000ffff407224 */ /* 0x000fe400078e0097 */
[----:B------:R-:W1:Y:S01]  /*4850*/  MUFU.TANH R27, R27 ;  /* 0x0000001b001b7308 */ /* 0x000e620000002400 */
[----:B--2---:R-:W-:-:S04]  /*4860*/  FSEL R26, R26, -INF , P4 ;  /* 0xff8000001a1a7808 */ /* 0x004fc80002000000 */
[----:B------:R-:W-:-:S03]  /*4870*/  FMNMX.FTZ R0, R26, R7, !PT ;  /* 0x000000071a007209 */ /* 0x000fc60007810000 */
[----:B------:R-:W2:Y:S01]  /*4880*/  MUFU.TANH R33, R33 ;  /* 0x0000002100217308 */ /* 0x000ea20000002400 */
[----:B0-----:R-:W-:Y:S02]  /*4890*/  FSEL R32, R32, -INF , P2 ;  /* 0xff80000020207808 */ /* 0x001fe40001000000 */
[----:B------:R-:W-:-:S05]  /*48a0*/  ISETP.GT.AND P2, PT, R3, 0x48, PT ;  /* 0x000000480300780c */ /* 0x000fca0003f44270 */
[----:B------:R-:W0:Y:S01]  /*48b0*/  MUFU.TANH R30, R30 ;  /* 0x0000001e001e7308 */ /* 0x000e220000002400 */
[----:B-1----:R-:W-:-:S07]  /*48c0*/  FSEL R27, R27, -INF , P3 ;  /* 0xff8000001b1b7808 */ /* 0x002fce0001800000 */
[----:B------:R-:W1:Y:S01]  /*48d0*/  MUFU.TANH R31, R31 ;  /* 0x0000001f001f7308 */ /* 0x000e620000002400 */
[----:B--2---:R-:W-:Y:S02]  /*48e0*/  FSEL R33, R33, -INF , P1 ;  /* 0xff80000021217808 */ /* 0x004fe40000800000 */
[----:B------:R-:W-:Y:S02]  /*48f0*/  ISETP.GT.AND P1, PT, R3, 0x49, PT ;  /* 0x000000490300780c */ /* 0x000fe40003f24270 */
[----:B------:R-:W-:-:S03]  /*4900*/  FMNMX.FTZ R3, R27, R0, !PT ;  /* 0x000000001b037209 */ /* 0x000fc60007810000 */
[----:B------:R-:W2:Y:S01]  /*4910*/  MUFU.TANH R36, R36 ;  /* 0x0000002400247308 */ /* 0x000ea20000002400 */
[----:B0-----:R-:W-:-:S04]  /*4920*/  FSEL R30, R30, -INF , P2 ;  /* 0xff8000001e1e7808 */ /* 0x001fc80001000000 */
[----:B------:R-:W-:-:S03]  /*4930*/  FMNMX.FTZ R0, R30, R3, !PT ;  /* 0x000000031e007209 */ /* 0x000fc60007810000 */
[----:B------:R-:W0:Y:S01]  /*4940*/  MUFU.TANH R37, R37 ;  /* 0x0000002500257308 */ /* 0x000e220000002400 */
[----:B-1----:R-:W-:-:S04]  /*4950*/  FSEL R31, R31, -INF , P1 ;  /* 0xff8000001f1f7808 */ /* 0x002fc80000800000 */
[----:B------:R-:W-:-:S03]  /*4960*/  FMNMX.FTZ R0, R31, R0, !PT ;  /* 0x000000001f007209 */ /* 0x000fc60007810000 */
[----:B------:R-:W1:Y:S01]  /*4970*/  MUFU.TANH R24, R24 ;  /* 0x0000001800187308 */ /* 0x000e620000002400 */
[----:B--2---:R-:W-:Y:S01]  /*4980*/  FSEL R36, R36, -INF , P6 ;  /* 0xff80000024247808 */ /* 0x004fe20003000000 */
[----:B------:R-:W2:Y:S06]  /*4990*/  SHFL.BFLY PT, R3, R0, 0x2, 0x1f ;  /* 0x0c401f0000037f89 */ /* 0x000eac00000e0000 */
[----:B------:R-:W3:Y:S01]  /*49a0*/  MUFU.TANH R25, R25 ;  /* 0x0000001900197308 */ /* 0x000ee20000002400 */
[----:B0-----:R-:W-:-:S07]  /*49b0*/  FSEL R37, R37, -INF , P5 ;  /* 0xff80000025257808 */ /* 0x001fce0002800000 */
[----:B------:R-:W0:Y:S01]  /*49c0*/  MUFU.TANH R28, R28 ;  /* 0x0000001c001c7308 */ /* 0x000e220000002400 */
[----:B-1----:R-:W-:-:S07]  /*49d0*/  FSEL R24, R24, -INF , P4 ;  /* 0xff80000018187808 */ /* 0x002fce0002000000 */
[----:B------:R-:W1:Y:S01]  /*49e0*/  MUFU.TANH R29, R29 ;  /* 0x0000001d001d7308 */ /* 0x000e620000002400 */
[----:B---3--:R-:W-:Y:S02]  /*49f0*/  FSEL R25, R25, -INF , P3 ;  /* 0xff80000019197808 */ /* 0x008fe40001800000 */
[----:B--2---:R-:W-:-:S05]  /*4a00*/  FMNMX.FTZ R3, R0, R3, !PT ;  /* 0x0000000300037209 */ /* 0x004fca0007810000 */
[----:B------:R-:W2:Y:S01]  /*4a10*/  SHFL.BFLY PT, R6, R3, 0x1, 0x1f ;  /* 0x0c201f0003067f89 */ /* 0x000ea200000e0000 */
[----:B0-----:R-:W-:Y:S02]  /*4a20*/  FSEL R28, R28, -INF , P2 ;  /* 0xff8000001c1c7808 */ /* 0x001fe40001000000 */
[----:B-1----:R-:W-:Y:S02]  /*4a30*/  FSEL R29, R29, -INF , P1 ;  /* 0xff8000001d1d7808 */ /* 0x002fe40000800000 */
[----:B--2---:R-:W-:Y:S02]  /*4a40*/  FMNMX.FTZ R6, R3, R6, !PT ;  /* 0x0000000603067209 */ /* 0x004fe40007810000 */
[----:B------:R-:W-:Y:S02]  /*4a50*/  FMNMX.FTZ R3, R56, R57, !PT ;  /* 0x0000003938037209 */ /* 0x000fe40007810000 */
[C---:B------:R-:W-:Y:S01]  /*4a60*/  FSETP.NEU.FTZ.AND P0, PT, R6.reuse, -INF , PT ;  /* 0xff8000000600780b */ /* 0x040fe20003f1d000 */
[----:B------:R-:W-:Y:S01]  /*4a70*/  FMUL.FTZ R2, R6, UR7 ;  /* 0x0000000706027c20 */ /* 0x000fe20008410000 */
[----:B------:R-:W-:-:S04]  /*4a80*/  FMNMX.FTZ R0, R60, R3, !PT ;  /* 0x000000033c007209 */ /* 0x000fc80007810000 */
[----:B------:R-:W-:Y:S02]  /*4a90*/  FMNMX.FTZ R3, R61, R0, !PT ;  /* 0x000000003d037209 */ /* 0x000fe40007810000 */
[----:B------:R-:W-:Y:S02]  /*4aa0*/  FSEL R7, R2, RZ, P0 ;  /* 0x000000ff02077208 */ /* 0x000fe40000000000 */
[----:B------:R-:W-:Y:S02]  /*4ab0*/  FMNMX.FTZ R0, R48, R3, !PT ;  /* 0x0000000330007209 */ /* 0x000fe40007810000 */
[----:B------:R-:W-:Y:S01]  /*4ac0*/  ISETP.NE.AND P0, PT, R9, RZ, PT ;  /* 0x000000ff0900720c */ /* 0x000fe20003f05270 */
[--C-:B------:R-:W-:Y:S01]  /*4ad0*/  FFMA.FTZ R58, R58, UR7, -R7.reuse ;  /* 0x000000073a3a7c23 */ /* 0x100fe20008010807 */
[----:B------:R-:W-:Y:S01]  /*4ae0*/  FMNMX.FTZ R3, R49, R0, !PT ;  /* 0x0000000031037209 */ /* 0x000fe20007810000 */
[--C-:B------:R-:W-:Y:S01]  /*4af0*/  FFMA.FTZ R59, R59, UR7, -R7.reuse ;  /* 0x000000073b3b7c23 */ /* 0x100fe20008010807 */
[--C-:B------:R-:W-:Y:S01]  /*4b00*/  FFMA.FTZ R62, R62, UR7, -R7.reuse ;  /* 0x000000073e3e7c23 */ /* 0x100fe20008010807 */
[--C-:B------:R-:W-:Y:S01]  /*4b10*/  FFMA.FTZ R63, R63, UR7, -R7.reuse ;  /* 0x000000073f3f7c23 */ /* 0x100fe20008010807 */
[----:B------:R-:W-:Y:S01]  /*4b20*/  FMNMX.FTZ R0, R52, R3, !PT ;  /* 0x0000000334007209 */ /* 0x000fe20007810000 */
[----:B------:R-:W-:Y:S01]  /*4b30*/  MUFU.EX2 R58, R58 ;  /* 0x0000003a003a7308 */ /* 0x000fe20000000800 */
[--C-:B------:R-:W-:Y:S01]  /*4b40*/  FFMA.FTZ R50, R50, UR7, -R7.reuse ;  /* 0x0000000732327c23 */ /* 0x100fe20008010807 */
[--C-:B------:R-:W-:Y:S01]  /*4b50*/  FFMA.FTZ R51, R51, UR7, -R7.reuse ;  /* 0x0000000733337c23 */ /* 0x100fe20008010807 */
[----:B------:R-:W-:Y:S01]  /*4b60*/  FMNMX.FTZ R3, R53, R0, !PT ;  /* 0x0000000035037209 */ /* 0x000fe20007810000 */
[--C-:B------:R-:W-:Y:S01]  /*4b70*/  FFMA.FTZ R54, R54, UR7, -R7.reuse ;  /* 0x0000000736367c23 */ /* 0x100fe20008010807 */
[--C-:B------:R-:W-:Y:S01]  /*4b80*/  FFMA.FTZ R55, R55, UR7, -R7.reuse ;  /* 0x0000000737377c23 */ /* 0x100fe20008010807 */
[--C-:B------:R-:W-:Y:S01]  /*4b90*/  FFMA.FTZ R42, R42, UR7, -R7.reuse ;  /* 0x000000072a2a7c23 */ /* 0x100fe20008010807 */
[----:B------:R-:W-:Y:S01]  /*4ba0*/  FMNMX.FTZ R0, R40, R3, !PT ;  /* 0x0000000328007209 */ /* 0x000fe20007810000 */
[----:B------:R-:W0:Y:S01]  /*4bb0*/  MUFU.EX2 R59, R59 ;  /* 0x0000003b003b7308 */ /* 0x000e220000000800 */
[--C-:B------:R-:W-:Y:S01]  /*4bc0*/  FFMA.FTZ R43, R43, UR7, -R7.reuse ;  /* 0x000000072b2b7c23 */ /* 0x100fe20008010807 */
        /* <DEDUP_REMOVED lines=14> */
[----:B------:R-:W1:Y:S01]  /*4cb0*/  MUFU.EX2 R63, R63 ;  /* 0x0000003f003f7308 */ /* 0x000e620000000800 */
[----:B------:R-:W-:Y:S01]  /*4cc0*/  FFMA.FTZ R7, R31, UR7, -R7 ;  /* 0x000000071f077c23 */ /* 0x000fe20008010807 */
[----:B0-----:R-:W-:Y:S01]  /*4cd0*/  F2FP.F16.F32.PACK_AB R209, R59, R58 ;  /* 0x0000003a3bd1723e */ /* 0x001fe200000000ff */
[----:B------:R-:W-:Y:S01]  /*4ce0*/  IMAD.MOV.U32 R31, RZ, RZ, R151 ;  /* 0x000000ffff1f7224 */ /* 0x000fe200078e0097 */
[----:B------:R-:W-:-:S04]  /*4cf0*/  FMNMX.FTZ R3, R33, R0, !PT ;  /* 0x0000000021037209 */ /* 0x000fc80007810000 */
[----:B------:R-:W-:Y:S01]  /*4d00*/  FMNMX.FTZ R0, R36, R3, !PT ;  /* 0x0000000324007209 */ /* 0x000fe20007810000 */
[----:B------:R-:W-:Y:S03]  /*4d10*/  MUFU.EX2 R50, R50 ;  /* 0x0000003200327308 */ /* 0x000fe60000000800 */
[----:B------:R-:W-:-:S04]  /*4d20*/  FMNMX.FTZ R3, R37, R0, !PT ;  /* 0x0000000025037209 */ /* 0x000fc80007810000 */
[----:B------:R-:W-:Y:S01]  /*4d30*/  FMNMX.FTZ R0, R24, R3, !PT ;  /* 0x0000000318007209 */ /* 0x000fe20007810000 */
[----:B------:R-:W0:Y:S01]  /*4d40*/  MUFU.EX2 R51, R51 ;  /* 0x0000003300337308 */ /* 0x000e220000000800 */
[----:B-1----:R-:W-:Y:S02]  /*4d50*/  F2FP.F16.F32.PACK_AB R211, R63, R62 ;  /* 0x0000003e3fd3723e */ /* 0x002fe400000000ff */
[----:B------:R-:W-:-:S04]  /*4d60*/  FMNMX.FTZ R3, R25, R0, !PT ;  /* 0x0000000019037209 */ /* 0x000fc80007810000 */
[----:B------:R-:W-:Y:S01]  /*4d70*/  FMNMX.FTZ R0, R28, R3, !PT ;  /* 0x000000031c007209 */ /* 0x000fe20007810000 */
[----:B------:R1:W-:Y:S03]  /*4d80*/  MUFU.EX2 R195, R7 ;  /* 0x0000000700c37308 */ /* 0x0003e60000000800 */
[----:B------:R-:W-:-:S05]  /*4d90*/  FMNMX.FTZ R0, R29, R0, !PT ;  /* 0x000000001d007209 */ /* 0x000fca0007810000 */
[----:B------:R-:W2:Y:S01]  /*4da0*/  SHFL.BFLY PT, R3, R0, 0x2, 0x1f ;  /* 0x0c401f0000037f89 */ /* 0x000ea200000e0000 */
[----:B-1----:R-:W-:Y:S01]  /*4db0*/  FADD.FTZ R7, R58, R59 ;  /* 0x0000003b3a077221 */ /* 0x002fe20000010000 */
[----:B------:R-:W-:Y:S01]  /*4dc0*/  MUFU.EX2 R54, R54 ;  /* 0x0000003600367308 */ /* 0x000fe20000000800 */
[----:B0-----:R-:W-:Y:S01]  /*4dd0*/  F2FP.F16.F32.PACK_AB R205, R51, R50 ;  /* 0x0000003233cd723e */ /* 0x001fe200000000ff */
[----:B------:R-:W-:Y:S01]  /*4de0*/  IMAD.MOV.U32 R58, RZ, RZ, R151 ;  /* 0x000000ffff3a7224 */ /* 0x000fe200078e0097 */
[----:B------:R-:W-:-:S05]  /*4df0*/  MOV R59, R151 ;  /* 0x00000097003b7202 */ /* 0x000fca0000000f00 */
[----:B------:R-:W0:Y:S08]  /*4e00*/  MUFU.EX2 R55, R55 ;  /* 0x0000003700377308 */ /* 0x000e300000000800 */
[----:B------:R-:W-:Y:S01]  /*4e10*/  MUFU.EX2 R42, R42 ;  /* 0x0000002a002a7308 */ /* 0x000fe20000000800 */
[----:B--2---:R-:W-:-:S07]  /*4e20*/  FMNMX.FTZ R2, R0, R3, !PT ;  /* 0x0000000300027209 */ /* 0x004fce0007810000 */
[----:B------:R-:W1:Y:S01]  /*4e30*/  MUFU.EX2 R43, R43 ;  /* 0x0000002b002b7308 */ /* 0x000e620000000800 */
[----:B0-----:R-:W-:Y:S01]  /*4e40*/  F2FP.F16.F32.PACK_AB R207, R55, R54 ;  /* 0x0000003637cf723e */ /* 0x001fe200000000ff */
[----:B------:R-:W0:Y:S06]  /*4e50*/  SHFL.BFLY PT, R3, R2, 0x1, 0x1f ;  /* 0x0c201f0002037f89 */ /* 0x000e2c00000e0000 */
[----:B------:R-:W-:Y:S08]  /*4e60*/  MUFU.EX2 R46, R46 ;  /* 0x0000002e002e7308 */ /* 0x000ff00000000800 */
[----:B------:R-:W2:Y:S01]  /*4e70*/  MUFU.EX2 R47, R47 ;  /* 0x0000002f002f7308 */ /* 0x000ea20000000800 */
[----:B-1----:R-:W-:-:S07]  /*4e80*/  F2FP.F16.F32.PACK_AB R201, R43, R42 ;  /* 0x0000002a2bc9723e */ /* 0x002fce00000000ff */
[----:B------:R-:W-:Y:S01]  /*4e90*/  MUFU.EX2 R34, R34 ;  /* 0x0000002200227308 */ /* 0x000fe20000000800 */
[----:B0-----:R-:W-:Y:S01]  /*4ea0*/  FMNMX.FTZ R3, R2, R3, !PT ;  /* 0x0000000302037209 */ /* 0x001fe20007810000 */
[----:B------:R-:W-:Y:S01]  /*4eb0*/  FADD.FTZ R2, R62, R7 ;  /* 0x000000073e027221 */ /* 0x000fe20000010000 */
[----:B------:R-:W-:Y:S02]  /*4ec0*/  MOV R62, R151 ;  /* 0x00000097003e7202 */ /* 0x000fe40000000f00 */
[C---:B------:R-:W-:Y:S01]  /*4ed0*/  FSETP.NEU.FTZ.AND P1, PT, R3.reuse, -INF , PT ;  /* 0xff8000000300780b */ /* 0x040fe20003f3d000 */
[----:B------:R-:W-:Y:S01]  /*4ee0*/  FMUL.FTZ R0, R3, UR7 ;  /* 0x0000000703007c20 */ /* 0x000fe20008410000 */
[----:B------:R-:W-:Y:S01]  /*4ef0*/  FADD.FTZ R7, R63, R2 ;  /* 0x000000023f077221 */ /* 0x000fe20000010000 */
[----:B------:R-:W0:Y:S01]  /*4f00*/  MUFU.EX2 R35, R35 ;  /* 0x0000002300237308 */ /* 0x000e220000000800 */
[----:B--2---:R-:W-:Y:S01]  /*4f10*/  F2FP.F16.F32.PACK_AB R203, R47, R46 ;  /* 0x0000002e2fcb723e */ /* 0x004fe200000000ff */
[----:B------:R-:W-:Y:S01]  /*4f20*/  IMAD.MOV.U32 R63, RZ, RZ, R151 ;  /* 0x000000ffff3f7224 */ /* 0x000fe200078e0097 */
[----:B------:R-:W-:Y:S01]  /*4f30*/  FSEL R0, R0, RZ, P1 ;  /* 0x000000ff00007208 */ /* 0x000fe20000800000 */
[----:B------:R-:W-:Y:S01]  /*4f40*/  FADD.FTZ R2, R50, R7 ;  /* 0x0000000732027221 */ /* 0x000fe20000010000 */
[----:B------:R-:W-:-:S02]  /*4f50*/  PLOP3.LUT P1, PT, PT, PT, UP0, 0x80, 0x0 ;  /* 0x000000000000781c */ /* 0x000fc40003f2f008 */
[-C--:B------:R-:W-:Y:S01]  /*4f60*/  MOV R50, R151.reuse ;  /* 0x0000009700327202 */ /* 0x080fe20000000f00 */
[--C-:B------:R-:W-:Y:S01]  /*4f70*/  FFMA.FTZ R56, R56, UR7, -R0.reuse ;  /* 0x0000000738387c23 */ /* 0x100fe20008010800 */
[--C-:B------:R-:W-:Y:S01]  /*4f80*/  FFMA.FTZ R57, R57, UR7, -R0.reuse ;  /* 0x0000000739397c23 */ /* 0x100fe20008010800 */
[--C-:B------:R-:W-:Y:S01]  /*4f90*/  FFMA.FTZ R60, R60, UR7, -R0.reuse ;  /* 0x000000073c3c7c23 */ /* 0x100fe20008010800 */
[--C-:B------:R-:W-:Y:S01]  /*4fa0*/  FFMA.FTZ R61, R61, UR7, -R0.reuse ;  /* 0x000000073d3d7c23 */ /* 0x100fe20008010800 */
[--C-:B------:R-:W-:Y:S01]  /*4fb0*/  FFMA.FTZ R48, R48, UR7, -R0.reuse ;  /* 0x0000000730307c23 */ /* 0x100fe20008010800 */
[--C-:B------:R-:W-:Y:S01]  /*4fc0*/  FFMA.FTZ R49, R49, UR7, -R0.reuse ;  /* 0x0000000731317c23 */ /* 0x100fe20008010800 */
[----:B------:R-:W-:Y:S01]  /*4fd0*/  MUFU.EX2 R56, R56 ;  /* 0x0000003800387308 */ /* 0x000fe20000000800 */
[--C-:B------:R-:W-:Y:S01]  /*4fe0*/  FFMA.FTZ R52, R52, UR7, -R0.reuse ;  /* 0x0000000734347c23 */ /* 0x100fe20008010800 */
[----:B------:R-:W-:Y:S01]  /*4ff0*/  FFMA.FTZ R53, R53, UR7, -R0 ;  /* 0x0000000735357c23 */ /* 0x000fe20008010800 */
[----:B------:R-:W-:Y:S01]  /*5000*/  FADD.FTZ R9, R51, R2 ;  /* 0x0000000233097221 */ /* 0x000fe20000010000 */
[--C-:B------:R-:W-:Y:S01]  /*5010*/  FFMA.FTZ R40, R40, UR7, -R0.reuse ;  /* 0x0000000728287c23 */ /* 0x100fe20008010800 */
[--C-:B------:R-:W-:Y:S01]  /*5020*/  FFMA.FTZ R41, R41, UR7, -R0.reuse ;  /* 0x0000000729297c23 */ /* 0x100fe20008010800 */
[--C-:B------:R-:W-:Y:S01]  /*5030*/  FFMA.FTZ R44, R44, UR7, -R0.reuse ;  /* 0x000000072c2c7c23 */ /* 0x100fe20008010800 */
[----:B------:R-:W-:Y:S01]  /*5040*/  FADD.FTZ R14, R54, R9 ;  /* 0x00000009360e7221 */ /* 0x000fe20000010000 */
[----:B------:R-:W1:Y:S01]  /*5050*/  MUFU.EX2 R57, R57 ;  /* 0x0000003900397308 */ /* 0x000e620000000800 */
[--C-:B------:R-:W-:Y:S01]  /*5060*/  FFMA.FTZ R45, R45, UR7, -R0.reuse ;  /* 0x000000072d2d7c23 */ /* 0x100fe20008010800 */
[----:B------:R-:W-:Y:S01]  /*5070*/  FFMA.FTZ R32, R32, UR7, -R0 ;  /* 0x0000000720207c23 */ /* 0x000fe20008010800 */
[----:B------:R-:W-:Y:S01]  /*5080*/  FADD.FTZ R9, R55, R14 ;  /* 0x0000000e37097221 */ /* 0x000fe20000010000 */
[--C-:B------:R-:W-:Y:S01]  /*5090*/  FFMA.FTZ R33, R33, UR7, -R0.reuse ;  /* 0x0000000721217c23 */ /* 0x100fe20008010800 */
[--C-:B------:R-:W-:Y:S01]  /*50a0*/  FFMA.FTZ R36, R36, UR7, -R0.reuse ;  /* 0x0000000724247c23 */ /* 0x100fe20008010800 */
[--C-:B------:R-:W-:Y:S01]  /*50b0*/  FFMA.FTZ R37, R37, UR7, -R0.reuse ;  /* 0x0000000725257c23 */ /* 0x100fe20008010800 */
[----:B------:R-:W-:Y:S01]  /*50c0*/  FADD.FTZ R14, R42, R9 ;  /* 0x000000092a0e7221 */ /* 0x000fe20000010000 */
[----:B------:R-:W2:Y:S01]  /*50d0*/  MUFU.EX2 R60, R60 ;  /* 0x0000003c003c7308 */ /* 0x000ea20000000800 */
[--C-:B------:R-:W-:Y:S01]  /*50e0*/  FFMA.FTZ R24, R24, UR7, -R0.reuse ;  /* 0x0000000718187c23 */ /* 0x100fe20008010800 */
[----:B------:R-:W-:Y:S01]  /*50f0*/  FFMA.FTZ R25, R25, UR7, -R0 ;  /* 0x0000000719197c23 */ /* 0x000fe20008010800 */
[----:B------:R-:W-:Y:S01]  /*5100*/  FADD.FTZ R9, R43, R14 ;  /* 0x0000000e2b097221 */ /* 0x000fe20000010000 */
[--C-:B------:R-:W-:Y:S01]  /*5110*/  FFMA.FTZ R28, R28, UR7, -R0.reuse ;  /* 0x000000071c1c7c23 */ /* 0x100fe20008010800 */
[----:B------:R-:W-:Y:S01]  /*5120*/  FFMA.FTZ R0, R29, UR7, -R0 ;  /* 0x000000071d007c23 */ /* 0x000fe20008010800 */
[----:B0-----:R-:W-:Y:S01]  /*5130*/  F2FP.F16.F32.PACK_AB R197, R35, R34 ;  /* 0x0000002223c5723e */ /* 0x001fe200000000ff */
[----:B------:R-:W-:Y:S01]  /*5140*/  FADD.FTZ R14, R46, R9 ;  /* 0x000000092e0e7221 */ /* 0x000fe20000010000 */
[----:B------:R-:W0:Y:S01]  /*5150*/  MUFU.EX2 R61, R61 ;  /* 0x0000003d003d7308 */ /* 0x000e220000000800 */
[----:B-1----:R-:W-:Y:S01]  /*5160*/  FADD.FTZ R7, R56, R57 ;  /* 0x0000003938077221 */ /* 0x002fe20000010000 */
[----:B------:R-:W-:Y:S01]  /*5170*/  F2FP.F16.F32.PACK_AB R208, R57, R56 ;  /* 0x0000003839d0723e */ /* 0x000fe200000000ff */
[----:B------:R-:W-:Y:S01]  /*5180*/  FADD.FTZ R9, R47, R14 ;  /* 0x0000000e2f097221 */ /* 0x000fe20000010000 */
[--C-:B------:R-:W-:Y:S01]  /*5190*/  IMAD.MOV.U32 R57, RZ, RZ, R151.reuse ;  /* 0x000000ffff397224 */ /* 0x100fe200078e0097 */
[----:B------:R-:W-:Y:S01]  /*51a0*/  MOV R56, R151 ;  /* 0x0000009700387202 */ /* 0x000fe20000000f00 */
[----:B------:R-:W-:-:S02]  /*51b0*/  IMAD.MOV.U32 R55, RZ, RZ, R151 ;  /* 0x000000ffff377224 */ /* 0x000fc400078e0097 */
[----:B------:R-:W-:Y:S01]  /*51c0*/  FADD.FTZ R14, R34, R9 ;  /* 0x00000009220e7221 */ /* 0x000fe20000010000 */
[----:B------:R-:W1:Y:S01]  /*51d0*/  MUFU.EX2 R48, R48 ;  /* 0x0000003000307308 */ /* 0x000e620000000800 */
[----:B--2---:R-:W-:Y:S01]  /*51e0*/  FADD.FTZ R2, R60, R7 ;  /* 0x000000073c027221 */ /* 0x004fe20000010000 */
[--C-:B------:R-:W-:Y:S02]  /*51f0*/  IMAD.MOV.U32 R54, RZ, RZ, R151.reuse ;  /* 0x000000ffff367224 */ /* 0x100fe400078e0097 */
[----:B------:R-:W-:Y:S01]  /*5200*/  FADD.FTZ R9, R35, R14 ;  /* 0x0000000e23097221 */ /* 0x000fe20000010000 */
[--C-:B------:R-:W-:Y:S01]  /*5210*/  IMAD.MOV.U32 R51, RZ, RZ, R151.reuse ;  /* 0x000000ffff337224 */ /* 0x100fe200078e0097 */
[-C--:B------:R-:W-:Y:S01]  /*5220*/  MOV R47, R151.reuse ;  /* 0x00000097002f7202 */ /* 0x080fe20000000f00 */
[--C-:B------:R-:W-:Y:S01]  /*5230*/  IMAD.MOV.U32 R46, RZ, RZ, R151.reuse ;  /* 0x000000ffff2e7224 */ /* 0x100fe200078e0097 */
[-C--:B------:R-:W-:Y:S01]  /*5240*/  MOV R35, R151.reuse ;  /* 0x0000009700237202 */ /* 0x080fe20000000f00 */
[----:B------:R-:W2:Y:S01]  /*5250*/  MUFU.EX2 R49, R49 ;  /* 0x0000003100317308 */ /* 0x000ea20000000800 */
[C---:B0-----:R-:W-:Y:S01]  /*5260*/  FADD.FTZ R7, R61.reuse, R2 ;  /* 0x000000023d077221 */ /* 0x041fe20000010000 */
[----:B------:R-:W-:Y:S01]  /*5270*/  F2FP.F16.F32.PACK_AB R210, R61, R60 ;  /* 0x0000003c3dd2723e */ /* 0x000fe200000000ff */
[--C-:B------:R-:W-:Y:S01]  /*5280*/  IMAD.MOV.U32 R61, RZ, RZ, R151.reuse ;  /* 0x000000ffff3d7224 */ /* 0x100fe200078e0097 */
[----:B------:R-:W-:Y:S01]  /*5290*/  MOV R29, R151 ;  /* 0x00000097001d7202 */ /* 0x000fe20000000f00 */
[----:B------:R-:W-:-:S02]  /*52a0*/  IMAD.MOV.U32 R60, RZ, RZ, R151 ;  /* 0x000000ffff3c7224 */ /* 0x000fc400078e0097 */
[----:B------:R-:W-:Y:S01]  /*52b0*/  IMAD.MOV.U32 R43, RZ, RZ, R151 ;  /* 0x000000ffff2b7224 */ /* 0x000fe200078e0097 */
[----:B------:R-:W0:Y:S01]  /*52c0*/  MUFU.EX2 R52, R52 ;  /* 0x0000003400347308 */ /* 0x000e220000000800 */
[----:B-1----:R-:W-:Y:S01]  /*52d0*/  FADD.FTZ R2, R48, R7 ;  /* 0x0000000730027221 */ /* 0x002fe20000010000 */
[--C-:B------:R-:W-:Y:S02]  /*52e0*/  IMAD.MOV.U32 R42, RZ, RZ, R151.reuse ;  /* 0x000000ffff2a7224 */ /* 0x100fe400078e0097 */
[----:B------:R-:W-:-:S04]  /*52f0*/  IMAD.MOV.U32 R34, RZ, RZ, R151 ;  /* 0x000000ffff227224 */ /* 0x000fc800078e0097 */
[----:B------:R-:W1:Y:S01]  /*5300*/  MUFU.EX2 R53, R53 ;  /* 0x0000003500357308 */ /* 0x000e620000000800 */
[C---:B--2---:R-:W-:Y:S01]  /*5310*/  FADD.FTZ R7, R49.reuse, R2 ;  /* 0x0000000231077221 */ /* 0x044fe20000010000 */
[----:B------:R-:W-:Y:S01]  /*5320*/  F2FP.F16.F32.PACK_AB R204, R49, R48 ;  /* 0x0000003031cc723e */ /* 0x000fe200000000ff */
[--C-:B------:R-:W-:Y:S02]  /*5330*/  IMAD.MOV.U32 R49, RZ, RZ, R151.reuse ;  /* 0x000000ffff317224 */ /* 0x100fe400078e0097 */
[----:B------:R-:W-:-:S03]  /*5340*/  IMAD.MOV.U32 R48, RZ, RZ, R151 ;  /* 0x000000ffff307224 */ /* 0x000fc600078e0097 */
[----:B------:R-:W2:Y:S01]  /*5350*/  MUFU.EX2 R40, R40 ;  /* 0x0000002800287308 */ /* 0x000ea20000000800 */
[----:B0-----:R-:W-:-:S07]  /*5360*/  FADD.FTZ R2, R52, R7 ;  /* 0x0000000734027221 */ /* 0x001fce0000010000 */
[----:B------:R-:W0:Y:S01]  /*5370*/  MUFU.EX2 R41, R41 ;  /* 0x0000002900297308 */ /* 0x000e220000000800 */
[C---:B-1----:R-:W-:Y:S01]  /*5380*/  FADD.FTZ R7, R53.reuse, R2 ;  /* 0x0000000235077221 */ /* 0x042fe20000010000 */
[----:B------:R-:W-:Y:S01]  /*5390*/  F2FP.F16.F32.PACK_AB R206, R53, R52 ;  /* 0x0000003435ce723e */ /* 0x000fe200000000ff */
[----:B------:R-:W-:Y:S01]  /*53a0*/  IMAD.MOV.U32 R52, RZ, RZ, R151 ;  /* 0x000000ffff347224 */ /* 0x000fe200078e0097 */
[----:B------:R-:W-:-:S04]  /*53b0*/  MOV R53, R151 ;  /* 0x0000009700357202 */ /* 0x000fc80000000f00 */
[----:B------:R-:W1:Y:S01]  /*53c0*/  MUFU.EX2 R44, R44 ;  /* 0x0000002c002c7308 */ /* 0x000e620000000800 */
[----:B--2---:R-:W-:-:S07]  /*53d0*/  FADD.FTZ R2, R40, R7 ;  /* 0x0000000728027221 */ /* 0x004fce0000010000 */
[----:B------:R-:W2:Y:S01]  /*53e0*/  MUFU.EX2 R45, R45 ;  /* 0x0000002d002d7308 */ /* 0x000ea20000000800 */
[C---:B0-----:R-:W-:Y:S01]  /*53f0*/  FADD.FTZ R7, R41.reuse, R2 ;  /* 0x0000000229077221 */ /* 0x041fe20000010000 */
[----:B------:R-:W-:Y:S01]  /*5400*/  F2FP.F16.F32.PACK_AB R200, R41, R40 ;  /* 0x0000002829c8723e */ /* 0x000fe200000000ff */
[----:B------:R-:W-:Y:S01]  /*5410*/  IMAD.MOV.U32 R40, RZ, RZ, R151 ;  /* 0x000000ffff287224 */ /* 0x000fe200078e0097 */
[----:B------:R-:W-:-:S04]  /*5420*/  MOV R41, R151 ;  /* 0x0000009700297202 */ /* 0x000fc80000000f00 */
[----:B------:R-:W0:Y:S01]  /*5430*/  MUFU.EX2 R32, R32 ;  /* 0x0000002000207308 */ /* 0x000e220000000800 */
[----:B-1----:R-:W-:-:S07]  /*5440*/  FADD.FTZ R2, R44, R7 ;  /* 0x000000072c027221 */ /* 0x002fce0000010000 */
[----:B------:R-:W1:Y:S01]  /*5450*/  MUFU.EX2 R38, R38 ;  /* 0x0000002600267308 */ /* 0x000e620000000800 */
[C---:B--2---:R-:W-:Y:S01]  /*5460*/  FADD.FTZ R7, R45.reuse, R2 ;  /* 0x000000022d077221 */ /* 0x044fe20000010000 */
[----:B------:R-:W-:Y:S01]  /*5470*/  F2FP.F16.F32.PACK_AB R202, R45, R44 ;  /* 0x0000002c2dca723e */ /* 0x000fe200000000ff */
[----:B------:R-:W-:Y:S01]  /*5480*/  IMAD.MOV.U32 R45, RZ, RZ, R151 ;  /* 0x000000ffff2d7224 */ /* 0x000fe200078e0097 */
[----:B------:R-:W-:-:S04]  /*5490*/  MOV R44, R151 ;  /* 0x00000097002c7202 */ /* 0x000fc80000000f00 */
[----:B------:R-:W2:Y:S01]  /*54a0*/  MUFU.EX2 R33, R33 ;  /* 0x0000002100217308 */ /* 0x000ea20000000800 */
[----:B0-----:R-:W-:-:S07]  /*54b0*/  FADD.FTZ R2, R32, R7 ;  /* 0x0000000720027221 */ /* 0x001fce0000010000 */
        /* <DEDUP_REMOVED lines=15> */
[----:B--2---:R-:W-:-:S07]  /*55b0*/  FADD.FTZ R14, R26, R9 ;  /* 0x000000091a0e7221 */ /* 0x004fce0000010000 */
[----:B------:R-:W2:Y:S01]  /*55c0*/  MUFU.EX2 R24, R24 ;  /* 0x0000001800187308 */ /* 0x000ea20000000800 */
[C---:B0-----:R-:W-:Y:S01]  /*55d0*/  FADD.FTZ R19, R37.reuse, R2 ;  /* 0x0000000225137221 */ /* 0x041fe20000010000 */
[----:B------:R-:W-:Y:S01]  /*55e0*/  F2FP.F16.F32.PACK_AB R198, R37, R36 ;  /* 0x0000002425c6723e */ /* 0x000fe200000000ff */
[--C-:B------:R-:W-:Y:S02]  /*55f0*/  IMAD.MOV.U32 R37, RZ, RZ, R151.reuse ;  /* 0x000000ffff257224 */ /* 0x100fe400078e0097 */
[----:B------:R-:W-:-:S03]  /*5600*/  IMAD.MOV.U32 R36, RZ, RZ, R151 ;  /* 0x000000ffff247224 */ /* 0x000fc600078e0097 */
        /* <DEDUP_REMOVED lines=8> */
[----:B0-----:R-:W-:-:S04]  /*5690*/  FADD.FTZ R14, R30, R9 ;  /* 0x000000091e0e7221 */ /* 0x001fc80000010000 */
[C---:B------:R-:W-:Y:S01]  /*56a0*/  FADD.FTZ R9, R195.reuse, R14 ;  /* 0x0000000ec3097221 */ /* 0x040fe20000010000 */
[----:B------:R-:W-:Y:S01]  /*56b0*/  F2FP.F16.F32.PACK_AB R195, R195, R30 ;  /* 0x0000001ec3c3723e */ /* 0x000fe200000000ff */
[--C-:B------:R-:W-:Y:S01]  /*56c0*/  IMAD.MOV.U32 R30, RZ, RZ, R151.reuse ;  /* 0x000000ffff1e7224 */ /* 0x100fe200078e0097 */
[----:B------:R0:W3:Y:S01]  /*56d0*/  MUFU.EX2 R7, R0 ;  /* 0x0000000000077308 */ /* 0x0000e20000000800 */
[C---:B-1----:R-:W-:Y:S01]  /*56e0*/  FADD.FTZ R19, R25.reuse, R2 ;  /* 0x0000000219137221 */ /* 0x042fe20000010000 */
[----:B------:R-:W-:Y:S01]  /*56f0*/  F2FP.F16.F32.PACK_AB R192, R25, R24 ;  /* 0x0000001819c0723e */ /* 0x000fe200000000ff */
[--C-:B------:R-:W-:Y:S01]  /*5700*/  IMAD.MOV.U32 R25, RZ, RZ, R151.reuse ;  /* 0x000000ffff197224 */ /* 0x100fe200078e0097 */
[----:B------:R-:W-:Y:S01]  /*5710*/  MOV R2, 0x3f800000 ;  /* 0x3f80000000027802 */ /* 0x000fe20000000f00 */
[----:B------:R-:W-:Y:S02]  /*5720*/  IMAD.MOV.U32 R24, RZ, RZ, R151 ;  /* 0x000000ffff187224 */ /* 0x000fe400078e0097 */
[----:B--2---:R-:W-:Y:S01]  /*5730*/  FADD.FTZ R14, R28, R19 ;  /* 0x000000131c0e7221 */ /* 0x004fe20000010000 */
[----:B0-----:R-:W-:-:S03]  /*5740*/  IMAD.MOV.U32 R0, RZ, RZ, 0x3f800000 ;  /* 0x3f800000ff007424 */ /* 0x001fc600078e00ff */
[C---:B---3--:R-:W-:Y:S01]  /*5750*/  FADD.FTZ R14, R7.reuse, R14 ;  /* 0x0000000e070e7221 */ /* 0x048fe20000010000 */
[----:B------:R-:W-:Y:S01]  /*5760*/  F2FP.F16.F32.PACK_AB R194, R7, R28 ;  /* 0x0000001c07c2723e */ /* 0x000fe200000000ff */
[----:B------:R-:W-:Y:S01]  /*5770*/  IMAD.MOV.U32 R28, RZ, RZ, R151 ;  /* 0x000000ffff1c7224 */ /* 0x000fe200078e0097 */
[----:B------:R-:W-:Y:S01]  /*5780*/  MOV R7, UR6 ;  /* 0x0000000600077c02 */ /* 0x000fe20008000f00 */
[----:B------:R-:W-:Y:S06]  /*5790*/  @!P1 BRA `(.L_x_18) ;  /* 0x00000044002c9947 */ /* 0x000fec0003800000 */
[----:B------:R-:W-:Y:S01]  /*57a0*/  UMOV UR6, URZ ;  /* 0x0000003f00067c82 */ /* 0x000fe20008000000 */
[----:B------:R-:W-:Y:S01]  /*57b0*/  IMAD.U32 R212, RZ, RZ, UR60 ;  /* 0x0000003cffd47e24 */ /* 0x000fe2000f8e00ff */
[----:B------:R-:W-:Y:S01]  /*57c0*/  MOV R20, R3 ;  /* 0x0000000300147202 */ /* 0x000fe20000000f00 */
[----:B------:R-:W-:Y:S01]  /*57d0*/  IMAD.MOV.U32 R19, RZ, RZ, R6 ;  /* 0x000000ffff137224 */ /* 0x000fe200078e0006 */
[----:B------:R-:W-:Y:S01]  /*57e0*/  CS2R R150, SRZ ;  /* 0x0000000000967805 */ /* 0x000fe2000001ff00 */
[----:B------:R-:W-:Y:S01]  /*57f0*/  IMAD.U32 R216, RZ, RZ, UR6 ;  /* 0x00000006ffd87e24 */ /* 0x000fe2000f8e00ff */
[----:B------:R-:W-:Y:S01]  /*5800*/  MOV R21, UR6 ;  /* 0x0000000600157c02 */ /* 0x000fe20008000f00 */
[----:B------:R-:W-:Y:S01]  /*5810*/  IMAD.MOV.U32 R2, RZ, RZ, 0x3f800000 ;  /* 0x3f800000ff027424 */ /* 0x000fe200078e00ff */
        /* <DEDUP_REMOVED lines=62> */
[----:B------:R-:W-:Y:S01]  /*5c00*/  CS2R R24, SRZ ;  /* 0x0000000000187805 */ /* 0x000fe2000001ff00 */
[----:B------:R-:W-:-:S06]  /*5c10*/  ULDC UR61, c[0x0][0x9d8] ;  /* 0x00027600003d7ab9 */ /* 0x000fcc0000000800 */
.L_x_29:
[----:B------:R-:W-:Y:S02]  /*5c20*/  R2UR UR6, R21 ;  /* 0x00000000150672ca */ /* 0x000fe400000e0000 */
[----:B------:R-:W-:-:S11]  /*5c30*/  R2UR UR7, R216 ;  /* 0x00000000d80772ca */ /* 0x000fd600000e0000 */
[----:B------:R-:W-:-:S04]  /*5c40*/  UISETP.NE.AND UP0, UPT, UR6, 0x1, UPT ;  /* 0x000000010600788c */ /* 0x000fc8000bf05270 */
[----:B------:R-:W-:-:S04]  /*5c50*/  USEL UR6, URZ, 0x1, UP0 ;  /* 0x000000013f067887 */ /* 0x000fc80008000000 */
[----:B------:R-:W-:-:S06]  /*5c60*/  ULOP3.LUT UR6, UR7, UR6, URZ, 0x3c, !UPT ;  /* 0x0000000607067292 */ /* 0x000fcc000f8e3c3f */
[----:B------:R-:W-:Y:S01]  /*5c70*/  IMAD.U32 R7, RZ, RZ, UR6 ;  /* 0x00000006ff077e24 */ /* 0x000fe2000f8e00ff */
[----:B------:R-:W-:Y:S06]  /*5c80*/  @!P0 BRA `(.L_x_19) ;  /* 0x0000000000048947 */ /* 0x000fec0003800000 */
[----:B------:R-:W-:Y:S01]  /*5c90*/  BPT.TRAP 0x1 ;  /* 0x000000040000795c */ /* 0x000fe20000300000 */
.L_x_19:
[----:B------:R-:W-:Y:S02]  /*5ca0*/  R2UR UR6, R21 ;  /* 0x00000000150672ca */ /* 0x000fe400000e0000 */
[----:B------:R-:W-:Y:S02]  /*5cb0*/  R2UR UR7, R16 ;  /* 0x00000000100772ca */ /* 0x000fe400000e0000 */
[----:B------:R-:W-:-:S09]  /*5cc0*/  R2UR UR10, R7 ;  /* 0x00000000070a72ca */ /* 0x000fd200000e0000 */
[----:B------:R-:W-:-:S04]  /*5cd0*/  UIADD3 UR6, UR6, 0x1, URZ ;  /* 0x0000000106067890 */ /* 0x000fc8000fffe03f */
[----:B------:R-:W-:Y:S01]  /*5ce0*/  UISETP.NE.AND UP0, UPT, UR6, 0x2, UPT ;  /* 0x000000020600788c */ /* 0x000fe2000bf05270 */
[----:B------:R-:W-:-:S03]  /*5cf0*/  IMAD.U32 R3, RZ, RZ, UR10 ;  /* 0x0000000aff037e24 */ /* 0x000fc6000f8e00ff */
[----:B------:R-:W-:Y:S02]  /*5d00*/  USEL UR6, UR6, URZ, UP0 ;  /* 0x0000003f06067287 */ /* 0x000fe40008000000 */
[----:B------:R-:W-:Y:S02]  /*5d10*/  SHF.L.U32 R3, R3, 0x1f, RZ ;  /* 0x0000001f03037819 */ /* 0x000fe400000006ff */
[----:B------:R-:W-:Y:S02]  /*5d20*/  ULEA UR7, UR6, UR7, 0x3 ;  /* 0x0000000706077291 */ /* 0x000fe4000f8e183f */
[----:B------:R-:W-:-:S04]  /*5d30*/  IMAD.U32 R8, RZ, RZ, UR6 ;  /* 0x00000006ff087e24 */ /* 0x000fc8000f8e00ff */
[----:B------:R-:W-:-:S03]  /*5d40*/  MOV R213, UR7 ;  /* 0x0000000700d57c02 */ /* 0x000fc60008000f00 */
[----:B------:R0:W1:Y:S01]  /*5d50*/  SYNCS.PHASECHK.TRANS64.TRYWAIT P1, [UR7+0x38830], R3 ;  /* 0x03883003ff0075a7 */ /* 0x0000620008020147 */
[----:B------:R-:W-:Y:S05]  /*5d60*/  @!P0 BRA `(.L_x_20) ;  /* 0x0000000000048947 */ /* 0x000fea0003800000 */
[----:B------:R-:W-:Y:S01]  /*5d70*/  BPT.TRAP 0x1 ;  /* 0x000000040000795c */ /* 0x000fe20000300000 */
.L_x_20:
[----:B-1----:R-:W-:Y:S05]  /*5d80*/  @P1 BRA `(.L_x_21) ;  /* 0x00000000000c1947 */ /* 0x002fea0003800000 */
[----:B------:R-:W-:-:S13]  /*5d90*/  R2UR UR6, R213 ;  /* 0x00000000d50672ca */ /* 0x000fda00000e0000 */
[----:B------:R-:W1:Y:S02]  /*5da0*/  SYNCS.PHASECHK.TRANS64.TRYWAIT P1, [UR6+0x38830], R3 ;  /* 0x03883003ff0075a7 */ /* 0x000e640008020146 */
[----:B-1----:R-:W-:Y:S05]  /*5db0*/  @!P1 BRA `(.L_x_22) ;  /* 0x000000b800309947 */ /* 0x002fea0003800000 */
.L_x_21:
[----:B------:R-:W-:Y:S01]  /*5dc0*/  R2UR UR6, R15 ;  /* 0x000000000f0672ca */ /* 0x000fe200000e0000 */
[----:B------:R-:W-:Y:S01]  /*5dd0*/  WARPGROUP.ARRIVE ;  /* 0x00000000000079c5 */ /* 0x000fe20000000000 */
[----:B------:R-:W-:Y:S01]  /*5de0*/  R2UR UR60, R8 ;  /* 0x00000000083c72ca */ /* 0x000fe200000e0000 */
[----:B------:R-:W-:Y:S01]  /*5df0*/  UMOV UR59, 0x40000040 ;  /* 0x40000040003b7882 */ /* 0x000fe20000000000 */
[C---:B------:R-:W-:Y:S01]  /*5e00*/  R2UR UR56, R4.reuse ;  /* 0x00000000043872ca */ /* 0x040fe200000e0000 */
[----:B------:R-:W-:Y:S01]  /*5e10*/  UMOV UR43, 0x40000040 ;  /* 0x40000040002b7882 */ /* 0x000fe20000000000 */
[C---:B------:R-:W-:Y:S01]  /*5e20*/  R2UR UR57, R5.reuse ;  /* 0x00000000053972ca */ /* 0x040fe200000e0000 */
[----:B------:R-:W-:Y:S01]  /*5e30*/  UMOV UR47, 0x40000040 ;  /* 0x40000040002f7882 */ /* 0x000fe20000000000 */
[----:B01----:R-:W-:Y:S01]  /*5e40*/  MOV R3, UR41 ;  /* 0x0000002900037c02 */ /* 0x003fe20008000f00 */
[----:B------:R-:W-:Y:S01]  /*5e50*/  UMOV UR51, 0x40000040 ;  /* 0x4000004000337882 */ /* 0x000fe20000000000 */
[----:B------:R-:W-:Y:S01]  /*5e60*/  MOV R6, UR40 ;  /* 0x0000002800067c02 */ /* 0x000fe20008000f00 */
[----:B------:R-:W-:Y:S01]  /*5e70*/  UMOV UR55, 0x40000040 ;  /* 0x4000004000377882 */ /* 0x000fe20000000000 */
[C---:B------:R-:W-:Y:S01]  /*5e80*/  R2UR UR40, R4.reuse ;  /* 0x00000000042872ca */ /* 0x040fe200000e0000 */
[----:B------:R-:W-:Y:S01]  /*5e90*/  UMOV UR15, 0x40000040 ;  /* 0x40000040000f7882 */ /* 0x000fe20000000000 */
[C---:B------:R-:W-:Y:S01]  /*5ea0*/  R2UR UR41, R5.reuse ;  /* 0x00000000052972ca */ /* 0x040fe200000e0000 */
[----:B------:R-:W-:Y:S01]  /*5eb0*/  UIMAD UR60, UR60, 0xa00, UR6 ;  /* 0x00000a003c3c78a4 */ /* 0x000fe2000f8e0206 */
[----:B------:R-:W-:Y:S01]  /*5ec0*/  MOV R22, UR45 ;  /* 0x0000002d00167c02 */ /* 0x000fe20008000f00 */
[----:B------:R-:W-:Y:S01]  /*5ed0*/  UMOV UR19, 0x40000040 ;  /* 0x4000004000137882 */ /* 0x000fe20000000000 */
[----:B------:R-:W-:Y:S01]  /*5ee0*/  MOV R23, UR44 ;  /* 0x0000002c00177c02 */ /* 0x000fe20008000f00 */
[----:B------:R-:W-:Y:S01]  /*5ef0*/  UIADD3 UR6, UR60, 0x80, URZ ;  /* 0x000000803c067890 */ /* 0x000fe2000fffe03f */
[C---:B------:R-:W-:Y:S01]  /*5f00*/  R2UR UR44, R4.reuse ;  /* 0x00000000042c72ca */ /* 0x040fe200000e0000 */
[----:B------:R-:W-:Y:S01]  /*5f10*/  UIADD3 UR7, UR60, 0x100, URZ ;  /* 0x000001003c077890 */ /* 0x000fe2000fffe03f */
[C---:B------:R-:W-:Y:S01]  /*5f20*/  R2UR UR45, R5.reuse ;  /* 0x00000000052d72ca */ /* 0x040fe200000e0000 */
[----:B------:R-:W-:Y:S01]  /*5f30*/  UMOV UR58, UR60 ;  /* 0x0000003c003a7c82 */ /* 0x000fe20008000000 */
[----:B------:R-:W-:Y:S01]  /*5f40*/  MOV R152, UR49 ;  /* 0x0000003100987c02 */ /* 0x000fe20008000f00 */
[----:B------:R-:W-:Y:S01]  /*5f50*/  HGMMA.64x16x16.F32 R184, gdesc[UR56], RZ, !UPT, gsb0 ;  /* 0x0020000038b879f0 */ /* 0x000fe2000c0008ff */
[----:B------:R-:W-:Y:S01]  /*5f60*/  UMOV UR42, UR6 ;  /* 0x00000006002a7c82 */ /* 0x000fe20008000000 */
[----:B------:R-:W-:Y:S01]  /*5f70*/  MOV R153, UR48 ;  /* 0x0000003000997c02 */ /* 0x000fe20008000f00 */
[----:B------:R-:W-:Y:S01]  /*5f80*/  UMOV UR46, UR7 ;  /* 0x00000007002e7c82 */ /* 0x000fe20008000000 */
[C---:B------:R-:W-:Y:S01]  /*5f90*/  R2UR UR48, R4.reuse ;  /* 0x00000000043072ca */ /* 0x040fe200000e0000 */
[----:B------:R-:W-:Y:S01]  /*5fa0*/  UIADD3 UR6, UR60, 0x180, URZ ;  /* 0x000001803c067890 */ /* 0x000fe2000fffe03f */
[C---:B------:R-:W-:Y:S01]  /*5fb0*/  R2UR UR49, R5.reuse ;  /* 0x00000000053172ca */ /* 0x040fe200000e0000 */
[----:B------:R-:W-:Y:S01]  /*5fc0*/  UIADD3 UR58, UR60, 0x200, URZ ;  /* 0x000002003c3a7890 */ /* 0x000fe2000fffe03f */
[----:B------:R-:W-:Y:S01]  /*5fd0*/  R2UR UR56, R4 ;  /* 0x00000000043872ca */ /* 0x000fe200000e0000 */
[----:B------:R-:W-:Y:S01]  /*5fe0*/  UMOV UR59, 0x40000040 ;  /* 0x40000040003b7882 */ /* 0x000fe20000000000 */
[----:B------:R-:W-:Y:S01]  /*5ff0*/  R2UR UR57, R5 ;  /* 0x00000000053972ca */ /* 0x000fe200000e0000 */
[----:B------:R-:W-:Y:S01]  /*6000*/  UIADD3 UR7, UR60, 0x182, URZ ;  /* 0x000001823c077890 */ /* 0x000fe2000fffe03f */
[----:B------:R-:W-:Y:S01]  /*6010*/  MOV R214, UR53 ;  /* 0x0000003500d67c02 */ /* 0x000fe20008000f00 */
[----:B------:R-:W-:Y:S01]  /*6020*/  UMOV UR50, UR6 ;  /* 0x0000000600327c82 */ /* 0x000fe20008000000 */
[----:B------:R-:W-:Y:S01]  /*6030*/  MOV R215, UR52 ;  /* 0x0000003400d77c02 */ /* 0x000fe20008000f00 */
[----:B------:R-:W-:Y:S01]  /*6040*/  UIADD3 UR6, UR60, 0x2, URZ ;  /* 0x000000023c067890 */ /* 0x000fe2000fffe03f */
[----:B------:R-:W-:Y:S01]  /*6050*/  R2UR UR52, R12 ;  /* 0x000000000c3472ca */ /* 0x000fe200000e0000 */
[----:B------:R-:W-:Y:S01]  /*6060*/  UIADD3 UR14, UR60, 0x280, URZ ;  /* 0x000002803c0e7890 */ /* 0x000fe2000fffe03f */
[----:B------:R-:W-:Y:S01]  /*6070*/  R2UR UR53, R13 ;  /* 0x000000000d3572ca */ /* 0x000fe200000e0000 */
[----:B------:R-:W-:Y:S01]  /*6080*/  UIADD3 UR18, UR60, 0x282, URZ ;  /* 0x000002823c127890 */ /* 0x000fe2000fffe03f */
[-C--:B------:R-:W-:Y:S01]  /*6090*/  FMUL.FTZ R24, R24, R0.reuse ;  /* 0x0000000018187220 */ /* 0x080fe20000410000 */
[----:B------:R-:W-:Y:S01]  /*60a0*/  UIADD3 UR22, UR60, 0x284, URZ ;  /* 0x000002843c167890 */ /* 0x000fe2000fffe03f */
[-C--:B------:R-:W-:Y:S01]  /*60b0*/  FMUL.FTZ R25, R25, R0.reuse ;  /* 0x0000000019197220 */ /* 0x080fe20000410000 */
[----:B------:R-:W-:Y:S01]  /*60c0*/  UMOV UR54, UR6 ;  /* 0x0000000600367c82 */ /* 0x000fe20008000000 */
[----:B------:R-:W-:Y:S01]  /*60d0*/  UIADD3 UR6, UR60, 0x102, URZ ;  /* 0x000001023c067890 */ /* 0x000fe2000fffe03f */
[-C--:B------:R-:W-:Y:S01]  /*60e0*/  FMUL.FTZ R28, R28, R0.reuse ;  /* 0x000000001c1c7220 */ /* 0x080fe20000410000 */
[----:B------:R-:W-:Y:S01]  /*60f0*/  UMOV UR23, 0x40000040 ;  /* 0x4000004000177882 */ /* 0x000fe20000000000 */
[----:B------:R-:W-:Y:S01]  /*6100*/  UIADD3 UR26, UR60, 0x286, URZ ;  /* 0x000002863c1a7890 */ /* 0x000fe2000fffe03f */
[-C--:B------:R-:W-:Y:S01]  /*6110*/  FMUL.FTZ R29, R29, R0.reuse ;  /* 0x000000001d1d7220 */ /* 0x080fe20000410000 */
[----:B------:R-:W-:Y:S01]  /*6120*/  UMOV UR10, UR52 ;  /* 0x00000034000a7c82 */ /* 0x000fe20008000000 */
[----:B------:R-:W-:Y:S01]  /*6130*/  UMOV UR27, 0x40000040 ;  /* 0x40000040001b7882 */ /* 0x000fe20000000000 */
[----:B------:R-:W-:Y:S01]  /*6140*/  UMOV UR11, UR53 ;  /* 0x00000035000b7c82 */ /* 0x000fe20008000000 */
[----:B------:R-:W-:Y:S01]  /*6150*/  UIADD3 UR30, UR60, 0x500, URZ ;  /* 0x000005003c1e7890 */ /* 0x000fe2000fffe03f */
[-C--:B------:R-:W-:Y:S01]  /*6160*/  FMUL.FTZ R32, R32, R0.reuse ;  /* 0x0000000020207220 */ /* 0x080fe20000410000 */
[----:B------:R-:W-:Y:S01]  /*6170*/  UMOV UR31, 0x40000040 ;  /* 0x40000040001f7882 */ /* 0x000fe20000000000 */
[----:B------:R-:W-:Y:S01]  /*6180*/  UIADD3 UR34, UR60, 0x502, URZ ;  /* 0x000005023c227890 */ /* 0x000fe2000fffe03f */
[-C--:B------:R-:W-:Y:S01]  /*6190*/  FMUL.FTZ R33, R33, R0.reuse ;  /* 0x0000000021217220 */ /* 0x080fe20000410000 */
[----:B------:R-:W-:Y:S01]  /*61a0*/  UMOV UR35, 0x40000040 ;  /* 0x4000004000237882 */ /* 0x000fe20000000000 */
[----:B------:R-:W-:Y:S01]  /*61b0*/  UIADD3 UR38, UR60, 0x504, URZ ;  /* 0x000005043c267890 */ /* 0x000fe2000fffe03f */
[-C--:B------:R-:W-:Y:S01]  /*61c0*/  FMUL.FTZ R36, R36, R0.reuse ;  /* 0x0000000024247220 */ /* 0x080fe20000410000 */
[----:B------:R-:W-:Y:S01]  /*61d0*/  UMOV UR39, 0x40000040 ;  /* 0x4000004000277882 */ /* 0x000fe20000000000 */
[-C--:B------:R-:W-:Y:S01]  /*61e0*/  FMUL.FTZ R37, R37, R0.reuse ;  /* 0x0000000025257220 */ /* 0x080fe20000410000 */
        /* <DEDUP_REMOVED lines=9> */
[----:B------:R-:W-:Y:S01]  /*6280*/  FMUL.FTZ R57, R57, R0 ;  /* 0x0000000039397220 */ /* 0x000fe20000410000 */
[----:B------:R-:W-:-:S02]  /*6290*/  WARPGROUP.DEPBAR.LE gsb0, 0x0 ;  /* 0x00008000000079c5 */ /* 0x000fc40000010000 */
[----:B------:R-:W-:Y:S01]  /*62a0*/  WARPGROUP.ARRIVE ;  /* 0x00000000000079c5 */ /* 0x000fe20000000000 */
[-C--:B------:R-:W-:Y:S01]  /*62b0*/  FMUL.FTZ R60, R60, R0.reuse ;  /* 0x000000003c3c7220 */ /* 0x080fe20000410000 */
[-C--:B------:R-:W-:Y:S01]  /*62c0*/  FMUL.FTZ R61, R61, R0.reuse ;  /* 0x000000003d3d7220 */ /* 0x080fe20000410000 */
[-C--:B------:R-:W-:Y:S01]  /*62d0*/  FMUL.FTZ R64, R64, R0.reuse ;  /* 0x0000000040407220 */ /* 0x080fe20000410000 */
[-C--:B------:R-:W-:Y:S01]  /*62e0*/  FMUL.FTZ R65, R65, R0.reuse ;  /* 0x0000000041417220 */ /* 0x080fe20000410000 */
[-C--:B------:R-:W-:Y:S01]  /*62f0*/  FMUL.FTZ R68, R68, R0.reuse ;  /* 0x0000000044447220 */ /* 0x080fe20000410000 */
[----:B------:R-:W-:Y:S01]  /*6300*/  HGMMA.64x16x16.F32 R176, gdesc[UR40], RZ, !UPT, gsb0 ;  /* 0x0020000028b079f0 */ /* 0x000fe2000c0008ff */
[----:B------:R-:W-:Y:S01]  /*6310*/  R2UR UR41, R3 ;  /* 0x00000000032972ca */ /* 0x000fe200000e0000 */
[----:B------:R-:W-:Y:S01]  /*6320*/  UIADD3 UR42, UR60, 0x506, URZ ;  /* 0x000005063c2a7890 */ /* 0x000fe2000fffe03f */
[----:B------:R-:W-:Y:S01]  /*6330*/  R2UR UR40, R6 ;  /* 0x00000000062872ca */ /* 0x000fe200000e0000 */
[----:B------:R-:W-:Y:S01]  /*6340*/  UMOV UR43, 0x40000040 ;  /* 0x40000040002b7882 */ /* 0x000fe20000000000 */
[----:B------:R-:W-:Y:S01]  /*6350*/  MOV R3, UR9 ;  /* 0x0000000900037c02 */ /* 0x000fe20008000f00 */
[-C--:B------:R-:W-:Y:S01]  /*6360*/  FMUL.FTZ R69, R69, R0.reuse ;  /* 0x0000000045457220 */ /* 0x080fe20000410000 */
[----:B------:R-:W-:Y:S01]  /*6370*/  MOV R6, UR8 ;  /* 0x0000000800067c02 */ /* 0x000fe20008000f00 */
        /* <DEDUP_REMOVED lines=117> */
[----:B------:R-:W-:Y:S01]  /*6ad0*/  FMUL.FTZ R151, R151, R2 ;  /* 0x0000000297977220 */ /* 0x000fe20000410000 */
        /* <DEDUP_REMOVED lines=10> */
[----:B------:R-:W-:Y:S01]  /*6b80*/  R2UR UR53, R214 ;  /* 0x00000000d63572ca */ /* 0x000fe200000e0000 */
[----:B------:R-:W-:Y:S01]  /*6b90*/  UIADD3 UR54, UR60, 0x784, URZ ;  /* 0x000007843c367890 */ /* 0x000fe2000fffe03f */
[----:B------:R-:W-:Y:S01]  /*6ba0*/  R2UR UR52, R215 ;  /* 0x00000000d73472ca */ /* 0x000fe200000e0000 */
        /* <DEDUP_REMOVED lines=24> */
[----:B------:R-:W-:Y:S02]  /*6d30*/  UIADD3 UR6, UR60, 0x4, URZ ;  /* 0x000000043c067890 */ /* 0x000fe4000fffe03f */
[----:B------:R-:W-:Y:S02]  /*6d40*/  UIADD3 UR10, UR60, 0x84, URZ ;  /* 0x000000843c0a7890 */ /* 0x000fe4000fffe03f */
[----:B------:R-:W-:Y:S01]  /*6d50*/  UIADD3 UR11, UR60, 0x104, URZ ;  /* 0x000001043c0b7890 */ /* 0x000fe2000fffe03f */
        /* <DEDUP_REMOVED lines=28> */
[----:B------:R-:W-:Y:S01]  /*6f20*/  UMOV UR11, 0x40000040 ;  /* 0x40000040000b7882 */ /* 0x000fe20000000000 */
[----:B------:R-:W-:Y:S02]  /*6f30*/  WARPGROUP.DEPBAR.LE gsb0, 0x0 ;  /* 0x00008000000079c5 */ /* 0x000fe40000010000 */
[----:B------:R-:W-:-:S06]  /*6f40*/  WARPGROUP.ARRIVE ;  /* 0x00000000000079c5 */ /* 0x000fcc0000000000 */
[----:B------:R-:W-:Y:S01]  /*6f50*/  HGMMA.64x16x16.F32 R152, gdesc[UR4], R152, gsb0 ;  /* 0x00200000049879f0 */ /* 0x000fe20008000898 */
[----:B------:R-:W-:Y:S02]  /*6f60*/  UIADD3 UR6, UR60, 0x86, URZ ;  /* 0x000000863c067890 */ /* 0x000fe4000fffe03f */
        /* <DEDUP_REMOVED lines=28> */
[----:B------:R-:W-:Y:S01]  /*7130*/  R2UR UR8, R10 ;  /* 0x000000000a0872ca */ /* 0x000fe200000e0000 */
[----:B------:R-:W-:Y:S01]  /*7140*/  UMOV UR11, 0x40000040 ;  /* 0x40000040000b7882 */ /* 0x000fe20000000000 */
[----:B------:R-:W-:Y:S01]  /*7150*/  R2UR UR9, R11 ;  /* 0x000000000b0972ca */ /* 0x000fe200000e0000 */
        /* <DEDUP_REMOVED lines=295> */
[----:B------:R-:W-:Y:S02]  /*83d0*/  UIADD3 UR7, UR60, 0x906, URZ ;  /* 0x000009063c077890 */ /* 0x000fe4000fffe03f */
        /* <DEDUP_REMOVED lines=9> */
[----:B------:R-:W-:Y:S01]  /*8470*/  UMOV UR56, UR10 ;  /* 0x0000000a00387c82 */ /* 0x000fe20008000000 */
[----:B------:R-:W-:Y:S01]  /*8480*/  UMOV UR57, UR11 ;  /* 0x0000000b00397c82 */ /* 0x000fe20008000000 */
        /* <DEDUP_REMOVED lines=29> */
.L_x_23:
[----:B------:R-:W-:Y:S02]  /*8660*/  R2UR UR10, R16 ;  /* 0x00000000100a72ca */ /* 0x000fe400000e0000 */
[----:B------:R-:W-:Y:S02]  /*8670*/  R2UR UR6, R21 ;  /* 0x00000000150672ca */ /* 0x000fe400000e0000 */
[----:B------:R-:W-:-:S11]  /*8680*/  R2UR UR7, R216 ;  /* 0x00000000d80772ca */ /* 0x000fd600000e0000 */
[----:B------:R-:W-:Y:S02]  /*8690*/  ULEA UR6, UR6, UR10, 0x3 ;  /* 0x0000000a06067291 */ /* 0x000fe4000f8e183f */
[----:B------:R-:W-:-:S05]  /*86a0*/  IMAD.U32 R0, RZ, RZ, UR7 ;  /* 0x00000007ff007e24 */ /* 0x000fca000f8e00ff */
[----:B------:R-:W-:-:S04]  /*86b0*/  SHF.L.U32 R0, R0, 0x1f, RZ ;  /* 0x0000001f00007819 */ /* 0x000fc800000006ff */
[----:B------:R0:W1:Y:S01]  /*86c0*/  SYNCS.PHASECHK.TRANS64.TRYWAIT P1, [UR6+0x38850], R0 ;  /* 0x03885000ff0075a7 */ /* 0x0000620008020146 */
[----:B------:R-:W-:Y:S05]  /*86d0*/  @!P0 BRA `(.L_x_24) ;  /* 0x0000000000048947 */ /* 0x000fea0003800000 */
[----:B------:R-:W-:Y:S01]  /*86e0*/  BPT.TRAP 0x1 ;  /* 0x000000040000795c */ /* 0x000fe20000300000 */
.L_x_24:
[----:B-1----:R-:W-:Y:S05]  /*86f0*/  @P1 BRA `(.L_x_25) ;  /* 0x0000000000081947 */ /* 0x002fea0003800000 */
[----:B------:R-:W1:Y:S02]  /*8700*/  SYNCS.PHASECHK.TRANS64.TRYWAIT P1, [UR6+0x38850], R0 ;  /* 0x03885000ff0075a7 */ /* 0x000e640008020146 */
[----:B-1----:R-:W-:Y:S05]  /*8710*/  @!P1 BRA `(.L_x_26) ;  /* 0x0000008c00f49947 */ /* 0x002fea0003800000 */
.L_x_25:
[----:B------:R-:W-:Y:S01]  /*8720*/  R2UR UR7, R16 ;  /* 0x00000000100772ca */ /* 0x000fe200000e0000 */
[----:B------:R-:W-:Y:S01]  /*8730*/  WARPGROUP.ARRIVE ;  /* 0x00000000000079c5 */ /* 0x000fe20000000000 */
[----:B------:R-:W-:Y:S01]  /*8740*/  R2UR UR10, R21 ;  /* 0x00000000150a72ca */ /* 0x000fe200000e0000 */
[----:B------:R-:W-:-:S10]  /*8750*/  UMOV UR11, 0x40000040 ;  /* 0x40000040000b7882 */ /* 0x000fd40000000000 */
[----:B------:R-:W-:-:S04]  /*8760*/  UIADD3 UR7, UR7, 0x400, URZ ;  /* 0x0000040007077890 */ /* 0x000fc8000fffe03f */
[----:B------:R-:W-:-:S04]  /*8770*/  USHF.R.U32.HI UR7, URZ, 0x4, UR7 ;  /* 0x000000043f077899 */ /* 0x000fc80008011607 */
[----:B------:R-:W-:-:S04]  /*8780*/  ULOP3.LUT UR7, UR7, 0x3fff, URZ, 0xc0, !UPT ;  /* 0x00003fff07077892 */ /* 0x000fc8000f8ec03f */
[----:B------:R-:W-:-:S04]  /*8790*/  ULOP3.LUT UR7, UR7, 0x2800000, URZ, 0xfc, !UPT ;  /* 0x0280000007077892 */ /* 0x000fc8000f8efc3f */
[----:B------:R-:W-:-:S07]  /*87a0*/  UIMAD UR7, UR10, 0xa00, UR7 ;  /* 0x00000a000a0778a4 */ /* 0x000fce000f8e0207 */
[----:B------:R-:W-:Y:S02]  /*87b0*/  UMOV UR10, UR7 ;  /* 0x00000007000a7c82 */ /* 0x000fe40008000000 */
[----:B------:R-:W-:Y:S01]  /*87c0*/  HGMMA.64x256x16.F32 R24, R208, gdesc[UR8].tnspB, R24, gsb0 ;  /* 0x43e00008d0187df0 */ /* 0x000fe20008000818 */
[----:B------:R-:W-:Y:S01]  /*87d0*/  UIADD3 UR10, UR7, 0x80, URZ ;  /* 0x00000080070a7890 */ /* 0x000fe2000fffe03f */
[----:B------:R-:W-:Y:S01]  /*87e0*/  UMOV UR11, 0x40000040 ;  /* 0x40000040000b7882 */ /* 0x000fe20000000000 */
[----:B------:R-:W-:Y:S02]  /*87f0*/  WARPGROUP.DEPBAR.LE gsb0, 0x0 ;  /* 0x00008000000079c5 */ /* 0x000fe40000010000 */
[----:B------:R-:W-:-:S15]  /*8800*/  WARPGROUP.ARRIVE ;  /* 0x00000000000079c5 */ /* 0x000fde0000000000 */
[----:B------:R-:W-:-:S08]  /*8810*/  NOP ;  /* 0x0000000000007918 */ /* 0x000fd00000000000 */
        /* <DEDUP_REMOVED lines=18> */
[----:B------:R-:W-:Y:S03]  /*8940*/  HGMMA.64x256x16.F32 R24, R192, gdesc[UR8].tnspB, R24, gsb0 ;  /* 0x43e00008c0187df0 */ /* 0x000fe60008000818 */
[----:B------:R-:W-:Y:S02]  /*8950*/  WARPGROUP.DEPBAR.LE gsb0, 0x0 ;  /* 0x00008000000079c5 */ /* 0x000fe40000010000 */
[----:B------:R-:W-:Y:S05]  /*8960*/  @!P0 BRA `(.L_x_27) ;  /* 0x0000000000048947 */ /* 0x000fea0003800000 */
[----:B------:R-:W-:Y:S01]  /*8970*/  BPT.TRAP 0x1 ;  /* 0x000000040000795c */ /* 0x000fe20000300000 */
.L_x_27:
[----:B------:R-:W-:Y:S01]  /*8980*/  FMUL.FTZ R21, R184, UR61 ;  /* 0x0000003db8157c20 */ /* 0x000fe20008410000 */
[----:B------:R-:W-:Y:S01]  /*8990*/  FMUL.FTZ R184, R186, UR61 ;  /* 0x0000003dbab87c20 */ /* 0x000fe20008410000 */
[----:B------:R-:W-:Y:S01]  /*89a0*/  FMUL.FTZ R22, R185, UR61 ;  /* 0x0000003db9167c20 */ /* 0x000fe20008410000 */
[----:B------:R-:W-:Y:S01]  /*89b0*/  FMUL.FTZ R23, R187, UR61 ;  /* 0x0000003dbb177c20 */ /* 0x000fe20008410000 */
[----:B------:R-:W-:Y:S01]  /*89c0*/  FMUL.FTZ R187, R188, UR61 ;  /* 0x0000003dbcbb7c20 */ /* 0x000fe20008410000 */
[----:B------:R-:W-:Y:S01]  /*89d0*/  FMUL.FTZ R185, R190, UR61 ;  /* 0x0000003dbeb97c20 */ /* 0x000fe20008410000 */
[----:B------:R-:W1:Y:S01]  /*89e0*/  MUFU.TANH R21, R21 ;  /* 0x0000001500157308 */ /* 0x000e620000002400 */
[----:B------:R-:W-:Y:S01]  /*89f0*/  FMUL.FTZ R188, R189, UR61 ;  /* 0x0000003dbdbc7c20 */ /* 0x000fe20008410000 */
[----:B------:R-:W-:Y:S01]  /*8a00*/  FMUL.FTZ R186, R191, UR61 ;  /* 0x0000003dbfba7c20 */ /* 0x000fe20008410000 */
[----:B------:R-:W-:Y:S01]  /*8a10*/  FMUL.FTZ R189, R176, UR61 ;  /* 0x0000003db0bd7c20 */ /* 0x000fe20008410000 */
[----:B------:R-:W-:Y:S01]  /*8a20*/  FMUL.FTZ R176, R178, UR61 ;  /* 0x0000003db2b07c20 */ /* 0x000fe20008410000 */
[----:B------:R-:W-:Y:S01]  /*8a30*/  FMUL.FTZ R190, R177, UR61 ;  /* 0x0000003db1be7c20 */ /* 0x000fe20008410000 */
[----:B------:R-:W-:Y:S01]  /*8a40*/  FMUL.FTZ R177, R179, UR61 ;  /* 0x0000003db3b17c20 */ /* 0x000fe20008410000 */
[----:B------:R-:W-:Y:S01]  /*8a50*/  FMUL.FTZ R180, R180, UR61 ;  /* 0x0000003db4b47c20 */ /* 0x000fe20008410000 */
[----:B------:R-:W0:Y:S01]  /*8a60*/  MUFU.TANH R184, R184 ;  /* 0x000000b800b87308 */ /* 0x000e220000002400 */
[----:B------:R-:W-:Y:S01]  /*8a70*/  FMUL.FTZ R179, R183, UR61 ;  /* 0x0000003db7b37c20 */ /* 0x000fe20008410000 */
[----:B------:R-:W-:Y:S01]  /*8a80*/  FMUL.FTZ R183, R169, UR61 ;  /* 0x0000003da9b77c20 */ /* 0x000fe20008410000 */
[----:B------:R-:W-:Y:S01]  /*8a90*/  FMUL.FTZ R181, R181, UR61 ;  /* 0x0000003db5b57c20 */ /* 0x000fe20008410000 */
[----:B------:R-:W-:Y:S01]  /*8aa0*/  FMUL.FTZ R169, R171, UR61 ;  /* 0x0000003daba97c20 */ /* 0x000fe20008410000 */
[----:B------:R-:W-:Y:S01]  /*8ab0*/  FMUL.FTZ R171, R175, UR61 ;  /* 0x0000003dafab7c20 */ /* 0x000fe20008410000 */
[----:B------:R-:W-:Y:S01]  /*8ac0*/  FMUL.FTZ R175, R161, UR61 ;  /* 0x0000003da1af7c20 */ /* 0x000fe20008410000 */
[----:B------:R-:W-:Y:S01]  /*8ad0*/  FMUL.FTZ R178, R182, UR61 ;  /* 0x0000003db6b27c20 */ /* 0x000fe20008410000 */
[----:B------:R-:W2:Y:S01]  /*8ae0*/  MUFU.TANH R22, R22 ;  /* 0x0000001600167308 */ /* 0x000ea20000002400 */
[----:B-1----:R-:W-:Y:S01]  /*8af0*/  FMNMX.FTZ R3, R21, R20, !PT ;  /* 0x0000001415037209 */ /* 0x002fe20007810000 */
[----:B------:R-:W-:Y:S01]  /*8b00*/  FMUL.FTZ R161, R163, UR61 ;  /* 0x0000003da3a17c20 */ /* 0x000fe20008410000 */
[----:B------:R-:W-:Y:S01]  /*8b10*/  FMUL.FTZ R182, R168, UR61 ;  /* 0x0000003da8b67c20 */ /* 0x000fe20008410000 */
[----:B------:R-:W-:Y:S01]  /*8b20*/  FMUL.FTZ R163, R167, UR61 ;  /* 0x0000003da7a37c20 */ /* 0x000fe20008410000 */
[----:B------:R-:W-:Y:S01]  /*8b30*/  FMUL.FTZ R167, R153, UR61 ;  /* 0x0000003d99a77c20 */ /* 0x000fe20008410000 */
[----:B------:R-:W-:Y:S01]  /*8b40*/  FMUL.FTZ R168, R170, UR61 ;  /* 0x0000003daaa87c20 */ /* 0x000fe20008410000 */
[----:B------:R-:W-:Y:S01]  /*8b50*/  FMUL.FTZ R172, R172, UR61 ;  /* 0x0000003dacac7c20 */ /* 0x000fe20008410000 */
[----:B------:R-:W1:Y:S01]  /*8b60*/  MUFU.TANH R23, R23 ;  /* 0x0000001700177308 */ /* 0x000e620000002400 */
[----:B0-----:R-:W-:Y:S01]  /*8b70*/  FMNMX.FTZ R0, R184, R19, !PT ;  /* 0x00000013b8007209 */ /* 0x001fe20007810000 */
[----:B------:R-:W-:Y:S01]  /*8b80*/  FMUL.FTZ R173, R173, UR61 ;  /* 0x0000003dadad7c20 */ /* 0x000fe20008410000 */
[----:B------:R-:W-:Y:S01]  /*8b90*/  FMUL.FTZ R170, R174, UR61 ;  /* 0x0000003daeaa7c20 */ /* 0x000fe20008410000 */
[----:B------:R-:W-:Y:S01]  /*8ba0*/  FMUL.FTZ R174, R160, UR61 ;  /* 0x0000003da0ae7c20 */ /* 0x000fe20008410000 */
[----:B------:R-:W-:Y:S01]  /*8bb0*/  FMUL.FTZ R160, R162, UR61 ;  /* 0x0000003da2a07c20 */ /* 0x000fe20008410000 */
[----:B------:R-:W-:Y:S01]  /*8bc0*/  FMUL.FTZ R164, R164, UR61 ;  /* 0x0000003da4a47c20 */ /* 0x000fe20008410000 */
[----:B------:R-:W-:Y:S01]  /*8bd0*/  FMUL.FTZ R165, R165, UR61 ;  /* 0x0000003da5a57c20 */ /* 0x000fe20008410000 */
[----:B------:R-:W0:Y:S01]  /*8be0*/  MUFU.TANH R187, R187 ;  /* 0x000000bb00bb7308 */ /* 0x000e220000002400 */
[----:B--2---:R-:W-:Y:S01]  /*8bf0*/  FMNMX.FTZ R2, R22, R3, !PT ;  /* 0x0000000316027209 */ /* 0x004fe20007810000 */
        /* <DEDUP_REMOVED lines=8> */
[----:B------:R-:W-:Y:S01]  /*8c80*/  ULDC UR7, c[0x0][0x988] ;  /* 0x0002620000077ab9 */ /* 0x000fe20000000800 */
[----:B------:R-:W1:Y:S01]  /*8c90*/  S2UR UR11, SR_CgaCtaId ;  /* 0x00000000000b79c3 */ /* 0x000e620000008800 */
[----:B------:R-:W-:-:S04]  /*8ca0*/  R2UR UR10, R213 ;  /* 0x00000000d50a72ca */ /* 0x000fc800000e0000 */
[----:B------:R-:W3:Y:S01]  /*8cb0*/  MUFU.TANH R188, R188 ;  /* 0x000000bc00bc7308 */ /* 0x000ee20000002400 */
[----:B0-----:R-:W-:-:S07]  /*8cc0*/  FMNMX.FTZ R3, R187, R2, !PT ;  /* 0x00000002bb037209 */ /* 0x001fce0007810000 */
[----:B------:R-:W0:Y:S01]  /*8cd0*/  MUFU.TANH R186, R186 ;  /* 0x000000ba00ba7308 */ /* 0x000e220000002400 */
[----:B--2---:R-:W-:Y:S01]  /*8ce0*/  FMNMX.FTZ R153, R185, R0, !PT ;  /* 0x00000000b9997209 */ /* 0x004fe20007810000 */
[----:B------:R-:W-:-:S06]  /*8cf0*/  UIADD3 UR10, UR10, 0x38840, URZ ;  /* 0x000388400a0a7890 */ /* 0x000fcc000fffe03f */
[----:B------:R-:W2:Y:S01]  /*8d00*/  MUFU.TANH R189, R189 ;  /* 0x000000bd00bd7308 */ /* 0x000ea20000002400 */
[----:B---3--:R-:W-:Y:S01]  /*8d10*/  FMNMX.FTZ R0, R188, R3, !PT ;  /* 0x00000003bc007209 */ /* 0x008fe20007810000 */
[----:B-1----:R-:W-:-:S06]  /*8d20*/  UPRMT UR10, UR11, 0x654, UR10 ;  /* 0x000006540b0a7896 */ /* 0x002fcc000800000a */
[----:B------:R-:W1:Y:S01]  /*8d30*/  MUFU.TANH R176, R176 ;  /* 0x000000b000b07308 */ /* 0x000e620000002400 */
[----:B0-----:R-:W-:Y:S02]  /*8d40*/  FMNMX.FTZ R153, R186, R153, !PT ;  /* 0x00000099ba997209 */ /* 0x001fe40007810000 */
[----:B------:R-:W-:Y:S05]  /*8d50*/  SYNCS.ARRIVE.TRANS64.RED.A1T0 RZ, [UR10], RZ ;  /* 0x000000ffffff79a7 */ /* 0x000fea000810040a */
[----:B------:R-:W0:Y:S01]  /*8d60*/  MUFU.TANH R190, R190 ;  /* 0x000000be00be7308 */ /* 0x000e220000002400 */
[----:B--2---:R-:W-:-:S07]  /*8d70*/  FMNMX.FTZ R3, R189, R0, !PT ;  /* 0x00000000bd037209 */ /* 0x004fce0007810000 */
[----:B------:R-:W2:Y:S01]  /*8d80*/  MUFU.TANH R177, R177 ;  /* 0x000000b100b17308 */ /* 0x000ea20000002400 */
[----:B-1----:R-:W-:Y:S01]  /*8d90*/  FMNMX.FTZ R0, R176, R153, !PT ;  /* 0x00000099b0007209 */ /* 0x002fe20007810000 */
[----:B------:R-:W-:-:S06]  /*8da0*/  FMUL.FTZ R153, R155, UR61 ;  /* 0x0000003d9b997c20 */ /* 0x000fcc0008410000 */
[----:B------:R-:W1:Y:S01]  /*8db0*/  MUFU.TANH R180, R180 ;  /* 0x000000b400b47308 */ /* 0x000e620000002400 */
[----:B0-----:R-:W-:-:S07]  /*8dc0*/  FMNMX.FTZ R3, R190, R3, !PT ;  /* 0x00000003be037209 */ /* 0x001fce0007810000 */
[----:B------:R-:W0:Y:S01]  /*8dd0*/  MUFU.TANH R181, R181 ;  /* 0x000000b500b57308 */ /* 0x000e220000002400 */
[----:B--2---:R-:W-:-:S07]  /*8de0*/  FMNMX.FTZ R191, R177, R0, !PT ;  /* 0x00000000b1bf7209 */ /* 0x004fce0007810000 */
[----:B------:R-:W2:Y:S01]  /*8df0*/  MUFU.TANH R178, R178 ;  /* 0x000000b200b27308 */ /* 0x000ea20000002400 */
[----:B-1----:R-:W-:-:S07]  /*8e00*/  FMNMX.FTZ R0, R180, R3, !PT ;  /* 0x00000003b4007209 */ /* 0x002fce0007810000 */
        /* <DEDUP_REMOVED lines=27> */
[----:B--2---:R-:W-:Y:S01]  /*8fc0*/  FMNMX.FTZ R2, R160, R155, !PT ;  /* 0x0000009ba0027209 */ /* 0x004fe20007810000 */
[----:B------:R-:W-:-:S06]  /*8fd0*/  FMUL.FTZ R155, R159, UR61 ;  /* 0x0000003d9f9b7c20 */ /* 0x000fcc0008410000 */
        /* <DEDUP_REMOVED lines=21> */
[----:B0-----:R-:W-:-:S05]  /*9130*/  FMNMX.FTZ R0, R157, R0, !PT ;  /* 0x000000009d007209 */ /* 0x001fca0007810000 */
[----:B------:R-:W0:Y:S01]  /*9140*/  SHFL.BFLY PT, R3, R0, 0x2, 0x1f ;  /* 0x0c401f0000037f89 */ /* 0x000e2200000e0000 */
[----:B--2---:R-:W-:-:S04]  /*9150*/  FMNMX.FTZ R2, R154, R159, !PT ;  /* 0x0000009f9a027209 */ /* 0x004fc80007810000 */
[----:B-1----:R-:W-:-:S05]  /*9160*/  FMNMX.FTZ R2, R155, R2, !PT ;  /* 0x000000029b027209 */ /* 0x002fca0007810000 */
[----:B------:R-:W1:Y:S01]  /*9170*/  SHFL.BFLY PT, R159, R2, 0x2, 0x1f ;  /* 0x0c401f00029f7f89 */ /* 0x000e6200000e0000 */
[----:B0-----:R-:W-:-:S05]  /*9180*/  FMNMX.FTZ R158, R0, R3, !PT ;  /* 0x00000003009e7209 */ /* 0x001fca0007810000 */
[----:B------:R-:W0:Y:S01]  /*9190*/  SHFL.BFLY PT, R3, R158, 0x1, 0x1f ;  /* 0x0c201f009e037f89 */ /* 0x000e2200000e0000 */
[----:B-1----:R-:W-:-:S05]  /*91a0*/  FMNMX.FTZ R159, R2, R159, !PT ;  /* 0x0000009f029f7209 */ /* 0x002fca0007810000 */
[----:B------:R-:W1:Y:S01]  /*91b0*/  SHFL.BFLY PT, R6, R159, 0x1, 0x1f ;  /* 0x0c201f009f067f89 */ /* 0x000e6200000e0000 */
[----:B0-----:R-:W-:-:S05]  /*91c0*/  FMNMX.FTZ R3, R158, R3, !PT ;  /* 0x000000039e037209 */ /* 0x001fca0007810000 */
[C---:B------:R-:W-:Y:S01]  /*91d0*/  FADD.FTZ R20, -R3.reuse, R20 ;  /* 0x0000001403147221 */ /* 0x040fe20000010100 */
[----:B------:R-:W-:-:S03]  /*91e0*/  FMUL.FTZ R191, R3, UR7 ;  /* 0x0000000703bf7c20 */ /* 0x000fc60008410000 */
[----:B------:R-:W-:Y:S01]  /*91f0*/  FMUL.FTZ R20, R20, UR7 ;  /* 0x0000000714147c20 */ /* 0x000fe20008410000 */
[--C-:B------:R-:W-:Y:S01]  /*9200*/  FFMA.FTZ R208, R22, UR7, -R191.reuse ;  /* 0x0000000716d07c23 */ /* 0x100fe200080108bf */
[--C-:B------:R-:W-:Y:S01]  /*9210*/  FFMA.FTZ R210, R187, UR7, -R191.reuse ;  /* 0x00000007bbd27c23 */ /* 0x100fe200080108bf */
[--C-:B------:R-:W-:Y:S01]  /*9220*/  FFMA.FTZ R194, R156, UR7, -R191.reuse ;  /* 0x000000079cc27c23 */ /* 0x100fe200080108bf */
[----:B------:R0:W-:Y:S01]  /*9230*/  MUFU.EX2 R0, R20 ;  /* 0x0000001400007308 */ /* 0x0001e20000000800 */
[--C-:B------:R-:W-:Y:S01]  /*9240*/  FFMA.FTZ R204, R189, UR7, -R191.reuse ;  /* 0x00000007bdcc7c23 */ /* 0x100fe200080108bf */
[--C-:B------:R-:W-:Y:S01]  /*9250*/  FFMA.FTZ R206, R180, UR7, -R191.reuse ;  /* 0x00000007b4ce7c23 */ /* 0x100fe200080108bf */
[----:B-1----:R-:W-:Y:S01]  /*9260*/  FMNMX.FTZ R6, R159, R6, !PT ;  /* 0x000000069f067209 */ /* 0x002fe20007810000 */
[--C-:B------:R-:W-:Y:S01]  /*9270*/  FFMA.FTZ R159, R190, UR7, -R191.reuse ;  /* 0x00000007be9f7c23 */ /* 0x100fe200080108bf */
[--C-:B------:R-:W-:Y:S01]  /*9280*/  FFMA.FTZ R181, R181, UR7, -R191.reuse ;  /* 0x00000007b5b57c23 */ /* 0x100fe200080108bf */
[--C-:B------:R-:W-:Y:S01]  /*9290*/  FFMA.FTZ R198, R164, UR7, -R191.reuse ;  /* 0x00000007a4c67c23 */ /* 0x100fe200080108bf */
[----:B------:R-:W-:Y:S01]  /*92a0*/  FFMA.FTZ R200, R182, UR7, -R191 ;  /* 0x00000007b6c87c23 */ /* 0x000fe200080108bf */
[C---:B------:R-:W-:Y:S01]  /*92b0*/  FADD.FTZ R19, -R6.reuse, R19 ;  /* 0x0000001306137221 */ /* 0x040fe20000010100 */
[----:B0-----:R-:W-:Y:S01]  /*92c0*/  FMUL.FTZ R20, R6, UR7 ;  /* 0x0000000706147c20 */ /* 0x001fe20008410000 */
[----:B------:R-:W-:Y:S01]  /*92d0*/  MUFU.EX2 R208, R208 ;  /* 0x000000d000d07308 */ /* 0x000fe20000000800 */
[--C-:B------:R-:W-:Y:S01]  /*92e0*/  FFMA.FTZ R183, R183, UR7, -R191.reuse ;  /* 0x00000007b7b77c23 */ /* 0x100fe200080108bf */
[----:B------:R-:W-:Y:S01]  /*92f0*/  FMUL.FTZ R2, R19, UR7 ;  /* 0x0000000713027c20 */ /* 0x000fe20008410000 */
[--C-:B------:R-:W-:Y:S01]  /*9300*/  FFMA.FTZ R19, R21, UR7, -R191.reuse ;  /* 0x0000000715137c23 */ /* 0x100fe200080108bf */
[--C-:B------:R-:W-:Y:S01]  /*9310*/  FFMA.FTZ R209, R184, UR7, -R20.reuse ;  /* 0x00000007b8d17c23 */ /* 0x100fe20008010814 */
[--C-:B------:R-:W-:Y:S01]  /*9320*/  FFMA.FTZ R22, R23, UR7, -R20.reuse ;  /* 0x0000000717167c23 */ /* 0x100fe20008010814 */
[--C-:B------:R-:W-:Y:S01]  /*9330*/  FFMA.FTZ R211, R185, UR7, -R20.reuse ;  /* 0x00000007b9d37c23 */ /* 0x100fe20008010814 */
[--C-:B------:R-:W-:Y:S01]  /*9340*/  FFMA.FTZ R21, R188, UR7, -R191.reuse ;  /* 0x00000007bc157c23 */ /* 0x100fe200080108bf */
[----:B------:R-:W-:Y:S01]  /*9350*/  MUFU.EX2 R2, R2 ;  /* 0x0000000200027308 */ /* 0x000fe20000000800 */
[--C-:B------:R-:W-:Y:S01]  /*9360*/  FFMA.FTZ R156, R186, UR7, -R20.reuse ;  /* 0x00000007ba9c7c23 */ /* 0x100fe20008010814 */
[--C-:B------:R-:W-:Y:S01]  /*9370*/  FFMA.FTZ R205, R176, UR7, -R20.reuse ;  /* 0x00000007b0cd7c23 */ /* 0x100fe20008010814 */
[--C-:B------:R-:W-:Y:S01]  /*9380*/  FFMA.FTZ R158, R177, UR7, -R20.reuse ;  /* 0x00000007b19e7c23 */ /* 0x100fe20008010814 */
[--C-:B------:R-:W-:Y:S01]  /*9390*/  FFMA.FTZ R207, R178, UR7, -R20.reuse ;  /* 0x00000007b2cf7c23 */ /* 0x100fe20008010814 */
[--C-:B------:R-:W-:Y:S01]  /*93a0*/  FFMA.FTZ R164, R179, UR7, -R20.reuse ;  /* 0x00000007b3a47c23 */ /* 0x100fe20008010814 */
[--C-:B------:R-:W-:Y:S01]  /*93b0*/  FFMA.FTZ R203, R170, UR7, -R20.reuse ;  /* 0x00000007aacb7c23 */ /* 0x100fe20008010814 */
[--C-:B------:R-:W-:Y:S01]  /*93c0*/  FFMA.FTZ R201, R168, UR7, -R20.reuse ;  /* 0x00000007a8c97c23 */ /* 0x100fe20008010814 */
[----:B------:R-:W0:Y:S01]  /*93d0*/  MUFU.EX2 R19, R19 ;  /* 0x0000001300137308 */ /* 0x000e220000000800 */
[--C-:B------:R-:W-:Y:S01]  /*93e0*/  FFMA.FTZ R192, R166, UR7, -R191.reuse ;  /* 0x00000007a6c07c23 */ /* 0x100fe200080108bf */
[--C-:B------:R-:W-:Y:S01]  /*93f0*/  FFMA.FTZ R166, R169, UR7, -R20.reuse ;  /* 0x00000007a9a67c23 */ /* 0x100fe20008010814 */
[--C-:B------:R-:W-:Y:S01]  /*9400*/  FFMA.FTZ R199, R162, UR7, -R20.reuse ;  /* 0x00000007a2c77c23 */ /* 0x100fe20008010814 */
[--C-:B------:R-:W-:Y:S01]  /*9410*/  FFMA.FTZ R202, R172, UR7, -R191.reuse ;  /* 0x00000007acca7c23 */ /* 0x100fe200080108bf */
[--C-:B------:R-:W-:Y:S01]  /*9420*/  FFMA.FTZ R173, R173, UR7, -R191.reuse ;  /* 0x00000007adad7c23 */ /* 0x100fe200080108bf */
[--C-:B------:R-:W-:Y:S01]  /*9430*/  FFMA.FTZ R168, R171, UR7, -R20.reuse ;  /* 0x00000007aba87c23 */ /* 0x100fe20008010814 */
[--C-:B------:R-:W-:Y:S01]  /*9440*/  FFMA.FTZ R196, R174, UR7, -R191.reuse ;  /* 0x00000007aec47c23 */ /* 0x100fe200080108bf */
[----:B------:R-:W1:Y:S01]  /*9450*/  MUFU.EX2 R209, R209 ;  /* 0x000000d100d17308 */ /* 0x000e620000000800 */
[--C-:B------:R-:W-:Y:S01]  /*9460*/  FFMA.FTZ R197, R160, UR7, -R20.reuse ;  /* 0x00000007a0c57c23 */ /* 0x100fe20008010814 */
[--C-:B------:R-:W-:Y:S01]  /*9470*/  FFMA.FTZ R175, R175, UR7, -R191.reuse ;  /* 0x00000007afaf7c23 */ /* 0x100fe200080108bf */
[--C-:B------:R-:W-:Y:S01]  /*9480*/  FFMA.FTZ R160, R161, UR7, -R20.reuse ;  /* 0x00000007a1a07c23 */ /* 0x100fe20008010814 */
[--C-:B------:R-:W-:Y:S01]  /*9490*/  FFMA.FTZ R193, R152, UR7, -R20.reuse ;  /* 0x0000000798c17c23 */ /* 0x100fe20008010814 */
[--C-:B------:R-:W-:Y:S01]  /*94a0*/  FFMA.FTZ R165, R165, UR7, -R191.reuse ;  /* 0x00000007a5a57c23 */ /* 0x100fe200080108bf */
[----:B------:R-:W-:Y:S01]  /*94b0*/  FFMA.FTZ R167, R167, UR7, -R191 ;  /* 0x00000007a7a77c23 */ /* 0x000fe200080108bf */
[--C-:B------:R-:W-:Y:S01]  /*94c0*/  FFMA.FTZ R153, R153, UR7, -R20.reuse ;  /* 0x0000000799997c23 */ /* 0x100fe20008010814 */
[----:B------:R-:W2:Y:S01]  /*94d0*/  MUFU.EX2 R22, R22 ;  /* 0x0000001600167308 */ /* 0x000ea20000000800 */
[----:B0-----:R-:W-:Y:S01]  /*94e0*/  FFMA.FTZ R23, R0, R14, R19 ;  /* 0x0000000e00177223 */ /* 0x001fe20000010013 */
[----:B------:R-:W-:Y:S01]  /*94f0*/  FFMA.FTZ R154, R154, UR7, -R20 ;  /* 0x000000079a9a7c23 */ /* 0x000fe20008010814 */
[----:B------:R-:W-:-:S02]  /*9500*/  FFMA.FTZ R157, R157, UR7, -R191 ;  /* 0x000000079d9d7c23 */ /* 0x000fc400080108bf */
[----:B------:R-:W-:-:S03]  /*9510*/  FADD.FTZ R23, R208, R23 ;  /* 0x00000017d0177221 */ /* 0x000fc60000010000 */
[----:B------:R-:W0:Y:S01]  /*9520*/  MUFU.EX2 R210, R210 ;  /* 0x000000d200d27308 */ /* 0x000e220000000800 */
[----:B-1----:R-:W-:-:S07]  /*9530*/  FFMA.FTZ R9, R2, R9, R209 ;  /* 0x0000000902097223 */ /* 0x002fce00000100d1 */
[----:B------:R-:W1:Y:S01]  /*9540*/  MUFU.EX2 R211, R211 ;  /* 0x000000d300d37308 */ /* 0x000e620000000800 */
[----:B--2---:R-:W-:-:S07]  /*9550*/  FADD.FTZ R14, R22, R9 ;  /* 0x00000009160e7221 */ /* 0x004fce0000010000 */
[----:B------:R-:W2:Y:S01]  /*9560*/  MUFU.EX2 R21, R21 ;  /* 0x0000001500157308 */ /* 0x000ea20000000800 */
[----:B0-----:R-:W-:-:S07]  /*9570*/  FADD.FTZ R170, R210, R23 ;  /* 0x00000017d2aa7221 */ /* 0x001fce0000010000 */
[----:B------:R-:W0:Y:S01]  /*9580*/  MUFU.EX2 R156, R156 ;  /* 0x0000009c009c7308 */ /* 0x000e220000000800 */
[----:B-1----:R-:W-:-:S07]  /*9590*/  FADD.FTZ R9, R211, R14 ;  /* 0x0000000ed3097221 */ /* 0x002fce0000010000 */
        /* <DEDUP_REMOVED lines=9> */
[----:B0-----:R-:W-:Y:S01]  /*9630*/  FADD.FTZ R23, R159, R162 ;  /* 0x000000a29f177221 */ /* 0x001fe20000010000 */
[--C-:B------:R-:W-:Y:S01]  /*9640*/  FFMA.FTZ R162, R163, UR7, -R20.reuse ;  /* 0x00000007a3a27c23 */ /* 0x100fe20008010814 */
[----:B------:R-:W-:-:S05]  /*9650*/  FFMA.FTZ R20, R155, UR7, -R20 ;  /* 0x000000079b147c23 */ /* 0x000fca0008010814 */
        /* <DEDUP_REMOVED lines=54> */
[----:B-1----:R-:W-:-:S03]  /*99c0*/  FADD.FTZ R14, R157, R152 ;  /* 0x000000989d0e7221 */ /* 0x002fc60000010000 */
[----:B--2---:R-:W-:Y:S01]  /*99d0*/  FADD.FTZ R9, R20, R9 ;  /* 0x0000000914097221 */ /* 0x004fe20000010000 */
[----:B------:R-:W-:Y:S06]  /*99e0*/  @!P0 BRA `(.L_x_28) ;  /* 0x0000000000048947 */ /* 0x000fec0003800000 */
[----:B------:R-:W-:Y:S01]  /*99f0*/  BPT.TRAP 0x1 ;  /* 0x000000040000795c */ /* 0x000fe20000300000 */
.L_x_28:
[----:B------:R-:W0:Y:S01]  /*9a00*/  S2UR UR14, SR_CgaCtaId ;  /* 0x00000000000e79c3 */ /* 0x000e220000008800 */
[----:B------:R-:W-:Y:S01]  /*9a10*/  UIADD3 UR6, UR6, 0x38860, URZ ;  /* 0x0003886006067890 */ /* 0x000fe2000fffe03f */
[----:B------:R-:W-:Y:S02]  /*9a20*/  R2UR UR11, R17 ;  /* 0x00000000110b72ca */ /* 0x000fe400000e0000 */
[----:B------:R-:W-:Y:S02]  /*9a30*/  R2UR UR10, R212 ;  /* 0x00000000d40a72ca */ /* 0x000fe400000e0000 */
[----:B------:R-:W-:Y:S02]  /*9a40*/  F2FP.F16.F32.PACK_AB R210, R21, R210 ;  /* 0x000000d215d2723e */ /* 0x000fe400000000ff */
[----:B------:R-:W-:Y:S01]  /*9a50*/  F2FP.F16.F32.PACK_AB R208, R208, R19 ;  /* 0x00000013d0d0723e */ /* 0x000fe200000000ff */
[----:B------:R-:W-:Y:S01]  /*9a60*/  IMAD.MOV.U32 R19, RZ, RZ, R6 ;  /* 0x000000ffff137224 */ /* 0x000fe200078e0006 */
[----:B------:R-:W-:Y:S01]  /*9a70*/  F2FP.F16.F32.PACK_AB R195, R20, R195 ;  /* 0x000000c314c3723e */ /* 0x000fe200000000ff */
[----:B------:R-:W-:Y:S01]  /*9a80*/  IMAD.MOV.U32 R20, RZ, RZ, R3 ;  /* 0x000000ffff147224 */ /* 0x000fe200078e0003 */
[----:B------:R-:W-:-:S02]  /*9a90*/  F2FP.F16.F32.PACK_AB R209, R22, R209 ;  /* 0x000000d116d1723e */ /* 0x000fc400000000ff */
[----:B------:R-:W-:Y:S02]  /*9aa0*/  F2FP.F16.F32.PACK_AB R211, R156, R211 ;  /* 0x000000d39cd3723e */ /* 0x000fe400000000ff */
[----:B------:R-:W-:Y:S01]  /*9ab0*/  F2FP.F16.F32.PACK_AB R204, R159, R204 ;  /* 0x000000cc9fcc723e */ /* 0x000fe200000000ff */
[----:B------:R-:W-:Y:S01]  /*9ac0*/  UISETP.GT.AND UP0, UPT, UR10, UR11, UPT ;  /* 0x0000000b0a00728c */ /* 0x000fe2000bf04270 */
[----:B------:R-:W-:Y:S02]  /*9ad0*/  F2FP.F16.F32.PACK_AB R205, R158, R205 ;  /* 0x000000cd9ecd723e */ /* 0x000fe400000000ff */
[----:B------:R-:W-:Y:S02]  /*9ae0*/  F2FP.F16.F32.PACK_AB R206, R181, R206 ;  /* 0x000000ceb5ce723e */ /* 0x000fe400000000ff */
[----:B------:R-:W-:Y:S01]  /*9af0*/  F2FP.F16.F32.PACK_AB R207, R164, R207 ;  /* 0x000000cfa4cf723e */ /* 0x000fe200000000ff */
[----:B0-----:R-:W-:Y:S01]  /*9b00*/  UPRMT UR6, UR14, 0x654, UR6 ;  /* 0x000006540e067896 */ /* 0x001fe20008000006 */
[----:B------:R-:W-:-:S02]  /*9b10*/  PLOP3.LUT P1, PT, PT, PT, UP0, 0x80, 0x0 ;  /* 0x000000000000781c */ /* 0x000fc40003f2f008 */
[----:B------:R-:W-:Y:S02]  /*9b20*/  F2FP.F16.F32.PACK_AB R200, R183, R200 ;  /* 0x000000c8b7c8723e */ /* 0x000fe400000000ff */
[----:B------:R-:W-:Y:S02]  /*9b30*/  F2FP.F16.F32.PACK_AB R201, R166, R201 ;  /* 0x000000c9a6c9723e */ /* 0x000fe400000000ff */
[----:B------:R-:W-:Y:S02]  /*9b40*/  F2FP.F16.F32.PACK_AB R202, R173, R202 ;  /* 0x000000caadca723e */ /* 0x000fe400000000ff */
[----:B------:R-:W-:Y:S01]  /*9b50*/  SYNCS.ARRIVE.TRANS64.RED.A1T0 RZ, [UR6], RZ ;  /* 0x000000ffffff79a7 */ /* 0x000fe20008100406 */
[----:B------:R-:W-:Y:S02]  /*9b60*/  R2UR UR6, R8 ;  /* 0x00000000080672ca */ /* 0x000fe400000e0000 */
[----:B------:R-:W-:Y:S02]  /*9b70*/  F2FP.F16.F32.PACK_AB R203, R168, R203 ;  /* 0x000000cba8cb723e */ /* 0x000fe400000000ff */
[----:B------:R-:W-:-:S02]  /*9b80*/  F2FP.F16.F32.PACK_AB R196, R175, R196 ;  /* 0x000000c4afc4723e */ /* 0x000fc400000000ff */
[----:B------:R-:W-:Y:S02]  /*9b90*/  F2FP.F16.F32.PACK_AB R197, R160, R197 ;  /* 0x000000c5a0c5723e */ /* 0x000fe400000000ff */
[----:B------:R-:W-:Y:S02]  /*9ba0*/  F2FP.F16.F32.PACK_AB R198, R165, R198 ;  /* 0x000000c6a5c6723e */ /* 0x000fe400000000ff */
[----:B------:R-:W-:Y:S02]  /*9bb0*/  F2FP.F16.F32.PACK_AB R199, R162, R199 ;  /* 0x000000c7a2c7723e */ /* 0x000fe400000000ff */
[----:B------:R-:W-:Y:S02]  /*9bc0*/  F2FP.F16.F32.PACK_AB R192, R167, R192 ;  /* 0x000000c0a7c0723e */ /* 0x000fe400000000ff */
[----:B------:R-:W-:Y:S01]  /*9bd0*/  MOV R21, UR6 ;  /* 0x0000000600157c02 */ /* 0x000fe20008000f00 */
[----:B------:R-:W-:Y:S01]  /*9be0*/  UIADD3 UR6, UR10, -0x1, URZ ;  /* 0xffffffff0a067890 */ /* 0x000fe2000fffe03f */
[----:B------:R-:W-:-:S02]  /*9bf0*/  R2UR UR10, R7 ;  /* 0x00000000070a72ca */ /* 0x000fc400000e0000 */
[----:B------:R-:W-:Y:S02]  /*9c00*/  F2FP.F16.F32.PACK_AB R193, R153, R193 ;  /* 0x000000c199c1723e */ /* 0x000fe400000000ff */
[----:B------:R-:W-:Y:S02]  /*9c10*/  F2FP.F16.F32.PACK_AB R194, R157, R194 ;  /* 0x000000c29dc2723e */ /* 0x000fe400000000ff */
[----:B------:R-:W-:-:S07]  /*9c20*/  MOV R212, UR6 ;  /* 0x0000000600d47c02 */ /* 0x000fce0008000f00 */
[----:B------:R-:W-:Y:S01]  /*9c30*/  IMAD.U32 R216, RZ, RZ, UR10 ;  /* 0x0000000affd87e24 */ /* 0x000fe2000f8e00ff */
[----:B------:R-:W-:Y:S06]  /*9c40*/  @P1 BRA `(.L_x_29) ;  /* 0xffffffbc00f41947 */ /* 0x000fec000383ffff */
.L_x_18:
[----:B------:R-:W-:Y:S06]  /*9c50*/  BAR.ARV 0x8, 0x180 ;  /* 0x0206000000007b1d */ /* 0x000fec0000002000 */
        /* <DEDUP_REMOVED lines=128> */
[----:B------:R-:W-:Y:S06]  /*a460*/  @!P0 BRA `(.L_x_30) ;  /* 0x0000000000048947 */ /* 0x000fec0003800000 */
[----:B------:R-:W-:Y:S01]  /*a470*/  BPT.TRAP 0x1 ;  /* 0x000000040000795c */ /* 0x000fe20000300000 */
.L_x_30:
[----:B------:R-:W-:Y:S02]  /*a480*/  R2UR UR6, R16 ;  /* 0x00000000100672ca */ /* 0x000fe400000e0000 */
[----:B------:R-:W-:Y:S02]  /*a490*/  R2UR UR4, R7 ;  /* 0x00000000070472ca */ /* 0x000fe400000e0000 */
[----:B------:R-:W-:-:S11]  /*a4a0*/  R2UR UR5, R8 ;  /* 0x00000000080572ca */ /* 0x000fd600000e0000 */
[----:B------:R-:W-:Y:S02]  /*a4b0*/  IMAD.U32 R0, RZ, RZ, UR4 ;  /* 0x00000004ff007e24 */ /* 0x000fe4000f8e00ff */
[----:B------:R-:W-:-:S03]  /*a4c0*/  ULEA UR5, UR5, UR6, 0x3 ;  /* 0x0000000605057291 */ /* 0x000fc6000f8e183f */
[----:B------:R-:W-:-:S06]  /*a4d0*/  SHF.L.U32 R0, R0, 0x1f, RZ ;  /* 0x0000001f00007819 */ /* 0x000fcc00000006ff */
[----:B------:R0:W1:Y:S01]  /*a4e0*/  SYNCS.PHASECHK.TRANS64.TRYWAIT P1, [UR5+0x38850], R0 ;  /* 0x03885000ff0075a7 */ /* 0x0000620008020145 */
[----:B------:R-:W-:Y:S05]  /*a4f0*/  @!P0 BRA `(.L_x_31) ;  /* 0x0000000000048947 */ /* 0x000fea0003800000 */
[----:B------:R-:W-:Y:S01]  /*a500*/  BPT.TRAP 0x1 ;  /* 0x000000040000795c */ /* 0x000fe20000300000 */
.L_x_31:
[----:B-1----:R-:W-:Y:S05]  /*a510*/  @P1 BRA `(.L_x_32) ;  /* 0x0000000000081947 */ /* 0x002fea0003800000 */
[----:B------:R-:W1:Y:S02]  /*a520*/  SYNCS.PHASECHK.TRANS64.TRYWAIT P1, [UR5+0x38850], R0 ;  /* 0x03885000ff0075a7 */ /* 0x000e640008020145 */
[----:B-1----:R-:W-:Y:S05]  /*a530*/  @!P1 BRA `(.L_x_33) ;  /* 0x0000007000849947 */ /* 0x002fea0003800000 */
.L_x_32:
[----:B------:R-:W-:Y:S01]  /*a540*/  R2UR UR4, R16 ;  /* 0x00000000100472ca */ /* 0x000fe200000e0000 */
[----:B------:R-:W-:Y:S01]  /*a550*/  WARPGROUP.ARRIVE ;  /* 0x00000000000079c5 */ /* 0x000fe20000000000 */
[----:B------:R-:W-:Y:S01]  /*a560*/  R2UR UR6, R8 ;  /* 0x00000000080672ca */ /* 0x000fe200000e0000 */
[----:B------:R-:W-:Y:S01]  /*a570*/  UMOV UR11, 0x40000040 ;  /* 0x40000040000b7882 */ /* 0x000fe20000000000 */
[----:B-1----:R-:W1:Y:S01]  /*a580*/  SHFL.BFLY PT, R5, R14, 0x2, 0x1f ;  /* 0x0c401f000e057f89 */ /* 0x002e6200000e0000 */
[----:B------:R-:W-:Y:S02]  /*a590*/  IMAD.MOV.U32 R4, RZ, RZ, RZ ;  /* 0x000000ffff047224 */ /* 0x000fe400078e00ff */
[----:B------:R-:W-:Y:S01]  /*a5a0*/  IMAD.U32 R8, RZ, RZ, UR7 ;  /* 0x00000007ff087e24 */ /* 0x000fe2000f8e00ff */
[----:B0-----:R-:W0:Y:S05]  /*a5b0*/  SHFL.BFLY PT, R0, R9, 0x2, 0x1f ;  /* 0x0c401f0009007f89 */ /* 0x001e2a00000e0000 */
[----:B------:R-:W-:-:S04]  /*a5c0*/  UIADD3 UR4, UR4, 0x400, URZ ;  /* 0x0000040004047890 */ /* 0x000fc8000fffe03f */
[----:B------:R-:W-:-:S04]  /*a5d0*/  USHF.R.U32.HI UR4, URZ, 0x4, UR4 ;  /* 0x000000043f047899 */ /* 0x000fc80008011604 */
[----:B------:R-:W-:-:S04]  /*a5e0*/  ULOP3.LUT UR4, UR4, 0x3fff, URZ, 0xc0, !UPT ;  /* 0x00003fff04047892 */ /* 0x000fc8000f8ec03f */
[----:B------:R-:W-:Y:S01]  /*a5f0*/  ULOP3.LUT UR4, UR4, 0x2800000, URZ, 0xfc, !UPT ;  /* 0x0280000004047892 */ /* 0x000fe2000f8efc3f */
[----:B-1----:R-:W-:-:S03]  /*a600*/  FADD.FTZ R5, R5, R14 ;  /* 0x0000000e05057221 */ /* 0x002fc60000010000 */
[----:B------:R-:W-:Y:S01]  /*a610*/  UIMAD UR4, UR6, 0xa00, UR4 ;  /* 0x00000a00060478a4 */ /* 0x000fe2000f8e0204 */
[----:B------:R-:W-:Y:S01]  /*a620*/  MOV R14, UR7 ;  /* 0x00000007000e7c02 */ /* 0x000fe20008000f00 */
[----:B0-----:R-:W-:Y:S02]  /*a630*/  FADD.FTZ R2, R0, R9 ;  /* 0x0000000900027221 */ /* 0x001fe40000010000 */
[----:B------:R-:W-:Y:S01]  /*a640*/  UIADD3 UR6, UR4, 0x80, URZ ;  /* 0x0000008004067890 */ /* 0x000fe2000fffe03f */
[----:B------:R-:W0:Y:S02]  /*a650*/  SHFL.BFLY PT, R0, R5, 0x1, 0x1f ;  /* 0x0c201f0005007f89 */ /* 0x000e2400000e0000 */
[----:B------:R-:W-:Y:S02]  /*a660*/  UMOV UR10, UR4 ;  /* 0x00000004000a7c82 */ /* 0x000fe40008000000 */
[----:B------:R-:W-:Y:S01]  /*a670*/  HGMMA.64x256x16.F32 R24, R208, gdesc[UR8].tnspB, R24, gsb0 ;  /* 0x43e00008d0187df0 */ /* 0x000fe20008000818 */
[----:B------:R-:W-:Y:S01]  /*a680*/  UMOV UR11, 0x40000040 ;  /* 0x40000040000b7882 */ /* 0x000fe20000000000 */
[----:B------:R-:W-:Y:S01]  /*a690*/  UMOV UR10, UR6 ;  /* 0x00000006000a7c82 */ /* 0x000fe20008000000 */
[----:B------:R-:W-:Y:S01]  /*a6a0*/  UIADD3 UR6, UR4, 0x100, URZ ;  /* 0x0000010004067890 */ /* 0x000fe2000fffe03f */
[----:B------:R-:W1:Y:S01]  /*a6b0*/  SHFL.BFLY PT, R7, R2, 0x1, 0x1f ;  /* 0x0c201f0002077f89 */ /* 0x000e6200000e0000 */
[----:B0-----:R-:W-:Y:S01]  /*a6c0*/  FADD.FTZ R12, R5, R0 ;  /* 0x00000000050c7221 */ /* 0x001fe20000010000 */
[----:B------:R-:W-:-:S04]  /*a6d0*/  IMAD.MOV.U32 R0, RZ, RZ, -0x800000 ;  /* 0xff800000ff007424 */ /* 0x000fc800078e00ff */
[----:B------:R-:W-:Y:S01]  /*a6e0*/  FSETP.NE.FTZ.AND P1, PT, R12, RZ, PT ;  /* 0x000000ff0c00720b */ /* 0x000fe20003f35000 */
[----:B-1----:R-:W-:Y:S01]  /*a6f0*/  FADD.FTZ R13, R2, R7 ;  /* 0x00000007020d7221 */ /* 0x002fe20000010000 */
[----:B------:R-:W-:Y:S01]  /*a700*/  MOV R7, RZ ;  /* 0x000000ff00077202 */ /* 0x000fe20000000f00 */
[----:B------:R-:W-:-:S03]  /*a710*/  IMAD.MOV.U32 R2, RZ, RZ, -0x800000 ;  /* 0xff800000ff027424 */ /* 0x000fc600078e00ff */
[----:B------:R-:W-:-:S07]  /*a720*/  FSETP.NE.FTZ.AND P2, PT, R13, RZ, PT ;  /* 0x000000ff0d00720b */ /* 0x000fce0003f55000 */
[----:B------:R-:W0:Y:S01]  /*a730*/  @P1 MUFU.LG2 R10, R12 ;  /* 0x0000000c000a1308 */ /* 0x000e220000000c00 */
[----:B------:R-:W-:-:S07]  /*a740*/  @P1 FMUL.FTZ R8, R8, 0.69314718246459960938 ;  /* 0x3f31721808081820 */ /* 0x000fce0000410000 */
[----:B------:R-:W1:Y:S01]  /*a750*/  @P2 MUFU.LG2 R11, R13 ;  /* 0x0000000d000b2308 */ /* 0x000e620000000c00 */
[----:B------:R-:W-:-:S07]  /*a760*/  @P2 FMUL.FTZ R14, R14, 0.69314718246459960938 ;  /* 0x3f3172180e0e2820 */ /* 0x000fce0000410000 */
[----:B------:R2:W3:Y:S01]  /*a770*/  @P1 MUFU.RCP R7, R12 ;  /* 0x0000000c00071308 */ /* 0x0004e20000001000 */
[----:B0-----:R-:W-:-:S04]  /*a780*/  @P1 FMUL.FTZ R5, R10, 0.69314718246459960938 ;  /* 0x3f3172180a051820 */ /* 0x001fc80000410000 */
[----:B------:R-:W-:-:S03]  /*a790*/  @P1 FFMA.FTZ R0, R8, R3, R5 ;  /* 0x0000000308001223 */ /* 0x000fc60000010005 */
[----:B------:R2:W0:Y:S01]  /*a7a0*/  @P2 MUFU.RCP R4, R13 ;  /* 0x0000000d00042308 */ /* 0x0004220000001000 */
[----:B-1----:R-:W-:-:S04]  /*a7b0*/  @P2 FMUL.FTZ R11, R11, 0.69314718246459960938 ;  /* 0x3f3172180b0b2820 */ /* 0x002fc80000410000 */
[----:B------:R-:W-:Y:S01]  /*a7c0*/  @P2 FFMA.FTZ R2, R14, R6, R11 ;  /* 0x000000060e022223 */ /* 0x000fe2000001000b */
[----:B------:R-:W-:Y:S02]  /*a7d0*/  WARPGROUP.DEPBAR.LE gsb0, 0x0 ;  /* 0x00008000000079c5 */ /* 0x000fe40000010000 */
[----:B------:R-:W-:-:S06]  /*a7e0*/  WARPGROUP.ARRIVE ;  /* 0x00000000000079c5 */ /* 0x000fcc0000000000 */
[----:B------:R-:W-:Y:S01]  /*a7f0*/  HGMMA.64x256x16.F32 R24, R204, gdesc[UR8].tnspB, R24, gsb0 ;  /* 0x43e00008cc187df0 */ /* 0x000fe20008000818 */
[----:B------:R-:W-:Y:S01]  /*a800*/  UMOV UR10, UR6 ;  /* 0x00000006000a7c82 */ /* 0x000fe20008000000 */
[----:B------:R-:W-:Y:S01]  /*a810*/  UMOV UR11, 0x40000040 ;  /* 0x40000040000b7882 */ /* 0x000fe20000000000 */
[----:B------:R-:W-:Y:S02]  /*a820*/  UIADD3 UR6, UR4, 0x180, URZ ;  /* 0x0000018004067890 */ /* 0x000fe4000fffe03f */
[----:B------:R-:W-:Y:S01]  /*a830*/  UIADD3 UR4, UR4, 0x200, URZ ;  /* 0x0000020004047890 */ /* 0x000fe2000fffe03f */
[----:B------:R-:W-:Y:S02]  /*a840*/  WARPGROUP.DEPBAR.LE gsb0, 0x0 ;  /* 0x00008000000079c5 */ /* 0x000fe40000010000 */
[----:B------:R-:W-:-:S15]  /*a850*/  WARPGROUP.ARRIVE ;  /* 0x00000000000079c5 */ /* 0x000fde0000000000 */
[----:B------:R-:W-:-:S05]  /*a860*/  NOP ;  /* 0x0000000000007918 */ /* 0x000fca0000000000 */
[----:B------:R-:W-:Y:S01]  /*a870*/  HGMMA.64x256x16.F32 R24, R200, gdesc[UR8].tnspB, R24, gsb0 ;  /* 0x43e00008c8187df0 */ /* 0x000fe20008000818 */
[----:B------:R-:W-:Y:S01]  /*a880*/  UMOV UR10, UR6 ;  /* 0x00000006000a7c82 */ /* 0x000fe20008000000 */
[----:B------:R-:W-:Y:S01]  /*a890*/  UMOV UR11, 0x40000040 ;  /* 0x40000040000b7882 */ /* 0x000fe20000000000 */
[----:B------:R-:W-:Y:S02]  /*a8a0*/  WARPGROUP.DEPBAR.LE gsb0, 0x0 ;  /* 0x00008000000079c5 */ /* 0x000fe40000010000 */
[----:B------:R-:W-:-:S15]  /*a8b0*/  WARPGROUP.ARRIVE ;  /* 0x00000000000079c5 */ /* 0x000fde0000000000 */
[----:B------:R-:W-:-:S08]  /*a8c0*/  NOP ;  /* 0x0000000000007918 */ /* 0x000fd00000000000 */
[----:B------:R-:W-:Y:S01]  /*a8d0*/  HGMMA.64x256x16.F32 R24, R196, gdesc[UR8].tnspB, R24, gsb0 ;  /* 0x43e00008c4187df0 */ /* 0x000fe20008000818 */
[----:B------:R-:W-:Y:S01]  /*a8e0*/  UMOV UR10, UR4 ;  /* 0x00000004000a7c82 */ /* 0x000fe20008000000 */
[----:B------:R-:W-:Y:S01]  /*a8f0*/  UMOV UR11, 0x40000040 ;  /* 0x40000040000b7882 */ /* 0x000fe20000000000 */
[----:B------:R-:W-:Y:S02]  /*a900*/  WARPGROUP.DEPBAR.LE gsb0, 0x0 ;  /* 0x00008000000079c5 */ /* 0x000fe40000010000 */
[----:B------:R-:W-:-:S15]  /*a910*/  WARPGROUP.ARRIVE ;  /* 0x00000000000079c5 */ /* 0x000fde0000000000 */
[----:B------:R-:W-:-:S08]  /*a920*/  NOP ;  /* 0x0000000000007918 */ /* 0x000fd00000000000 */
[----:B------:R-:W-:Y:S03]  /*a930*/  HGMMA.64x256x16.F32 R24, R192, gdesc[UR8].tnspB, R24, gsb0 ;  /* 0x43e00008c0187df0 */ /* 0x000fe60008000818 */
[----:B------:R-:W-:Y:S02]  /*a940*/  WARPGROUP.DEPBAR.LE gsb0, 0x0 ;  /* 0x00008000000079c5 */ /* 0x000fe40000010000 */
[----:B0-23--:R-:W-:Y:S05]  /*a950*/  @!P0 BRA `(.L_x_34) ;  /* 0x0000000000048947 */ /* 0x00dfea0003800000 */
[----:B------:R-:W-:Y:S01]  /*a960*/  BPT.TRAP 0x1 ;  /* 0x000000040000795c */ /* 0x000fe20000300000 */
.L_x_34:
[----:B------:R-:W0:Y:S01]  /*a970*/  S2UR UR6, SR_CgaCtaId ;  /* 0x00000000000679c3 */ /* 0x000e220000008800 */
[----:B------:R-:W-:Y:S01]  /*a980*/  UIADD3 UR4, UR5, 0x38860, URZ ;  /* 0x0003886005047890 */ /* 0x000fe2000fffe03f */
        /* <DEDUP_REMOVED lines=22> */
[----:B0-----:R-:W-:Y:S01]  /*aaf0*/  UPRMT UR4, UR6, 0x654, UR4 ;  /* 0x0000065406047896 */ /* 0x001fe20008000004 */
        /* <DEDUP_REMOVED lines=8> */
[----:B------:R-:W-:Y:S01]  /*ab80*/  SYNCS.ARRIVE.TRANS64.RED.A1T0 RZ, [UR4], RZ ;  /* 0x000000ffffff79a7 */ /* 0x000fe20008100404 */
        /* <DEDUP_REMOVED lines=34> */
[----:B------:R-:W-:Y:S01]  /*adb0*/  PLOP3.LUT P0, PT, PT, PT, PT, 0x8, 0x0 ;  /* 0x000000000000781c */ /* 0x000fe20003f0e170 */
        /* <DEDUP_REMOVED lines=63> */
[----:B------:R-:W-:-:S07]  /*b1b0*/  FMUL.FTZ R151, R151, R4 ;  /* 0x0000000497977220 */ /* 0x000fce0000410000 */
.L_x_10:
[----:B------:R-:W-:Y:S05]  /*b1c0*/  @P0 BRA `(.L_x_35) ;  /* 0x0000002000600947 */ /* 0x000fea0003800000 */
[----:B------:R-:W0:Y:S01]  /*b1d0*/  S2R R3, SR_TID.X ;  /* 0x0000000000037919 */ /* 0x000e220000002100 */
[----:B------:R-:W1:Y:S01]  /*b1e0*/  LDC R8, c[0x0][0xbe8] ;  /* 0x0002fa00ff087b82 */ /* 0x000e620000000800 */
[----:B------:R-:W-:Y:S01]  /*b1f0*/  R2UR UR13, R18 ;  /* 0x00000000120d72ca */ /* 0x000fe200000e0000 */
[----:B------:R-:W-:Y:S01]  /*b200*/  ULDC.64 UR8, c[0x0][0xbd0] ;  /* 0x0002f40000087ab9 */ /* 0x000fe20000000a00 */
[----:B------:R-:W-:Y:S01]  /*b210*/  ULDC.64 UR14, c[0x0][0x208] ;  /* 0x00008200000e7ab9 */ /* 0x000fe20000000a00 */
[----:B------:R-:W-:Y:S04]  /*b220*/  BSSY B0, `(.L_x_36) ;  /* 0x000014c000007945 */ /* 0x000fe80003800000 */
[----:B------:R-:W2:Y:S06]  /*b230*/  S2UR UR12, SR_CTAID.Z ;  /* 0x00000000000c79c3 */ /* 0x000eac0000002700 */
[----:B------:R-:W-:-:S02]  /*b240*/  USHF.R.S32.HI UR7, URZ, 0x1f, UR13 ;  /* 0x0000001f3f077899 */ /* 0x000fc4000801140d */
[----:B------:R-:W-:Y:S01]  /*b250*/  IMAD R19, RZ, RZ, -UR13 ;  /* 0x8000000dff137e24 */ /* 0x000fe2000f8e02ff */
[----:B------:R-:W3:Y:S01]  /*b260*/  LDC.64 R20, c[0x0][0xbd8] ;  /* 0x0002f600ff147b82 */ /* 0x000ee20000000a00 */
[----:B------:R-:W-:Y:S02]  /*b270*/  UIMAD.WIDE.U32 UR4, UR13, UR8, URZ ;  /* 0x000000080d0472a5 */ /* 0x000fe4000f8e003f */
[----:B------:R-:W-:-:S04]  /*b280*/  UIMAD UR6, UR7, UR8, URZ ;  /* 0x00000008070672a4 */ /* 0x000fc8000f8e023f */
[----:B------:R-:W-:Y:S01]  /*b290*/  UIMAD UR6, UR13, UR9, UR6 ;  /* 0x000000090d0672a4 */ /* 0x000fe2000f8e0206 */
[----:B-1----:R-:W-:Y:S01]  /*b2a0*/  ISETP.NE.AND P0, PT, R8, 0x1, PT ;  /* 0x000000010800780c */ /* 0x002fe20003f05270 */
[----:B------:R-:W1:Y:S01]  /*b2b0*/  S2UR UR11, SR_CTAID.Y ;  /* 0x00000000000b79c3 */ /* 0x000e620000002600 */
[----:B------:R-:W-:Y:S01]  /*b2c0*/  ULDC.64 UR8, c[0x0][0xb38] ;  /* 0x0002ce0000087ab9 */ /* 0x000fe20000000a00 */
[----:B------:R-:W-:Y:S02]  /*b2d0*/  UIADD3 UR6, UR5, UR6, URZ ;  /* 0x0000000605067290 */ /* 0x000fe4000fffe03f */
[----:B------:R-:W-:Y:S01]  /*b2e0*/  UIMAD UR7, UR7, UR8, URZ ;  /* 0x00000008070772a4 */ /* 0x000fe2000f8e023f */
[----:B0-----:R-:W-:Y:S01]  /*b2f0*/  IADD3 R14, R3, -0x80, RZ ;  /* 0xffffff80030e7810 */ /* 0x001fe20007ffe0ff */
[----:B--2---:R-:W-:Y:S02]  /*b300*/  USHF.R.S32.HI UR10, URZ, 0x1f, UR12 ;  /* 0x0000001f3f0a7899 */ /* 0x004fe4000801140c */
[----:B------:R-:W1:Y:S01]  /*b310*/  LDC R152, c[0x0][0xc50] ;  /* 0x00031400ff987b82 */ /* 0x000e620000000800 */
[----:B------:R-:W-:-:S04]  /*b320*/  SHF.R.S32.HI R7, RZ, 0x1f, R14 ;  /* 0x0000001fff077819 */ /* 0x000fc8000001140e */
[CC--:B------:R-:W-:Y:S02]  /*b330*/  LEA.HI R4, R7.reuse, R14.reuse, RZ, 0x7 ;  /* 0x0000000e07047211 */ /* 0x0c0fe400078f38ff */
[----:B------:R-:W-:Y:S01]  /*b340*/  LEA.HI R7, R7, R14, RZ, 0x2 ;  /* 0x0000000e07077211 */ /* 0x000fe200078f10ff */
[----:B------:R-:W0:Y:S01]  /*b350*/  LDC.64 R22, c[0x0][0xb40] ;  /* 0x0002d000ff167b82 */ /* 0x000e220000000a00 */
[----:B------:R-:W-:Y:S02]  /*b360*/  LOP3.LUT R3, R4, 0xffffff80, RZ, 0xc0, !PT ;  /* 0xffffff8004037812 */ /* 0x000fe400078ec0ff */
[----:B------:R-:W-:Y:S02]  /*b370*/  SHF.R.S32.HI R9, RZ, 0x7, R4 ;  /* 0x00000007ff097819 */ /* 0x000fe40000011404 */
[----:B------:R-:W-:Y:S01]  /*b380*/  LOP3.LUT R7, R7, 0xfffffffc, RZ, 0xc0, !PT ;  /* 0xfffffffc07077812 */ /* 0x000fe200078ec0ff */
[----:B------:R-:W-:Y:S01]  /*b390*/  IMAD.IADD R3, R14, 0x1, -R3 ;  /* 0x000000010e037824 */ /* 0x000fe200078e0a03 */
[----:B------:R-:W-:Y:S01]  /*b3a0*/  LEA.HI R4, R4, R9, RZ, 0x1 ;  /* 0x0000000904047211 */ /* 0x000fe200078f08ff */
[----:B------:R-:W2:Y:S02]  /*b3b0*/  @P0 LDC R17, c[0x0][0xbf0] ;  /* 0x0002fc00ff110b82 */ /* 0x000ea40000000800 */
[----:B------:R-:W-:Y:S01]  /*b3c0*/  IMAD.IADD R7, R14, 0x1, -R7 ;  /* 0x000000010e077824 */ /* 0x000fe200078e0a07 */
[----:B------:R-:W-:-:S02]  /*b3d0*/  SHF.R.S32.HI R16, RZ, 0x1f, R3 ;  /* 0x0000001fff107819 */ /* 0x000fc40000011403 */
[----:B------:R-:W-:Y:S02]  /*b3e0*/  LOP3.LUT R4, R4, 0x3fffffe, RZ, 0xc0, !PT ;  /* 0x03fffffe04047812 */ /* 0x000fe400078ec0ff */
[----:B------:R-:W-:Y:S01]  /*b3f0*/  LEA.HI R10, R16, R3, RZ, 0x2 ;  /* 0x00000003100a7211 */ /* 0x000fe200078f10ff */
[----:B------:R-:W4:Y:S01]  /*b400*/  @P0 LDC R14, c[0x0][0xbec] ;  /* 0x0002fb00ff0e0b82 */ /* 0x000f220000000800 */
[----:B------:R-:W-:Y:S02]  /*b410*/  LEA.HI R11, R7, R7, RZ, 0x1 ;  /* 0x00000007070b7211 */ /* 0x000fe400078f08ff */
[--C-:B------:R-:W-:Y:S02]  /*b420*/  SHF.R.S32.HI R5, RZ, 0x2, R10.reuse ;  /* 0x00000002ff057819 */ /* 0x100fe4000001140a */
[----:B------:R-:W-:Y:S02]  /*b430*/  SHF.R.S32.HI R6, RZ, 0x1f, R10 ;  /* 0x0000001fff067819 */ /* 0x000fe4000001140a */
[----:B------:R-:W-:Y:S01]  /*b440*/  LOP3.LUT R10, R10, 0x7ffffffc, RZ, 0xc0, !PT ;  /* 0x7ffffffc0a0a7812 */ /* 0x000fe200078ec0ff */
[----:B------:R-:W5:Y:S01]  /*b450*/  @P0 LDC R154, c[0x0][0xbec] ;  /* 0x0002fb00ff9a0b82 */ /* 0x000f620000000800 */
[----:B------:R-:W-:-:S04]  /*b460*/  LEA.HI R6, R6, R5, RZ, 0x3 ;  /* 0x0000000506067211 */ /* 0x000fc800078f18ff */
[----:B------:R-:W-:Y:S02]  /*b470*/  LOP3.LUT R12, R6, 0xfffffff8, RZ, 0xc0, !PT ;  /* 0xfffffff8060c7812 */ /* 0x000fe400078ec0ff */
[----:B------:R-:W-:Y:S01]  /*b480*/  IADD3 R6, R9, -R4, RZ ;  /* 0x8000000409067210 */ /* 0x000fe20007ffe0ff */
[----:B------:R-:W5:Y:S01]  /*b490*/  @P0 LDC R153, c[0x0][0xbf0] ;  /* 0x0002fc00ff990b82 */ /* 0x000f620000000800 */
[----:B------:R-:W0:Y:S01]  /*b4a0*/  S2R R9, SR_CTAID.X ;  /* 0x0000000000097919 */ /* 0x000e220000002500 */
[----:B------:R-:W-:Y:S01]  /*b4b0*/  LEA.HI R4, R16, R3, RZ, 0x5 ;  /* 0x0000000310047211 */ /* 0x000fe200078f28ff */
[----:B------:R-:W-:Y:S01]  /*b4c0*/  IMAD.IADD R5, R5, 0x1, -R12 ;  /* 0x0000000105057824 */ /* 0x000fe200078e0a0c */
[----:B------:R-:W-:Y:S02]  /*b4d0*/  LOP3.LUT R12, R11, 0x1ffffffe, RZ, 0xc0, !PT ;  /* 0x1ffffffe0b0c7812 */ /* 0x000fe400078ec0ff */
[----:B------:R-:W-:-:S03]  /*b4e0*/  SHF.R.S32.HI R4, RZ, 0x5, R4 ;  /* 0x00000005ff047819 */ /* 0x000fc60000011404 */
[----:B------:R-:W-:Y:S01]  /*b4f0*/  IMAD.IADD R11, R7, 0x1, -R12 ;  /* 0x00000001070b7824 */ /* 0x000fe200078e0a0c */
[----:B------:R-:W-:Y:S01]  /*b500*/  LEA R7, R4, R5, 0x4 ;  /* 0x0000000504077211 */ /* 0x000fe200078e20ff */
[----:B------:R-:W-:Y:S01]  /*b510*/  IMAD.U32 R5, RZ, RZ, UR5 ;  /* 0x00000005ff057e24 */ /* 0x000fe2000f8e00ff */
[----:B------:R-:W-:Y:S01]  /*b520*/  MOV R5, UR6 ;  /* 0x0000000600057c02 */ /* 0x000fe20008000f00 */
[----:B------:R-:W-:Y:S01]  /*b530*/  IMAD.U32 R4, RZ, RZ, UR4 ;  /* 0x00000004ff047e24 */ /* 0x000fe2000f8e00ff */
[----:B------:R-:W-:Y:S01]  /*b540*/  UIMAD.WIDE.U32 UR4, UR13, UR8, URZ ;  /* 0x000000080d0472a5 */ /* 0x000fe2000f8e003f */
[----:B------:R-:W-:Y:S01]  /*b550*/  IMAD R16, R6, 0x40, R7 ;  /* 0x0000004006107824 */ /* 0x000fe200078e0207 */
[----:B------:R-:W-:Y:S01]  /*b560*/  UIMAD UR6, UR13, UR9, UR7 ;  /* 0x000000090d0672a4 */ /* 0x000fe2000f8e0207 */
[----:B---3--:R-:W-:Y:S02]  /*b570*/  IMAD R12, R20, UR10, RZ ;  /* 0x0000000a140c7c24 */ /* 0x008fe4000f8e02ff */
[----:B------:R-:W-:Y:S01]  /*b580*/  IMAD R6, R11, 0x8, R16 ;  /* 0x000000080b067824 */ /* 0x000fe200078e0210 */
[----:B------:R-:W-:Y:S01]  /*b590*/  UIADD3 UR6, UR5, UR6, URZ ;  /* 0x0000000605067290 */ /* 0x000fe2000fffe03f */
[----:B------:R-:W-:Y:S01]  /*b5a0*/  IMAD R15, R21, UR12, R12 ;  /* 0x0000000c150f7c24 */ /* 0x000fe2000f8e020c */
[----:B------:R-:W-:Y:S01]  /*b5b0*/  ULDC.64 UR8, c[0x0][0xb28] ;  /* 0x0002ca0000087ab9 */ /* 0x000fe20000000a00 */
[----:B------:R-:W-:-:S02]  /*b5c0*/  IMAD.U32 R7, RZ, RZ, UR5 ;  /* 0x00000005ff077e24 */ /* 0x000fc4000f8e00ff */
[----:B------:R-:W-:Y:S01]  /*b5d0*/  IMAD.WIDE.U32 R4, R20, UR12, R4 ;  /* 0x0000000c14047c25 */ /* 0x000fe2000f8e0004 */
[----:B------:R-:W-:Y:S01]  /*b5e0*/  MOV R7, UR6 ;  /* 0x0000000600077c02 */ /* 0x000fe20008000f00 */
[----:B------:R-:W-:Y:S02]  /*b5f0*/  ULDC.64 UR6, c[0x0][0xb48] ;  /* 0x0002d20000067ab9 */ /* 0x000fe40000000a00 */
[----:B-1----:R-:W-:Y:S01]  /*b600*/  IMAD R21, R152, R19, UR11 ;  /* 0x0000000b98157e24 */ /* 0x002fe2000f8e0213 */
[----:B------:R-:W-:Y:S02]  /*b610*/  IADD3 R5, R5, R15, RZ ;  /* 0x0000000f05057210 */ /* 0x000fe40007ffe0ff */
[----:B0-----:R-:W-:Y:S01]  /*b620*/  LEA R11, R9, R6, 0x7 ;  /* 0x00000006090b7211 */ /* 0x001fe200078e38ff */
[----:B------:R-:W-:Y:S01]  /*b630*/  IMAD.U32 R6, RZ, RZ, UR4 ;  /* 0x00000004ff067e24 */ /* 0x000fe2000f8e00ff */
[----:B------:R-:W-:Y:S02]  /*b640*/  ULDC.64 UR4, c[0x0][0xbe0] ;  /* 0x0002f80000047ab9 */ /* 0x000fe40000000a00 */
[----:B------:R-:W-:-:S04]  /*b650*/  IMAD.WIDE.U32 R4, R21, UR4, R4 ;  /* 0x0000000415047c25 */ /* 0x000fc8000f8e0004 */
[----:B----4-:R-:W-:-:S04]  /*b660*/  @P0 IMAD.HI.U32 R12, R11, R14, RZ ;  /* 0x0000000e0b0c0227 */ /* 0x010fc800078e00ff */
[C---:B------:R-:W-:Y:S02]  /*b670*/  IMAD R14, R22.reuse, UR10, RZ ;  /* 0x0000000a160e7c24 */ /* 0x040fe4000f8e02ff */
[----:B------:R-:W-:Y:S01]  /*b680*/  IMAD.MOV.U32 R13, RZ, RZ, R11 ;  /* 0x000000ffff0d7224 */ /* 0x000fe200078e000b */
[----:B--2---:R-:W-:Y:S01]  /*b690*/  @P0 SHF.R.U32.HI R13, RZ, R17, R12 ;  /* 0x00000011ff0d0219 */ /* 0x004fe2000001160c */
[----:B------:R-:W-:Y:S01]  /*b6a0*/  IMAD R17, R23, UR12, R14 ;  /* 0x0000000c17117c24 */ /* 0x000fe2000f8e020e */
[----:B------:R-:W-:Y:S01]  /*b6b0*/  SHF.R.S32.HI R14, RZ, 0x1f, R21 ;  /* 0x0000001fff0e7819 */ /* 0x000fe20000011415 */
[----:B------:R-:W-:-:S04]  /*b6c0*/  IMAD.WIDE.U32 R6, R22, UR12, R6 ;  /* 0x0000000c16067c25 */ /* 0x000fc8000f8e0006 */
[----:B-----5:R-:W-:-:S04]  /*b6d0*/  @P0 IMAD.HI.U32 R154, R11, R154, RZ ;  /* 0x0000009a0b9a0227 */ /* 0x020fc800078e00ff */
[----:B------:R-:W-:Y:S02]  /*b6e0*/  IMAD.IADD R7, R7, 0x1, R17 ;  /* 0x0000000107077824 */ /* 0x000fe400078e0211 */
[C---:B------:R-:W-:Y:S02]  /*b6f0*/  IMAD R17, R14.reuse, UR6, RZ ;  /* 0x000000060e117c24 */ /* 0x040fe4000f8e02ff */
[----:B------:R-:W-:Y:S01]  /*b700*/  IMAD.MOV.U32 R15, RZ, RZ, R11 ;  /* 0x000000ffff0f7224 */ /* 0x000fe200078e000b */
[----:B------:R-:W-:Y:S01]  /*b710*/  @P0 SHF.R.U32.HI R15, RZ, R153, R154 ;  /* 0x00000099ff0f0219 */ /* 0x000fe2000001169a */
[----:B------:R-:W-:Y:S01]  /*b720*/  IMAD R12, R14, UR4, RZ ;  /* 0x000000040e0c7c24 */ /* 0x000fe2000f8e02ff */
[----:B------:R-:W-:Y:S01]  /*b730*/  BAR.SYNC.DEFER_BLOCKING 0x1, 0x100 ;  /* 0x0044000000007b1d */ /* 0x000fe20000010000 */
[C---:B------:R-:W-:Y:S01]  /*b740*/  IMAD R19, R21.reuse, UR7, R17 ;  /* 0x0000000715137c24 */ /* 0x040fe2000f8e0211 */
[----:B------:R-:W-:Y:S01]  /*b750*/  SHF.R.S32.HI R17, RZ, 0x1f, R13 ;  /* 0x0000001fff117819 */ /* 0x000fe2000001140d */
[----:B------:R-:W-:Y:S01]  /*b760*/  IMAD R14, R21, UR5, R12 ;  /* 0x00000005150e7c24 */ /* 0x000fe2000f8e020c */
[----:B------:R-:W-:Y:S01]  /*b770*/  IADD3 R4, P0, R13, R4, RZ ;  /* 0x000000040d047210 */ /* 0x000fe20007f1e0ff */
[----:B------:R-:W-:Y:S01]  /*b780*/  IMAD.WIDE.U32 R6, R21, UR6, R6 ;  /* 0x0000000615067c25 */ /* 0x000fe2000f8e0006 */
[--C-:B------:R-:W-:Y:S01]  /*b790*/  SHF.R.S32.HI R12, RZ, 0x1f, R15.reuse ;  /* 0x0000001fff0c7819 */ /* 0x100fe2000001140f */
[----:B------:R-:W-:Y:S01]  /*b7a0*/  ULDC.64 UR4, c[0x0][0xb30] ;  /* 0x0002cc0000047ab9 */ /* 0x000fe20000000a00 */
[----:B------:R-:W-:Y:S01]  /*b7b0*/  IADD3 R13, -R13, RZ, RZ ;  /* 0x000000ff0d0d7210 */ /* 0x000fe20007ffe1ff */
[----:B------:R-:W-:Y:S01]  /*b7c0*/  IMAD.MOV R20, RZ, RZ, -R15 ;  /* 0x000000ffff147224 */ /* 0x000fe200078e0a0f */
[----:B------:R-:W-:Y:S01]  /*b7d0*/  IADD3.X R5, R17, R5, R14, P0, !PT ;  /* 0x0000000511057210 */ /* 0x000fe200007fe40e */
[----:B------:R-:W-:Y:S01]  /*b7e0*/  IMAD R12, R12, UR4, RZ ;  /* 0x000000040c0c7c24 */ /* 0x000fe2000f8e02ff */
[----:B------:R-:W-:Y:S01]  /*b7f0*/  ULDC.64 UR6, c[0x0][0xbc8] ;  /* 0x0002f20000067ab9 */ /* 0x000fe20000000a00 */
[----:B------:R-:W-:-:S02]  /*b800*/  IMAD R13, R8, R13, R11 ;  /* 0x0000000d080d7224 */ /* 0x000fc400078e020b */
[----:B------:R-:W-:Y:S02]  /*b810*/  IMAD.IADD R7, R7, 0x1, R19 ;  /* 0x0000000107077824 */ /* 0x000fe400078e0213 */
[----:B------:R-:W-:Y:S02]  /*b820*/  IMAD R11, R8, R20, R11 ;  /* 0x00000014080b7224 */ /* 0x000fe400078e020b */
[C---:B------:R-:W-:Y:S01]  /*b830*/  IMAD R17, R15.reuse, UR5, R12 ;  /* 0x000000050f117c24 */ /* 0x040fe2000f8e020c */
[----:B------:R-:W-:Y:S01]  /*b840*/  SHF.R.S32.HI R12, RZ, 0x1f, R13 ;  /* 0x0000001fff0c7819 */ /* 0x000fe2000001140d */
[----:B------:R-:W-:Y:S01]  /*b850*/  IMAD.WIDE.U32 R6, R15, UR4, R6 ;  /* 0x000000040f067c25 */ /* 0x000fe2000f8e0006 */
[----:B------:R-:W-:Y:S01]  /*b860*/  SHF.R.S32.HI R14, RZ, 0x1f, R11 ;  /* 0x0000001fff0e7819 */ /* 0x000fe2000001140b */
[----:B------:R-:W0:Y:S01]  /*b870*/  S2UR UR5, SR_CgaCtaId ;  /* 0x00000000000579c3 */ /* 0x000e220000008800 */
[----:B------:R-:W-:Y:S01]  /*b880*/  UMOV UR4, 0x400 ;  /* 0x0000040000047882 */ /* 0x000fe20000000000 */
[----:B------:R-:W-:Y:S01]  /*b890*/  IMAD R12, R12, UR6, RZ ;  /* 0x000000060c0c7c24 */ /* 0x000fe2000f8e02ff */
[----:B------:R-:W-:Y:S01]  /*b8a0*/  IADD3 R7, R7, R17, RZ ;  /* 0x0000001107077210 */ /* 0x000fe20007ffe0ff */
[----:B------:R-:W-:-:S02]  /*b8b0*/  IMAD R14, R14, UR8, RZ ;  /* 0x000000080e0e7c24 */ /* 0x000fc4000f8e02ff */
[C---:B------:R-:W-:Y:S02]  /*b8c0*/  IMAD R15, R13.reuse, UR7, R12 ;  /* 0x000000070d0f7c24 */ /* 0x040fe4000f8e020c */
[----:B------:R-:W-:Y:S01]  /*b8d0*/  IMAD.WIDE.U32 R4, R13, UR6, R4 ;  /* 0x000000060d047c25 */ /* 0x000fe2000f8e0004 */
[----:B------:R-:W-:-:S03]  /*b8e0*/  ULDC.64 UR6, c[0x0][0xba8] ;  /* 0x0002ea0000067ab9 */ /* 0x000fc60000000a00 */
[C---:B------:R-:W-:Y:S01]  /*b8f0*/  IMAD R17, R11.reuse, UR9, R14 ;  /* 0x000000090b117c24 */ /* 0x040fe2000f8e020e */
[----:B------:R-:W-:Y:S01]  /*b900*/  LEA R19, P0, R4, UR6, 0x2 ;  /* 0x0000000604137c11 */ /* 0x000fe2000f8010ff */
[----:B------:R-:W-:Y:S01]  /*b910*/  IMAD.WIDE.U32 R12, R11, UR8, R6 ;  /* 0x000000080b0c7c25 */ /* 0x000fe2000f8e0006 */
[----:B------:R-:W-:Y:S01]  /*b920*/  ULDC.64 UR8, c[0x0][0xb00] ;  /* 0x0002c00000087ab9 */ /* 0x000fe20000000a00 */
[----:B------:R-:W-:Y:S01]  /*b930*/  LEA R11, R9, R16, 0x7 ;  /* 0x00000010090b7211 */ /* 0x000fe200078e38ff */
[----:B------:R-:W-:Y:S01]  /*b940*/  ULDC UR6, c[0x0][0xa88] ;  /* 0x0002a20000067ab9 */ /* 0x000fe20000000800 */
[----:B------:R-:W-:Y:S01]  /*b950*/  IMAD.IADD R5, R5, 0x1, R15 ;  /* 0x0000000105057824 */ /* 0x000fe200078e020f */
[----:B------:R-:W-:Y:S01]  /*b960*/  LEA R6, P1, R12, UR8, 0x2 ;  /* 0x000000080c067c11 */ /* 0x000fe2000f8210ff */
[----:B------:R-:W-:Y:S01]  /*b970*/  IMAD.IADD R7, R13, 0x1, R17 ;  /* 0x000000010d077824 */ /* 0x000fe200078e0211 */
[----:B------:R-:W-:Y:S01]  /*b980*/  SHFL.IDX PT, R14, R19, 0x1, 0x1c1f ;  /* 0x003c1f00130e7f89 */ /* 0x000fe200000e0000 */
[----:B------:R-:W-:Y:S01]  /*b990*/  IMAD R8, R8, UR6, RZ ;  /* 0x0000000608087c24 */ /* 0x000fe2000f8e02ff */
[----:B------:R-:W-:Y:S01]  /*b9a0*/  LEA.HI.X R17, R4, UR7, R5, 0x2, P0 ;  /* 0x0000000704117c11 */ /* 0x000fe200080f1405 */
[----:B0-----:R-:W-:Y:S01]  /*b9b0*/  ULEA UR4, UR5, UR4, 0x18 ;  /* 0x0000000405047291 */ /* 0x001fe2000f8ec03f */
[----:B------:R-:W-:Y:S01]  /*b9c0*/  LEA.HI.X R7, R12, UR9, R7, 0x2, P1 ;  /* 0x000000090c077c11 */ /* 0x000fe200088f1407 */
[----:B------:R-:W-:Y:S01]  /*b9d0*/  VIADD R9, R11, 0x8 ;  /* 0x000000080b097836 */ /* 0x000fe20000000000 */
[----:B------:R-:W-:Y:S01]  /*b9e0*/  SHFL.IDX PT, R12, R19, RZ, 0x1c1f ;  /* 0x001c1fff130c7589 */ /* 0x000fe200000e0000 */
[----:B------:R-:W-:Y:S01]  /*b9f0*/  LOP3.LUT P0, RZ, R3, 0x3, RZ, 0xc0, !PT ;  /* 0x0000000303ff7812 */ /* 0x000fe2000780c0ff */
[----:B------:R-:W-:Y:S01]  /*ba00*/  UIADD3 UR4, UR4, 0x38820, URZ ;  /* 0x0003882004047890 */ /* 0x000fe2000fffe03f */
[CC--:B------:R-:W-:Y:S01]  /*ba10*/  ISETP.GE.AND P2, PT, R11.reuse, R8.reuse, PT ;  /* 0x000000080b00720c */ /* 0x0c0fe20003f46270 */
[----:B------:R-:W0:Y:S01]  /*ba20*/  SHFL.IDX PT, R13, R17, RZ, 0x1c1f ;  /* 0x001c1fff110d7589 */ /* 0x000e2200000e0000 */
[-C--:B------:R-:W-:Y:S01]  /*ba30*/  ISETP.GE.OR P1, PT, R11, R8.reuse, P0 ;  /* 0x000000080b00720c */ /* 0x080fe20000726670 */
[----:B------:R-:W-:Y:S01]  /*ba40*/  UPRMT UR4, URZ, 0x654, UR4 ;  /* 0x000006543f047896 */ /* 0x000fe20008000004 */
[----:B------:R-:W-:Y:S01]  /*ba50*/  ISETP.GE.OR P0, PT, R9, R8, P0 ;  /* 0x000000080900720c */ /* 0x000fe20000706670 */
[----:B------:R-:W1:Y:S01]  /*ba60*/  SHFL.IDX PT, R15, R17, 0x1, 0x1c1f ;  /* 0x003c1f00110f7f89 */ /* 0x000e6200000e0000 */
[----:B------:R-:W-:-:S03]  /*ba70*/  IMAD.IADD R3, R3, 0x1, -R10 ;  /* 0x0000000103037824 */ /* 0x000fc600078e0a0a */
[----:B------:R2:W3:Y:S02]  /*ba80*/  SHFL.IDX PT, R4, R6, RZ, 0x1c1f ;  /* 0x001c1fff06047589 */ /* 0x0004e400000e0000 */
[----:B------:R-:W-:Y:S01]  /*ba90*/  SHF.L.U32 R3, R3, 0x1, RZ ;  /* 0x0000000103037819 */ /* 0x000fe200000006ff */
[----:B------:R-:W-:Y:S01]  /*baa0*/  SYNCS.ARRIVE.TRANS64.RED.A1T0 RZ, [UR4], RZ ;  /* 0x000000ffffff79a7 */ /* 0x000fe20008100404 */
[----:B------:R2:W4:Y:S04]  /*bab0*/  SHFL.IDX PT, R5, R7, RZ, 0x1c1f ;  /* 0x001c1fff07057589 */ /* 0x00052800000e0000 */
[----:B0-----:R2:W-:Y:S04]  /*bac0*/  @!P1 ST.E desc[UR14][R12.64], R0 ;  /* 0x000000000c009985 */ /* 0x0015e8000c10190e */
[----:B-1----:R2:W-:Y:S01]  /*bad0*/  @!P0 ST.E desc[UR14][R14.64], R2 ;  /* 0x000000020e008985 */ /* 0x0025e2000c10190e */
[----:B------:R-:W-:Y:S05]  /*bae0*/  @P2 BRA `(.L_x_37) ;  /* 0x0000000800fc2947 */ /* 0x000fea0003800000 */
[C---:B--2---:R-:W-:Y:S01]  /*baf0*/  VIADD R0, R3.reuse, 0x8 ;  /* 0x0000000803007836 */ /* 0x044fe20000000000 */
[----:B------:R-:W-:Y:S01]  /*bb00*/  ULDC UR4, c[0x0][0xac8] ;  /* 0x0002b20000047ab9 */ /* 0x000fe20000000800 */
[C---:B------:R-:W-:Y:S01]  /*bb10*/  VIADD R2, R3.reuse, 0x10 ;  /* 0x0000001003027836 */ /* 0x040fe20000000000 */
[C---:B------:R-:W-:Y:S01]  /*bb20*/  IADD3 R10, R3.reuse, 0x18, RZ ;  /* 0x00000018030a7810 */ /* 0x040fe20007ffe0ff */
[C---:B------:R-:W-:Y:S01]  /*bb30*/  VIADD R19, R3.reuse, 0x20 ;  /* 0x0000002003137836 */ /* 0x040fe20000000000 */
[----:B------:R-:W-:Y:S01]  /*bb40*/  ISETP.GE.AND P3, PT, R0, UR4, PT ;  /* 0x0000000400007c0c */ /* 0x000fe2000bf66270 */
[C---:B------:R-:W-:Y:S01]  /*bb50*/  VIADD R20, R3.reuse, 0x28 ;  /* 0x0000002803147836 */ /* 0x040fe20000000000 */
[----:B------:R-:W-:Y:S01]  /*bb60*/  ISETP.GE.AND P4, PT, R2, UR4, PT ;  /* 0x0000000402007c0c */ /* 0x000fe2000bf86270 */
[----:B------:R-:W-:Y:S01]  /*bb70*/  ULDC.64 UR6, c[0x0][0x208] ;  /* 0x0000820000067ab9 */ /* 0x000fe20000000a00 */
[----:B------:R-:W-:Y:S01]  /*bb80*/  ISETP.GE.AND P5, PT, R10, UR4, PT ;  /* 0x000000040a007c0c */ /* 0x000fe2000bfa6270 */
[C---:B------:R-:W-:Y:S01]  /*bb90*/  VIADD R21, R3.reuse, 0x40 ;  /* 0x0000004003157836 */ /* 0x040fe20000000000 */
[C---:B------:R-:W-:Y:S01]  /*bba0*/  ISETP.GE.AND P2, PT, R3.reuse, UR4, PT ;  /* 0x0000000403007c0c */ /* 0x040fe2000bf46270 */
[----:B------:R-:W-:Y:S01]  /*bbb0*/  VIADD R23, R3, 0x50 ;  /* 0x0000005003177836 */ /* 0x000fe20000000000 */
[----:B------:R-:W-:-:S02]  /*bbc0*/  ISETP.GE.AND P0, PT, R19, UR4, PT ;  /* 0x0000000413007c0c */ /* 0x000fc4000bf06270 */
[----:B------:R-:W-:Y:S02]  /*bbd0*/  ISETP.GE.AND P1, PT, R20, UR4, PT ;  /* 0x0000000414007c0c */ /* 0x000fe4000bf26270 */
[----:B------:R-:W-:Y:S02]  /*bbe0*/  IADD3 R22, R3, 0x48, RZ ;  /* 0x0000004803167810 */ /* 0x000fe40007ffe0ff */
[----:B------:R-:W-:Y:S02]  /*bbf0*/  @!P3 LEA.HI R0, R0, R0, RZ, 0x1 ;  /* 0x000000000000b211 */ /* 0x000fe400078f08ff */
[----:B------:R-:W-:Y:S02]  /*bc00*/  @!P4 LEA.HI R2, R2, R2, RZ, 0x1 ;  /* 0x000000020202c211 */ /* 0x000fe400078f08ff */
[----:B------:R-:W-:Y:S02]  /*bc10*/  @!P5 LEA.HI R10, R10, R10, RZ, 0x1 ;  /* 0x0000000a0a0ad211 */ /* 0x000fe400078f08ff */
[----:B------:R-:W-:-:S02]  /*bc20*/  @!P3 LOP3.LUT R13, R0, 0xfffffffe, RZ, 0xc0, !PT ;  /* 0xfffffffe000db812 */ /* 0x000fc400078ec0ff */
[----:B------:R-:W-:Y:S01]  /*bc30*/  @!P4 LOP3.LUT R15, R2, 0xfffffffe, RZ, 0xc0, !PT ;  /* 0xfffffffe020fc812 */ /* 0x000fe200078ec0ff */
[C---:B------:R-:W-:Y:S01]  /*bc40*/  VIADD R2, R3.reuse, 0x38 ;  /* 0x0000003803027836 */ /* 0x040fe20000000000 */
[----:B------:R-:W-:Y:S01]  /*bc50*/  @!P5 LOP3.LUT R17, R10, 0xfffffffe, RZ, 0xc0, !PT ;  /* 0xfffffffe0a11d812 */ /* 0x000fe200078ec0ff */
[C-C-:B---34-:R-:W-:Y:S01]  /*bc60*/  @!P2 IMAD.WIDE R10, R3.reuse, 0x4, R4.reuse ;  /* 0x00000004030aa825 */ /* 0x158fe200078e0204 */
[----:B------:R-:W-:Y:S02]  /*bc70*/  IADD3 R0, R3, 0x30, RZ ;  /* 0x0000003003007810 */ /* 0x000fe40007ffe0ff */
[----:B------:R-:W-:Y:S01]  /*bc80*/  ISETP.GE.AND P6, PT, R23, UR4, PT ;  /* 0x0000000417007c0c */ /* 0x000fe2000bfc6270 */
[--C-:B------:R-:W-:Y:S01]  /*bc90*/  @!P3 IMAD.WIDE R12, R13, 0x4, R4.reuse ;  /* 0x000000040d0cb825 */ /* 0x100fe200078e0204 */
[----:B------:R0:W-:Y:S01]  /*bca0*/  @!P2 ST.E.64 desc[UR6][R10.64], R24 ;  /* 0x000000180a00a985 */ /* 0x0001e2000c101b06 */
[----:B------:R-:W-:Y:S02]  /*bcb0*/  ISETP.GE.AND P2, PT, R0, UR4, PT ;  /* 0x0000000400007c0c */ /* 0x000fe4000bf46270 */
[----:B------:R-:W-:Y:S01]  /*bcc0*/  @!P4 IMAD.WIDE R14, R15, 0x4, R4 ;  /* 0x000000040f0ec825 */ /* 0x000fe200078e0204 */
[----:B------:R1:W-:Y:S01]  /*bcd0*/  @!P3 ST.E.64 desc[UR6][R12.64], R28 ;  /* 0x0000001c0c00b985 */ /* 0x0003e2000c101b06 */
[----:B------:R-:W-:-:S02]  /*bce0*/  ISETP.GE.AND P3, PT, R2, UR4, PT ;  /* 0x0000000402007c0c */ /* 0x000fc4000bf66270 */
[----:B------:R-:W-:Y:S01]  /*bcf0*/  @!P5 IMAD.WIDE R16, R17, 0x4, R4 ;  /* 0x000000041110d825 */ /* 0x000fe200078e0204 */
[----:B------:R2:W-:Y:S01]  /*bd00*/  @!P4 ST.E.64 desc[UR6][R14.64], R32 ;  /* 0x000000200e00c985 */ /* 0x0005e2000c101b06 */
[----:B------:R-:W-:Y:S02]  /*bd10*/  ISETP.GE.AND P4, PT, R21, UR4, PT ;  /* 0x0000000415007c0c */ /* 0x000fe4000bf86270 */
[----:B------:R-:W-:Y:S01]  /*bd20*/  @!P0 LEA.HI R19, R19, R19, RZ, 0x1 ;  /* 0x0000001313138211 */ /* 0x000fe200078f08ff */
[----:B------:R3:W-:Y:S01]  /*bd30*/  @!P5 ST.E.64 desc[UR6][R16.64], R36 ;  /* 0x000000241000d985 */ /* 0x0007e2000c101b06 */
[----:B------:R-:W-:Y:S01]  /*bd40*/  ISETP.GE.AND P5, PT, R22, UR4, PT ;  /* 0x0000000416007c0c */ /* 0x000fe2000bfa6270 */
[----:B0-----:R-:W-:Y:S01]  /*bd50*/  VIADD R24, R3, 0x58 ;  /* 0x0000005803187836 */ /* 0x001fe20000000000 */
[----:B------:R-:W-:Y:S02]  /*bd60*/  @!P1 LEA.HI R20, R20, R20, RZ, 0x1 ;  /* 0x0000001414149211 */ /* 0x000fe400078f08ff */
[----:B------:R-:W-:-:S02]  /*bd70*/  @!P0 LOP3.LUT R11, R19, 0xfffffffe, RZ, 0xc0, !PT ;  /* 0xfffffffe130b8812 */ /* 0x000fc400078ec0ff */
[----:B-1----:R-:W-:Y:S02]  /*bd80*/  @!P1 LOP3.LUT R13, R20, 0xfffffffe, RZ, 0xc0, !PT ;  /* 0xfffffffe140d9812 */ /* 0x002fe400078ec0ff */
[----:B------:R-:W-:Y:S01]  /*bd90*/  @!P2 LEA.HI R0, R0, R0, RZ, 0x1 ;  /* 0x000000000000a211 */ /* 0x000fe200078f08ff */
[--C-:B------:R-:W-:Y:S01]  /*bda0*/  @!P0 IMAD.WIDE R10, R11, 0x4, R4.reuse ;  /* 0x000000040b0a8825 */ /* 0x100fe200078e0204 */
[----:B------:R-:W-:Y:S02]  /*bdb0*/  @!P3 LEA.HI R2, R2, R2, RZ, 0x1 ;  /* 0x000000020202b211 */ /* 0x000fe400078f08ff */
[----:B------:R-:W-:Y:S01]  /*bdc0*/  @!P4 LEA.HI R21, R21, R21, RZ, 0x1 ;  /* 0x000000151515c211 */ /* 0x000fe200078f08ff */
[----:B------:R-:W-:Y:S01]  /*bdd0*/  @!P1 IMAD.WIDE R12, R13, 0x4, R4 ;  /* 0x000000040d0c9825 */ /* 0x000fe200078e0204 */
[----:B------:R-:W-:Y:S01]  /*bde0*/  @!P5 LEA.HI R22, R22, R22, RZ, 0x1 ;  /* 0x000000161616d211 */ /* 0x000fe200078f08ff */
[----:B------:R0:W-:Y:S01]  /*bdf0*/  @!P0 ST.E.64 desc[UR6][R10.64], R40 ;  /* 0x000000280a008985 */ /* 0x0001e2000c101b06 */
[----:B------:R-:W-:-:S02]  /*be00*/  @!P6 LEA.HI R23, R23, R23, RZ, 0x1 ;  /* 0x000000171717e211 */ /* 0x000fc400078f08ff */
[----:B--2---:R-:W-:Y:S01]  /*be10*/  @!P2 LOP3.LUT R15, R0, 0xfffffffe, RZ, 0xc0, !PT ;  /* 0xfffffffe000fa812 */ /* 0x004fe200078ec0ff */
[----:B------:R1:W-:Y:S01]  /*be20*/  @!P1 ST.E.64 desc[UR6][R12.64], R44 ;  /* 0x0000002c0c009985 */ /* 0x0003e2000c101b06 */
[----:B---3--:R-:W-:Y:S01]  /*be30*/  @!P3 LOP3.LUT R17, R2, 0xfffffffe, RZ, 0xc0, !PT ;  /* 0xfffffffe0211b812 */ /* 0x008fe200078ec0ff */
[----:B------:R-:W-:Y:S01]  /*be40*/  VIADD R0, R3, 0x68 ;  /* 0x0000006803007836 */ /* 0x000fe20000000000 */
[----:B------:R-:W-:Y:S01]  /*be50*/  @!P4 LOP3.LUT R21, R21, 0xfffffffe, RZ, 0xc0, !PT ;  /* 0xfffffffe1515c812 */ /* 0x000fe200078ec0ff */
[C---:B------:R-:W-:Y:S01]  /*be60*/  VIADD R2, R3.reuse, 0x70 ;  /* 0x0000007003027836 */ /* 0x040fe20000000000 */
[----:B------:R-:W-:Y:S01]  /*be70*/  @!P5 LOP3.LUT R19, R22, 0xfffffffe, RZ, 0xc0, !PT ;  /* 0xfffffffe1613d812 */ /* 0x000fe200078ec0ff */
[----:B------:R-:W-:Y:S01]  /*be80*/  VIADD R22, R3, 0x80 ;  /* 0x0000008003167836 */ /* 0x000fe20000000000 */
[----:B------:R-:W-:Y:S02]  /*be90*/  @!P6 LOP3.LUT R23, R23, 0xfffffffe, RZ, 0xc0, !PT ;  /* 0xfffffffe1717e812 */ /* 0x000fe400078ec0ff */
[----:B------:R-:W-:Y:S01]  /*bea0*/  IADD3 R25, R3, 0x60, RZ ;  /* 0x0000006003197810 */ /* 0x000fe20007ffe0ff */
[----:B0-----:R-:W-:Y:S01]  /*beb0*/  @!P2 IMAD.WIDE R10, R15, 0x4, R4 ;  /* 0x000000040f0aa825 */ /* 0x001fe200078e0204 */
[----:B------:R-:W-:-:S02]  /*bec0*/  ISETP.GE.AND P1, PT, R24, UR4, PT ;  /* 0x0000000418007c0c */ /* 0x000fc4000bf26270 */
[----:B------:R-:W-:Y:S01]  /*bed0*/  ISETP.GE.AND P0, PT, R25, UR4, PT ;  /* 0x0000000419007c0c */ /* 0x000fe2000bf06270 */
[--C-:B-1----:R-:W-:Y:S01]  /*bee0*/  @!P3 IMAD.WIDE R12, R17, 0x4, R4.reuse ;  /* 0x00000004110cb825 */ /* 0x102fe200078e0204 */
[----:B------:R0:W-:Y:S01]  /*bef0*/  @!P2 ST.E.64 desc[UR6][R10.64], R48 ;  /* 0x000000300a00a985 */ /* 0x0001e2000c101b06 */
[----:B------:R-:W-:Y:S02]  /*bf00*/  ISETP.GE.AND P2, PT, R0, UR4, PT ;  /* 0x0000000400007c0c */ /* 0x000fe4000bf46270 */
[--C-:B------:R-:W-:Y:S01]  /*bf10*/  @!P4 IMAD.WIDE R14, R21, 0x4, R4.reuse ;  /* 0x00000004150ec825 */ /* 0x100fe200078e0204 */
[----:B------:R1:W-:Y:S03]  /*bf20*/  @!P3 ST.E.64 desc[UR6][R12.64], R52 ;  /* 0x000000340c00b985 */ /* 0x0003e6000c101b06 */
[----:B------:R-:W-:Y:S01]  /*bf30*/  @!P5 IMAD.WIDE R16, R19, 0x4, R4 ;  /* 0x000000041310d825 */ /* 0x000fe200078e0204 */
[----:B------:R2:W-:Y:S01]  /*bf40*/  @!P4 ST.E.64 desc[UR6][R14.64], R56 ;  /* 0x000000380e00c985 */ /* 0x0005e2000c101b06 */
[----:B------:R-:W-:-:S02]  /*bf50*/  IADD3 R19, R3, 0x78, RZ ;  /* 0x0000007803137810 */ /* 0x000fc40007ffe0ff */
[----:B------:R-:W-:Y:S01]  /*bf60*/  @!P6 IMAD.WIDE R20, R23, 0x4, R4 ;  /* 0x000000041714e825 */ /* 0x000fe200078e0204 */
[----:B------:R3:W-:Y:S01]  /*bf70*/  @!P5 ST.E.64 desc[UR6][R16.64], R60 ;  /* 0x0000003c1000d985 */ /* 0x0007e2000c101b06 */
[----:B------:R-:W-:Y:S02]  /*bf80*/  ISETP.GE.AND P5, PT, R19, UR4, PT ;  /* 0x0000000413007c0c */ /* 0x000fe4000bfa6270 */
[----:B------:R-:W-:Y:S01]  /*bf90*/  VIADD R23, R3, 0x88 ;  /* 0x0000008803177836 */ /* 0x000fe20000000000 */
[----:B------:R4:W-:Y:S01]  /*bfa0*/  @!P6 ST.E.64 desc[UR6][R20.64], R64 ;  /* 0x000000401400e985 */ /* 0x0009e2000c101b06 */
[----:B------:R-:W-:Y:S02]  /*bfb0*/  ISETP.GE.AND P6, PT, R2, UR4, PT ;  /* 0x0000000402007c0c */ /* 0x000fe4000bfc6270 */
[----:B------:R-:W-:Y:S02]  /*bfc0*/  ISETP.GE.AND P4, PT, R22, UR4, PT ;  /* 0x0000000416007c0c */ /* 0x000fe4000bf86270 */
[----:B------:R-:W-:-:S02]  /*bfd0*/  ISETP.GE.AND P3, PT, R23, UR4, PT ;  /* 0x0000000417007c0c */ /* 0x000fc4000bf66270 */
[----:B------:R-:W-:Y:S02]  /*bfe0*/  @!P1 LEA.HI R24, R24, R24, RZ, 0x1 ;  /* 0x0000001818189211 */ /* 0x000fe400078f08ff */
[----:B------:R-:W-:Y:S02]  /*bff0*/  @!P0 LEA.HI R25, R25, R25, RZ, 0x1 ;  /* 0x0000001919198211 */ /* 0x000fe400078f08ff */
[----:B0-----:R-:W-:Y:S02]  /*c000*/  @!P1 LOP3.LUT R11, R24, 0xfffffffe, RZ, 0xc0, !PT ;  /* 0xfffffffe180b9812 */ /* 0x001fe400078ec0ff */
[----:B-1----:R-:W-:Y:S01]  /*c010*/  @!P0 LOP3.LUT R13, R25, 0xfffffffe, RZ, 0xc0, !PT ;  /* 0xfffffffe190d8812 */ /* 0x002fe200078ec0ff */
[----:B------:R-:W-:Y:S01]  /*c020*/  VIADD R25, R3, 0x98 ;  /* 0x0000009803197836 */ /* 0x000fe20000000000 */
[----:B------:R-:W-:Y:S01]  /*c030*/  @!P2 LEA.HI R0, R0, R0, RZ, 0x1 ;  /* 0x000000000000a211 */ /* 0x000fe200078f08ff */
[----:B------:R-:W-:Y:S01]  /*c040*/  @!P1 IMAD.WIDE R10, R11, 0x4, R4 ;  /* 0x000000040b0a9825 */ /* 0x000fe200078e0204 */
[----:B------:R-:W-:-:S02]  /*c050*/  @!P6 LEA.HI R2, R2, R2, RZ, 0x1 ;  /* 0x000000020202e211 */ /* 0x000fc400078f08ff */
[----:B------:R-:W-:Y:S01]  /*c060*/  @!P5 LEA.HI R19, R19, R19, RZ, 0x1 ;  /* 0x000000131313d211 */ /* 0x000fe200078f08ff */
[----:B------:R-:W-:Y:S01]  /*c070*/  @!P0 IMAD.WIDE R12, R13, 0x4, R4 ;  /* 0x000000040d0c8825 */ /* 0x000fe200078e0204 */
[----:B------:R-:W-:Y:S01]  /*c080*/  @!P4 LEA.HI R22, R22, R22, RZ, 0x1 ;  /* 0x000000161616c211 */ /* 0x000fe200078f08ff */
[----:B------:R0:W-:Y:S01]  /*c090*/  @!P1 ST.E.64 desc[UR6][R10.64], R68 ;  /* 0x000000440a009985 */ /* 0x0001e2000c101b06 */
[----:B------:R-:W-:Y:S02]  /*c0a0*/  @!P3 LEA.HI R23, R23, R23, RZ, 0x1 ;  /* 0x000000171717b211 */ /* 0x000fe400078f08ff */
[----:B--2---:R-:W-:Y:S01]  /*c0b0*/  @!P2 LOP3.LUT R15, R0, 0xfffffffe, RZ, 0xc0, !PT ;  /* 0xfffffffe000fa812 */ /* 0x004fe200078ec0ff */
[----:B------:R1:W-:Y:S01]  /*c0c0*/  @!P0 ST.E.64 desc[UR6][R12.64], R72 ;  /* 0x000000480c008985 */ /* 0x0003e2000c101b06 */
[----:B---3--:R-:W-:Y:S01]  /*c0d0*/  @!P6 LOP3.LUT R17, R2, 0xfffffffe, RZ, 0xc0, !PT ;  /* 0xfffffffe0211e812 */ /* 0x008fe200078ec0ff */
[----:B------:R-:W-:Y:S01]  /*c0e0*/  VIADD R0, R3, 0xa0 ;  /* 0x000000a003007836 */ /* 0x000fe20000000000 */
[----:B------:R-:W-:-:S02]  /*c0f0*/  @!P5 LOP3.LUT R19, R19, 0xfffffffe, RZ, 0xc0, !PT ;  /* 0xfffffffe1313d812 */ /* 0x000fc400078ec0ff */
[----:B----4-:R-:W-:Y:S01]  /*c100*/  @!P4 LOP3.LUT R21, R22, 0xfffffffe, RZ, 0xc0, !PT ;  /* 0xfffffffe1615c812 */ /* 0x010fe200078ec0ff */
[----:B------:R-:W-:Y:S01]  /*c110*/  VIADD R22, R3, 0xb8 ;  /* 0x000000b803167836 */ /* 0x000fe20000000000 */
[----:B------:R-:W-:Y:S02]  /*c120*/  @!P3 LOP3.LUT R23, R23, 0xfffffffe, RZ, 0xc0, !PT ;  /* 0xfffffffe1717b812 */ /* 0x000fe400078ec0ff */
[----:B------:R-:W-:Y:S01]  /*c130*/  IADD3 R24, R3, 0x90, RZ ;  /* 0x0000009003187810 */ /* 0x000fe20007ffe0ff */
[--C-:B0-----:R-:W-:Y:S01]  /*c140*/  @!P2 IMAD.WIDE R10, R15, 0x4, R4.reuse ;  /* 0x000000040f0aa825 */ /* 0x101fe200078e0204 */
[----:B------:R-:W-:Y:S02]  /*c150*/  IADD3 R2, R3, 0xa8, RZ ;  /* 0x000000a803027810 */ /* 0x000fe40007ffe0ff */
[----:B------:R-:W-:Y:S01]  /*c160*/  ISETP.GE.AND P0, PT, R24, UR4, PT ;  /* 0x0000000418007c0c */ /* 0x000fe2000bf06270 */
[----:B-1----:R-:W-:Y:S01]  /*c170*/  @!P6 IMAD.WIDE R12, R17, 0x4, R4 ;  /* 0x00000004110ce825 */ /* 0x002fe200078e0204 */
[----:B------:R0:W-:Y:S01]  /*c180*/  @!P2 ST.E.64 desc[UR6][R10.64], R76 ;  /* 0x0000004c0a00a985 */ /* 0x0001e2000c101b06 */
[----:B------:R-:W-:-:S02]  /*c190*/  ISETP.GE.AND P1, PT, R25, UR4, PT ;  /* 0x0000000419007c0c */ /* 0x000fc4000bf26270 */
[--C-:B------:R-:W-:Y:S01]  /*c1a0*/  @!P5 IMAD.WIDE R14, R19, 0x4, R4.reuse ;  /* 0x00000004130ed825 */ /* 0x100fe200078e0204 */
[----:B------:R1:W-:Y:S01]  /*c1b0*/  @!P6 ST.E.64 desc[UR6][R12.64], R80 ;  /* 0x000000500c00e985 */ /* 0x0003e2000c101b06 */
[----:B------:R-:W-:Y:S02]  /*c1c0*/  ISETP.GE.AND P2, PT, R0, UR4, PT ;  /* 0x0000000400007c0c */ /* 0x000fe4000bf46270 */
[--C-:B------:R-:W-:Y:S01]  /*c1d0*/  @!P4 IMAD.WIDE R16, R21, 0x4, R4.reuse ;  /* 0x000000041510c825 */ /* 0x100fe200078e0204 */
[----:B------:R2:W-:Y:S01]  /*c1e0*/  @!P5 ST.E.64 desc[UR6][R14.64], R84 ;  /* 0x000000540e00d985 */ /* 0x0005e2000c101b06 */
[----:B------:R-:W-:Y:S02]  /*c1f0*/  ISETP.GE.AND P5, PT, R22, UR4, PT ;  /* 0x0000000416007c0c */ /* 0x000fe4000bfa6270 */
[----:B------:R-:W-:Y:S01]  /*c200*/  @!P3 IMAD.WIDE R20, R23, 0x4, R4 ;  /* 0x000000041714b825 */ /* 0x000fe200078e0204 */
[----:B------:R3:W-:Y:S01]  /*c210*/  @!P4 ST.E.64 desc[UR6][R16.64], R88 ;  /* 0x000000581000c985 */ /* 0x0007e2000c101b06 */
[----:B------:R-:W-:-:S02]  /*c220*/  IADD3 R23, R3, 0xc0, RZ ;  /* 0x000000c003177810 */ /* 0x000fc40007ffe0ff */
[----:B------:R-:W-:Y:S01]  /*c230*/  VIADD R19, R3, 0xb0 ;  /* 0x000000b003137836 */ /* 0x000fe20000000000 */
[----:B------:R4:W-:Y:S01]  /*c240*/  @!P3 ST.E.64 desc[UR6][R20.64], R92 ;  /* 0x0000005c1400b985 */ /* 0x0009e2000c101b06 */
[----:B------:R-:W-:Y:S02]  /*c250*/  ISETP.GE.AND P3, PT, R2, UR4, PT ;  /* 0x0000000402007c0c */ /* 0x000fe4000bf66270 */
[----:B------:R-:W-:Y:S02]  /*c260*/  ISETP.GE.AND P6, PT, R23, UR4, PT ;  /* 0x0000000417007c0c */ /* 0x000fe4000bfc6270 */
[----:B------:R-:W-:Y:S02]  /*c270*/  ISETP.GE.AND P4, PT, R19, UR4, PT ;  /* 0x0000000413007c0c */ /* 0x000fe4000bf86270 */
[----:B------:R-:W-:Y:S02]  /*c280*/  @!P0 LEA.HI R24, R24, R24, RZ, 0x1 ;  /* 0x0000001818188211 */ /* 0x000fe400078f08ff */
[----:B------:R-:W-:-:S02]  /*c290*/  @!P1 LEA.HI R25, R25, R25, RZ, 0x1 ;  /* 0x0000001919199211 */ /* 0x000fc400078f08ff */
[----:B0-----:R-:W-:Y:S02]  /*c2a0*/  @!P0 LOP3.LUT R11, R24, 0xfffffffe, RZ, 0xc0, !PT ;  /* 0xfffffffe180b8812 */ /* 0x001fe400078ec0ff */
[----:B------:R-:W-:Y:S02]  /*c2b0*/  @!P2 LEA.HI R0, R0, R0, RZ, 0x1 ;  /* 0x000000000000a211 */ /* 0x000fe400078f08ff */
[----:B------:R-:W-:Y:S01]  /*c2c0*/  @!P3 LEA.HI R2, R2, R2, RZ, 0x1 ;  /* 0x000000020202b211 */ /* 0x000fe200078f08ff */
[--C-:B------:R-:W-:Y:S01]  /*c2d0*/  @!P0 IMAD.WIDE R10, R11, 0x4, R4.reuse ;  /* 0x000000040b0a8825 */ /* 0x100fe200078e0204 */
[----:B-1----:R-:W-:Y:S02]  /*c2e0*/  @!P1 LOP3.LUT R13, R25, 0xfffffffe, RZ, 0xc0, !PT ;  /* 0xfffffffe190d9812 */ /* 0x002fe400078ec0ff */
[----:B------:R-:W-:Y:S02]  /*c2f0*/  @!P4 LEA.HI R19, R19, R19, RZ, 0x1 ;  /* 0x000000131313c211 */ /* 0x000fe400078f08ff */
[----:B--2---:R-:W-:Y:S01]  /*c300*/  @!P2 LOP3.LUT R15, R0, 0xfffffffe, RZ, 0xc0, !PT ;  /* 0xfffffffe000fa812 */ /* 0x004fe200078ec0ff */
[--C-:B------:R-:W-:Y:S01]  /*c310*/  @!P1 IMAD.WIDE R12, R13, 0x4, R4.reuse ;  /* 0x000000040d0c9825 */ /* 0x100fe200078e0204 */
[----:B------:R-:W-:Y:S01]  /*c320*/  @!P5 LEA.HI R22, R22, R22, RZ, 0x1 ;  /* 0x000000161616d211 */ /* 0x000fe200078f08ff */
[----:B------:R0:W-:Y:S01]  /*c330*/  @!P0 ST.E.64 desc[UR6][R10.64], R96 ;  /* 0x000000600a008985 */ /* 0x0001e2000c101b06 */
[----:B---3--:R-:W-:Y:S01]  /*c340*/  @!P3 LOP3.LUT R17, R2, 0xfffffffe, RZ, 0xc0, !PT ;  /* 0xfffffffe0211b812 */ /* 0x008fe200078ec0ff */
[----:B------:R-:W-:Y:S01]  /*c350*/  @!P2 IMAD.WIDE R14, R15, 0x4, R4 ;  /* 0x000000040f0ea825 */ /* 0x000fe200078e0204 */
[----:B------:R-:W-:Y:S01]  /*c360*/  @!P6 LEA.HI R23, R23, R23, RZ, 0x1 ;  /* 0x000000171717e211 */ /* 0x000fe200078f08ff */
[----:B------:R1:W-:Y:S01]  /*c370*/  @!P1 ST.E.64 desc[UR6][R12.64], R100 ;  /* 0x000000640c009985 */ /* 0x0003e2000c101b06 */
[----:B------:R-:W-:Y:S01]  /*c380*/  @!P4 LOP3.LUT R19, R19, 0xfffffffe, RZ, 0xc0, !PT ;  /* 0xfffffffe1313c812 */ /* 0x000fe200078ec0ff */
[----:B------:R-:W-:Y:S01]  /*c390*/  VIADD R0, R3, 0xc8 ;  /* 0x000000c803007836 */ /* 0x000fe20000000000 */
[----:B----4-:R-:W-:Y:S01]  /*c3a0*/  @!P5 LOP3.LUT R21, R22, 0xfffffffe, RZ, 0xc0, !PT ;  /* 0xfffffffe1615d812 */ /* 0x010fe200078ec0ff */
[----:B------:R2:W-:Y:S01]  /*c3b0*/  @!P2 ST.E.64 desc[UR6][R14.64], R104 ;  /* 0x000000680e00a985 */ /* 0x0005e2000c101b06 */
[----:B------:R-:W-:Y:S01]  /*c3c0*/  @!P6 LOP3.LUT R23, R23, 0xfffffffe, RZ, 0xc0, !PT ;  /* 0xfffffffe1717e812 */ /* 0x000fe200078ec0ff */
[C---:B------:R-:W-:Y:S01]  /*c3d0*/  VIADD R2, R3.reuse, 0xd0 ;  /* 0x000000d003027836 */ /* 0x040fe20000000000 */
[----:B------:R-:W-:Y:S01]  /*c3e0*/  ISETP.GE.AND P0, PT, R0, UR4, PT ;  /* 0x0000000400007c0c */ /* 0x000fe2000bf06270 */
[----:B------:R-:W-:-:S02]  /*c3f0*/  VIADD R22, R3, 0xe0 ;  /* 0x000000e003167836 */ /* 0x000fc40000000000 */
[----:B0-----:R-:W-:Y:S01]  /*c400*/  @!P3 IMAD.WIDE R10, R17, 0x4, R4 ;  /* 0x00000004110ab825 */ /* 0x001fe200078e0204 */
[----:B------:R-:W-:-:S03]  /*c410*/  ISETP.GE.AND P1, PT, R2, UR4, PT ;  /* 0x0000000402007c0c */ /* 0x000fc6000bf26270 */
[--C-:B-1----:R-:W-:Y:S01]  /*c420*/  @!P4 IMAD.WIDE R12, R19, 0x4, R4.reuse ;  /* 0x00000004130cc825 */ /* 0x102fe200078e0204 */
[----:B------:R0:W-:Y:S01]  /*c430*/  @!P3 ST.E.64 desc[UR6][R10.64], R108 ;  /* 0x0000006c0a00b985 */ /* 0x0001e2000c101b06 */
[----:B------:R-:W-:Y:S02]  /*c440*/  IADD3 R19, R3, 0xd8, RZ ;  /* 0x000000d803137810 */ /* 0x000fe40007ffe0ff */
[--C-:B------:R-:W-:Y:S01]  /*c450*/  @!P5 IMAD.WIDE R16, R21, 0x4, R4.reuse ;  /* 0x000000041510d825 */ /* 0x100fe200078e0204 */
[----:B------:R1:W-:Y:S01]  /*c460*/  @!P4 ST.E.64 desc[UR6][R12.64], R112 ;  /* 0x000000700c00c985 */ /* 0x0003e2000c101b06 */
[----:B--2---:R-:W-:Y:S02]  /*c470*/  IADD3 R15, R3, 0xf0, RZ ;  /* 0x000000f0030f7810 */ /* 0x004fe40007ffe0ff */
[----:B------:R-:W-:Y:S01]  /*c480*/  @!P6 IMAD.WIDE R20, R23, 0x4, R4 ;  /* 0x000000041714e825 */ /* 0x000fe200078e0204 */
[----:B------:R2:W-:Y:S01]  /*c490*/  @!P5 ST.E.64 desc[UR6][R16.64], R116 ;  /* 0x000000741000d985 */ /* 0x0005e2000c101b06 */
[----:B------:R-:W-:-:S02]  /*c4a0*/  ISETP.GE.AND P2, PT, R19, UR4, PT ;  /* 0x0000000413007c0c */ /* 0x000fc4000bf46270 */
[C---:B------:R-:W-:Y:S01]  /*c4b0*/  VIADD R14, R3.reuse, 0xe8 ;  /* 0x000000e8030e7836 */ /* 0x040fe20000000000 */
[----:B------:R3:W-:Y:S01]  /*c4c0*/  @!P6 ST.E.64 desc[UR6][R20.64], R120 ;  /* 0x000000781400e985 */ /* 0x0007e2000c101b06 */
[----:B------:R-:W-:Y:S01]  /*c4d0*/  ISETP.GE.AND P3, PT, R22, UR4, PT ;  /* 0x0000000416007c0c */ /* 0x000fe2000bf66270 */
[----:B0-----:R-:W-:Y:S01]  /*c4e0*/  VIADD R11, R3, 0xf8 ;  /* 0x000000f8030b7836 */ /* 0x001fe20000000000 */
[----:B------:R-:W-:Y:S02]  /*c4f0*/  ISETP.GE.AND P5, PT, R15, UR4, PT ;  /* 0x000000040f007c0c */ /* 0x000fe4000bfa6270 */
[----:B------:R-:W-:Y:S02]  /*c500*/  ISETP.GE.AND P4, PT, R14, UR4, PT ;  /* 0x000000040e007c0c */ /* 0x000fe4000bf86270 */
[----:B------:R-:W-:Y:S02]  /*c510*/  ISETP.GE.AND P6, PT, R11, UR4, PT ;  /* 0x000000040b007c0c */ /* 0x000fe4000bfc6270 */
[----:B------:R-:W-:-:S02]  /*c520*/  @!P0 LEA.HI R0, R0, R0, RZ, 0x1 ;  /* 0x0000000000008211 */ /* 0x000fc400078f08ff */
[----:B------:R-:W-:Y:S02]  /*c530*/  @!P1 LEA.HI R2, R2, R2, RZ, 0x1 ;  /* 0x0000000202029211 */ /* 0x000fe400078f08ff */
[----:B------:R-:W-:Y:S02]  /*c540*/  @!P2 LEA.HI R19, R19, R19, RZ, 0x1 ;  /* 0x000000131313a211 */ /* 0x000fe400078f08ff */
[----:B------:R-:W-:Y:S02]  /*c550*/  @!P3 LEA.HI R22, R22, R22, RZ, 0x1 ;  /* 0x000000161616b211 */ /* 0x000fe400078f08ff */
[----:B------:R-:W-:Y:S02]  /*c560*/  @!P5 LEA.HI R10, R15, R15, RZ, 0x1 ;  /* 0x0000000f0f0ad211 */ /* 0x000fe400078f08ff */
[----:B------:R-:W-:Y:S02]  /*c570*/  @!P4 LEA.HI R14, R14, R14, RZ, 0x1 ;  /* 0x0000000e0e0ec211 */ /* 0x000fe400078f08ff */
[----:B-1----:R-:W-:-:S02]  /*c580*/  @!P6 LEA.HI R12, R11, R11, RZ, 0x1 ;  /* 0x0000000b0b0ce211 */ /* 0x002fc400078f08ff */
[----:B------:R-:W-:Y:S02]  /*c590*/  @!P0 LOP3.LUT R11, R0, 0xfffffffe, RZ, 0xc0, !PT ;  /* 0xfffffffe000b8812 */ /* 0x000fe400078ec0ff */
[----:B------:R-:W-:Y:S02]  /*c5a0*/  @!P1 LOP3.LUT R13, R2, 0xfffffffe, RZ, 0xc0, !PT ;  /* 0xfffffffe020d9812 */ /* 0x000fe400078ec0ff */
[----:B------:R-:W-:Y:S02]  /*c5b0*/  @!P2 LOP3.LUT R15, R19, 0xfffffffe, RZ, 0xc0, !PT ;  /* 0xfffffffe130fa812 */ /* 0x000fe400078ec0ff */
[----:B--2---:R-:W-:Y:S02]  /*c5c0*/  @!P3 LOP3.LUT R17, R22, 0xfffffffe, RZ, 0xc0, !PT ;  /* 0xfffffffe1611b812 */ /* 0x004fe400078ec0ff */
[----:B---3--:R-:W-:Y:S01]  /*c5d0*/  @!P4 LOP3.LUT R21, R14, 0xfffffffe, RZ, 0xc0, !PT ;  /* 0xfffffffe0e15c812 */ /* 0x008fe200078ec0ff */
[----:B------:R-:W-:Y:S01]  /*c5e0*/  @!P2 IMAD.WIDE R14, R15, 0x4, R4 ;  /* 0x000000040f0ea825 */ /* 0x000fe200078e0204 */
[----:B------:R-:W-:-:S02]  /*c5f0*/  @!P5 LOP3.LUT R23, R10, 0xfffffffe, RZ, 0xc0, !PT ;  /* 0xfffffffe0a17d812 */ /* 0x000fc400078ec0ff */
[----:B------:R-:W-:Y:S01]  /*c600*/  @!P6 LOP3.LUT R19, R12, 0xfffffffe, RZ, 0xc0, !PT ;  /* 0xfffffffe0c13e812 */ /* 0x000fe200078ec0ff */
[----:B------:R-:W-:-:S04]  /*c610*/  @!P0 IMAD.WIDE R10, R11, 0x4, R4 ;  /* 0x000000040b0a8825 */ /* 0x000fc800078e0204 */
[--C-:B------:R-:W-:Y:S01]  /*c620*/  @!P1 IMAD.WIDE R12, R13, 0x4, R4.reuse ;  /* 0x000000040d0c9825 */ /* 0x100fe200078e0204 */
[----:B------:R0:W-:Y:S03]  /*c630*/  @!P0 ST.E.64 desc[UR6][R10.64], R124 ;  /* 0x0000007c0a008985 */ /* 0x0001e6000c101b06 */
[--C-:B------:R-:W-:Y:S01]  /*c640*/  @!P3 IMAD.WIDE R16, R17, 0x4, R4.reuse ;  /* 0x000000041110b825 */ /* 0x100fe200078e0204 */
[----:B------:R0:W-:Y:S03]  /*c650*/  @!P1 ST.E.64 desc[UR6][R12.64], R128 ;  /* 0x000000800c009985 */ /* 0x0001e6000c101b06 */
[--C-:B------:R-:W-:Y:S01]  /*c660*/  @!P4 IMAD.WIDE R20, R21, 0x4, R4.reuse ;  /* 0x000000041514c825 */ /* 0x100fe200078e0204 */
[----:B------:R0:W-:Y:S03]  /*c670*/  @!P2 ST.E.64 desc[UR6][R14.64], R132 ;  /* 0x000000840e00a985 */ /* 0x0001e6000c101b06 */
[--C-:B------:R-:W-:Y:S01]  /*c680*/  @!P5 IMAD.WIDE R22, R23, 0x4, R4.reuse ;  /* 0x000000041716d825 */ /* 0x100fe200078e0204 */
[----:B------:R0:W-:Y:S03]  /*c690*/  @!P3 ST.E.64 desc[UR6][R16.64], R136 ;  /* 0x000000881000b985 */ /* 0x0001e6000c101b06 */
[----:B------:R-:W-:Y:S01]  /*c6a0*/  @!P6 IMAD.WIDE R4, R19, 0x4, R4 ;  /* 0x000000041304e825 */ /* 0x000fe200078e0204 */
[----:B------:R0:W-:Y:S04]  /*c6b0*/  @!P4 ST.E.64 desc[UR6][R20.64], R140 ;  /* 0x0000008c1400c985 */ /* 0x0001e8000c101b06 */
[----:B------:R0:W-:Y:S04]  /*c6c0*/  @!P5 ST.E.64 desc[UR6][R22.64], R144 ;  /* 0x000000901600d985 */ /* 0x0001e8000c101b06 */
[----:B------:R0:W-:Y:S02]  /*c6d0*/  @!P6 ST.E.64 desc[UR6][R4.64], R148 ;  /* 0x000000940400e985 */ /* 0x0001e4000c101b06 */
.L_x_37:
[----:B------:R-:W-:Y:S05]  /*c6e0*/  BSYNC B0 ;  /* 0x0000000000007941 */ /* 0x000fea0003800000 */
.L_x_36:
[----:B------:R-:W-:Y:S01]  /*c6f0*/  ISETP.GE.AND P0, PT, R9, R8, PT ;  /* 0x000000080900720c */ /* 0x000fe20003f06270 */
[----:B0---4-:R0:W1:Y:S04]  /*c700*/  SHFL.IDX PT, R5, R7, 0x1, 0x1c1f ;  /* 0x003c1f0007057f89 */ /* 0x01106800000e0000 */
[----:B---3--:R0:W3:Y:S08]  /*c710*/  SHFL.IDX PT, R4, R6, 0x1, 0x1c1f ;  /* 0x003c1f0006047f89 */ /* 0x0080f000000e0000 */
[----:B0-----:R-:W-:Y:S05]  /*c720*/  @P0 BRA `(.L_x_8) ;  /* 0x0000004c00940947 */ /* 0x001fea0003800000 */
[C---:B--2---:R-:W-:Y:S01]  /*c730*/  VIADD R0, R3.reuse, 0x8 ;  /* 0x0000000803007836 */ /* 0x044fe20000000000 */
[C---:B------:R-:W-:Y:S01]  /*c740*/  IADD3 R2, R3.reuse, 0x10, RZ ;  /* 0x0000001003027810 */ /* 0x040fe20007ffe0ff */
[----:B------:R-:W-:Y:S01]  /*c750*/  ULDC UR4, c[0x0][0xac8] ;  /* 0x0002b20000047ab9 */ /* 0x000fe20000000800 */
[C---:B------:R-:W-:Y:S01]  /*c760*/  VIADD R12, R3.reuse, 0x18 ;  /* 0x00000018030c7836 */ /* 0x040fe20000000000 */
[C---:B------:R-:W-:Y:S01]  /*c770*/  ISETP.GE.AND P0, PT, R3.reuse, UR4, PT ;  /* 0x0000000403007c0c */ /* 0x040fe2000bf06270 */
[C---:B------:R-:W-:Y:S01]  /*c780*/  VIADD R13, R3.reuse, 0x20 ;  /* 0x00000020030d7836 */ /* 0x040fe20000000000 */
[----:B------:R-:W-:Y:S01]  /*c790*/  ISETP.GE.AND P1, PT, R0, UR4, PT ;  /* 0x0000000400007c0c */ /* 0x000fe2000bf26270 */
[----:B------:R-:W-:Y:S01]  /*c7a0*/  ULDC.64 UR6, c[0x0][0x208] ;  /* 0x0000820000067ab9 */ /* 0x000fe20000000a00 */
[----:B------:R-:W-:Y:S01]  /*c7b0*/  ISETP.GE.AND P2, PT, R2, UR4, PT ;  /* 0x0000000402007c0c */ /* 0x000fe2000bf46270 */
[C---:B------:R-:W-:Y:S01]  /*c7c0*/  VIADD R14, R3.reuse, 0x38 ;  /* 0x00000038030e7836 */ /* 0x040fe20000000000 */
[----:B------:R-:W-:Y:S01]  /*c7d0*/  ISETP.GE.AND P5, PT, R12, UR4, PT ;  /* 0x000000040c007c0c */ /* 0x000fe2000bfa6270 */
[----:B------:R-:W-:Y:S01]  /*c7e0*/  VIADD R16, R3, 0x48 ;  /* 0x0000004803107836 */ /* 0x000fe20000000000 */
[----:B------:R-:W-:Y:S01]  /*c7f0*/  ISETP.GE.AND P6, PT, R13, UR4, PT ;  /* 0x000000040d007c0c */ /* 0x000fe2000bfc6270 */
[C---:B------:R-:W-:Y:S01]  /*c800*/  VIADD R20, R3.reuse, 0x50 ;  /* 0x0000005003147836 */ /* 0x040fe20000000000 */
[----:B------:R-:W-:-:S02]  /*c810*/  IADD3 R15, R3, 0x40, RZ ;  /* 0x00000040030f7810 */ /* 0x000fc40007ffe0ff */
[----:B------:R-:W-:Y:S01]  /*c820*/  ISETP.GE.AND P4, PT, R16, UR4, PT ;  /* 0x0000000410007c0c */ /* 0x000fe2000bf86270 */
[--C-:B-1-3--:R-:W-:Y:S01]  /*c830*/  @!P0 IMAD.WIDE R6, R3, 0x4, R4.reuse ;  /* 0x0000000403068825 */ /* 0x10afe200078e0204 */
[----:B------:R-:W-:Y:S02]  /*c840*/  ISETP.GE.AND P3, PT, R15, UR4, PT ;  /* 0x000000040f007c0c */ /* 0x000fe4000bf66270 */
[----:B------:R-:W-:Y:S02]  /*c850*/  @!P1 LEA.HI R0, R0, R0, RZ, 0x1 ;  /* 0x0000000000009211 */ /* 0x000fe400078f08ff */
[----:B------:R-:W-:Y:S01]  /*c860*/  @!P2 LEA.HI R2, R2, R2, RZ, 0x1 ;  /* 0x000000020202a211 */ /* 0x000fe200078f08ff */
[----:B------:R0:W-:Y:S01]  /*c870*/  @!P0 ST.E.64 desc[UR6][R6.64], R26 ;  /* 0x0000001a06008985 */ /* 0x0001e2000c101b06 */
[----:B------:R-:W-:Y:S02]  /*c880*/  @!P1 LOP3.LUT R9, R0, 0xfffffffe, RZ, 0xc0, !PT ;  /* 0xfffffffe00099812 */ /* 0x000fe400078ec0ff */
[----:B------:R-:W-:Y:S01]  /*c890*/  @!P2 LOP3.LUT R11, R2, 0xfffffffe, RZ, 0xc0, !PT ;  /* 0xfffffffe020ba812 */ /* 0x000fe200078ec0ff */
[C---:B------:R-:W-:Y:S01]  /*c8a0*/  VIADD R2, R3.reuse, 0x30 ;  /* 0x0000003003027836 */ /* 0x040fe20000000000 */
[----:B------:R-:W-:Y:S01]  /*c8b0*/  IADD3 R0, R3, 0x28, RZ ;  /* 0x0000002803007810 */ /* 0x000fe20007ffe0ff */
[----:B------:R-:W-:Y:S01]  /*c8c0*/  @!P1 IMAD.WIDE R8, R9, 0x4, R4 ;  /* 0x0000000409089825 */ /* 0x000fe200078e0204 */
[----:B------:R-:W-:-:S02]  /*c8d0*/  @!P5 LEA.HI R12, R12, R12, RZ, 0x1 ;  /* 0x0000000c0c0cd211 */ /* 0x000fc400078f08ff */
[----:B------:R-:W-:Y:S01]  /*c8e0*/  ISETP.GE.AND P0, PT, R0, UR4, PT ;  /* 0x0000000400007c0c */ /* 0x000fe2000bf06270 */
[----:B------:R-:W-:Y:S01]  /*c8f0*/  @!P2 IMAD.WIDE R10, R11, 0x4, R4 ;  /* 0x000000040b0aa825 */ /* 0x000fe200078e0204 */
[----:B------:R1:W-:Y:S01]  /*c900*/  @!P1 ST.E.64 desc[UR6][R8.64], R30 ;  /* 0x0000001e08009985 */ /* 0x0003e2000c101b06 */
[----:B------:R-:W-:Y:S02]  /*c910*/  ISETP.GE.AND P1, PT, R2, UR4, PT ;  /* 0x0000000402007c0c */ /* 0x000fe4000bf26270 */
[----:B------:R-:W-:Y:S01]  /*c920*/  @!P6 LEA.HI R13, R13, R13, RZ, 0x1 ;  /* 0x0000000d0d0de211 */ /* 0x000fe200078f08ff */
[----:B------:R2:W-:Y:S01]  /*c930*/  @!P2 ST.E.64 desc[UR6][R10.64], R34 ;  /* 0x000000220a00a985 */ /* 0x0005e2000c101b06 */
[----:B------:R-:W-:Y:S02]  /*c940*/  ISETP.GE.AND P2, PT, R14, UR4, PT ;  /* 0x000000040e007c0c */ /* 0x000fe4000bf46270 */
[----:B0-----:R-:W-:Y:S02]  /*c950*/  @!P5 LOP3.LUT R7, R12, 0xfffffffe, RZ, 0xc0, !PT ;  /* 0xfffffffe0c07d812 */ /* 0x001fe400078ec0ff */
[----:B------:R-:W-:-:S02]  /*c960*/  @!P4 LEA.HI R16, R16, R16, RZ, 0x1 ;  /* 0x000000101010c211 */ /* 0x000fc400078f08ff */
[----:B------:R-:W-:Y:S01]  /*c970*/  @!P0 LEA.HI R0, R0, R0, RZ, 0x1 ;  /* 0x0000000000008211 */ /* 0x000fe200078f08ff */
[--C-:B------:R-:W-:Y:S01]  /*c980*/  @!P5 IMAD.WIDE R6, R7, 0x4, R4.reuse ;  /* 0x000000040706d825 */ /* 0x100fe200078e0204 */
[----:B------:R-:W-:Y:S02]  /*c990*/  @!P4 LOP3.LUT R19, R16, 0xfffffffe, RZ, 0xc0, !PT ;  /* 0xfffffffe1013c812 */ /* 0x000fe400078ec0ff */
[----:B-1----:R-:W-:Y:S02]  /*c9a0*/  @!P6 LOP3.LUT R9, R13, 0xfffffffe, RZ, 0xc0, !PT ;  /* 0xfffffffe0d09e812 */ /* 0x002fe400078ec0ff */
[----:B------:R-:W-:Y:S01]  /*c9b0*/  @!P1 LEA.HI R2, R2, R2, RZ, 0x1 ;  /* 0x0000000202029211 */ /* 0x000fe200078f08ff */
[----:B------:R0:W-:Y:S01]  /*c9c0*/  @!P5 ST.E.64 desc[UR6][R6.64], R38 ;  /* 0x000000260600d985 */ /* 0x0001e2000c101b06 */
[----:B------:R-:W-:Y:S01]  /*c9d0*/  @!P2 LEA.HI R14, R14, R14, RZ, 0x1 ;  /* 0x0000000e0e0ea211 */ /* 0x000fe200078f08ff */
[----:B------:R-:W-:Y:S01]  /*c9e0*/  @!P6 IMAD.WIDE R8, R9, 0x4, R4 ;  /* 0x000000040908e825 */ /* 0x000fe200078e0204 */
[----:B--2---:R-:W-:-:S02]  /*c9f0*/  @!P3 LEA.HI R10, R15, R15, RZ, 0x1 ;  /* 0x0000000f0f0ab211 */ /* 0x004fc400078f08ff */
[----:B------:R-:W-:Y:S01]  /*ca00*/  @!P0 LOP3.LUT R11, R0, 0xfffffffe, RZ, 0xc0, !PT ;  /* 0xfffffffe000b8812 */ /* 0x000fe200078ec0ff */
[C---:B------:R-:W-:Y:S01]  /*ca10*/  VIADD R0, R3.reuse, 0x60 ;  /* 0x0000006003007836 */ /* 0x040fe20000000000 */
[----:B------:R-:W-:Y:S01]  /*ca20*/  @!P1 LOP3.LUT R13, R2, 0xfffffffe, RZ, 0xc0, !PT ;  /* 0xfffffffe020d9812 */ /* 0x000fe200078ec0ff */
[----:B------:R1:W-:Y:S01]  /*ca30*/  @!P6 ST.E.64 desc[UR6][R8.64], R42 ;  /* 0x0000002a0800e985 */ /* 0x0003e2000c101b06 */
[----:B------:R-:W-:Y:S01]  /*ca40*/  @!P2 LOP3.LUT R15, R14, 0xfffffffe, RZ, 0xc0, !PT ;  /* 0xfffffffe0e0fa812 */ /* 0x000fe200078ec0ff */
[C---:B------:R-:W-:Y:S01]  /*ca50*/  VIADD R2, R3.reuse, 0x68 ;  /* 0x0000006803027836 */ /* 0x040fe20000000000 */
[----:B------:R-:W-:Y:S02]  /*ca60*/  @!P3 LOP3.LUT R17, R10, 0xfffffffe, RZ, 0xc0, !PT ;  /* 0xfffffffe0a11b812 */ /* 0x000fe400078ec0ff */
[----:B------:R-:W-:Y:S01]  /*ca70*/  IADD3 R21, R3, 0x58, RZ ;  /* 0x0000005803157810 */ /* 0x000fe20007ffe0ff */
[----:B0-----:R-:W-:Y:S01]  /*ca80*/  @!P0 IMAD.WIDE R6, R11, 0x4, R4 ;  /* 0x000000040b068825 */ /* 0x001fe200078e0204 */
[----:B------:R-:W-:-:S02]  /*ca90*/  ISETP.GE.AND P5, PT, R20, UR4, PT ;  /* 0x0000000414007c0c */ /* 0x000fc4000bfa6270 */
[----:B------:R-:W-:Y:S01]  /*caa0*/  ISETP.GE.AND P6, PT, R21, UR4, PT ;  /* 0x0000000415007c0c */ /* 0x000fe2000bfc6270 */
[--C-:B------:R-:W-:Y:S01]  /*cab0*/  @!P2 IMAD.WIDE R10, R15, 0x4, R4.reuse ;  /* 0x000000040f0aa825 */ /* 0x100fe200078e0204 */
[----:B------:R0:W-:Y:S01]  /*cac0*/  @!P0 ST.E.64 desc[UR6][R6.64], R46 ;  /* 0x0000002e06008985 */ /* 0x0001e2000c101b06 */
[----:B------:R-:W-:Y:S02]  /*cad0*/  IADD3 R16, R3, 0x70, RZ ;  /* 0x0000007003107810 */ /* 0x000fe40007ffe0ff */
[----:B-1----:R-:W-:-:S04]  /*cae0*/  @!P1 IMAD.WIDE R8, R13, 0x4, R4 ;  /* 0x000000040d089825 */ /* 0x002fc800078e0204 */
[--C-:B------:R-:W-:Y:S01]  /*caf0*/  @!P3 IMAD.WIDE R12, R17, 0x4, R4.reuse ;  /* 0x00000004110cb825 */ /* 0x100fe200078e0204 */
[----:B------:R1:W-:Y:S01]  /*cb00*/  @!P1 ST.E.64 desc[UR6][R8.64], R50 ;  /* 0x0000003208009985 */ /* 0x0003e2000c101b06 */
[----:B------:R-:W-:Y:S02]  /*cb10*/  @!P5 LEA.HI R20, R20, R20, RZ, 0x1 ;  /* 0x000000141414d211 */ /* 0x000fe400078f08ff */
[----:B------:R-:W-:Y:S01]  /*cb20*/  @!P4 IMAD.WIDE R14, R19, 0x4, R4 ;  /* 0x00000004130ec825 */ /* 0x000fe200078e0204 */
[----:B------:R2:W-:Y:S01]  /*cb30*/  @!P2 ST.E.64 desc[UR6][R10.64], R54 ;  /* 0x000000360a00a985 */ /* 0x0005e2000c101b06 */
[----:B------:R-:W-:Y:S02]  /*cb40*/  ISETP.GE.AND P2, PT, R16, UR4, PT ;  /* 0x0000000410007c0c */ /* 0x000fe4000bf46270 */
[C---:B------:R-:W-:Y:S01]  /*cb50*/  VIADD R17, R3.reuse, 0x78 ;  /* 0x0000007803117836 */ /* 0x040fe20000000000 */
[----:B------:R3:W-:Y:S01]  /*cb60*/  @!P3 ST.E.64 desc[UR6][R12.64], R58 ;  /* 0x0000003a0c00b985 */ /* 0x0007e2000c101b06 */
[----:B------:R-:W-:Y:S01]  /*cb70*/  VIADD R19, R3, 0x80 ;  /* 0x0000008003137836 */ /* 0x000fe20000000000 */
[----:B------:R-:W-:-:S02]  /*cb80*/  ISETP.GE.AND P3, PT, R2, UR4, PT ;  /* 0x0000000402007c0c */ /* 0x000fc4000bf66270 */
[----:B------:R4:W-:Y:S01]  /*cb90*/  @!P4 ST.E.64 desc[UR6][R14.64], R62 ;  /* 0x0000003e0e00c985 */ /* 0x0009e2000c101b06 */
[----:B------:R-:W-:Y:S02]  /*cba0*/  ISETP.GE.AND P4, PT, R0, UR4, PT ;  /* 0x0000000400007c0c */ /* 0x000fe4000bf86270 */
[----:B------:R-:W-:Y:S02]  /*cbb0*/  ISETP.GE.AND P1, PT, R17, UR4, PT ;  /* 0x0000000411007c0c */ /* 0x000fe4000bf26270 */
[----:B------:R-:W-:Y:S02]  /*cbc0*/  ISETP.GE.AND P0, PT, R19, UR4, PT ;  /* 0x0000000413007c0c */ /* 0x000fe4000bf06270 */
        /* <DEDUP_REMOVED lines=15> */
[C---:B------:R-:W-:Y:S01]  /*ccc0*/  VIADD R0, R3.reuse, 0x98 ;  /* 0x0000009803007836 */ /* 0x040fe20000000000 */
[----:B----4-:R-:W-:Y:S01]  /*ccd0*/  @!P2 LOP3.LUT R15, R16, 0xfffffffe, RZ, 0xc0, !PT ;  /* 0xfffffffe100fa812 */ /* 0x010fe200078ec0ff */
[----:B------:R-:W-:Y:S01]  /*cce0*/  VIADD R16, R3, 0xa8 ;  /* 0x000000a803107836 */ /* 0x000fe20000000000 */
[----:B------:R-:W-:-:S02]  /*ccf0*/  @!P1 LOP3.LUT R17, R17, 0xfffffffe, RZ, 0xc0, !PT ;  /* 0xfffffffe11119812 */ /* 0x000fc400078ec0ff */
[----:B------:R-:W-:Y:S02]  /*cd00*/  IADD3 R20, R3, 0x88, RZ ;  /* 0x0000008803147810 */ /* 0x000fe40007ffe0ff */
[----:B------:R-:W-:Y:S01]  /*cd10*/  @!P0 LOP3.LUT R19, R19, 0xfffffffe, RZ, 0xc0, !PT ;  /* 0xfffffffe13138812 */ /* 0x000fe200078ec0ff */
[--C-:B0-----:R-:W-:Y:S01]  /*cd20*/  @!P4 IMAD.WIDE R6, R11, 0x4, R4.reuse ;  /* 0x000000040b06c825 */ /* 0x101fe200078e0204 */
[----:B------:R-:W-:Y:S02]  /*cd30*/  ISETP.GE.AND P6, PT, R20, UR4, PT ;  /* 0x0000000414007c0c */ /* 0x000fe4000bfc6270 */
[----:B------:R-:W-:Y:S01]  /*cd40*/  ISETP.GE.AND P5, PT, R21, UR4, PT ;  /* 0x0000000415007c0c */ /* 0x000fe2000bfa6270 */
[--C-:B-1----:R-:W-:Y:S01]  /*cd50*/  @!P3 IMAD.WIDE R8, R13, 0x4, R4.reuse ;  /* 0x000000040d08b825 */ /* 0x102fe200078e0204 */
[----:B------:R0:W-:Y:S01]  /*cd60*/  @!P4 ST.E.64 desc[UR6][R6.64], R74 ;  /* 0x0000004a0600c985 */ /* 0x0001e2000c101b06 */
[----:B------:R-:W-:Y:S02]  /*cd70*/  IADD3 R2, R3, 0xa0, RZ ;  /* 0x000000a003027810 */ /* 0x000fe40007ffe0ff */
[----:B------:R-:W-:Y:S01]  /*cd80*/  @!P2 IMAD.WIDE R10, R15, 0x4, R4 ;  /* 0x000000040f0aa825 */ /* 0x000fe200078e0204 */
[----:B------:R1:W-:Y:S01]  /*cd90*/  @!P3 ST.E.64 desc[UR6][R8.64], R78 ;  /* 0x0000004e0800b985 */ /* 0x0003e2000c101b06 */
[----:B------:R-:W-:-:S02]  /*cda0*/  ISETP.GE.AND P4, PT, R2, UR4, PT ;  /* 0x0000000402007c0c */ /* 0x000fc4000bf86270 */
[--C-:B------:R-:W-:Y:S01]  /*cdb0*/  @!P1 IMAD.WIDE R12, R17, 0x4, R4.reuse ;  /* 0x00000004110c9825 */ /* 0x100fe200078e0204 */
[----:B------:R2:W-:Y:S01]  /*cdc0*/  @!P2 ST.E.64 desc[UR6][R10.64], R82 ;  /* 0x000000520a00a985 */ /* 0x0005e2000c101b06 */
[----:B------:R-:W-:Y:S02]  /*cdd0*/  @!P6 LEA.HI R20, R20, R20, RZ, 0x1 ;  /* 0x000000141414e211 */ /* 0x000fe400078f08ff */
[----:B------:R-:W-:Y:S01]  /*cde0*/  @!P0 IMAD.WIDE R14, R19, 0x4, R4 ;  /* 0x00000004130e8825 */ /* 0x000fe200078e0204 */
[----:B------:R3:W-:Y:S01]  /*cdf0*/  @!P1 ST.E.64 desc[UR6][R12.64], R86 ;  /* 0x000000560c009985 */ /* 0x0007e2000c101b06 */
[C---:B------:R-:W-:Y:S02]  /*ce00*/  IADD3 R19, R3.reuse, 0xb8, RZ ;  /* 0x000000b803137810 */ /* 0x040fe40007ffe0ff */
[----:B------:R-:W-:Y:S01]  /*ce10*/  VIADD R17, R3, 0xb0 ;  /* 0x000000b003117836 */ /* 0x000fe20000000000 */
[----:B------:R4:W-:Y:S01]  /*ce20*/  @!P0 ST.E.64 desc[UR6][R14.64], R90 ;  /* 0x0000005a0e008985 */ /* 0x0009e2000c101b06 */
[----:B------:R-:W-:-:S02]  /*ce30*/  ISETP.GE.AND P0, PT, R0, UR4, PT ;  /* 0x0000000400007c0c */ /* 0x000fc4000bf06270 */
[----:B------:R-:W-:Y:S02]  /*ce40*/  @!P5 LEA.HI R21, R21, R21, RZ, 0x1 ;  /* 0x000000151515d211 */ /* 0x000fe400078f08ff */
[----:B------:R-:W-:Y:S02]  /*ce50*/  ISETP.GE.AND P3, PT, R16, UR4, PT ;  /* 0x0000000410007c0c */ /* 0x000fe4000bf66270 */
[----:B------:R-:W-:Y:S02]  /*ce60*/  ISETP.GE.AND P2, PT, R17, UR4, PT ;  /* 0x0000000411007c0c */ /* 0x000fe4000bf46270 */
[----:B0-----:R-:W-:Y:S01]  /*ce70*/  @!P6 LOP3.LUT R7, R20, 0xfffffffe, RZ, 0xc0, !PT ;  /* 0xfffffffe1407e812 */ /* 0x001fe200078ec0ff */
[----:B------:R-:W-:Y:S01]  /*ce80*/  VIADD R20, R3, 0xc0 ;  /* 0x000000c003147836 */ /* 0x000fe20000000000 */
[----:B------:R-:W-:Y:S02]  /*ce90*/  ISETP.GE.AND P1, PT, R19, UR4, PT ;  /* 0x0000000413007c0c */ /* 0x000fe4000bf26270 */
[----:B-1----:R-:W-:Y:S01]  /*cea0*/  @!P5 LOP3.LUT R9, R21, 0xfffffffe, RZ, 0xc0, !PT ;  /* 0xfffffffe1509d812 */ /* 0x002fe200078ec0ff */
[----:B------:R-:W-:Y:S01]  /*ceb0*/  @!P6 IMAD.WIDE R6, R7, 0x4, R4 ;  /* 0x000000040706e825 */ /* 0x000fe200078e0204 */
[----:B------:R-:W-:-:S02]  /*cec0*/  @!P0 LEA.HI R0, R0, R0, RZ, 0x1 ;  /* 0x0000000000008211 */ /* 0x000fc400078f08ff */
[----:B------:R-:W-:Y:S01]  /*ced0*/  @!P4 LEA.HI R2, R2, R2, RZ, 0x1 ;  /* 0x000000020202c211 */ /* 0x000fe200078f08ff */
[----:B------:R-:W-:Y:S01]  /*cee0*/  @!P5 IMAD.WIDE R8, R9, 0x4, R4 ;  /* 0x000000040908d825 */ /* 0x000fe200078e0204 */
[----:B--2---:R-:W-:Y:S01]  /*cef0*/  @!P0 LOP3.LUT R11, R0, 0xfffffffe, RZ, 0xc0, !PT ;  /* 0xfffffffe000b8812 */ /* 0x004fe200078ec0ff */
[----:B------:R0:W-:Y:S01]  /*cf00*/  @!P6 ST.E.64 desc[UR6][R6.64], R94 ;  /* 0x0000005e0600e985 */ /* 0x0001e2000c101b06 */
[----:B------:R-:W-:Y:S01]  /*cf10*/  @!P3 LEA.HI R16, R16, R16, RZ, 0x1 ;  /* 0x000000101010b211 */ /* 0x000fe200078f08ff */
[----:B------:R-:W-:Y:S01]  /*cf20*/  VIADD R21, R3, 0xc8 ;  /* 0x000000c803157836 */ /* 0x000fe20000000000 */
[----:B------:R-:W-:Y:S01]  /*cf30*/  @!P2 LEA.HI R17, R17, R17, RZ, 0x1 ;  /* 0x000000111111a211 */ /* 0x000fe200078f08ff */
[----:B------:R1:W-:Y:S01]  /*cf40*/  @!P5 ST.E.64 desc[UR6][R8.64], R98 ;  /* 0x000000620800d985 */ /* 0x0003e2000c101b06 */
[----:B------:R-:W-:Y:S02]  /*cf50*/  ISETP.GE.AND P5, PT, R20, UR4, PT ;  /* 0x0000000414007c0c */ /* 0x000fe4000bfa6270 */
[----:B------:R-:W-:-:S02]  /*cf60*/  @!P1 LEA.HI R19, R19, R19, RZ, 0x1 ;  /* 0x0000001313139211 */ /* 0x000fc400078f08ff */
[----:B---3--:R-:W-:Y:S01]  /*cf70*/  @!P4 LOP3.LUT R13, R2, 0xfffffffe, RZ, 0xc0, !PT ;  /* 0xfffffffe020dc812 */ /* 0x008fe200078ec0ff */
[C---:B------:R-:W-:Y:S01]  /*cf80*/  VIADD R2, R3.reuse, 0xd8 ;  /* 0x000000d803027836 */ /* 0x040fe20000000000 */
[----:B------:R-:W-:Y:S02]  /*cf90*/  IADD3 R0, R3, 0xd0, RZ ;  /* 0x000000d003007810 */ /* 0x000fe40007ffe0ff */
[----:B----4-:R-:W-:Y:S01]  /*cfa0*/  @!P3 LOP3.LUT R15, R16, 0xfffffffe, RZ, 0xc0, !PT ;  /* 0xfffffffe100fb812 */ /* 0x010fe200078ec0ff */
[--C-:B0-----:R-:W-:Y:S01]  /*cfb0*/  @!P0 IMAD.WIDE R6, R11, 0x4, R4.reuse ;  /* 0x000000040b068825 */ /* 0x101fe200078e0204 */
[----:B------:R-:W-:Y:S02]  /*cfc0*/  @!P2 LOP3.LUT R17, R17, 0xfffffffe, RZ, 0xc0, !PT ;  /* 0xfffffffe1111a812 */ /* 0x000fe400078ec0ff */
[----:B------:R-:W-:Y:S01]  /*cfd0*/  ISETP.GE.AND P6, PT, R21, UR4, PT ;  /* 0x0000000415007c0c */ /* 0x000fe2000bfc6270 */
[--C-:B-1----:R-:W-:Y:S01]  /*cfe0*/  @!P4 IMAD.WIDE R8, R13, 0x4, R4.reuse ;  /* 0x000000040d08c825 */ /* 0x102fe200078e0204 */
[----:B------:R-:W-:Y:S01]  /*cff0*/  @!P1 LOP3.LUT R19, R19, 0xfffffffe, RZ, 0xc0, !PT ;  /* 0xfffffffe13139812 */ /* 0x000fe200078ec0ff */
[----:B------:R0:W-:Y:S01]  /*d000*/  @!P0 ST.E.64 desc[UR6][R6.64], R102 ;  /* 0x0000006606008985 */ /* 0x0001e2000c101b06 */
[----:B------:R-:W-:Y:S01]  /*d010*/  ISETP.GE.AND P0, PT, R0, UR4, PT ;  /* 0x0000000400007c0c */ /* 0x000fe2000bf06270 */
[--C-:B------:R-:W-:Y:S01]  /*d020*/  @!P3 IMAD.WIDE R10, R15, 0x4, R4.reuse ;  /* 0x000000040f0ab825 */ /* 0x100fe200078e0204 */
[----:B------:R-:W-:Y:S01]  /*d030*/  @!P5 LEA.HI R20, R20, R20, RZ, 0x1 ;  /* 0x000000141414d211 */ /* 0x000fe200078f08ff */
[----:B------:R1:W-:Y:S02]  /*d040*/  @!P4 ST.E.64 desc[UR6][R8.64], R106 ;  /* 0x0000006a0800c985 */ /* 0x0003e4000c101b06 */
[--C-:B------:R-:W-:Y:S01]  /*d050*/  @!P2 IMAD.WIDE R12, R17, 0x4, R4.reuse ;  /* 0x00000004110ca825 */ /* 0x100fe200078e0204 */
[----:B------:R-:W-:Y:S01]  /*d060*/  IADD3 R17, R3, 0xe8, RZ ;  /* 0x000000e803117810 */ /* 0x000fe20007ffe0ff */
[----:B------:R2:W-:Y:S02]  /*d070*/  @!P3 ST.E.64 desc[UR6][R10.64], R110 ;  /* 0x0000006e0a00b985 */ /* 0x0005e4000c101b06 */
[--C-:B------:R-:W-:Y:S01]  /*d080*/  @!P1 IMAD.WIDE R14, R19, 0x4, R4.reuse ;  /* 0x00000004130e9825 */ /* 0x100fe200078e0204 */
[----:B------:R-:W-:Y:S01]  /*d090*/  @!P6 LEA.HI R21, R21, R21, RZ, 0x1 ;  /* 0x000000151515e211 */ /* 0x000fe200078f08ff */
[----:B------:R3:W-:Y:S01]  /*d0a0*/  @!P2 ST.E.64 desc[UR6][R12.64], R114 ;  /* 0x000000720c00a985 */ /* 0x0007e2000c101b06 */
[----:B------:R-:W-:Y:S01]  /*d0b0*/  ISETP.GE.AND P3, PT, R17, UR4, PT ;  /* 0x0000000411007c0c */ /* 0x000fe2000bf66270 */
[C---:B------:R-:W-:Y:S01]  /*d0c0*/  VIADD R16, R3.reuse, 0xe0 ;  /* 0x000000e003107836 */ /* 0x040fe20000000000 */
[----:B0-----:R-:W-:Y:S01]  /*d0d0*/  @!P5 LOP3.LUT R7, R20, 0xfffffffe, RZ, 0xc0, !PT ;  /* 0xfffffffe1407d812 */ /* 0x001fe200078ec0ff */
[C---:B------:R-:W-:Y:S01]  /*d0e0*/  VIADD R19, R3.reuse, 0xf0 ;  /* 0x000000f003137836 */ /* 0x040fe20000000000 */
[----:B------:R-:W-:Y:S01]  /*d0f0*/  @!P1 ST.E.64 desc[UR6][R14.64], R118 ;  /* 0x000000760e009985 */ /* 0x000fe2000c101b06 */
[----:B------:R-:W-:Y:S01]  /*d100*/  ISETP.GE.AND P1, PT, R2, UR4, PT ;  /* 0x0000000402007c0c */ /* 0x000fe2000bf26270 */
[----:B------:R-:W-:Y:S01]  /*d110*/  VIADD R3, R3, 0xf8 ;  /* 0x000000f803037836 */ /* 0x000fe20000000000 */
[----:B------:R-:W-:Y:S01]  /*d120*/  ISETP.GE.AND P2, PT, R16, UR4, PT ;  /* 0x0000000410007c0c */ /* 0x000fe2000bf46270 */
[----:B------:R-:W-:Y:S01]  /*d130*/  @!P5 IMAD.WIDE R6, R7, 0x4, R4 ;  /* 0x000000040706d825 */ /* 0x000fe200078e0204 */
[----:B------:R-:W-:-:S02]  /*d140*/  ISETP.GE.AND P4, PT, R19, UR4, PT ;  /* 0x0000000413007c0c */ /* 0x000fc4000bf86270 */
[----:B------:R-:W-:Y:S02]  /*d150*/  @!P0 LEA.HI R0, R0, R0, RZ, 0x1 ;  /* 0x0000000000008211 */ /* 0x000fe400078f08ff */
[----:B-1----:R-:W-:Y:S01]  /*d160*/  @!P6 LOP3.LUT R9, R21, 0xfffffffe, RZ, 0xc0, !PT ;  /* 0xfffffffe1509e812 */ /* 0x002fe200078ec0ff */
[----:B------:R0:W-:Y:S01]  /*d170*/  @!P5 ST.E.64 desc[UR6][R6.64], R122 ;  /* 0x0000007a0600d985 */ /* 0x0001e2000c101b06 */
[----:B--2---:R-:W-:Y:S02]  /*d180*/  @!P0 LOP3.LUT R11, R0, 0xfffffffe, RZ, 0xc0, !PT ;  /* 0xfffffffe000b8812 */ /* 0x004fe400078ec0ff */
[----:B------:R-:W-:Y:S01]  /*d190*/  @!P3 LEA.HI R17, R17, R17, RZ, 0x1 ;  /* 0x000000111111b211 */ /* 0x000fe200078f08ff */
[----:B------:R-:W-:Y:S01]  /*d1a0*/  @!P6 IMAD.WIDE R8, R9, 0x4, R4 ;  /* 0x000000040908e825 */ /* 0x000fe200078e0204 */
[----:B------:R-:W-:Y:S02]  /*d1b0*/  @!P1 LEA.HI R2, R2, R2, RZ, 0x1 ;  /* 0x0000000202029211 */ /* 0x000fe400078f08ff */
[----:B------:R-:W-:-:S02]  /*d1c0*/  @!P2 LEA.HI R16, R16, R16, RZ, 0x1 ;  /* 0x000000101010a211 */ /* 0x000fc400078f08ff */
[----:B------:R1:W-:Y:S01]  /*d1d0*/  @!P6 ST.E.64 desc[UR6][R8.64], R126 ;  /* 0x0000007e0800e985 */ /* 0x0003e2000c101b06 */
[----:B------:R-:W-:Y:S02]  /*d1e0*/  @!P4 LEA.HI R19, R19, R19, RZ, 0x1 ;  /* 0x000000131313c211 */ /* 0x000fe400078f08ff */
[----:B---3--:R-:W-:Y:S01]  /*d1f0*/  @!P1 LOP3.LUT R13, R2, 0xfffffffe, RZ, 0xc0, !PT ;  /* 0xfffffffe020d9812 */ /* 0x008fe200078ec0ff */
[--C-:B0-----:R-:W-:Y:S01]  /*d200*/  @!P0 IMAD.WIDE R6, R11, 0x4, R4.reuse ;  /* 0x000000040b068825 */ /* 0x101fe200078e0204 */
[----:B------:R-:W-:Y:S02]  /*d210*/  @!P2 LOP3.LUT R15, R16, 0xfffffffe, RZ, 0xc0, !PT ;  /* 0xfffffffe100fa812 */ /* 0x000fe400078ec0ff */
[----:B------:R-:W-:Y:S02]  /*d220*/  @!P3 LOP3.LUT R17, R17, 0xfffffffe, RZ, 0xc0, !PT ;  /* 0xfffffffe1111b812 */ /* 0x000fe400078ec0ff */
[----:B------:R0:W-:Y:S01]  /*d230*/  @!P0 ST.E.64 desc[UR6][R6.64], R130 ;  /* 0x0000008206008985 */ /* 0x0001e2000c101b06 */
[----:B------:R-:W-:Y:S01]  /*d240*/  ISETP.GE.AND P0, PT, R3, UR4, PT ;  /* 0x0000000403007c0c */ /* 0x000fe2000bf06270 */
[----:B------:R-:W-:Y:S01]  /*d250*/  @!P2 IMAD.WIDE R10, R15, 0x4, R4 ;  /* 0x000000040f0aa825 */ /* 0x000fe200078e0204 */
[----:B------:R-:W-:-:S03]  /*d260*/  @!P4 LOP3.LUT R19, R19, 0xfffffffe, RZ, 0xc0, !PT ;  /* 0xfffffffe1313c812 */ /* 0x000fc600078ec0ff */
[----:B-1----:R-:W-:-:S04]  /*d270*/  @!P1 IMAD.WIDE R8, R13, 0x4, R4 ;  /* 0x000000040d089825 */ /* 0x002fc800078e0204 */
[--C-:B------:R-:W-:Y:S01]  /*d280*/  @!P3 IMAD.WIDE R12, R17, 0x4, R4.reuse ;  /* 0x00000004110cb825 */ /* 0x100fe200078e0204 */
[----:B------:R0:W-:Y:S03]  /*d290*/  @!P1 ST.E.64 desc[UR6][R8.64], R134 ;  /* 0x0000008608009985 */ /* 0x0001e6000c101b06 */
[----:B------:R-:W-:Y:S01]  /*d2a0*/  @!P4 IMAD.WIDE R14, R19, 0x4, R4 ;  /* 0x00000004130ec825 */ /* 0x000fe200078e0204 */
[----:B------:R0:W-:Y:S04]  /*d2b0*/  @!P2 ST.E.64 desc[UR6][R10.64], R138 ;  /* 0x0000008a0a00a985 */ /* 0x0001e8000c101b06 */
[----:B------:R0:W-:Y:S04]  /*d2c0*/  @!P3 ST.E.64 desc[UR6][R12.64], R142 ;  /* 0x0000008e0c00b985 */ /* 0x0001e8000c101b06 */
[----:B------:R0:W-:Y:S01]  /*d2d0*/  @!P4 ST.E.64 desc[UR6][R14.64], R146 ;  /* 0x000000920e00c985 */ /* 0x0001e2000c101b06 */
[----:B------:R-:W-:Y:S05]  /*d2e0*/  @P0 BRA `(.L_x_8) ;  /* 0x0000004000a40947 */ /* 0x000fea0003800000 */
[----:B------:R-:W-:Y:S01]  /*d2f0*/  LEA.HI R3, R3, R3, RZ, 0x1 ;  /* 0x0000000303037211 */ /* 0x000fe200078f08ff */
[----:B------:R-:W-:-:S03]  /*d300*/  ULDC.64 UR4, c[0x0][0x208] ;  /* 0x0000820000047ab9 */ /* 0x000fc60000000a00 */
[----:B------:R-:W-:-:S05]  /*d310*/  LOP3.LUT R3, R3, 0xfffffffe, RZ, 0xc0, !PT ;  /* 0xfffffffe03037812 */ /* 0x000fca00078ec0ff */
[----:B------:R-:W-:-:S05]  /*d320*/  IMAD.WIDE R4, R3, 0x4, R4 ;  /* 0x0000000403047825 */ /* 0x000fca00078e0204 */
[----:B------:R1:W-:Y:S01]  /*d330*/  ST.E.64 desc[UR4][R4.64], R150 ;  /* 0x0000009604007985 */ /* 0x0003e2000c101b04 */
[----:B------:R-:W-:Y:S05]  /*d340*/  BRA `(.L_x_8) ;  /* 0x00000040008c7947 */ /* 0x000fea0003800000 */
.L_x_35:
[----:B------:R-:W0:Y:S02]  /*d350*/  S2R R0, SR_TID.X ;  /* 0x0000000000007919 */ /* 0x000e240000002100 */
[----:B0-----:R-:W-:-:S04]  /*d360*/  IADD3 R2, R0, -0x80, RZ ;  /* 0xffffff8000027810 */ /* 0x001fc80007ffe0ff */
[----:B------:R-:W-:-:S13]  /*d370*/  ISETP.GT.AND P0, PT, R2, 0x7f, PT ;  /* 0x0000007f0200780c */ /* 0x000fda0003f04270 */
[----:B------:R-:W-:Y:S05]  /*d380*/  @P0 BRA `(.L_x_8) ;  /* 0x00000040007c0947 */ /* 0x000fea0003800000 */
[----:B------:R-:W0:Y:S01]  /*d390*/  S2R R3, SR_CTAID.X ;  /* 0x0000000000037919 */ /* 0x000e220000002500 */
[----:B------:R-:W1:Y:S01]  /*d3a0*/  LDC R6, c[0x0][0xbe8] ;  /* 0x0002fa00ff067b82 */ /* 0x000e620000000800 */
[----:B------:R-:W-:Y:S01]  /*d3b0*/  ULDC UR4, c[0x0][0xa88] ;  /* 0x0002a20000047ab9 */ /* 0x000fe20000000800 */
[----:B0-----:R-:W-:Y:S02]  /*d3c0*/  IMAD R0, R3, 0x80, R0 ;  /* 0x0000008003007824 */ /* 0x001fe400078e0200 */
[----:B-1----:R-:W-:Y:S02]  /*d3d0*/  IMAD R3, R6, UR4, RZ ;  /* 0x0000000406037c24 */ /* 0x002fe4000f8e02ff */
[----:B------:R-:W-:-:S05]  /*d3e0*/  VIADD R0, R0, 0xffffff80 ;  /* 0xffffff8000007836 */ /* 0x000fca0000000000 */
[----:B------:R-:W-:-:S13]  /*d3f0*/  ISETP.GE.AND P0, PT, R0, R3, PT ;  /* 0x000000030000720c */ /* 0x000fda0003f06270 */
[----:B------:R-:W-:Y:S05]  /*d400*/  @P0 BRA `(.L_x_8) ;  /* 0x00000040005c0947 */ /* 0x000fea0003800000 */
[----:B------:R-:W-:Y:S01]  /*d410*/  ISETP.NE.AND P0, PT, R6, 0x1, PT ;  /* 0x000000010600780c */ /* 0x000fe20003f05270 */
[----:B------:R-:W0:Y:S01]  /*d420*/  S2UR UR7, SR_CTAID.Z ;  /* 0x00000000000779c3 */ /* 0x000e220000002700 */
[----:B------:R-:W-:Y:S01]  /*d430*/  R2UR UR11, R18 ;  /* 0x00000000120b72ca */ /* 0x000fe200000e0000 */
[----:B------:R-:W-:Y:S01]  /*d440*/  ULDC.64 UR8, c[0x0][0xbd0] ;  /* 0x0002f40000087ab9 */ /* 0x000fe20000000a00 */
[----:B------:R-:W-:Y:S01]  /*d450*/  MOV R5, R0 ;  /* 0x0000000000057202 */ /* 0x000fe20000000f00 */
[----:B------:R-:W-:-:S04]  /*d460*/  ULDC.64 UR12, c[0x0][0x208] ;  /* 0x00008200000c7ab9 */ /* 0x000fc80000000a00 */
[----:B------:R-:W1:Y:S06]  /*d470*/  LDC.64 R10, c[0x0][0xbd8] ;  /* 0x0002f600ff0a7b82 */ /* 0x000e6c0000000a00 */
[----:B------:R-:W-:Y:S02]  /*d480*/  USHF.R.S32.HI UR6, URZ, 0x1f, UR11 ;  /* 0x0000001f3f067899 */ /* 0x000fe4000801140b */
[----:B------:R-:W2:Y:S01]  /*d490*/  @P0 LDC R7, c[0x0][0xbec] ;  /* 0x0002fb00ff070b82 */ /* 0x000ea20000000800 */
[----:B------:R-:W-:Y:S02]  /*d4a0*/  UIMAD.WIDE.U32 UR4, UR11, UR8, URZ ;  /* 0x000000080b0472a5 */ /* 0x000fe4000f8e003f */
[----:B------:R-:W-:-:S04]  /*d4b0*/  UIMAD UR6, UR6, UR8, URZ ;  /* 0x00000008060672a4 */ /* 0x000fc8000f8e023f */
[----:B------:R-:W-:Y:S01]  /*d4c0*/  UIMAD UR6, UR11, UR9, UR6 ;  /* 0x000000090b0672a4 */ /* 0x000fe2000f8e0206 */
[----:B------:R-:W3:Y:S01]  /*d4d0*/  @P0 LDC R9, c[0x0][0xbf0] ;  /* 0x0002fc00ff090b82 */ /* 0x000ee20000000800 */
[----:B0-----:R-:W-:Y:S01]  /*d4e0*/  USHF.R.S32.HI UR8, URZ, 0x1f, UR7 ;  /* 0x0000001f3f087899 */ /* 0x001fe20008011407 */
[----:B------:R-:W-:Y:S01]  /*d4f0*/  IMAD.U32 R3, RZ, RZ, UR5 ;  /* 0x00000005ff037e24 */ /* 0x000fe2000f8e00ff */
[----:B------:R-:W-:Y:S01]  /*d500*/  UIADD3 UR6, UR5, UR6, URZ ;  /* 0x0000000605067290 */ /* 0x000fe2000fffe03f */
[----:B------:R-:W-:Y:S02]  /*d510*/  IMAD.U32 R2, RZ, RZ, UR4 ;  /* 0x00000004ff027e24 */ /* 0x000fe4000f8e00ff */
[----:B------:R-:W-:Y:S02]  /*d520*/  ULDC.64 UR4, c[0x0][0xbe0] ;  /* 0x0002f80000047ab9 */ /* 0x000fe40000000a00 */
[----:B------:R-:W0:Y:S01]  /*d530*/  S2UR UR10, SR_CTAID.Y ;  /* 0x00000000000a79c3 */ /* 0x000e220000002600 */
[----:B------:R-:W-:Y:S01]  /*d540*/  MOV R3, UR6 ;  /* 0x0000000600037c02 */ /* 0x000fe20008000f00 */
[----:B-1----:R-:W-:-:S04]  /*d550*/  IMAD R12, R10, UR8, RZ ;  /* 0x000000080a0c7c24 */ /* 0x002fc8000f8e02ff */
[----:B------:R-:W-:Y:S02]  /*d560*/  IMAD R11, R11, UR7, R12 ;  /* 0x000000070b0b7c24 */ /* 0x000fe4000f8e020c */
[----:B------:R-:W0:Y:S01]  /*d570*/  LDC R8, c[0x0][0xc50] ;  /* 0x00031400ff087b82 */ /* 0x000e220000000800 */
[----:B--2---:R-:W-:-:S04]  /*d580*/  @P0 IMAD.HI.U32 R4, R0, R7, RZ ;  /* 0x0000000700040227 */ /* 0x004fc800078e00ff */
[----:B------:R-:W-:Y:S02]  /*d590*/  IMAD R7, RZ, RZ, -UR11 ;  /* 0x8000000bff077e24 */ /* 0x000fe4000f8e02ff */
[----:B------:R-:W-:Y:S01]  /*d5a0*/  IMAD.WIDE.U32 R2, R10, UR7, R2 ;  /* 0x000000070a027c25 */ /* 0x000fe2000f8e0002 */
[----:B---3--:R-:W-:-:S04]  /*d5b0*/  @P0 SHF.R.U32.HI R5, RZ, R9, R4 ;  /* 0x00000009ff050219 */ /* 0x008fc80000011604 */
[----:B------:R-:W-:Y:S01]  /*d5c0*/  IADD3 R3, R11, R3, RZ ;  /* 0x000000030b037210 */ /* 0x000fe20007ffe0ff */
[----:B0-----:R-:W-:Y:S02]  /*d5d0*/  IMAD R9, R8, R7, UR10 ;  /* 0x0000000a08097e24 */ /* 0x001fe4000f8e0207 */
[----:B------:R-:W-:Y:S02]  /*d5e0*/  IMAD.MOV R7, RZ, RZ, -R5 ;  /* 0x000000ffff077224 */ /* 0x000fe400078e0a05 */
[----:B------:R-:W-:Y:S01]  /*d5f0*/  IMAD.WIDE.U32 R2, R9, UR4, R2 ;  /* 0x0000000409027c25 */ /* 0x000fe2000f8e0002 */
[----:B------:R-:W-:-:S03]  /*d600*/  SHF.R.S32.HI R4, RZ, 0x1f, R9 ;  /* 0x0000001fff047819 */ /* 0x000fc60000011409 */
[----:B------:R-:W-:Y:S01]  /*d610*/  IMAD R7, R6, R7, R0 ;  /* 0x0000000706077224 */ /* 0x000fe200078e0200 */
[----:B------:R-:W-:Y:S01]  /*d620*/  IADD3 R2, P0, R5, R2, RZ ;  /* 0x0000000205027210 */ /* 0x000fe20007f1e0ff */
[----:B------:R-:W-:-:S03]  /*d630*/  IMAD R4, R4, UR4, RZ ;  /* 0x0000000404047c24 */ /* 0x000fc6000f8e02ff */
[----:B------:R-:W-:Y:S01]  /*d640*/  SHF.R.S32.HI R0, RZ, 0x1f, R7 ;  /* 0x0000001fff007819 */ /* 0x000fe20000011407 */
[----:B------:R-:W-:Y:S01]  /*d650*/  IMAD R4, R9, UR5, R4 ;  /* 0x0000000509047c24 */ /* 0x000fe2000f8e0204 */
[----:B------:R-:W-:Y:S01]  /*d660*/  SHF.R.S32.HI R9, RZ, 0x1f, R5 ;  /* 0x0000001fff097819 */ /* 0x000fe20000011405 */
[----:B------:R-:W-:Y:S02]  /*d670*/  ULDC.64 UR4, c[0x0][0xbc8] ;  /* 0x0002f20000047ab9 */ /* 0x000fe40000000a00 */
[----:B------:R-:W-:Y:S01]  /*d680*/  IMAD R0, R0, UR4, RZ ;  /* 0x0000000400007c24 */ /* 0x000fe2000f8e02ff */
[----:B------:R-:W-:-:S03]  /*d690*/  IADD3.X R3, R9, R3, R4, P0, !PT ;  /* 0x0000000309037210 */ /* 0x000fc600007fe404 */
[C---:B------:R-:W-:Y:S02]  /*d6a0*/  IMAD R5, R7.reuse, UR5, R0 ;  /* 0x0000000507057c24 */ /* 0x040fe4000f8e0200 */
[----:B------:R-:W-:Y:S01]  /*d6b0*/  IMAD.WIDE.U32 R2, R7, UR4, R2 ;  /* 0x0000000407027c25 */ /* 0x000fe2000f8e0002 */
[----:B------:R-:W-:-:S03]  /*d6c0*/  ULDC.64 UR4, c[0x0][0xba8] ;  /* 0x0002ea0000047ab9 */ /* 0x000fc60000000a00 */
[----:B------:R-:W-:Y:S01]  /*d6d0*/  IMAD.IADD R3, R3, 0x1, R5 ;  /* 0x0000000103037824 */ /* 0x000fe200078e0205 */
[----:B------:R-:W-:-:S04]  /*d6e0*/  LEA R4, P0, R2, UR4, 0x2 ;  /* 0x0000000402047c11 */ /* 0x000fc8000f8010ff */
[----:B------:R-:W-:Y:S01]  /*d6f0*/  LEA.HI.X R5, R2, UR5, R3, 0x2, P0 ;  /* 0x0000000502057c11 */ /* 0x000fe200080f1403 */
[----:B------:R-:W-:-:S05]  /*d700*/  IMAD.MOV.U32 R3, RZ, RZ, -0x800000 ;  /* 0xff800000ff037424 */ /* 0x000fca00078e00ff */
[----:B------:R0:W-:Y:S01]  /*d710*/  STG.E desc[UR12][R4.64], R3 ;  /* 0x0000000304007986 */ /* 0x0001e2000c10190c */
[----:B------:R-:W-:Y:S05]  /*d720*/  BRA `(.L_x_8) ;  /* 0x0000003c00947947 */ /* 0x000fea0003800000 */
.L_x_6:
[----:B------:R-:W-:-:S08]  /*d730*/  NOP ;  /* 0x0000000000007918 */ /* 0x000fd00000000000 */
[----:B0-----:R-:W0:-:S00]  /*d740*/  USETMAXREG.DEALLOC.CTAPOOL 0x28 ;  /* 0x00000028000079c8 */ /* 0x001e0000080e0500 */
[----:B0-----:R-:W-:Y:S01]  /*d750*/  LOP3.LUT R18, R0, 0x3, RZ, 0xc0, !PT ;  /* 0x0000000300127812 */ /* 0x001fe200078ec0ff */
[----:B------:R-:W0:Y:S05]  /*d760*/  S2R R26, SR_CTAID.Z ;  /* 0x00000000001a7919 */ /* 0x000e2a0000002700 */
[----:B------:R-:W1:Y:S01]  /*d770*/  S2UR UR6, SR_CTAID.Y ;  /* 0x00000000000679c3 */ /* 0x000e620000002600 */
[----:B------:R-:W2:Y:S02]  /*d780*/  SHFL.IDX PT, R0, R18, RZ, 0x1f ;  /* 0x00001fff12007589 */ /* 0x000ea400000e0000 */
[----:B--2---:R-:W-:-:S13]  /*d790*/  ISETP.NE.AND P0, PT, R0, RZ, PT ;  /* 0x000000ff0000720c */ /* 0x004fda0003f05270 */
[----:B01----:R-:W-:Y:S05]  /*d7a0*/  @!P0 BRA `(.L_x_38) ;  /* 0x0000000000288947 */ /* 0x003fea0003800000 */
[----:B------:R-:W-:Y:S01]  /*d7b0*/  ULDC UR7, c[0x0][0xc50] ;  /* 0x0003140000077ab9 */ /* 0x000fe20000000800 */
[----:B------:R-:W-:Y:S01]  /*d7c0*/  UMOV UR39, UR6 ;  /* 0x0000000600277c82 */ /* 0x000fe20008000000 */
[----:B------:R-:W-:-:S06]  /*d7d0*/  UISETP.NE.AND UP0, UPT, UR7, 0x1, UPT ;  /* 0x000000010700788c */ /* 0x000fcc000bf05270 */
[----:B------:R-:W-:-:S13]  /*d7e0*/  PLOP3.LUT P0, PT, PT, PT, UP0, 0x80, 0x0 ;  /* 0x000000000000781c */ /* 0x000fda0003f0f008 */
[----:B------:R-:W-:Y:S05]  /*d7f0*/  @!P0 BRA `(.L_x_39) ;  /* 0x0000000000308947 */ /* 0x000fea0003800000 */
[----:B------:R-:W-:Y:S01]  /*d800*/  ULDC UR4, c[0x0][0xc54] ;  /* 0x0003150000047ab9 */ /* 0x000fe20000000800 */
[----:B------:R-:W-:Y:S01]  /*d810*/  ULDC UR39, c[0x0][0xc58] ;  /* 0x0003160000277ab9 */ /* 0x000fe20000000800 */
[----:B------:R-:W-:-:S04]  /*d820*/  UIMAD.WIDE.U32 UR4, UR6, UR4, URZ ;  /* 0x00000004060472a5 */ /* 0x000fc8000f8e003f */
[----:B------:R-:W-:Y:S01]  /*d830*/  USHF.R.U32.HI UR39, URZ, UR39, UR5 ;  /* 0x000000273f277299 */ /* 0x000fe20008011605 */
[----:B------:R-:W-:Y:S11]  /*d840*/  BRA `(.L_x_39) ;  /* 0x00000000001c7947 */ /* 0x000ff60003800000 */
.L_x_38:
[----:B------:R-:W-:Y:S01]  /*d850*/  ULDC UR7, c[0x0][0xc50] ;  /* 0x0003140000077ab9 */ /* 0x000fe20000000800 */
[----:B------:R-:W-:Y:S01]  /*d860*/  UMOV UR39, UR6 ;  /* 0x0000000600277c82 */ /* 0x000fe20008000000 */
[----:B------:R-:W-:-:S11]  /*d870*/  UISETP.NE.AND UP0, UPT, UR7, 0x1, UPT ;  /* 0x000000010700788c */ /* 0x000fd6000bf05270 */
[----:B------:R-:W-:Y:S01]  /*d880*/  @UP0 ULDC UR4, c[0x0][0xc54] ;  /* 0x0003150000040ab9 */ /* 0x000fe20000000800 */
[----:B------:R-:W-:Y:S01]  /*d890*/  @UP0 ULDC UR8, c[0x0][0xc58] ;  /* 0x0003160000080ab9 */ /* 0x000fe20000000800 */
[----:B------:R-:W-:-:S04]  /*d8a0*/  UIMAD.WIDE.U32 UR4, UR6, UR4, URZ ;  /* 0x00000004060472a5 */ /* 0x000fc8000f8e003f */
[----:B------:R-:W-:-:S12]  /*d8b0*/  @UP0 USHF.R.U32.HI UR39, URZ, UR8, UR5 ;  /* 0x000000083f270299 */ /* 0x000fd80008011605 */
.L_x_39:
[----:B------:R-:W-:Y:S01]  /*d8c0*/  ISETP.GE.AND P0, PT, R26, RZ, PT ;  /* 0x000000ff1a00720c */ /* 0x000fe20003f06270 */
[----:B------:R-:W-:Y:S01]  /*d8d0*/  UIADD3 UR4, -UR39, URZ, URZ ;  /* 0x0000003f27047290 */ /* 0x000fe2000fffe13f */
[----:B------:R-:W-:Y:S01]  /*d8e0*/  MOV R0, 0x1 ;  /* 0x0000000100007802 */ /* 0x000fe20000000f00 */
[----:B------:R-:W-:Y:S02]  /*d8f0*/  IMAD.MOV.U32 R2, RZ, RZ, RZ ;  /* 0x000000ffff027224 */ /* 0x000fe400078e00ff */
[----:B------:R-:W-:Y:S01]  /*d900*/  UIMAD UR6, UR7, UR4, UR6 ;  /* 0x00000004070672a4 */ /* 0x000fe2000f8e0206 */
[----:B------:R-:W-:-:S07]  /*d910*/  IMAD.MOV.U32 R6, RZ, RZ, 0x1 ;  /* 0x00000001ff067424 */ /* 0x000fce00078e00ff */
[----:B------:R-:W-:Y:S05]  /*d920*/  @!P0 BRA `(.L_x_40) ;  /* 0x00000038004c8947 */ /* 0x000fea0003800000 */
[----:B------:R-:W0:Y:S01]  /*d930*/  LDC.64 R2, c[0x0][0xa28] ;  /* 0x00028a00ff027b82 */ /* 0x000e220000000a00 */
[----:B------:R-:W-:Y:S01]  /*d940*/  MOV R19, RZ ;  /* 0x000000ff00137202 */ /* 0x000fe20000000f00 */
[----:B------:R-:W-:Y:S01]  /*d950*/  ULDC.64 UR4, c[0x0][0x208] ;  /* 0x0000820000047ab9 */ /* 0x000fe20000000a00 */
[----:B------:R-:W-:Y:S01]  /*d960*/  ULDC UR40, c[0x0][0x2f0] ;  /* 0x0000bc0000287ab9 */ /* 0x000fe20000000800 */
[----:B0-----:R-:W-:-:S04]  /*d970*/  ISETP.NE.U32.AND P0, PT, R2, RZ, PT ;  /* 0x000000ff0200720c */ /* 0x001fc80003f05070 */
[----:B------:R-:W-:-:S13]  /*d980*/  ISETP.NE.AND.EX P0, PT, R3, RZ, PT, P0 ;  /* 0x000000ff0300720c */ /* 0x000fda0003f05300 */
[----:B------:R-:W0:Y:S02]  /*d990*/  @P0 LDC.64 R2, c[0x0][0xa28] ;  /* 0x00028a00ff020b82 */ /* 0x000e240000000a00 */
[----:B0-----:R-:W-:-:S05]  /*d9a0*/  @P0 IMAD.WIDE R2, R26, 0x4, R2 ;  /* 0x000000041a020825 */ /* 0x001fca00078e0202 */
[----:B------:R0:W5:Y:S01]  /*d9b0*/  @P0 LDG.E R19, desc[UR4][R2.64] ;  /* 0x0000000402130981 */ /* 0x000162000c1e1900 */
[----:B------:R-:W-:Y:S01]  /*d9c0*/  ULDC.64 UR4, c[0x0][0x418] ;  /* 0x0001060000047ab9 */ /* 0x000fe20000000a00 */
[----:B------:R-:W-:Y:S02]  /*d9d0*/  ULOP3.LUT UR44, UR6, 0xffff, URZ, 0xc0, !UPT ;  /* 0x0000ffff062c7892 */ /* 0x000fe4000f8ec03f */
[----:B------:R-:W-:Y:S01]  /*d9e0*/  UISETP.NE.U32.AND UP0, UPT, UR4, URZ, UPT ;  /* 0x0000003f0400728c */ /* 0x000fe2000bf05070 */
[----:B------:R-:W1:Y:S01]  /*d9f0*/  S2R R23, SR_CTAID.X ;  /* 0x0000000000177919 */ /* 0x000e620000002500 */
[----:B------:R-:W-:Y:S01]  /*da00*/  UMOV UR38, URZ ;  /* 0x0000003f00267c82 */ /* 0x000fe20008000000 */
[----:B------:R-:W-:Y:S01]  /*da10*/  ULDC UR4, c[0x0][0x424] ;  /* 0x0001090000047ab9 */ /* 0x000fe20000000800 */
[----:B------:R-:W-:-:S04]  /*da20*/  UISETP.NE.AND.EX UP0, UPT, UR5, URZ, UPT, UP0 ;  /* 0x0000003f0500728c */ /* 0x000fc8000bf05300 */
[----:B------:R-:W-:-:S04]  /*da30*/  USEL UR4, UR4, 0x1, UP0 ;  /* 0x0000000104047887 */ /* 0x000fc80008000000 */
[----:B------:R-:W-:-:S04]  /*da40*/  UIMAD UR40, UR4, UR40, URZ ;  /* 0x00000028042872a4 */ /* 0x000fc8000f8e023f */
[----:B------:R-:W-:Y:S02]  /*da50*/  UISETP.GE.AND UP0, UPT, UR40, 0x1, UPT ;  /* 0x000000012800788c */ /* 0x000fe4000bf06270 */
[----:B------:R-:W-:-:S04]  /*da60*/  UIADD3 UR4, UR40, 0x4f, URZ ;  /* 0x0000004f28047890 */ /* 0x000fc8000fffe03f */
[----:B------:R-:W-:Y:S01]  /*da70*/  PLOP3.LUT P0, PT, PT, PT, UP0, 0x80, 0x0 ;  /* 0x000000000000781c */ /* 0x000fe20003f0f008 */
[----:B------:R-:W-:-:S04]  /*da80*/  UIMAD.WIDE UR4, UR4, 0x66666667, URZ ;  /* 0x66666667040478a5 */ /* 0x000fc8000f8e023f */
[----:B------:R-:W-:-:S04]  /*da90*/  USHF.R.U32.HI UR41, URZ, 0x1f, UR5 ;  /* 0x0000001f3f297899 */ /* 0x000fc80008011605 */
[----:B------:R-:W-:-:S04]  /*daa0*/  ULEA.HI.SX32 UR41, UR5, UR41, 0x1b ;  /* 0x0000002905297291 */ /* 0x000fc8000f8fda3f */
[----:B01----:R-:W-:Y:S08]  /*dab0*/  @!P0 BRA `(.L_x_41) ;  /* 0x0000000000848947 */ /* 0x003ff00003800000 */
[----:B------:R-:W-:Y:S01]  /*dac0*/  USHF.R.U32.HI UR6, URZ, 0x10, UR6 ;  /* 0x000000103f067899 */ /* 0x000fe20008011606 */
[----:B------:R-:W-:-:S03]  /*dad0*/  UMOV UR4, URZ ;  /* 0x0000003f00047c82 */ /* 0x000fc60008000000 */
[----:B------:R-:W-:-:S11]  /*dae0*/  UISETP.NE.AND UP0, UPT, UR6, URZ, UPT ;  /* 0x0000003f0600728c */ /* 0x000fd6000bf05270 */
[----:B------:R-:W-:Y:S02]  /*daf0*/  @!UP0 ULDC UR6, c[0x0][0x9f0] ;  /* 0x00027c0000068ab9 */ /* 0x000fe40000000800 */
[----:B------:R-:W-:Y:S01]  /*db00*/  IABS R2, UR6 ;  /* 0x0000000600027c13 */ /* 0x000fe20008000000 */
[----:B------:R-:W-:Y:S02]  /*db10*/  UIADD3 UR7, UR41, -0x1, UR6 ;  /* 0xffffffff29077890 */ /* 0x000fe4000fffe006 */
[----:B------:R-:W-:Y:S02]  /*db20*/  IABS R5, UR6 ;  /* 0x0000000600057c13 */ /* 0x000fe40008000000 */
[----:B------:R-:W-:Y:S02]  /*db30*/  R2UR UR10, R2 ;  /* 0x00000000020a72ca */ /* 0x000fe400000e0000 */
[----:B------:R-:W-:Y:S01]  /*db40*/  IABS R4, UR7 ;  /* 0x0000000700047c13 */ /* 0x000fe20008000000 */
[----:B------:R-:W-:-:S03]  /*db50*/  ULOP3.LUT UR7, UR7, UR6, URZ, 0x3c, !UPT ;  /* 0x0000000607077292 */ /* 0x000fc6000f8e3c3f */
[----:B------:R-:W-:-:S07]  /*db60*/  R2UR UR9, R4 ;  /* 0x00000000040972ca */ /* 0x000fce00000e0000 */
[----:B------:R-:W0:Y:S08]  /*db70*/  I2F.RP R2, UR10 ;  /* 0x0000000a00027d06 */ /* 0x000e300008209400 */
[----:B0-----:R-:W0:Y:S02]  /*db80*/  MUFU.RCP R2, R2 ;  /* 0x0000000200027308 */ /* 0x001e240000001000 */
[----:B0-----:R-:W-:-:S02]  /*db90*/  VIADD R3, R2, 0xffffffe ;  /* 0x0ffffffe02037836 */ /* 0x001fc40000000000 */
[----:B------:R-:W-:-:S04]  /*dba0*/  IMAD.MOV R2, RZ, RZ, -R5 ;  /* 0x000000ffff027224 */ /* 0x000fc800078e0a05 */
        /* <DEDUP_REMOVED lines=14> */
[----:B------:R-:W-:Y:S02]  /*dc90*/  UISETP.NE.AND UP1, UPT, UR6, URZ, UPT ;  /* 0x0000003f0600728c */ /* 0x000fe4000bf25270 */
[----:B------:R-:W-:-:S09]  /*dca0*/  @!UP0 UIADD3 UR5, -UR5, URZ, URZ ;  /* 0x0000003f05058290 */ /* 0x000fd2000fffe13f */
[----:B------:R-:W-:-:S07]  /*dcb0*/  @!UP1 ULOP3.LUT UR5, URZ, UR6, URZ, 0x33, !UPT ;  /* 0x000000063f059292 */ /* 0x000fce000f8e333f */
[----:B------:R-:W-:-:S05]  /*dcc0*/  UMOV UR38, UR5 ;  /* 0x0000000500267c82 */ /* 0x000fca0008000000 */
.L_x_41:
[----:B------:R-:W-:Y:S02]  /*dcd0*/  UIMAD UR45, UR44, UR38, URZ ;  /* 0x000000262c2d72a4 */ /* 0x000fe4000f8e023f */
[----:B------:R-:W-:Y:S02]  /*dce0*/  MOV R3, UR38 ;  /* 0x0000002600037c02 */ /* 0x000fe40008000f00 */
[----:B------:R-:W-:Y:S02]  /*dcf0*/  MOV R6, 0x1 ;  /* 0x0000000100067802 */ /* 0x000fe40000000f00 */
[----:B------:R-:W-:-:S05]  /*dd00*/  IMAD.U32 R2, RZ, RZ, UR45 ;  /* 0x0000002dff027e24 */ /* 0x000fca000f8e00ff */
[----:B------:R-:W-:-:S04]  /*dd10*/  VIADDMNMX R2, R2, R3, UR41, PT ;  /* 0x0000002902027e46 */ /* 0x000fc8000b800103 */
[----:B------:R-:W-:Y:S01]  /*dd20*/  R2UR UR46, R2 ;  /* 0x00000000022e72ca */ /* 0x000fe200000e0000 */
[----:B------:R-:W-:-:S12]  /*dd30*/  IMAD.MOV.U32 R2, RZ, RZ, RZ ;  /* 0x000000ffff027224 */ /* 0x000fd800078e00ff */
[----:B------:R-:W-:-:S06]  /*dd40*/  UISETP.GT.AND UP0, UPT, UR46, UR45, UPT ;  /* 0x0000002d2e00728c */ /* 0x000fcc000bf04270 */
[----:B------:R-:W-:-:S13]  /*dd50*/  PLOP3.LUT P0, PT, PT, PT, UP0, 0x80, 0x0 ;  /* 0x000000000000781c */ /* 0x000fda0003f0f008 */
[----:B------:R-:W-:Y:S05]  /*dd60*/  @!P0 BRA `(.L_x_40) ;  /* 0x00000034003c8947 */ /* 0x000fea0003800000 */
[----:B------:R-:W0:Y:S01]  /*dd70*/  S2UR UR4, SR_CgaCtaId ;  /* 0x00000000000479c3 */ /* 0x000e220000008800 */
[----:B------:R-:W-:Y:S02]  /*dd80*/  UMOV UR42, 0x400 ;  /* 0x00000400002a7882 */ /* 0x000fe40000000000 */
[----:B0-----:R-:W-:-:S04]  /*dd90*/  ULEA UR42, UR4, UR42, 0x18 ;  /* 0x0000002a042a7291 */ /* 0x001fc8000f8ec03f */
[----:B------:R-:W-:-:S04]  /*dda0*/  UIADD3 UR4, UR42, 0x24400, URZ ;  /* 0x000244002a047890 */ /* 0x000fc8000fffe03f */
[----:B------:R-:W-:-:S06]  /*ddb0*/  ULOP3.LUT UP0, URZ, UR4, 0x3ff, URZ, 0xc0, !UPT ;  /* 0x000003ff043f7892 */ /* 0x000fcc000f80c03f */
[----:B------:R-:W-:-:S13]  /*ddc0*/  PLOP3.LUT P0, PT, PT, PT, UP0, 0x80, 0x0 ;  /* 0x000000000000781c */ /* 0x000fda0003f0f008 */
[----:B------:R-:W-:Y:S05]  /*ddd0*/  @!P0 BRA `(.L_x_42) ;  /* 0x0000000000408947 */ /* 0x000fea0003800000 */
[----:B------:R-:W-:Y:S01]  /*dde0*/  MOV R2, 0x0 ;  /* 0x0000000000027802 */ /* 0x000fe20000000f00 */
[----:B------:R-:W-:Y:S01]  /*ddf0*/  ULDC.64 UR4, c[0x4][0xa8] ;  /* 0x01002a0000047ab9 */ /* 0x000fe20000000a00 */
[----:B------:R-:W-:Y:S01]  /*de00*/  ULDC.64 UR6, c[0x4][0xb0] ;  /* 0x01002c0000067ab9 */ /* 0x000fe20000000a00 */
[----:B------:R-:W-:Y:S01]  /*de10*/  IMAD.U32 R4, RZ, RZ, UR4 ;  /* 0x00000004ff047e24 */ /* 0x000fe2000f8e00ff */
[----:B------:R-:W-:Y:S01]  /*de20*/  MOV R6, UR6 ;  /* 0x0000000600067c02 */ /* 0x000fe20008000f00 */
[----:B------:R-:W-:Y:S01]  /*de30*/  IMAD.U32 R5, RZ, RZ, UR5 ;  /* 0x00000005ff057e24 */ /* 0x000fe2000f8e00ff */
[----:B------:R-:W0:Y:S01]  /*de40*/  LDC.64 R2, c[0x4][R2] ;  /* 0x0100000002027b82 */ /* 0x000e220000000a00 */
[----:B------:R-:W-:Y:S01]  /*de50*/  ULDC.64 UR4, c[0x4][0x8] ;  /* 0x0100020000047ab9 */ /* 0x000fe20000000a00 */
[----:B------:R-:W-:Y:S01]  /*de60*/  IMAD.U32 R7, RZ, RZ, UR7 ;  /* 0x00000007ff077e24 */ /* 0x000fe2000f8e00ff */
[----:B------:R-:W-:Y:S01]  /*de70*/  MOV R11, UR5 ;  /* 0x00000005000b7c02 */ /* 0x000fe20008000f00 */
[----:B------:R-:W-:Y:S01]  /*de80*/  IMAD.U32 R10, RZ, RZ, UR4 ;  /* 0x00000004ff0a7e24 */ /* 0x000fe2000f8e00ff */
[----:B------:R-:W-:Y:S01]  /*de90*/  MOV R13, RZ ;  /* 0x000000ff000d7202 */ /* 0x000fe20000000f00 */
[----:B------:R-:W-:-:S02]  /*dea0*/  IMAD.MOV.U32 R8, RZ, RZ, 0x70 ;  /* 0x00000070ff087424 */ /* 0x000fc400078e00ff */
[----:B------:R-:W-:-:S07]  /*deb0*/  IMAD.MOV.U32 R12, RZ, RZ, 0x1 ;  /* 0x00000001ff0c7424 */ /* 0x000fce00078e00ff */
[----:B------:R-:W-:-:S07]  /*dec0*/  LEPC R20, `(.L_x_42) ;  /* 0x000000001014794e */ /* 0x000fce0000000000 */
[----:B0----5:R-:W-:Y:S05]  /*ded0*/  CALL.ABS.NOINC R2 ;  /* 0x0000000002007343 */ /* 0x021fea0003c00000 */
.L_x_42:
        /* <DEDUP_REMOVED lines=8> */
[----:B------:R0:W1:Y:S01]  /*df60*/  LDC.64 R2, c[0x4][R16] ;  /* 0x0100000010027b82 */ /* 0x0000620000000a00 */
[----:B------:R-:W-:Y:S01]  /*df70*/  IMAD.U32 R5, RZ, RZ, UR5 ;  /* 0x00000005ff057e24 */ /* 0x000fe2000f8e00ff */
[----:B------:R-:W-:Y:S01]  /*df80*/  ULDC.64 UR4, c[0x4][0x10] ;  /* 0x0100040000047ab9 */ /* 0x000fe20000000a00 */
[----:B------:R-:W-:Y:S01]  /*df90*/  MOV R6, UR6 ;  /* 0x0000000600067c02 */ /* 0x000fe20008000f00 */
[----:B------:R-:W-:Y:S01]  /*dfa0*/  IMAD.U32 R7, RZ, RZ, UR7 ;  /* 0x00000007ff077e24 */ /* 0x000fe2000f8e00ff */
[----:B------:R-:W-:Y:S01]  /*dfb0*/  MOV R11, UR5 ;  /* 0x00000005000b7c02 */ /* 0x000fe20008000f00 */
[----:B------:R-:W-:Y:S01]  /*dfc0*/  IMAD.U32 R10, RZ, RZ, UR4 ;  /* 0x00000004ff0a7e24 */ /* 0x000fe2000f8e00ff */
[----:B------:R-:W-:Y:S01]  /*dfd0*/  MOV R13, RZ ;  /* 0x000000ff000d7202 */ /* 0x000fe20000000f00 */
[----:B------:R-:W-:-:S02]  /*dfe0*/  IMAD.MOV.U32 R8, RZ, RZ, 0x70 ;  /* 0x00000070ff087424 */ /* 0x000fc400078e00ff */
[----:B0-----:R-:W-:-:S07]  /*dff0*/  IMAD.MOV.U32 R12, RZ, RZ, 0x1 ;  /* 0x00000001ff0c7424 */ /* 0x001fce00078e00ff */
[----:B------:R-:W-:-:S07]  /*e000*/  LEPC R20, `(.L_x_44) ;  /* 0x000000001014794e */ /* 0x000fce0000000000 */
[----:B-1---5:R-:W-:Y:S05]  /*e010*/  CALL.ABS.NOINC R2 ;  /* 0x0000000002007343 */ /* 0x022fea0003c00000 */
.L_x_44:
[----:B------:R0:W1:Y:S01]  /*e020*/  LDC.64 R2, c[0x4][R16] ;  /* 0x0100000010027b82 */ /* 0x0000620000000a00 */
[----:B------:R-:W-:Y:S01]  /*e030*/  ULDC.64 UR4, c[0x4][0xa8] ;  /* 0x01002a0000047ab9 */ /* 0x000fe20000000a00 */
[----:B------:R-:W-:Y:S01]  /*e040*/  ULDC.64 UR6, c[0x4][0xb0] ;  /* 0x01002c0000067ab9 */ /* 0x000fe20000000a00 */
[----:B------:R-:W-:Y:S01]  /*e050*/  IMAD.U32 R4, RZ, RZ, UR4 ;  /* 0x00000004ff047e24 */ /* 0x000fe2000f8e00ff */
[----:B------:R-:W-:Y:S01]  /*e060*/  MOV R6, UR6 ;  /* 0x0000000600067c02 */ /* 0x000fe20008000f00 */
[----:B------:R-:W-:Y:S01]  /*e070*/  IMAD.U32 R5, RZ, RZ, UR5 ;  /* 0x00000005ff057e24 */ /* 0x000fe2000f8e00ff */
[----:B------:R-:W-:Y:S01]  /*e080*/  ULDC.64 UR4, c[0x4][0x18] ;  /* 0x0100060000047ab9 */ /* 0x000fe20000000a00 */
[----:B------:R-:W-:Y:S01]  /*e090*/  IMAD.U32 R7, RZ, RZ, UR7 ;  /* 0x00000007ff077e24 */ /* 0x000fe2000f8e00ff */
[----:B------:R-:W-:Y:S01]  /*e0a0*/  MOV R11, UR5 ;  /* 0x00000005000b7c02 */ /* 0x000fe20008000f00 */
[----:B------:R-:W-:Y:S01]  /*e0b0*/  IMAD.U32 R10, RZ, RZ, UR4 ;  /* 0x00000004ff0a7e24 */ /* 0x000fe2000f8e00ff */
[----:B------:R-:W-:Y:S01]  /*e0c0*/  MOV R13, RZ ;  /* 0x000000ff000d7202 */ /* 0x000fe20000000f00 */
[----:B------:R-:W-:-:S02]  /*e0d0*/  IMAD.MOV.U32 R8, RZ, RZ, 0x70 ;  /* 0x00000070ff087424 */ /* 0x000fc400078e00ff */
[----:B0-----:R-:W-:-:S07]  /*e0e0*/  IMAD.MOV.U32 R12, RZ, RZ, 0x1 ;  /* 0x00000001ff0c7424 */ /* 0x001fce00078e00ff */
[----:B------:R-:W-:-:S07]  /*e0f0*/  LEPC R20, `(.L_x_43) ;  /* 0x000000001014794e */ /* 0x000fce0000000000 */
[----:B-1----:R-:W-:Y:S05]  /*e100*/  CALL.ABS.NOINC R2 ;  /* 0x0000000002007343 */ /* 0x002fea0003c00000 */
.L_x_43:
[----:B------:R-:W0:Y:S01]  /*e110*/  LDC.64 R2, c[0x0][0x9f8] ;  /* 0x00027e00ff027b82 */ /* 0x000e220000000a00 */
[----:B------:R-:W-:Y:S01]  /*e120*/  IMAD.MOV.U32 R34, RZ, RZ, R26 ;  /* 0x000000ffff227224 */ /* 0x000fe200078e001a */
[----:B------:R-:W-:-:S06]  /*e130*/  ULDC.64 UR4, c[0x0][0x208] ;  /* 0x0000820000047ab9 */ /* 0x000fcc0000000a00 */
[----:B------:R-:W1:Y:S01]  /*e140*/  LDC R17, c[0x0][0x430] ;  /* 0x00010c00ff117b82 */ /* 0x000e620000000800 */
[----:B0-----:R-:W-:-:S04]  /*e150*/  ISETP.NE.U32.AND P0, PT, R2, RZ, PT ;  /* 0x000000ff0200720c */ /* 0x001fc80003f05070 */
[----:B------:R-:W-:-:S13]  /*e160*/  ISETP.NE.AND.EX P0, PT, R3, RZ, PT, P0 ;  /* 0x000000ff0300720c */ /* 0x000fda0003f05300 */
[----:B------:R-:W0:Y:S01]  /*e170*/  @P0 LDC.64 R2, c[0x0][0x9f8] ;  /* 0x00027e00ff020b82 */ /* 0x000e220000000a00 */
[----:B------:R-:W-:-:S05]  /*e180*/  IMAD.SHL.U32 R8, R25, 0x8, RZ ;  /* 0x0000000819087824 */ /* 0x000fca00078e00ff */
[----:B------:R-:W-:-:S04]  /*e190*/  LOP3.LUT R22, R8, 0x38, RZ, 0xc0, !PT ;  /* 0x0000003808167812 */ /* 0x000fc800078ec0ff */
[----:B------:R-:W-:Y:S01]  /*e1a0*/  LOP3.LUT R37, R22, 0x40, RZ, 0xfc, !PT ;  /* 0x0000004016257812 */ /* 0x000fe200078efcff */
[----:B0-----:R-:W-:-:S05]  /*e1b0*/  @P0 IMAD.WIDE R2, R26, 0x4, R2 ;  /* 0x000000041a020825 */ /* 0x001fca00078e0202 */
[----:B------:R0:W5:Y:S01]  /*e1c0*/  @P0 LDG.E R34, desc[UR4][R2.64] ;  /* 0x0000000402220981 */ /* 0x000162000c1e1900 */
[----:B------:R-:W-:Y:S01]  /*e1d0*/  ULDC UR4, c[0x0][0x2f4] ;  /* 0x0000bd0000047ab9 */ /* 0x000fe20000000800 */
[----:B------:R-:W-:Y:S01]  /*e1e0*/  LOP3.LUT R16, R16, 0xffffffef, RZ, 0xc0, !PT ;  /* 0xffffffef10107812 */ /* 0x000fe200078ec0ff */
[----:B------:R-:W-:Y:S01]  /*e1f0*/  UMOV UR5, 0xffffffff ;  /* 0xffffffff00057882 */ /* 0x000fe20000000000 */
[C---:B------:R-:W-:Y:S02]  /*e200*/  ISETP.GE.AND P0, PT, R22.reuse, UR4, PT ;  /* 0x0000000416007c0c */ /* 0x040fe4000bf06270 */
[----:B------:R-:W-:Y:S02]  /*e210*/  ISETP.GE.AND P2, PT, R37, UR4, PT ;  /* 0x0000000425007c0c */ /* 0x000fe4000bf46270 */
[C---:B------:R-:W-:Y:S02]  /*e220*/  LOP3.LUT R36, R22.reuse, 0x80, RZ, 0xfc, !PT ;  /* 0x0000008016247812 */ /* 0x040fe400078efcff */
[----:B------:R-:W-:-:S02]  /*e230*/  LOP3.LUT R35, R22, 0xc0, RZ, 0xfc, !PT ;  /* 0x000000c016237812 */ /* 0x000fc400078efcff */
[----:B------:R-:W-:Y:S02]  /*e240*/  ISETP.GE.AND P1, PT, R36, UR4, PT ;  /* 0x0000000424007c0c */ /* 0x000fe4000bf26270 */
[C---:B------:R-:W-:Y:S02]  /*e250*/  SHF.L.U32 R24, R25.reuse, 0x4, RZ ;  /* 0x0000000419187819 */ /* 0x040fe400000006ff */
[----:B------:R-:W-:Y:S02]  /*e260*/  LOP3.LUT R9, R25, 0x7f, RZ, 0xc0, !PT ;  /* 0x0000007f19097812 */ /* 0x000fe400078ec0ff */
[----:B------:R-:W-:Y:S02]  /*e270*/  @P0 LOP3.LUT R16, R16, 0x10, RZ, 0xfc, !PT ;  /* 0x0000001010100812 */ /* 0x000fe400078efcff */
[----:B------:R-:W-:Y:S02]  /*e280*/  ISETP.GE.AND P0, PT, R35, UR4, PT ;  /* 0x0000000423007c0c */ /* 0x000fe4000bf06270 */
[----:B------:R-:W-:-:S02]  /*e290*/  LOP3.LUT R16, R16, 0xfffffff7, RZ, 0xc0, !PT ;  /* 0xfffffff710107812 */ /* 0x000fc400078ec0ff */
[----:B------:R-:W-:Y:S02]  /*e2a0*/  LOP3.LUT R24, R24, 0x70, RZ, 0xc0, !PT ;  /* 0x0000007018187812 */ /* 0x000fe400078ec0ff */
[----:B------:R-:W-:-:S04]  /*e2b0*/  @P2 LOP3.LUT R16, R16, 0x8, RZ, 0xfc, !PT ;  /* 0x0000000810102812 */ /* 0x000fc800078efcff */
[----:B------:R-:W-:-:S04]  /*e2c0*/  LOP3.LUT R16, R16, 0xfffffffd, RZ, 0xc0, !PT ;  /* 0xfffffffd10107812 */ /* 0x000fc800078ec0ff */
[----:B------:R-:W-:-:S04]  /*e2d0*/  LOP3.LUT R16, R16, 0xfffffffb, RZ, 0xc0, !PT ;  /* 0xfffffffb10107812 */ /* 0x000fc800078ec0ff */
[----:B------:R-:W-:-:S04]  /*e2e0*/  @P1 LOP3.LUT R16, R16, 0x4, RZ, 0xfc, !PT ;  /* 0x0000000410101812 */ /* 0x000fc800078efcff */
[----:B------:R-:W-:Y:S01]  /*e2f0*/  @P0 LOP3.LUT R16, R16, 0x2, RZ, 0xfc, !PT ;  /* 0x0000000210100812 */ /* 0x000fe200078efcff */
[----:B01----:R-:W-:Y:S06]  /*e300*/  BRA.DIV UR5, `(.L_x_45) ;  /* 0x0000003605287947 */ /* 0x003fec000b800000 */
.L_x_89:
[----:B------:R-:W2:Y:S01]  /*e310*/  LDL R0, [R1+0x4] ;  /* 0x0000040001007983 */ /* 0x000ea20000100800 */
[----:B------:R-:W-:Y:S01]  /*e320*/  ISETP.NE.AND P1, PT, R17, 0x1, PT ;  /* 0x000000011100780c */ /* 0x000fe20003f25270 */
[----:B------:R-:W-:Y:S01]  /*e330*/  UIADD3 UR4, UR46, -0x1, URZ ;  /* 0xffffffff2e047890 */ /* 0x000fe2000fffe03f */
[----:B-----5:R-:W-:Y:S01]  /*e340*/  SHF.R.S32.HI R13, RZ, 0x1f, R34 ;  /* 0x0000001fff0d7819 */ /* 0x020fe20000011422 */
[----:B------:R-:W-:Y:S01]  /*e350*/  ULDC.64 UR6, c[0x0][0x208] ;  /* 0x0000820000067ab9 */ /* 0x000fe20000000a00 */
[----:B------:R-:W-:-:S03]  /*e360*/  LOP3.LUT R16, R16, 0xffffffbf, RZ, 0xc0, !PT ;  /* 0xffffffbf10107812 */ /* 0x000fc600078ec0ff */
[----:B------:R-:W-:Y:S01]  /*e370*/  IMAD.U32 R10, RZ, RZ, UR4 ;  /* 0x00000004ff0a7e24 */ /* 0x000fe2000f8e00ff */
[----:B------:R0:W-:Y:S05]  /*e380*/  STL [R1], R13 ;  /* 0x0000000d01007387 */ /* 0x0001ea0000100800 */
[----:B------:R-:W1:Y:S01]  /*e390*/  @P1 LDC R3, c[0x0][0x434] ;  /* 0x00010d00ff031b82 */ /* 0x000e620000000800 */
[----:B------:R-:W-:-:S07]  /*e3a0*/  @P1 LOP3.LUT R16, R16, 0x40, RZ, 0xfc, !PT ;  /* 0x0000004010101812 */ /* 0x000fce00078efcff */
[----:B------:R-:W3:Y:S01]  /*e3b0*/  @P1 LDC R5, c[0x0][0x438] ;  /* 0x00010e00ff051b82 */ /* 0x000ee20000000800 */
[----:B------:R-:W-:Y:S01]  /*e3c0*/  LOP3.LUT R16, R16, 0xfffffffe, RZ, 0xc0, !PT ;  /* 0xfffffffe10107812 */ /* 0x000fe200078ec0ff */
[----:B------:R-:W-:Y:S01]  /*e3d0*/  IMAD.U32 R30, RZ, RZ, UR4 ;  /* 0x00000004ff1e7e24 */ /* 0x000fe2000f8e00ff */
[----:B------:R-:W-:-:S04]  /*e3e0*/  MOV R33, UR39 ;  /* 0x0000002700217c02 */ /* 0x000fc80008000f00 */
[----:B------:R-:W-:Y:S02]  /*e3f0*/  SHF.R.S32.HI R33, RZ, 0x1f, R33 ;  /* 0x0000001fff217819 */ /* 0x000fe40000011421 */
[----:B--2---:R-:W-:Y:S02]  /*e400*/  R2UR UR5, R0 ;  /* 0x00000000000572ca */ /* 0x004fe400000e0000 */
[----:B------:R-:W-:-:S04]  /*e410*/  SHF.R.U32.HI R0, RZ, 0x3, R9 ;  /* 0x00000003ff007819 */ /* 0x000fc80000011609 */
[----:B------:R-:W-:-:S05]  /*e420*/  LOP3.LUT R12, R24, R0, RZ, 0xfc, !PT ;  /* 0x00000000180c7212 */ /* 0x000fca00078efcff */
[----:B------:R-:W-:-:S05]  /*e430*/  IMAD R10, R10, 0x50, R12 ;  /* 0x000000500a0a7824 */ /* 0x000fca00078e020c */
[C---:B------:R-:W-:Y:S01]  /*e440*/  ISETP.GE.AND P0, PT, R10.reuse, UR40, PT ;  /* 0x000000280a007c0c */ /* 0x040fe2000bf06270 */
[----:B------:R-:W-:-:S03]  /*e450*/  IMAD.IADD R10, R10, 0x1, R19 ;  /* 0x000000010a0a7824 */ /* 0x000fc600078e0213 */
[----:B------:R-:W-:Y:S01]  /*e460*/  ISETP.GT.U32.OR P0, PT, R12, 0x4f, P0 ;  /* 0x0000004f0c00780c */ /* 0x000fe20000704470 */
[----:B-1----:R-:W-:Y:S01]  /*e470*/  @P1 IMAD.HI.U32 R0, R10, R3, RZ ;  /* 0x000000030a001227 */ /* 0x002fe200078e00ff */
[----:B------:R-:W-:-:S04]  /*e480*/  MOV R11, R10 ;  /* 0x0000000a000b7202 */ /* 0x000fc80000000f00 */
[----:B---3--:R-:W-:-:S07]  /*e490*/  @P1 SHF.R.U32.HI R11, RZ, R5, R0 ;  /* 0x00000005ff0b1219 */ /* 0x008fce0000011600 */
[----:B------:R-:W1:Y:S01]  /*e4a0*/  @!P0 LDC.64 R6, c[0x0][0x428] ;  /* 0x00010a00ff068b82 */ /* 0x000e620000000a00 */
[--C-:B------:R-:W-:Y:S01]  /*e4b0*/  @!P0 SHF.R.S32.HI R3, RZ, 0x1f, R11.reuse ;  /* 0x0000001fff038819 */ /* 0x100fe2000001140b */
[----:B------:R-:W-:-:S06]  /*e4c0*/  @!P0 IMAD.MOV.U32 R2, RZ, RZ, R11 ;  /* 0x000000ffff028224 */ /* 0x000fcc00078e000b */
[----:B------:R-:W2:Y:S01]  /*e4d0*/  @!P0 LDC.64 R4, c[0x0][0x418] ;  /* 0x00010600ff048b82 */ /* 0x000ea20000000a00 */
[-C--:B-1----:R-:W-:Y:S02]  /*e4e0*/  @!P0 IMAD R0, R13, R6.reuse, RZ ;  /* 0x000000060d008224 */ /* 0x082fe400078e02ff */
[----:B------:R-:W-:-:S04]  /*e4f0*/  @!P0 IMAD.WIDE.U32 R2, R34, R6, R2 ;  /* 0x0000000622028225 */ /* 0x000fc800078e0002 */
[----:B------:R-:W-:Y:S01]  /*e500*/  @!P0 IMAD R7, R34, R7, R0 ;  /* 0x0000000722078224 */ /* 0x000fe200078e0200 */
[----:B--2---:R-:W-:-:S03]  /*e510*/  @!P0 LEA R4, P1, R2, R4, 0x2 ;  /* 0x0000000402048211 */ /* 0x004fc600078210ff */
[----:B------:R-:W-:Y:S01]  /*e520*/  @!P0 IMAD.IADD R0, R3, 0x1, R7 ;  /* 0x0000000103008824 */ /* 0x000fe200078e0207 */
[----:B------:R-:W-:-:S04]  /*e530*/  ULOP3.LUT UR5, UR5, 0x2, URZ, 0xfc, !UPT ;  /* 0x0000000205057892 */ /* 0x000fc8000f8efc3f */
[----:B------:R-:W-:Y:S02]  /*e540*/  @!P0 LEA.HI.X R5, R2, R5, R0, 0x2, P1 ;  /* 0x0000000502058211 */ /* 0x000fe400008f1400 */
[----:B------:R-:W-:Y:S01]  /*e550*/  MOV R0, RZ ;  /* 0x000000ff00007202 */ /* 0x000fe20000000f00 */
[----:B------:R-:W-:-:S05]  /*e560*/  IMAD.U32 R2, RZ, RZ, UR5 ;  /* 0x00000005ff027e24 */ /* 0x000fca000f8e00ff */
[----:B------:R0:W5:Y:S01]  /*e570*/  @!P0 LDG.E R0, desc[UR6][R4.64] ;  /* 0x0000000604008981 */ /* 0x000162000c1e1900 */
[----:B------:R-:W-:Y:S01]  /*e580*/  ISETP.GT.U32.AND P0, PT, R12, 0x4f, PT ;  /* 0x0000004f0c00780c */ /* 0x000fe20003f04070 */
[----:B------:R-:W-:Y:S01]  /*e590*/  IMAD.MOV R3, RZ, RZ, -R11 ;  /* 0x000000ffff037224 */ /* 0x000fe200078e0a0b */
[----:B------:R-:W-:-:S03]  /*e5a0*/  ISETP.NE.AND P2, PT, R2, 0x3, PT ;  /* 0x000000030200780c */ /* 0x000fc60003f45270 */
[----:B------:R-:W-:-:S08]  /*e5b0*/  IMAD R6, R17, R3, R10 ;  /* 0x0000000311067224 */ /* 0x000fd000078e020a */
[----:B------:R-:W-:-:S04]  /*e5c0*/  @P0 LOP3.LUT R16, R16, 0x1, RZ, 0xfc, !PT ;  /* 0x0000000110100812 */ /* 0x000fc800078efcff */
[----:B------:R-:W-:-:S04]  /*e5d0*/  LOP3.LUT R16, R16, 0xffffffdf, RZ, 0xc0, !PT ;  /* 0xffffffdf10107812 */ /* 0x000fc800078ec0ff */
[----:B------:R-:W-:Y:S01]  /*e5e0*/  @P2 LOP3.LUT R16, R16, 0x20, RZ, 0xfc, !PT ;  /* 0x0000002010102812 */ /* 0x000fe200078efcff */
[----:B0-----:R-:W-:Y:S06]  /*e5f0*/  @!P2 BRA `(.L_x_46) ;  /* 0x000000000004a947 */ /* 0x001fec0003800000 */
[----:B------:R-:W-:Y:S01]  /*e600*/  BPT.TRAP 0x1 ;  /* 0x000000040000795c */ /* 0x000fe20000300000 */
.L_x_46:
[----:B------:R-:W-:Y:S01]  /*e610*/  SHF.R.S32.HI R5, RZ, 0x1f, R6 ;  /* 0x0000001fff057819 */ /* 0x000fe20000011406 */
[----:B------:R-:W-:Y:S01]  /*e620*/  ULDC.64 UR4, c[0x0][0x328] ;  /* 0x0000ca0000047ab9 */ /* 0x000fe20000000a00 */
[----:B-----5:R-:W-:Y:S02]  /*e630*/  SHF.R.S32.HI R4, RZ, 0x1f, R0 ;  /* 0x0000001fff047819 */ /* 0x020fe40000011400 */
[----:B------:R-:W-:Y:S01]  /*e640*/  R2UR UR6, R33 ;  /* 0x00000000210672ca */ /* 0x000fe200000e0000 */
[----:B------:R-:W-:-:S04]  /*e650*/  IMAD R3, R5, UR4, RZ ;  /* 0x0000000405037c24 */ /* 0x000fc8000f8e02ff */
[C---:B------:R-:W-:Y:S02]  /*e660*/  IMAD R7, R6.reuse, UR5, R3 ;  /* 0x0000000506077c24 */ /* 0x040fe4000f8e0203 */
[----:B------:R-:W-:Y:S01]  /*e670*/  IMAD.WIDE.U32 R2, R6, UR4, RZ ;  /* 0x0000000406027c25 */ /* 0x000fe2000f8e00ff */
[----:B------:R-:W-:-:S03]  /*e680*/  ULDC.64 UR4, c[0x0][0x338] ;  /* 0x0000ce0000047ab9 */ /* 0x000fc60000000a00 */
[----:B------:R-:W-:Y:S02]  /*e690*/  IMAD.IADD R3, R3, 0x1, R7 ;  /* 0x0000000103037824 */ /* 0x000fe400078e0207 */
[----:B------:R-:W-:Y:S02]  /*e6a0*/  IMAD R7, R4, UR4, RZ ;  /* 0x0000000404077c24 */ /* 0x000fe4000f8e02ff */
[----:B------:R-:W-:-:S04]  /*e6b0*/  IMAD.WIDE.U32 R2, R0, UR4, R2 ;  /* 0x0000000400027c25 */ /* 0x000fc8000f8e0002 */
[----:B------:R-:W-:Y:S01]  /*e6c0*/  IMAD R7, R0, UR5, R7 ;  /* 0x0000000500077c24 */ /* 0x000fe2000f8e0207 */
[----:B------:R-:W-:-:S04]  /*e6d0*/  ULDC.64 UR4, c[0x0][0x330] ;  /* 0x0000cc0000047ab9 */ /* 0x000fc80000000a00 */
[----:B------:R-:W-:Y:S01]  /*e6e0*/  IADD3 R3, R3, R7, RZ ;  /* 0x0000000703037210 */ /* 0x000fe20007ffe0ff */
[----:B------:R-:W-:Y:S01]  /*e6f0*/  IMAD.U32 R7, RZ, RZ, UR4 ;  /* 0x00000004ff077e24 */ /* 0x000fe2000f8e00ff */
[----:B------:R-:W-:-:S03]  /*e700*/  UIMAD UR4, UR6, UR4, URZ ;  /* 0x00000004060472a4 */ /* 0x000fc6000f8e023f */
[----:B------:R-:W-:Y:S01]  /*e710*/  IMAD.WIDE.U32 R2, R7, UR39, R2 ;  /* 0x0000002707027c25 */ /* 0x000fe2000f8e0002 */
[----:B------:R-:W-:Y:S01]  /*e720*/  UIMAD UR4, UR39, UR5, UR4 ;  /* 0x00000005270472a4 */ /* 0x000fe2000f8e0204 */
[----:B------:R-:W-:Y:S02]  /*e730*/  ULDC.64 UR6, c[0x0][0x318] ;  /* 0x0000c60000067ab9 */ /* 0x000fe40000000a00 */
[----:B------:R-:W-:-:S03]  /*e740*/  LEA R17, P0, R2, UR6, 0x1 ;  /* 0x0000000602117c11 */ /* 0x000fc6000f8008ff */
[----:B------:R-:W-:-:S05]  /*e750*/  VIADD R3, R3, UR4 ;  /* 0x0000000403037c36 */ /* 0x000fca0008000000 */
[----:B------:R-:W-:Y:S02]  /*e760*/  LEA.HI.X R18, R2, UR7, R3, 0x1, P0 ;  /* 0x0000000702127c11 */ /* 0x000fe400080f0c03 */
[----:B------:R-:W-:-:S04]  /*e770*/  MOV R2, 0x1 ;  /* 0x0000000100027802 */ /* 0x000fc80000000f00 */
[----:B------:R-:W-:-:S04]  /*e780*/  SHF.L.U32 R2, R2, 0x1f, RZ ;  /* 0x0000001f02027819 */ /* 0x000fc800000006ff */
[----:B------:R-:W0:Y:S02]  /*e790*/  SYNCS.PHASECHK.TRANS64.TRYWAIT P0, [UR42+0x38840], R2 ;  /* 0x03884002ff0075a7 */ /* 0x000e24000800016a */
[----:B0-----:R-:W-:Y:S05]  /*e7a0*/  @!P0 BRA `(.L_x_47) ;  /* 0x0000003000208947 */ /* 0x001fea0003800000 */
.L_x_90:
[----:B------:R-:W-:Y:S01]  /*e7b0*/  ULDC.64 UR4, c[0x0][0x300] ;  /* 0x0000c00000047ab9 */ /* 0x000fe20000000a00 */
[----:B------:R-:W-:Y:S01]  /*e7c0*/  R2UR UR6, R33 ;  /* 0x00000000210672ca */ /* 0x000fe200000e0000 */
[----:B------:R-:W-:Y:S01]  /*e7d0*/  IMAD R5, R5, UR4, RZ ;  /* 0x0000000405057c24 */ /* 0x000fe2000f8e02ff */
[----:B------:R-:W-:Y:S01]  /*e7e0*/  SHF.R.U32.HI R27, RZ, 0x3, R9 ;  /* 0x00000003ff1b7819 */ /* 0x000fe20000011609 */
[----:B0-----:R-:W-:Y:S01]  /*e7f0*/  IMAD.WIDE.U32 R2, R6, UR4, RZ ;  /* 0x0000000406027c25 */ /* 0x001fe2000f8e00ff */
[----:B------:R-:W-:-:S03]  /*e800*/  SHF.L.U32 R31, R9, 0x3, RZ ;  /* 0x00000003091f7819 */ /* 0x000fc600000006ff */
[----:B------:R-:W-:Y:S01]  /*e810*/  IMAD R5, R6, UR5, R5 ;  /* 0x0000000506057c24 */ /* 0x000fe2000f8e0205 */
[----:B------:R-:W-:-:S03]  /*e820*/  ULDC.64 UR4, c[0x0][0x310] ;  /* 0x0000c40000047ab9 */ /* 0x000fc60000000a00 */
[----:B------:R-:W-:Y:S02]  /*e830*/  IMAD.IADD R3, R3, 0x1, R5 ;  /* 0x0000000103037824 */ /* 0x000fe400078e0205 */
[----:B------:R-:W-:Y:S02]  /*e840*/  IMAD R5, R4, UR4, RZ ;  /* 0x0000000404057c24 */ /* 0x000fe4000f8e02ff */
[----:B------:R-:W-:-:S04]  /*e850*/  IMAD.WIDE.U32 R2, R0, UR4, R2 ;  /* 0x0000000400027c25 */ /* 0x000fc8000f8e0002 */
[----:B------:R-:W-:Y:S01]  /*e860*/  IMAD R5, R0, UR5, R5 ;  /* 0x0000000500057c24 */ /* 0x000fe2000f8e0205 */
[----:B------:R-:W-:-:S03]  /*e870*/  ULDC.64 UR4, c[0x0][0x308] ;  /* 0x0000c20000047ab9 */ /* 0x000fc60000000a00 */
[----:B------:R-:W-:Y:S01]  /*e880*/  IMAD.IADD R3, R3, 0x1, R5 ;  /* 0x0000000103037824 */ /* 0x000fe200078e0205 */
[----:B------:R-:W-:Y:S01]  /*e890*/  MOV R5, UR4 ;  /* 0x0000000400057c02 */ /* 0x000fe20008000f00 */
[----:B------:R-:W-:-:S03]  /*e8a0*/  UIMAD UR4, UR6, UR4, URZ ;  /* 0x00000004060472a4 */ /* 0x000fc6000f8e023f */
[----:B------:R-:W-:Y:S01]  /*e8b0*/  ULDC.64 UR6, c[0x0][0x2e8] ;  /* 0x0000ba0000067ab9 */ /* 0x000fe20000000a00 */
[----:B------:R-:W-:Y:S02]  /*e8c0*/  UIMAD UR4, UR39, UR5, UR4 ;  /* 0x00000005270472a4 */ /* 0x000fe4000f8e0204 */
[----:B------:R-:W-:-:S04]  /*e8d0*/  IMAD.WIDE.U32 R2, R5, UR39, R2 ;  /* 0x0000002705027c25 */ /* 0x000fc8000f8e0002 */
[----:B------:R-:W-:Y:S01]  /*e8e0*/  VIADD R7, R3, UR4 ;  /* 0x0000000403077c36 */ /* 0x000fe20008000000 */
[----:B------:R-:W-:Y:S01]  /*e8f0*/  LOP3.LUT R3, R8, 0x1c0, RZ, 0xc0, !PT ;  /* 0x000001c008037812 */ /* 0x000fe200078ec0ff */
[----:B------:R-:W-:Y:S01]  /*e900*/  UMOV UR4, 0xffffffff ;  /* 0xffffffff00047882 */ /* 0x000fe20000000000 */
[C---:B------:R-:W-:Y:S02]  /*e910*/  LEA R0, P0, R2.reuse, UR6, 0x1 ;  /* 0x0000000602007c11 */ /* 0x040fe4000f8008ff */
[----:B------:R-:W-:Y:S01]  /*e920*/  LOP3.LUT R8, R3, 0x38, R8, 0xf8, !PT ;  /* 0x0000003803087812 */ /* 0x000fe200078ef808 */
[----:B------:R-:W-:Y:S01]  /*e930*/  IMAD.MOV.U32 R3, RZ, RZ, -0x50 ;  /* 0xffffffb0ff037424 */ /* 0x000fe200078e00ff */
[----:B------:R-:W-:Y:S02]  /*e940*/  LEA.HI.X R7, R2, UR7, R7, 0x1, P0 ;  /* 0x0000000702077c11 */ /* 0x000fe400080f0c07 */
[----:B------:R-:W-:Y:S01]  /*e950*/  LOP3.LUT R8, R8, 0x38, R25, 0x78, !PT ;  /* 0x0000003808087812 */ /* 0x000fe200078e7819 */
[----:B------:R-:W-:-:S03]  /*e960*/  IMAD R6, R30, R3, UR40 ;  /* 0x000000281e067e24 */ /* 0x000fc6000f8e0203 */
[----:B------:R-:W-:Y:S01]  /*e970*/  LOP3.LUT R31, R8, 0x200, R31, 0xf8, !PT ;  /* 0x00000200081f7812 */ /* 0x000fe200078ef81f */
[----:B------:R-:W-:-:S05]  /*e980*/  IMAD.IADD R6, R6, 0x1, -R27 ;  /* 0x0000000106067824 */ /* 0x000fca00078e0a1b */
[----:B------:R-:W-:Y:S01]  /*e990*/  ISETP.GE.AND P0, PT, R6, 0x1, PT ;  /* 0x000000010600780c */ /* 0x000fe20003f06270 */
[----:B------:R-:W-:-:S12]  /*e9a0*/  BRA.DIV UR4, `(.L_x_48) ;  /* 0x0000002e04b87947 */ /* 0x000fd8000b800000 */
[----:B------:R-:W-:Y:S01]  /*e9b0*/  SHFL.IDX PT, R5, R7, RZ, 0x181f ;  /* 0x00181fff07057589 */ /* 0x000fe200000e0000 */
[C---:B------:R-:W-:Y:S01]  /*e9c0*/  LOP3.LUT P4, RZ, R16.reuse, 0x10, RZ, 0xc0, !PT ;  /* 0x0000001010ff7812 */ /* 0x040fe2000788c0ff */
[----:B------:R-:W-:Y:S01]  /*e9d0*/  ULDC.64 UR4, c[0x0][0x208] ;  /* 0x0000820000047ab9 */ /* 0x000fe20000000a00 */
[C---:B------:R-:W-:Y:S01]  /*e9e0*/  LOP3.LUT P3, RZ, R16.reuse, 0x8, RZ, 0xc0, !PT ;  /* 0x0000000810ff7812 */ /* 0x040fe2000786c0ff */
[----:B------:R-:W0:Y:S01]  /*e9f0*/  SHFL.IDX PT, R4, R0, RZ, 0x181f ;  /* 0x00181fff00047589 */ /* 0x000e2200000e0000 */
[C---:B------:R-:W-:Y:S02]  /*ea00*/  LOP3.LUT P2, RZ, R16.reuse, 0x4, RZ, 0xc0, !PT ;  /* 0x0000000410ff7812 */ /* 0x040fe4000784c0ff */
[----:B------:R-:W-:Y:S01]  /*ea10*/  LOP3.LUT P1, RZ, R16, 0x2, RZ, 0xc0, !PT ;  /* 0x0000000210ff7812 */ /* 0x000fe2000782c0ff */
[----:B------:R-:W-:Y:S01]  /*ea20*/  SHFL.IDX PT, R3, R7, 0x1, 0x181f ;  /* 0x00381f0007037f89 */ /* 0x000fe200000e0000 */
[----:B------:R-:W-:-:S03]  /*ea30*/  @P0 LEA R9, R31, UR42, 0x1 ;  /* 0x0000002a1f090c11 */ /* 0x000fc6000f8e08ff */
[----:B------:R-:W1:Y:S04]  /*ea40*/  SHFL.IDX PT, R2, R0, 0x1, 0x181f ;  /* 0x00381f0000027f89 */ /* 0x000e6800000e0000 */
[----:B------:R-:W-:Y:S01]  /*ea50*/  SHFL.IDX PT, R14, R0, 0x4, 0x181f ;  /* 0x00981f00000e7f89 */ /* 0x000fe200000e0000 */
[----:B0-----:R-:W-:-:S05]  /*ea60*/  @P0 IMAD.WIDE.U32 R4, R22, 0x2, R4 ;  /* 0x0000000216040825 */ /* 0x001fca00078e0004 */
[----:B------:R-:W-:Y:S04]  /*ea70*/  @P0 LDGSTS.E.BYPASS.LTC128B.128 [R9+0x24400], desc[UR4][R4.64], !P4 ;  /* 0x2440000004090fae */ /* 0x000fe8000e101d44 */
[----:B------:R-:W-:Y:S04]  /*ea80*/  @P0 LDGSTS.E.BYPASS.LTC128B.128 [R9+0x26c00], desc[UR4][R4.64+0x80], !P3 ;  /* 0x26c0008004090fae */ /* 0x000fe8000d901d44 */
[----:B------:R-:W-:Y:S04]  /*ea90*/  @P0 LDGSTS.E.BYPASS.LTC128B.128 [R9+0x29400], desc[UR4][R4.64+0x100], !P2 ;  /* 0x2940010004090fae */ /* 0x000fe8000d101d44 */
[----:B------:R0:W-:Y:S01]  /*eaa0*/  @P0 LDGSTS.E.BYPASS.LTC128B.128 [R9+0x2bc00], desc[UR4][R4.64+0x180], !P1 ;  /* 0x2bc0018004090fae */ /* 0x0001e2000c901d44 */
[----:B------:R-:W-:-:S03]  /*eab0*/  ISETP.GE.AND P0, PT, R6, 0x11, PT ;  /* 0x000000110600780c */ /* 0x000fc60003f06270 */
[----:B0-----:R-:W-:Y:S10]  /*eac0*/  SHFL.IDX PT, R5, R7, 0x2, 0x181f ;  /* 0x00581f0007057f89 */ /* 0x001ff400000e0000 */
[----:B-1----:R-:W-:Y:S01]  /*ead0*/  @P0 IMAD.WIDE.U32 R2, R22, 0x2, R2 ;  /* 0x0000000216020825 */ /* 0x002fe200078e0002 */
[----:B------:R-:W-:Y:S01]  /*eae0*/  @P0 LEA R21, R31, UR42, 0x1 ;  /* 0x0000002a1f150c11 */ /* 0x000fe2000f8e08ff */
[----:B------:R-:W0:Y:S04]  /*eaf0*/  SHFL.IDX PT, R4, R0, 0x2, 0x181f ;  /* 0x00581f0000047f89 */ /* 0x000e2800000e0000 */
[----:B------:R-:W-:Y:S04]  /*eb00*/  @P0 LDGSTS.E.BYPASS.LTC128B.128 [R21+0x24c00], desc[UR4][R2.64], !P4 ;  /* 0x24c0000002150fae */ /* 0x000fe8000e101d44 */
[----:B------:R-:W-:Y:S04]  /*eb10*/  @P0 LDGSTS.E.BYPASS.LTC128B.128 [R21+0x27400], desc[UR4][R2.64+0x80], !P3 ;  /* 0x2740008002150fae */ /* 0x000fe8000d901d44 */
[----:B------:R-:W-:Y:S04]  /*eb20*/  @P0 LDGSTS.E.BYPASS.LTC128B.128 [R21+0x29c00], desc[UR4][R2.64+0x100], !P2 ;  /* 0x29c0010002150fae */ /* 0x000fe8000d101d44 */
[----:B------:R1:W-:Y:S01]  /*eb30*/  @P0 LDGSTS.E.BYPASS.LTC128B.128 [R21+0x2c400], desc[UR4][R2.64+0x180], !P1 ;  /* 0x2c40018002150fae */ /* 0x0003e2000c901d44 */
[----:B------:R-:W-:-:S03]  /*eb40*/  ISETP.GE.AND P0, PT, R6, 0x21, PT ;  /* 0x000000210600780c */ /* 0x000fc60003f06270 */
[----:B-1----:R-:W-:Y:S10]  /*eb50*/  SHFL.IDX PT, R3, R7, 0x3, 0x181f ;  /* 0x00781f0007037f89 */ /* 0x002ff400000e0000 */
[----:B0-----:R-:W-:Y:S01]  /*eb60*/  @P0 IMAD.WIDE.U32 R4, R22, 0x2, R4 ;  /* 0x0000000216040825 */ /* 0x001fe200078e0004 */
[----:B------:R-:W-:Y:S01]  /*eb70*/  @P0 LEA R9, R31, UR42, 0x1 ;  /* 0x0000002a1f090c11 */ /* 0x000fe2000f8e08ff */
[----:B------:R-:W0:Y:S04]  /*eb80*/  SHFL.IDX PT, R2, R0, 0x3, 0x181f ;  /* 0x00781f0000027f89 */ /* 0x000e2800000e0000 */
[----:B------:R-:W-:Y:S04]  /*eb90*/  @P0 LDGSTS.E.BYPASS.LTC128B.128 [R9+0x25400], desc[UR4][R4.64], !P4 ;  /* 0x2540000004090fae */ /* 0x000fe8000e101d44 */
[----:B------:R-:W-:Y:S04]  /*eba0*/  @P0 LDGSTS.E.BYPASS.LTC128B.128 [R9+0x27c00], desc[UR4][R4.64+0x80], !P3 ;  /* 0x27c0008004090fae */ /* 0x000fe8000d901d44 */
[----:B------:R-:W-:Y:S04]  /*ebb0*/  @P0 LDGSTS.E.BYPASS.LTC128B.128 [R9+0x2a400], desc[UR4][R4.64+0x100], !P2 ;  /* 0x2a40010004090fae */ /* 0x000fe8000d101d44 */
[----:B------:R1:W-:Y:S01]  /*ebc0*/  @P0 LDGSTS.E.BYPASS.LTC128B.128 [R9+0x2cc00], desc[UR4][R4.64+0x180], !P1 ;  /* 0x2cc0018004090fae */ /* 0x0003e2000c901d44 */
[----:B------:R-:W-:-:S03]  /*ebd0*/  ISETP.GE.AND P0, PT, R6, 0x31, PT ;  /* 0x000000310600780c */ /* 0x000fc60003f06270 */
[----:B-1----:R1:W2:Y:S10]  /*ebe0*/  SHFL.IDX PT, R4, R7, 0x4, 0x181f ;  /* 0x00981f0007047f89 */ /* 0x0022b400000e0000 */
[----:B0-----:R-:W-:Y:S01]  /*ebf0*/  @P0 IMAD.WIDE.U32 R2, R22, 0x2, R2 ;  /* 0x0000000216020825 */ /* 0x001fe200078e0002 */
[----:B------:R-:W-:-:S05]  /*ec00*/  @P0 LEA R21, R31, UR42, 0x1 ;  /* 0x0000002a1f150c11 */ /* 0x000fca000f8e08ff */
[----:B------:R1:W-:Y:S04]  /*ec10*/  @P0 LDGSTS.E.BYPASS.LTC128B.128 [R21+0x25c00], desc[UR4][R2.64], !P4 ;  /* 0x25c0000002150fae */ /* 0x0003e8000e101d44 */
[----:B------:R1:W-:Y:S04]  /*ec20*/  @P0 LDGSTS.E.BYPASS.LTC128B.128 [R21+0x28400], desc[UR4][R2.64+0x80], !P3 ;  /* 0x2840008002150fae */ /* 0x0003e8000d901d44 */
[----:B------:R1:W-:Y:S04]  /*ec30*/  @P0 LDGSTS.E.BYPASS.LTC128B.128 [R21+0x2ac00], desc[UR4][R2.64+0x100], !P2 ;  /* 0x2ac0010002150fae */ /* 0x0003e8000d101d44 */
[----:B------:R1:W-:Y:S02]  /*ec40*/  @P0 LDGSTS.E.BYPASS.LTC128B.128 [R21+0x2d400], desc[UR4][R2.64+0x180], !P1 ;  /* 0x2d40018002150fae */ /* 0x0003e4000c901d44 */
.L_x_102:
[----:B------:R-:W-:Y:S01]  /*ec50*/  ISETP.GE.AND P0, PT, R6, 0x41, PT ;  /* 0x000000410600780c */ /* 0x000fe20003f06270 */
[----:B------:R-:W-:Y:S01]  /*ec60*/  BSSY B0, `(.L_x_49) ;  /* 0x0000012000007945 */ /* 0x000fe20003800000 */
[----:B-1----:R-:W-:Y:S01]  /*ec70*/  IMAD.MOV.U32 R2, RZ, RZ, R14 ;  /* 0x000000ffff027224 */ /* 0x002fe200078e000e */
[----:B--2---:R-:W-:-:S10]  /*ec80*/  MOV R3, R4 ;  /* 0x0000000400037202 */ /* 0x004fd40000000f00 */
[----:B------:R-:W-:Y:S05]  /*ec90*/  @!P0 BRA `(.L_x_50) ;  /* 0x0000000000388947 */ /* 0x000fea0003800000 */
[----:B------:R-:W-:Y:S01]  /*eca0*/  LOP3.LUT P4, RZ, R16, 0x10, RZ, 0xc0, !PT ;  /* 0x0000001010ff7812 */ /* 0x000fe2000788c0ff */
[----:B------:R-:W-:Y:S01]  /*ecb0*/  IMAD.WIDE.U32 R2, R22, 0x2, R2 ;  /* 0x0000000216027825 */ /* 0x000fe200078e0002 */
[C---:B------:R-:W-:Y:S01]  /*ecc0*/  LOP3.LUT P3, RZ, R16.reuse, 0x8, RZ, 0xc0, !PT ;  /* 0x0000000810ff7812 */ /* 0x040fe2000786c0ff */
[----:B------:R-:W-:Y:S01]  /*ecd0*/  ULDC.64 UR4, c[0x0][0x208] ;  /* 0x0000820000047ab9 */ /* 0x000fe20000000a00 */
[C---:B------:R-:W-:Y:S02]  /*ece0*/  LOP3.LUT P2, RZ, R16.reuse, 0x4, RZ, 0xc0, !PT ;  /* 0x0000000410ff7812 */ /* 0x040fe4000784c0ff */
[----:B------:R-:W-:Y:S02]  /*ecf0*/  LOP3.LUT P1, RZ, R16, 0x2, RZ, 0xc0, !PT ;  /* 0x0000000210ff7812 */ /* 0x000fe4000782c0ff */
[----:B------:R-:W-:-:S05]  /*ed00*/  LEA R5, R31, UR42, 0x1 ;  /* 0x0000002a1f057c11 */ /* 0x000fca000f8e08ff */
[----:B------:R-:W-:Y:S01]  /*ed10*/  @!PT LDS RZ, [RZ] ;  /* 0x00000000fffff984 */ /* 0x000fe20000000800 */
[----:B------:R-:W-:Y:S01]  /*ed20*/  @!PT LDS RZ, [RZ] ;  /* 0x00000000fffff984 */ /* 0x000fe20000000800 */
[----:B------:R-:W-:Y:S01]  /*ed30*/  @!PT LDS RZ, [RZ] ;  /* 0x00000000fffff984 */ /* 0x000fe20000000800 */
[----:B------:R0:W-:Y:S04]  /*ed40*/  LDGSTS.E.BYPASS.LTC128B.128 [R5+0x26400], desc[UR4][R2.64], !P4 ;  /* 0x2640000002057fae */ /* 0x0001e8000e101d44 */
[----:B------:R0:W-:Y:S04]  /*ed50*/  LDGSTS.E.BYPASS.LTC128B.128 [R5+0x28c00], desc[UR4][R2.64+0x80], !P3 ;  /* 0x28c0008002057fae */ /* 0x0001e8000d901d44 */
[----:B------:R0:W-:Y:S04]  /*ed60*/  LDGSTS.E.BYPASS.LTC128B.128 [R5+0x2b400], desc[UR4][R2.64+0x100], !P2 ;  /* 0x2b40010002057fae */ /* 0x0001e8000d101d44 */
[----:B------:R0:W-:Y:S02]  /*ed70*/  LDGSTS.E.BYPASS.LTC128B.128 [R5+0x2dc00], desc[UR4][R2.64+0x180], !P1 ;  /* 0x2dc0018002057fae */ /* 0x0001e4000c901d44 */
.L_x_50:
[----:B------:R-:W-:Y:S05]  /*ed80*/  BSYNC B0 ;  /* 0x0000000000007941 */ /* 0x000fea0003800000 */
.L_x_49:
[----:B------:R-:W-:Y:S01]  /*ed90*/  NOP ;  /* 0x0000000000007918 */ /* 0x000fe20000000000 */
[----:B------:R-:W-:Y:S01]  /*eda0*/  SYNCS.ARRIVE.TRANS64.RED.A0T1 RZ, [UR42+0x38830], RZ ;  /* 0x038830ffffff79a7 */ /* 0x000fe2000820042a */
[----:B------:R-:W-:Y:S01]  /*edb0*/  ARRIVES.LDGSTSBAR.64.TRANSCNT [UR42+0x38830] ;  /* 0x03883000ff0079b0 */ /* 0x000fe20008000aaa */
[----:B------:R-:W-:Y:S01]  /*edc0*/  NOP ;  /* 0x0000000000007918 */ /* 0x000fe20000000000 */
[----:B------:R-:W-:-:S13]  /*edd0*/  LOP3.LUT P0, RZ, R16, 0x20, RZ, 0xc0, !PT ;  /* 0x0000002010ff7812 */ /* 0x000fda000780c0ff */
[----:B------:R-:W-:Y:S05]  /*ede0*/  @!P0 BRA `(.L_x_51) ;  /* 0x0000000000048947 */ /* 0x000fea0003800000 */
[----:B------:R-:W-:Y:S01]  /*edf0*/  BPT.TRAP 0x1 ;  /* 0x000000040000795c */ /* 0x000fe20000300000 */
.L_x_51:
[----:B------:R-:W-:Y:S01]  /*ee00*/  SYNCS.ARRIVE.TRANS64.A1T0 RZ, [UR42+0x38830], RZ ;  /* 0x038830ffffff79a7 */ /* 0x000fe2000810002a */
[----:B------:R-:W-:Y:S05]  /*ee10*/  WARPSYNC.ALL ;  /* 0x0000000000007948 */ /* 0x000fea0003800000 */
[----:B------:R-:W-:Y:S01]  /*ee20*/  UIADD3 UR5, UR42, 0x14400, URZ ;  /* 0x000144002a057890 */ /* 0x000fe2000fffe03f */
[----:B------:R-:W-:Y:S01]  /*ee30*/  R2UR UR4, R33 ;  /* 0x00000000210472ca */ /* 0x000fe200000e0000 */
[----:B------:R-:W-:Y:S01]  /*ee40*/  ULDC.64 UR6, c[0x0][0x2d8] ;  /* 0x0000b60000067ab9 */ /* 0x000fe20000000a00 */
[----:B------:R-:W-:Y:S01]  /*ee50*/  SHF.R.S32.HI R25, RZ, 0x1f, R26 ;  /* 0x0000001fff197819 */ /* 0x000fe2000001141a */
[----:B------:R-:W-:Y:S02]  /*ee60*/  ULOP3.LUT UP0, URZ, UR5, 0x3ff, URZ, 0xc0, !UPT ;  /* 0x000003ff053f7892 */ /* 0x000fe4000f80c03f */
[----:B------:R-:W-:Y:S01]  /*ee70*/  UIMAD.WIDE.U32 UR36, UR39, UR6, URZ ;  /* 0x00000006272472a5 */ /* 0x000fe2000f8e003f */
[----:B------:R-:W-:Y:S03]  /*ee80*/  BAR.SYNC.DEFER_BLOCKING 0x8, 0x180 ;  /* 0x0206000000007b1d */ /* 0x000fe60000010000 */
[----:B------:R-:W-:-:S04]  /*ee90*/  PLOP3.LUT P0, PT, PT, PT, UP0, 0x80, 0x0 ;  /* 0x000000000000781c */ /* 0x000fc80003f0f008 */
[----:B------:R-:W-:-:S04]  /*eea0*/  UIMAD UR4, UR4, UR6, URZ ;  /* 0x00000006040472a4 */ /* 0x000fc8000f8e023f */
[----:B------:R-:W-:-:S04]  /*eeb0*/  UIMAD UR4, UR39, UR7, UR4 ;  /* 0x00000007270472a4 */ /* 0x000fc8000f8e0204 */
[----:B------:R-:W-:Y:S01]  /*eec0*/  UIADD3 UR43, UR37, UR4, URZ ;  /* 0x00000004252b7290 */ /* 0x000fe2000fffe03f */
[----:B------:R-:W-:Y:S11]  /*eed0*/  @!P0 BRA `(.L_x_52) ;  /* 0x0000000000408947 */ /* 0x000ff60003800000 */
[----:B0-----:R-:W-:Y:S01]  /*eee0*/  MOV R2, 0x0 ;  /* 0x0000000000027802 */ /* 0x001fe20000000f00 */
[----:B------:R-:W-:Y:S01]  /*eef0*/  ULDC.64 UR6, c[0x4][0xa8] ;  /* 0x01002a0000067ab9 */ /* 0x000fe20000000a00 */
[----:B------:R-:W-:Y:S01]  /*ef00*/  ULDC.64 UR8, c[0x4][0xb0] ;  /* 0x01002c0000087ab9 */ /* 0x000fe20000000a00 */
[----:B------:R-:W-:Y:S01]  /*ef10*/  ULDC.64 UR4, c[0x4][0x20] ;  /* 0x0100080000047ab9 */ /* 0x000fe20000000a00 */
[----:B------:R-:W-:Y:S01]  /*ef20*/  IMAD.U32 R4, RZ, RZ, UR6 ;  /* 0x00000006ff047e24 */ /* 0x000fe2000f8e00ff */
[----:B------:R-:W-:Y:S01]  /*ef30*/  MOV R6, UR8 ;  /* 0x0000000800067c02 */ /* 0x000fe20008000f00 */
[----:B------:R-:W0:Y:S01]  /*ef40*/  LDC.64 R2, c[0x4][R2] ;  /* 0x0100000002027b82 */ /* 0x000e220000000a00 */
[----:B------:R-:W-:Y:S01]  /*ef50*/  IMAD.U32 R5, RZ, RZ, UR7 ;  /* 0x00000007ff057e24 */ /* 0x000fe2000f8e00ff */
[----:B------:R-:W-:Y:S01]  /*ef60*/  MOV R11, UR5 ;  /* 0x00000005000b7c02 */ /* 0x000fe20008000f00 */
[----:B------:R-:W-:Y:S01]  /*ef70*/  IMAD.U32 R7, RZ, RZ, UR9 ;  /* 0x00000009ff077e24 */ /* 0x000fe2000f8e00ff */
[----:B------:R-:W-:Y:S01]  /*ef80*/  MOV R13, RZ ;  /* 0x000000ff000d7202 */ /* 0x000fe20000000f00 */
[----:B------:R-:W-:-:S02]  /*ef90*/  IMAD.U32 R10, RZ, RZ, UR4 ;  /* 0x00000004ff0a7e24 */ /* 0x000fc4000f8e00ff */
[----:B------:R-:W-:Y:S02]  /*efa0*/  IMAD.MOV.U32 R8, RZ, RZ, 0x70 ;  /* 0x00000070ff087424 */ /* 0x000fe400078e00ff */
[----:B------:R-:W-:-:S07]  /*efb0*/  IMAD.MOV.U32 R12, RZ, RZ, 0x1 ;  /* 0x00000001ff0c7424 */ /* 0x000fce00078e00ff */
[----:B------:R-:W-:-:S07]  /*efc0*/  LEPC R20, `(.L_x_52) ;  /* 0x000000001014794e */ /* 0x000fce0000000000 */
[----:B0-----:R-:W-:Y:S05]  /*efd0*/  CALL.ABS.NOINC R2 ;  /* 0x0000000002007343 */ /* 0x001fea0003c00000 */
.L_x_52:
[----:B0-----:R-:W0:Y:S01]  /*efe0*/  S2R R2, SR_TID.X ;  /* 0x0000000000027919 */ /* 0x001e220000002100 */
[----:B------:R-:W1:Y:S01]  /*eff0*/  LDC R0, c[0x0][0x448] ;  /* 0x00011200ff007b82 */ /* 0x000e620000000800 */
[----:B------:R-:W-:Y:S01]  /*f000*/  IMAD.U32 R4, RZ, RZ, UR36 ;  /* 0x00000024ff047e24 */ /* 0x000fe2000f8e00ff */
[----:B------:R-:W-:Y:S01]  /*f010*/  ULDC.64 UR4, c[0x0][0x2e0] ;  /* 0x0000b80000047ab9 */ /* 0x000fe20000000a00 */
[----:B------:R-:W-:Y:S02]  /*f020*/  IMAD.U32 R5, RZ, RZ, UR37 ;  /* 0x00000025ff057e24 */ /* 0x000fe4000f8e00ff */
[----:B------:R-:W-:-:S04]  /*f030*/  IMAD R25, R25, UR4, RZ ;  /* 0x0000000419197c24 */ /* 0x000fc8000f8e02ff */
[----:B------:R-:W-:Y:S01]  /*f040*/  IMAD R25, R26, UR5, R25 ;  /* 0x000000051a197c24 */ /* 0x000fe2000f8e0219 */
[----:B-1----:R-:W-:Y:S02]  /*f050*/  ISETP.NE.AND P0, PT, R0, 0x1, PT ;  /* 0x000000010000780c */ /* 0x002fe40003f05270 */
[----:B0-----:R-:W-:-:S04]  /*f060*/  LOP3.LUT R2, R2, 0x7f, RZ, 0xc0, !PT ;  /* 0x0000007f02027812 */ /* 0x001fc800078ec0ff */
[----:B------:R-:W-:-:S07]  /*f070*/  SHF.R.U32.HI R2, RZ, 0x3, R2 ;  /* 0x00000003ff027819 */ /* 0x000fce0000011602 */
[----:B------:R-:W0:Y:S01]  /*f080*/  @P0 LDC R3, c[0x0][0x450] ;  /* 0x00011400ff030b82 */ /* 0x000e220000000800 */
[----:B------:R-:W-:-:S05]  /*f090*/  LOP3.LUT R20, R24, R2, RZ, 0xfc, !PT ;  /* 0x0000000218147212 */ /* 0x000fca00078efcff */
[----:B------:R-:W-:Y:S02]  /*f0a0*/  IMAD R9, R23, 0x80, R20 ;  /* 0x0000008017097824 */ /* 0x000fe400078e0214 */
[----:B------:R-:W1:Y:S02]  /*f0b0*/  @P0 LDC R2, c[0x0][0x44c] ;  /* 0x00011300ff020b82 */ /* 0x000e640000000800 */
[----:B------:R-:W-:Y:S02]  /*f0c0*/  IMAD.MOV.U32 R7, RZ, RZ, R9 ;  /* 0x000000ffff077224 */ /* 0x000fe400078e0009 */
[----:B-1----:R-:W-:-:S05]  /*f0d0*/  @P0 IMAD.HI.U32 R2, R9, R2, RZ ;  /* 0x0000000209020227 */ /* 0x002fca00078e00ff */
[----:B0-----:R-:W-:Y:S02]  /*f0e0*/  @P0 SHF.R.U32.HI R7, RZ, R3, R2 ;  /* 0x00000003ff070219 */ /* 0x001fe40000011602 */
[----:B------:R-:W-:Y:S02]  /*f0f0*/  MOV R3, UR43 ;  /* 0x0000002b00037c02 */ /* 0x000fe40008000f00 */
[----:B------:R-:W-:Y:S01]  /*f100*/  MOV R2, R4 ;  /* 0x0000000400027202 */ /* 0x000fe20000000f00 */
[--C-:B------:R-:W-:Y:S01]  /*f110*/  IMAD.MOV R5, RZ, RZ, -R7.reuse ;  /* 0x000000ffff057224 */ /* 0x100fe200078e0a07 */
[----:B------:R-:W-:-:S03]  /*f120*/  SHF.R.S32.HI R4, RZ, 0x1f, R7 ;  /* 0x0000001fff047819 */ /* 0x000fc60000011407 */
[----:B------:R-:W-:Y:S01]  /*f130*/  IMAD.WIDE.U32 R2, R26, UR4, R2 ;  /* 0x000000041a027c25 */ /* 0x000fe2000f8e0002 */
[----:B------:R-:W-:-:S03]  /*f140*/  ULDC.64 UR4, c[0x0][0x2d0] ;  /* 0x0000b40000047ab9 */ /* 0x000fc60000000a00 */
[----:B------:R-:W-:Y:S02]  /*f150*/  IMAD.IADD R3, R3, 0x1, R25 ;  /* 0x0000000103037824 */ /* 0x000fe400078e0219 */
[----:B------:R-:W-:Y:S02]  /*f160*/  IMAD R5, R0, R5, R9 ;  /* 0x0000000500057224 */ /* 0x000fe400078e0209 */
[----:B------:R-:W-:Y:S02]  /*f170*/  IMAD R4, R4, UR4, RZ ;  /* 0x0000000404047c24 */ /* 0x000fe4000f8e02ff */
[----:B------:R-:W-:-:S04]  /*f180*/  IMAD.WIDE.U32 R2, R7, UR4, R2 ;  /* 0x0000000407027c25 */ /* 0x000fc8000f8e0002 */
[----:B------:R-:W-:Y:S01]  /*f190*/  IMAD R7, R7, UR5, R4 ;  /* 0x0000000507077c24 */ /* 0x000fe2000f8e0204 */
[----:B------:R-:W-:Y:S01]  /*f1a0*/  SHF.R.S32.HI R4, RZ, 0x1f, R5 ;  /* 0x0000001fff047819 */ /* 0x000fe20000011405 */
[----:B------:R-:W-:-:S03]  /*f1b0*/  ULDC.64 UR4, c[0x0][0x2c8] ;  /* 0x0000b20000047ab9 */ /* 0x000fc60000000a00 */
[----:B------:R-:W-:Y:S01]  /*f1c0*/  IADD3 R3, R3, R7, RZ ;  /* 0x0000000703037210 */ /* 0x000fe20007ffe0ff */
[----:B------:R-:W-:-:S04]  /*f1d0*/  IMAD R4, R4, UR4, RZ ;  /* 0x0000000404047c24 */ /* 0x000fc8000f8e02ff */
[C---:B------:R-:W-:Y:S02]  /*f1e0*/  IMAD R7, R5.reuse, UR5, R4 ;  /* 0x0000000505077c24 */ /* 0x040fe4000f8e0204 */
[----:B------:R-:W-:Y:S01]  /*f1f0*/  IMAD.WIDE.U32 R2, R5, UR4, R2 ;  /* 0x0000000405027c25 */ /* 0x000fe2000f8e0002 */
[----:B------:R-:W-:-:S03]  /*f200*/  ULDC.64 UR4, c[0x0][0x280] ;  /* 0x0000a00000047ab9 */ /* 0x000fc60000000a00 */
[----:B------:R-:W-:Y:S01]  /*f210*/  IMAD.IADD R3, R3, 0x1, R7 ;  /* 0x0000000103037824 */ /* 0x000fe200078e0207 */
[----:B------:R-:W-:Y:S01]  /*f220*/  LEA R6, P0, R2, UR4, 0x1 ;  /* 0x0000000402067c11 */ /* 0x000fe2000f8008ff */
[----:B------:R-:W-:Y:S02]  /*f230*/  ULDC UR4, c[0x0][0x2b8] ;  /* 0x0000ae0000047ab9 */ /* 0x000fe40000000800 */
[----:B------:R-:W-:Y:S02]  /*f240*/  ISETP.GE.AND P4, PT, R22, UR4, PT ;  /* 0x0000000416007c0c */ /* 0x000fe4000bf86270 */
[----:B------:R-:W-:Y:S01]  /*f250*/  LEA.HI.X R8, R2, UR5, R3, 0x1, P0 ;  /* 0x0000000502087c11 */ /* 0x000fe200080f0c03 */
[----:B------:R-:W-:Y:S01]  /*f260*/  UMOV UR5, 0xffffffff ;  /* 0xffffffff00057882 */ /* 0x000fe20000000000 */
[----:B------:R-:W-:Y:S02]  /*f270*/  ISETP.GE.AND P3, PT, R37, UR4, PT ;  /* 0x0000000425007c0c */ /* 0x000fe4000bf66270 */
[----:B------:R-:W-:-:S02]  /*f280*/  ISETP.GE.AND P2, PT, R36, UR4, PT ;  /* 0x0000000424007c0c */ /* 0x000fc4000bf46270 */
[----:B------:R-:W-:Y:S01]  /*f290*/  ISETP.GE.AND P1, PT, R35, UR4, PT ;  /* 0x0000000423007c0c */ /* 0x000fe2000bf26270 */
[----:B------:R-:W-:-:S12]  /*f2a0*/  BRA.DIV UR5, `(.L_x_53) ;  /* 0x0000002e052c7947 */ /* 0x000fd8000b800000 */
[----:B------:R-:W-:Y:S01]  /*f2b0*/  SHFL.IDX PT, R3, R8, RZ, 0x181f ;  /* 0x00181fff08037589 */ /* 0x000fe200000e0000 */
[----:B------:R-:W-:Y:S01]  /*f2c0*/  ULDC UR4, c[0x0][0x288] ;  /* 0x0000a20000047ab9 */ /* 0x000fe20000000800 */
[----:B------:R-:W-:Y:S01]  /*f2d0*/  IMAD R7, R23, 0x80, R27 ;  /* 0x0000008017077824 */ /* 0x000fe200078e021b */
[----:B------:R-:W-:Y:S01]  /*f2e0*/  ULDC.64 UR6, c[0x0][0x208] ;  /* 0x0000820000067ab9 */ /* 0x000fe20000000a00 */
[----:B------:R-:W0:Y:S01]  /*f2f0*/  SHFL.IDX PT, R2, R6, RZ, 0x181f ;  /* 0x00181fff06027589 */ /* 0x000e2200000e0000 */
[----:B------:R-:W-:Y:S02]  /*f300*/  IMAD R0, R0, UR4, RZ ;  /* 0x0000000400007c24 */ /* 0x000fe4000f8e02ff */
[C---:B------:R-:W-:Y:S01]  /*f310*/  IADD3 R11, R7.reuse, 0x10, RZ ;  /* 0x00000010070b7810 */ /* 0x040fe20007ffe0ff */
[----:B------:R-:W-:Y:S02]  /*f320*/  SHFL.IDX PT, R5, R8, 0x1, 0x181f ;  /* 0x00381f0008057f89 */ /* 0x000fe400000e0000 */
[----:B------:R-:W-:-:S02]  /*f330*/  ISETP.GE.AND P0, PT, R7, R0, PT ;  /* 0x000000000700720c */ /* 0x000fc40003f06270 */
[----:B------:R-:W1:Y:S04]  /*f340*/  SHFL.IDX PT, R4, R6, 0x1, 0x181f ;  /* 0x00381f0006047f89 */ /* 0x000e6800000e0000 */
[----:B------:R-:W-:Y:S07]  /*f350*/  SHFL.IDX PT, R14, R6, 0x7, 0x181f ;  /* 0x00f81f00060e7f89 */ /* 0x000fee00000e0000 */
[----:B------:R-:W-:Y:S01]  /*f360*/  @!P0 LEA R9, R31, UR42, 0x1 ;  /* 0x0000002a1f098c11 */ /* 0x000fe2000f8e08ff */
[----:B0-----:R-:W-:-:S05]  /*f370*/  @!P0 IMAD.WIDE.U32 R2, R22, 0x2, R2 ;  /* 0x0000000216028825 */ /* 0x001fca00078e0002 */
[----:B------:R-:W-:Y:S04]  /*f380*/  @!P0 LDGSTS.E.BYPASS.LTC128B.128 [R9+0x14400], desc[UR6][R2.64], !P4 ;  /* 0x1440000002098fae */ /* 0x000fe8000e101d46 */
[----:B------:R-:W-:Y:S04]  /*f390*/  @!P0 LDGSTS.E.BYPASS.LTC128B.128 [R9+0x18400], desc[UR6][R2.64+0x80], !P3 ;  /* 0x1840008002098fae */ /* 0x000fe8000d901d46 */
[----:B------:R-:W-:Y:S04]  /*f3a0*/  @!P0 LDGSTS.E.BYPASS.LTC128B.128 [R9+0x1c400], desc[UR6][R2.64+0x100], !P2 ;  /* 0x1c40010002098fae */ /* 0x000fe8000d101d46 */
[----:B------:R0:W-:Y:S01]  /*f3b0*/  @!P0 LDGSTS.E.BYPASS.LTC128B.128 [R9+0x20400], desc[UR6][R2.64+0x180], !P1 ;  /* 0x2040018002098fae */ /* 0x0001e2000c901d46 */
[----:B------:R-:W-:Y:S01]  /*f3c0*/  ISETP.GE.AND P0, PT, R11, R0, PT ;  /* 0x000000000b00720c */ /* 0x000fe20003f06270 */
[----:B------:R-:W-:-:S02]  /*f3d0*/  VIADD R11, R7, 0x30 ;  /* 0x00000030070b7836 */ /* 0x000fc40000000000 */
[----:B0-----:R-:W-:Y:S01]  /*f3e0*/  SHFL.IDX PT, R3, R8, 0x2, 0x181f ;  /* 0x00581f0008037f89 */ /* 0x001fe200000e0000 */
[----:B------:R-:W-:-:S09]  /*f3f0*/  VIADD R9, R7, 0x20 ;  /* 0x0000002007097836 */ /* 0x000fd20000000000 */
[----:B------:R-:W-:Y:S01]  /*f400*/  @!P0 LEA R21, R31, UR42, 0x1 ;  /* 0x0000002a1f158c11 */ /* 0x000fe2000f8e08ff */
[----:B-1----:R-:W-:Y:S01]  /*f410*/  @!P0 IMAD.WIDE.U32 R4, R22, 0x2, R4 ;  /* 0x0000000216048825 */ /* 0x002fe200078e0004 */
[----:B------:R-:W0:Y:S04]  /*f420*/  SHFL.IDX PT, R2, R6, 0x2, 0x181f ;  /* 0x00581f0006027f89 */ /* 0x000e2800000e0000 */
[----:B------:R-:W-:Y:S04]  /*f430*/  @!P0 LDGSTS.E.BYPASS.LTC128B.128 [R21+0x14c00], desc[UR6][R4.64], !P4 ;  /* 0x14c0000004158fae */ /* 0x000fe8000e101d46 */
[----:B------:R-:W-:Y:S04]  /*f440*/  @!P0 LDGSTS.E.BYPASS.LTC128B.128 [R21+0x18c00], desc[UR6][R4.64+0x80], !P3 ;  /* 0x18c0008004158fae */ /* 0x000fe8000d901d46 */
[----:B------:R-:W-:Y:S04]  /*f450*/  @!P0 LDGSTS.E.BYPASS.LTC128B.128 [R21+0x1cc00], desc[UR6][R4.64+0x100], !P2 ;  /* 0x1cc0010004158fae */ /* 0x000fe8000d101d46 */
[----:B------:R1:W-:Y:S01]  /*f460*/  @!P0 LDGSTS.E.BYPASS.LTC128B.128 [R21+0x20c00], desc[UR6][R4.64+0x180], !P1 ;  /* 0x20c0018004158fae */ /* 0x0003e2000c901d46 */
[----:B------:R-:W-:-:S03]  /*f470*/  ISETP.GE.AND P0, PT, R9, R0, PT ;  /* 0x000000000900720c */ /* 0x000fc60003f06270 */
[----:B-1----:R-:W-:Y:S10]  /*f480*/  SHFL.IDX PT, R5, R8, 0x3, 0x181f ;  /* 0x00781f0008057f89 */ /* 0x002ff400000e0000 */
[----:B0-----:R-:W-:Y:S01]  /*f490*/  @!P0 IMAD.WIDE.U32 R2, R22, 0x2, R2 ;  /* 0x0000000216028825 */ /* 0x001fe200078e0002 */
[----:B------:R-:W-:Y:S01]  /*f4a0*/  @!P0 LEA R9, R31, UR42, 0x1 ;  /* 0x0000002a1f098c11 */ /* 0x000fe2000f8e08ff */
[----:B------:R-:W0:Y:S04]  /*f4b0*/  SHFL.IDX PT, R4, R6, 0x3, 0x181f ;  /* 0x00781f0006047f89 */ /* 0x000e2800000e0000 */
[----:B------:R-:W-:Y:S04]  /*f4c0*/  @!P0 LDGSTS.E.BYPASS.LTC128B.128 [R9+0x15400], desc[UR6][R2.64], !P4 ;  /* 0x1540000002098fae */ /* 0x000fe8000e101d46 */
[----:B------:R-:W-:Y:S04]  /*f4d0*/  @!P0 LDGSTS.E.BYPASS.LTC128B.128 [R9+0x19400], desc[UR6][R2.64+0x80], !P3 ;  /* 0x1940008002098fae */ /* 0x000fe8000d901d46 */
[----:B------:R-:W-:Y:S04]  /*f4e0*/  @!P0 LDGSTS.E.BYPASS.LTC128B.128 [R9+0x1d400], desc[UR6][R2.64+0x100], !P2 ;  /* 0x1d40010002098fae */ /* 0x000fe8000d101d46 */
[----:B------:R1:W-:Y:S01]  /*f4f0*/  @!P0 LDGSTS.E.BYPASS.LTC128B.128 [R9+0x21400], desc[UR6][R2.64+0x180], !P1 ;  /* 0x2140018002098fae */ /* 0x0003e2000c901d46 */
[----:B------:R-:W-:Y:S01]  /*f500*/  ISETP.GE.AND P0, PT, R11, R0, PT ;  /* 0x000000000b00720c */ /* 0x000fe20003f06270 */
[----:B------:R-:W-:-:S02]  /*f510*/  VIADD R11, R7, 0x50 ;  /* 0x00000050070b7836 */ /* 0x000fc40000000000 */
[----:B-1----:R-:W-:Y:S01]  /*f520*/  SHFL.IDX PT, R3, R8, 0x4, 0x181f ;  /* 0x00981f0008037f89 */ /* 0x002fe200000e0000 */
[----:B------:R-:W-:-:S09]  /*f530*/  IADD3 R9, R7, 0x40, RZ ;  /* 0x0000004007097810 */ /* 0x000fd20007ffe0ff */
[----:B0-----:R-:W-:Y:S01]  /*f540*/  @!P0 IMAD.WIDE.U32 R4, R22, 0x2, R4 ;  /* 0x0000000216048825 */ /* 0x001fe200078e0004 */
[----:B------:R-:W-:Y:S01]  /*f550*/  @!P0 LEA R21, R31, UR42, 0x1 ;  /* 0x0000002a1f158c11 */ /* 0x000fe2000f8e08ff */
        /* <DEDUP_REMOVED lines=15> */
[----:B-1----:R-:W-:Y:S01]  /*f650*/  SHFL.IDX PT, R3, R8, 0x6, 0x181f ;  /* 0x00d81f0008037f89 */ /* 0x002fe200000e0000 */
[----:B------:R-:W-:-:S09]  /*f660*/  VIADD R9, R7, 0x60 ;  /* 0x0000006007097836 */ /* 0x000fd20000000000 */
[----:B------:R-:W-:Y:S01]  /*f670*/  @!P0 LEA R21, R31, UR42, 0x1 ;  /* 0x0000002a1f158c11 */ /* 0x000fe2000f8e08ff */
[----:B0-----:R-:W-:Y:S01]  /*f680*/  @!P0 IMAD.WIDE.U32 R4, R22, 0x2, R4 ;  /* 0x0000000216048825 */ /* 0x001fe200078e0004 */
[----:B------:R-:W0:Y:S04]  /*f690*/  SHFL.IDX PT, R2, R6, 0x6, 0x181f ;  /* 0x00d81f0006027f89 */ /* 0x000e2800000e0000 */
[----:B------:R1:W-:Y:S04]  /*f6a0*/  @!P0 LDGSTS.E.BYPASS.LTC128B.128 [R21+0x16c00], desc[UR6][R4.64], !P4 ;  /* 0x16c0000004158fae */ /* 0x0003e8000e101d46 */
[----:B------:R1:W-:Y:S04]  /*f6b0*/  @!P0 LDGSTS.E.BYPASS.LTC128B.128 [R21+0x1ac00], desc[UR6][R4.64+0x80], !P3 ;  /* 0x1ac0008004158fae */ /* 0x0003e8000d901d46 */
[----:B------:R1:W-:Y:S04]  /*f6c0*/  @!P0 LDGSTS.E.BYPASS.LTC128B.128 [R21+0x1ec00], desc[UR6][R4.64+0x100], !P2 ;  /* 0x1ec0010004158fae */ /* 0x0003e8000d101d46 */
[----:B------:R1:W-:Y:S01]  /*f6d0*/  @!P0 LDGSTS.E.BYPASS.LTC128B.128 [R21+0x22c00], desc[UR6][R4.64+0x180], !P1 ;  /* 0x22c0018004158fae */ /* 0x0003e2000c901d46 */
[----:B------:R-:W-:-:S03]  /*f6e0*/  ISETP.GE.AND P0, PT, R9, R0, PT ;  /* 0x000000000900720c */ /* 0x000fc60003f06270 */
[----:B------:R-:W2:Y:S10]  /*f6f0*/  SHFL.IDX PT, R8, R8, 0x7, 0x181f ;  /* 0x00f81f0008087f89 */ /* 0x000eb400000e0000 */
[----:B0-----:R-:W-:Y:S01]  /*f700*/  @!P0 IMAD.WIDE.U32 R2, R22, 0x2, R2 ;  /* 0x0000000216028825 */ /* 0x001fe200078e0002 */
[----:B------:R-:W-:-:S05]  /*f710*/  @!P0 LEA R9, R31, UR42, 0x1 ;  /* 0x0000002a1f098c11 */ /* 0x000fca000f8e08ff */
[----:B------:R1:W-:Y:S04]  /*f720*/  @!P0 LDGSTS.E.BYPASS.LTC128B.128 [R9+0x17400], desc[UR6][R2.64], !P4 ;  /* 0x1740000002098fae */ /* 0x0003e8000e101d46 */
[----:B------:R1:W-:Y:S04]  /*f730*/  @!P0 LDGSTS.E.BYPASS.LTC128B.128 [R9+0x1b400], desc[UR6][R2.64+0x80], !P3 ;  /* 0x1b40008002098fae */ /* 0x0003e8000d901d46 */
[----:B------:R1:W-:Y:S04]  /*f740*/  @!P0 LDGSTS.E.BYPASS.LTC128B.128 [R9+0x1f400], desc[UR6][R2.64+0x100], !P2 ;  /* 0x1f40010002098fae */ /* 0x0003e8000d101d46 */
[----:B--2---:R1:W-:Y:S02]  /*f750*/  @!P0 LDGSTS.E.BYPASS.LTC128B.128 [R9+0x23400], desc[UR6][R2.64+0x180], !P1 ;  /* 0x2340018002098fae */ /* 0x0043e4000c901d46 */
.L_x_119:
[----:B------:R-:W-:Y:S01]  /*f760*/  IADD3 R7, R7, 0x70, RZ ;  /* 0x0000007007077810 */ /* 0x000fe20007ffe0ff */
[----:B------:R-:W-:Y:S01]  /*f770*/  BSSY B0, `(.L_x_54) ;  /* 0x000000f000007945 */ /* 0x000fe20003800000 */
[----:B-1----:R-:W-:Y:S02]  /*f780*/  IMAD.MOV.U32 R2, RZ, RZ, R14 ;  /* 0x000000ffff027224 */ /* 0x002fe400078e000e */
[----:B------:R-:W-:Y:S01]  /*f790*/  ISETP.GE.AND P0, PT, R7, R0, PT ;  /* 0x000000000700720c */ /* 0x000fe20003f06270 */
[----:B------:R-:W-:-:S12]  /*f7a0*/  IMAD.MOV.U32 R3, RZ, RZ, R8 ;  /* 0x000000ffff037224 */ /* 0x000fd800078e0008 */
[----:B------:R-:W-:Y:S05]  /*f7b0*/  @P0 BRA `(.L_x_55) ;  /* 0x0000000000280947 */ /* 0x000fea0003800000 */
[----:B------:R-:W-:Y:S01]  /*f7c0*/  IMAD.WIDE.U32 R2, R22, 0x2, R2 ;  /* 0x0000000216027825 */ /* 0x000fe200078e0002 */
[----:B------:R-:W-:Y:S01]  /*f7d0*/  LEA R5, R31, UR42, 0x1 ;  /* 0x0000002a1f057c11 */ /* 0x000fe2000f8e08ff */
[----:B------:R-:W-:-:S04]  /*f7e0*/  ULDC.64 UR4, c[0x0][0x208] ;  /* 0x0000820000047ab9 */ /* 0x000fc80000000a00 */
[----:B------:R-:W-:Y:S01]  /*f7f0*/  @!PT LDS RZ, [RZ] ;  /* 0x00000000fffff984 */ /* 0x000fe20000000800 */
[----:B------:R-:W-:Y:S01]  /*f800*/  @!PT LDS RZ, [RZ] ;  /* 0x00000000fffff984 */ /* 0x000fe20000000800 */
[----:B------:R-:W-:Y:S01]  /*f810*/  @!PT LDS RZ, [RZ] ;  /* 0x00000000fffff984 */ /* 0x000fe20000000800 */
[----:B------:R0:W-:Y:S04]  /*f820*/  LDGSTS.E.BYPASS.LTC128B.128 [R5+0x17c00], desc[UR4][R2.64], !P4 ;  /* 0x17c0000002057fae */ /* 0x0001e8000e101d44 */
[----:B------:R0:W-:Y:S04]  /*f830*/  LDGSTS.E.BYPASS.LTC128B.128 [R5+0x1bc00], desc[UR4][R2.64+0x80], !P3 ;  /* 0x1bc0008002057fae */ /* 0x0001e8000d901d44 */
[----:B------:R0:W-:Y:S04]  /*f840*/  LDGSTS.E.BYPASS.LTC128B.128 [R5+0x1fc00], desc[UR4][R2.64+0x100], !P2 ;  /* 0x1fc0010002057fae */ /* 0x0001e8000d101d44 */
[----:B------:R0:W-:Y:S02]  /*f850*/  LDGSTS.E.BYPASS.LTC128B.128 [R5+0x23c00], desc[UR4][R2.64+0x180], !P1 ;  /* 0x23c0018002057fae */ /* 0x0001e4000c901d44 */
.L_x_55:
[----:B------:R-:W-:Y:S05]  /*f860*/  BSYNC B0 ;  /* 0x0000000000007941 */ /* 0x000fea0003800000 */
.L_x_54:
[----:B------:R-:W-:Y:S01]  /*f870*/  NOP ;  /* 0x0000000000007918 */ /* 0x000fe20000000000 */
[----:B------:R-:W-:Y:S01]  /*f880*/  SYNCS.ARRIVE.TRANS64.RED.A0T1 RZ, [UR42+0x38800], RZ ;  /* 0x038800ffffff79a7 */ /* 0x000fe2000820042a */
[----:B------:R-:W-:Y:S01]  /*f890*/  MOV R0, 0x1 ;  /* 0x0000000100007802 */ /* 0x000fe20000000f00 */
[----:B------:R-:W-:Y:S03]  /*f8a0*/  ARRIVES.LDGSTSBAR.64.TRANSCNT [UR42+0x38800] ;  /* 0x03880000ff0079b0 */ /* 0x000fe60008000aaa */
[----:B------:R-:W-:Y:S01]  /*f8b0*/  SHF.L.U32 R0, R0, 0x1f, RZ ;  /* 0x0000001f00007819 */ /* 0x000fe200000006ff */
[----:B------:R-:W-:Y:S01]  /*f8c0*/  NOP ;  /* 0x0000000000007918 */ /* 0x000fe20000000000 */
[----:B------:R-:W-:Y:S02]  /*f8d0*/  SYNCS.ARRIVE.TRANS64.A1T0 RZ, [UR42+0x38800], RZ ;  /* 0x038800ffffff79a7 */ /* 0x000fe4000810002a */
[----:B------:R-:W1:Y:S02]  /*f8e0*/  SYNCS.PHASECHK.TRANS64.TRYWAIT P0, [UR42+0x38820], R0 ;  /* 0x03882000ff0075a7 */ /* 0x000e64000800016a */
[----:B-1----:R-:W-:Y:S05]  /*f8f0*/  @!P0 BRA `(.L_x_56) ;  /* 0x0000003000588947 */ /* 0x002fea0003800000 */
.L_x_120:
[----:B------:R-:W-:Y:S01]  /*f900*/  UIADD3 UR4, UR46, -0x2, URZ ;  /* 0xfffffffe2e047890 */ /* 0x000fe2000fffe03f */
[----:B------:R-:W-:Y:S02]  /*f910*/  IMAD.MOV.U32 R26, RZ, RZ, 0x1 ;  /* 0x00000001ff1a7424 */ /* 0x000fe400078e00ff */
[----:B------:R-:W-:Y:S01]  /*f920*/  IMAD.MOV.U32 R21, RZ, RZ, RZ ;  /* 0x000000ffff157224 */ /* 0x000fe200078e00ff */
[----:B------:R-:W-:-:S06]  /*f930*/  UISETP.GE.AND UP0, UPT, UR4, UR45, UPT ;  /* 0x0000002d0400728c */ /* 0x000fcc000bf06270 */
[----:B------:R-:W-:-:S13]  /*f940*/  PLOP3.LUT P0, PT, PT, PT, UP0, 0x40, 0x0 ;  /* 0x000000000000781c */ /* 0x000fda0003f0e808 */
[----:B------:R-:W-:Y:S05]  /*f950*/  @P0 BRA `(.L_x_57) ;  /* 0x0000001000840947 */ /* 0x000fea0003800000 */
[----:B0-----:R-:W0:Y:S01]  /*f960*/  S2R R2, SR_TID.X ;  /* 0x0000000000027919 */ /* 0x001e220000002100 */
[----:B------:R-:W-:Y:S01]  /*f970*/  UIADD3 UR4, UR44, 0x1, URZ ;  /* 0x000000012c047890 */ /* 0x000fe2000fffe03f */
[----:B------:R-:W-:Y:S01]  /*f980*/  LOP3.LUT R3, RZ, UR41, RZ, 0x33, !PT ;  /* 0x00000029ff037c12 */ /* 0x000fe2000f8e33ff */
[----:B------:R-:W-:Y:S01]  /*f990*/  BSSY B0, `(.L_x_57) ;  /* 0x000011d000007945 */ /* 0x000fe20003800000 */
[----:B------:R-:W-:Y:S01]  /*f9a0*/  IMAD.MOV.U32 R23, RZ, RZ, 0x1 ;  /* 0x00000001ff177424 */ /* 0x000fe200078e00ff */
[----:B------:R-:W-:Y:S01]  /*f9b0*/  UIMAD UR4, UR4, UR38, URZ ;  /* 0x00000026040472a4 */ /* 0x000fe2000f8e023f */
[----:B------:R-:W-:-:S05]  /*f9c0*/  MOV R20, RZ ;  /* 0x000000ff00147202 */ /* 0x000fca0000000f00 */
[----:B------:R-:W-:Y:S01]  /*f9d0*/  LOP3.LUT R0, RZ, UR4, RZ, 0x33, !PT ;  /* 0x00000004ff007c12 */ /* 0x000fe2000f8e33ff */
[----:B------:R-:W-:Y:S02]  /*f9e0*/  ULDC UR4, c[0x0][0x2f4] ;  /* 0x0000bd0000047ab9 */ /* 0x000fe40000000800 */
[----:B------:R-:W-:Y:S02]  /*f9f0*/  ISETP.GE.AND P4, PT, R22, UR4, PT ;  /* 0x0000000416007c0c */ /* 0x000fe4000bf86270 */
[----:B------:R-:W-:Y:S02]  /*fa00*/  VIMNMX R0, R0, R3, !PT ;  /* 0x0000000300007248 */ /* 0x000fe40007fe0100 */
[----:B------:R-:W-:Y:S02]  /*fa10*/  ISETP.GE.AND P3, PT, R37, UR4, PT ;  /* 0x0000000425007c0c */ /* 0x000fe4000bf66270 */
[----:B------:R-:W-:Y:S02]  /*fa20*/  IADD3 R30, -R0, -0x2, RZ ;  /* 0xfffffffe001e7810 */ /* 0x000fe40007ffe1ff */
[----:B------:R-:W-:-:S02]  /*fa30*/  ISETP.GE.AND P2, PT, R36, UR4, PT ;  /* 0x0000000424007c0c */ /* 0x000fc4000bf46270 */
[----:B------:R-:W-:Y:S02]  /*fa40*/  ISETP.GE.AND P1, PT, R35, UR4, PT ;  /* 0x0000000423007c0c */ /* 0x000fe4000bf26270 */
[----:B0-----:R-:W-:-:S04]  /*fa50*/  LOP3.LUT R2, R2, 0x7f, RZ, 0xc0, !PT ;  /* 0x0000007f02027812 */ /* 0x001fc800078ec0ff */
[----:B------:R-:W-:-:S04]  /*fa60*/  SHF.R.U32.HI R2, RZ, 0x3, R2 ;  /* 0x00000003ff027819 */ /* 0x000fc80000011602 */
[----:B------:R-:W-:Y:S02]  /*fa70*/  IADD3 R19, R24, R19, R2 ;  /* 0x0000001318137210 */ /* 0x000fe40007ffe002 */
[----:B------:R-:W-:Y:S01]  /*fa80*/  IADD3 R5, -R2, UR40, RZ ;  /* 0x0000002802057c10 */ /* 0x000fe2000fffe1ff */
[----:B------:R-:W-:Y:S01]  /*fa90*/  IMAD.SHL.U32 R2, R22, 0x2, RZ ;  /* 0x0000000216027824 */ /* 0x000fe200078e00ff */
[----:B------:R-:W-:-:S03]  /*faa0*/  IADD3 R19, R19, -0xf0, RZ ;  /* 0xffffff1013137810 */ /* 0x000fc60007ffe0ff */
[C---:B------:R-:W-:Y:S02]  /*fab0*/  IMAD R5, R0.reuse, 0x50, R5 ;  /* 0x0000005000057824 */ /* 0x040fe400078e0205 */
[----:B------:R-:W-:Y:S02]  /*fac0*/  IMAD R10, R0, -0x50, R19 ;  /* 0xffffffb0000a7824 */ /* 0x000fe400078e0213 */
[----:B------:R-:W-:-:S07]  /*fad0*/  VIADD R0, R5, 0xa0 ;  /* 0x000000a005007836 */ /* 0x000fce0000000000 */
.L_x_70:
[----:B------:R-:W2:Y:S01]  /*fae0*/  LDL R8, [R1] ;  /* 0x0000000001087983 */ /* 0x000ea20000100800 */
[----:B------:R-:W0:Y:S01]  /*faf0*/  LDC R3, c[0x0][0x430] ;  /* 0x00010c00ff037b82 */ /* 0x000e220000000800 */
[----:B------:R-:W1:Y:S01]  /*fb00*/  S2R R2, SR_TID.X ;  /* 0x0000000000027919 */ /* 0x000e620000002100 */
[----:B------:R-:W3:Y:S01]  /*fb10*/  S2R R4, SR_TID.X ;  /* 0x0000000000047919 */ /* 0x000ee20000002100 */
[----:B0-----:R-:W-:Y:S01]  /*fb20*/  ISETP.NE.AND P0, PT, R3, 0x1, PT ;  /* 0x000000010300780c */ /* 0x001fe20003f05270 */
[----:B-1----:R-:W-:-:S12]  /*fb30*/  IMAD.SHL.U32 R2, R2, 0x10, RZ ;  /* 0x0000001002027824 */ /* 0x002fd800078e00ff */
[----:B------:R-:W0:Y:S01]  /*fb40*/  @P0 LDC R3, c[0x0][0x434] ;  /* 0x00010d00ff030b82 */ /* 0x000e220000000800 */
[----:B---3--:R-:W-:Y:S02]  /*fb50*/  LOP3.LUT R4, R4, 0x7f, RZ, 0xc0, !PT ;  /* 0x0000007f04047812 */ /* 0x008fe400078ec0ff */
[----:B------:R-:W-:Y:S02]  /*fb60*/  LOP3.LUT R2, R2, 0x70, RZ, 0xc0, !PT ;  /* 0x0000007002027812 */ /* 0x000fe400078ec0ff */
[----:B------:R-:W-:-:S03]  /*fb70*/  SHF.R.U32.HI R4, RZ, 0x3, R4 ;  /* 0x00000003ff047819 */ /* 0x000fc60000011604 */
[----:B------:R-:W1:Y:S01]  /*fb80*/  @P0 LDC R5, c[0x0][0x438] ;  /* 0x00010e00ff050b82 */ /* 0x000e620000000800 */
[----:B------:R-:W-:-:S04]  /*fb90*/  LOP3.LUT R2, R2, R4, RZ, 0xfc, !PT ;  /* 0x0000000402027212 */ /* 0x000fc800078efcff */
[----:B------:R-:W-:-:S13]  /*fba0*/  ISETP.GT.U32.AND P6, PT, R2, 0x4f, PT ;  /* 0x0000004f0200780c */ /* 0x000fda0003fc4070 */
[----:B------:R-:W2:Y:S01]  /*fbb0*/  @!P6 LDC.64 R6, c[0x0][0x428] ;  /* 0x00010a00ff06eb82 */ /* 0x000ea20000000a00 */
[----:B0-----:R-:W-:Y:S01]  /*fbc0*/  @P0 IMAD.HI.U32 R2, R10, R3, RZ ;  /* 0x000000030a020227 */ /* 0x001fe200078e00ff */
[----:B------:R-:W-:-:S04]  /*fbd0*/  MOV R9, R10 ;  /* 0x0000000a00097202 */ /* 0x000fc80000000f00 */
[----:B-1----:R-:W-:Y:S02]  /*fbe0*/  @P0 SHF.R.U32.HI R9, RZ, R5, R2 ;  /* 0x00000005ff090219 */ /* 0x002fe40000011602 */
[----:B------:R-:W0:Y:S02]  /*fbf0*/  @!P6 LDC.64 R4, c[0x0][0x418] ;  /* 0x00010600ff04eb82 */ /* 0x000e240000000a00 */
[----:B------:R-:W-:Y:S02]  /*fc00*/  @!P6 SHF.R.S32.HI R3, RZ, 0x1f, R9 ;  /* 0x0000001fff03e819 */ /* 0x000fe40000011409 */
[----:B------:R-:W-:Y:S02]  /*fc10*/  LOP3.LUT P5, RZ, R16, 0x20, RZ, 0xc0, !PT ;  /* 0x0000002010ff7812 */ /* 0x000fe400078ac0ff */
[----:B------:R-:W-:Y:S01]  /*fc20*/  IADD3 R21, R20, 0x1, RZ ;  /* 0x0000000114157810 */ /* 0x000fe20007ffe0ff */
[----:B------:R-:W-:Y:S01]  /*fc30*/  ULDC.64 UR4, c[0x0][0x208] ;  /* 0x0000820000047ab9 */ /* 0x000fe20000000a00 */
[----:B--2---:R-:W-:-:S04]  /*fc40*/  @!P6 IMAD R2, R8, R6, RZ ;  /* 0x000000060802e224 */ /* 0x004fc800078e02ff */
[----:B------:R-:W-:Y:S02]  /*fc50*/  @!P6 IMAD R7, R34, R7, R2 ;  /* 0x000000072207e224 */ /* 0x000fe400078e0202 */
[----:B------:R-:W-:-:S04]  /*fc60*/  @!P6 IMAD.MOV.U32 R2, RZ, RZ, R9 ;  /* 0x000000ffff02e224 */ /* 0x000fc800078e0009 */
[----:B------:R-:W-:-:S04]  /*fc70*/  @!P6 IMAD.WIDE.U32 R2, R34, R6, R2 ;  /* 0x000000062202e225 */ /* 0x000fc800078e0002 */
[----:B------:R-:W-:Y:S01]  /*fc80*/  @!P6 IMAD.IADD R3, R7, 0x1, R3 ;  /* 0x000000010703e824 */ /* 0x000fe200078e0203 */
[----:B0-----:R-:W-:Y:S01]  /*fc90*/  @!P6 LEA R4, P0, R2, R4, 0x2 ;  /* 0x000000040204e211 */ /* 0x001fe200078010ff */
[----:B------:R-:W-:-:S03]  /*fca0*/  IMAD.MOV.U32 R8, RZ, RZ, RZ ;  /* 0x000000ffff087224 */ /* 0x000fc600078e00ff */
[----:B------:R-:W-:Y:S02]  /*fcb0*/  @!P6 LEA.HI.X R5, R2, R5, R3, 0x2, P0 ;  /* 0x000000050205e211 */ /* 0x000fe400000f1403 */
[----:B------:R-:W-:-:S03]  /*fcc0*/  ISETP.NE.AND P0, PT, R21, 0x2, PT ;  /* 0x000000021500780c */ /* 0x000fc60003f05270 */
[----:B------:R0:W5:Y:S01]  /*fcd0*/  @!P6 LDG.E R8, desc[UR4][R4.64] ;  /* 0x000000040408e981 */ /* 0x000162000c1e1900 */
[----:B------:R-:W-:Y:S02]  /*fce0*/  SEL R26, RZ, 0x1, P0 ;  /* 0x00000001ff1a7807 */ /* 0x000fe40000000000 */
[----:B------:R-:W-:Y:S02]  /*fcf0*/  SEL R21, R21, RZ, P0 ;  /* 0x000000ff15157207 */ /* 0x000fe40000000000 */
[----:B------:R-:W-:Y:S01]  /*fd00*/  LOP3.LUT R26, R23, R26, RZ, 0x3c, !PT ;  /* 0x0000001a171a7212 */ /* 0x000fe200078e3cff */
[----:B------:R-:W-:Y:S06]  /*fd10*/  @!P5 BRA `(.L_x_58) ;  /* 0x000000000004d947 */ /* 0x000fec0003800000 */
[----:B------:R-:W-:Y:S01]  /*fd20*/  BPT.TRAP 0x1 ;  /* 0x000000040000795c */ /* 0x000fe20000300000 */
.L_x_58:
[----:B------:R-:W-:Y:S01]  /*fd30*/  LEA R19, R21, UR42, 0x3 ;  /* 0x0000002a15137c11 */ /* 0x000fe2000f8e18ff */
[----:B------:R-:W-:Y:S01]  /*fd40*/  BSSY B1, `(.L_x_59) ;  /* 0x0000004000017945 */ /* 0x000fe20003800000 */
[----:B------:R-:W-:-:S04]  /*fd50*/  SHF.L.U32 R2, R26, 0x1f, RZ ;  /* 0x0000001f1a027819 */ /* 0x000fc800000006ff */
[----:B------:R-:W1:Y:S02]  /*fd60*/  SYNCS.PHASECHK.TRANS64.TRYWAIT P0, [R19+URZ+0x38840], R2 ;  /* 0x03884002130075a7 */ /* 0x000e64000800017f */
[----:B-1----:R-:W-:Y:S05]  /*fd70*/  @!P0 BRA `(.L_x_60) ;  /* 0x0000002c00508947 */ /* 0x002fea0003800000 */
.L_x_121:
[----:B------:R-:W-:Y:S05]  /*fd80*/  BSYNC B1 ;  /* 0x0000000000017941 */ /* 0x000fea0003800000 */
.L_x_59:
[----:B------:R-:W-:Y:S01]  /*fd90*/  ULDC UR4, c[0x0][0x430] ;  /* 0x00010c0000047ab9 */ /* 0x000fe20000000800 */
[----:B-----5:R-:W-:Y:S01]  /*fda0*/  SHF.R.S32.HI R29, RZ, 0x1f, R8 ;  /* 0x0000001fff1d7819 */ /* 0x020fe20000011408 */
[----:B------:R-:W-:Y:S01]  /*fdb0*/  UIADD3 UR4, -UR4, URZ, URZ ;  /* 0x0000003f04047290 */ /* 0x000fe2000fffe13f */
[----:B------:R-:W-:Y:S01]  /*fdc0*/  R2UR UR6, R33 ;  /* 0x00000000210672ca */ /* 0x000fe200000e0000 */
[----:B------:R-:W-:Y:S01]  /*fdd0*/  IMAD R25, R21, 0x5000, R31 ;  /* 0x0000500015197824 */ /* 0x000fe200078e021f */
[----:B------:R-:W-:-:S03]  /*fde0*/  LOP3.LUT P5, RZ, R16, 0x2, RZ, 0xc0, !PT ;  /* 0x0000000210ff7812 */ /* 0x000fc600078ac0ff */
[----:B------:R-:W-:Y:S01]  /*fdf0*/  IMAD R9, R9, UR4, R10 ;  /* 0x0000000409097c24 */ /* 0x000fe2000f8e020a */
[----:B------:R-:W-:-:S04]  /*fe00*/  ULDC.64 UR4, c[0x0][0x300] ;  /* 0x0000c00000047ab9 */ /* 0x000fc80000000a00 */
[----:B------:R-:W-:-:S05]  /*fe10*/  SHF.R.S32.HI R28, RZ, 0x1f, R9 ;  /* 0x0000001fff1c7819 */ /* 0x000fca0000011409 */
[----:B-1----:R-:W-:-:S04]  /*fe20*/  IMAD R2, R28, UR4, RZ ;  /* 0x000000041c027c24 */ /* 0x002fc8000f8e02ff */
[C---:B0-----:R-:W-:Y:S02]  /*fe30*/  IMAD R5, R9.reuse, UR5, R2 ;  /* 0x0000000509057c24 */ /* 0x041fe4000f8e0202 */
        /* <DEDUP_REMOVED lines=14> */
[----:B------:R-:W-:Y:S01]  /*ff20*/  VIADD R27, R3, UR4 ;  /* 0x00000004031b7c36 */ /* 0x000fe20008000000 */
[----:B------:R-:W-:-:S04]  /*ff30*/  UMOV UR4, 0xffffffff ;  /* 0xffffffff00047882 */ /* 0x000fc80000000000 */
[----:B------:R-:W-:Y:S01]  /*ff40*/  LEA.HI.X R27, R2, UR7, R27, 0x1, P0 ;  /* 0x00000007021b7c11 */ /* 0x000fe200080f0c1b */
[----:B------:R-:W-:Y:S06]  /*ff50*/  BRA.DIV UR4, `(.L_x_61) ;  /* 0x0000002a04ec7947 */ /* 0x000fec000b800000 */
[----:B------:R-:W0:Y:S01]  /*ff60*/  SHFL.IDX PT, R14, R24, RZ, 0x181f ;  /* 0x00181fff180e7589 */ /* 0x000e2200000e0000 */
[----:B------:R-:W-:Y:S01]  /*ff70*/  SHF.L.U32 R12, R22, 0x1, RZ ;  /* 0x00000001160c7819 */ /* 0x000fe200000006ff */
[----:B------:R-:W-:Y:S01]  /*ff80*/  ULDC.64 UR4, c[0x0][0x208] ;  /* 0x0000820000047ab9 */ /* 0x000fe20000000a00 */
[----:B------:R-:W-:Y:S01]  /*ff90*/  LOP3.LUT R16, R16, 0xffffff7f, RZ, 0xc0, !PT ;  /* 0xffffff7f10107812 */ /* 0x000fe200078ec0ff */
[----:B------:R-:W1:Y:S01]  /*ffa0*/  SHFL.IDX PT, R3, R27, RZ, 0x181f ;  /* 0x00181fff1b037589 */ /* 0x000e6200000e0000 */
[----:B------:R-:W-:Y:S02]  /*ffb0*/  LEA R25, R25, UR42, 0x1 ;  /* 0x0000002a19197c11 */ /* 0x000fe4000f8e08ff */
[----:B------:R-:W-:Y:S01]  /*ffc0*/  @P1 LOP3.LUT R16, R16, 0x80, RZ, 0xfc, !PT ;  /* 0x0000008010101812 */ /* 0x000fe200078efcff */
[----:B------:R-:W2:Y:S03]  /*ffd0*/  SHFL.IDX PT, R11, R24, 0x1, 0x181f ;  /* 0x00381f00180b7f89 */ /* 0x000ea600000e0000 */
[C---:B------:R-:W-:Y:S01]  /*ffe0*/  LOP3.LUT P1, RZ, R16.reuse, 0x8, RZ, 0xc0, !PT ;  /* 0x0000000810ff7812 */ /* 0x040fe2000782c0ff */
[----:B------:R-:W3:Y:S01]  /*fff0*/  SHFL.IDX PT, R5, R27, 0x1, 0x181f ;  /* 0x00381f001b057f89 */ /* 0x000ee200000e0000 */
[----:B------:R-:W-:-:S03]  /*10000*/  LOP3.LUT P6, RZ, R16, 0x4, RZ, 0xc0, !PT ;  /* 0x0000000410ff7812 */ /* 0x000fc600078cc0ff */
[----:B------:R-:W-:Y:S01]  /*10010*/  SHFL.IDX PT, R32, R27, 0x3, 0x181f ;  /* 0x00781f001b207f89 */ /* 0x000fe200000e0000 */
[----:B0-----:R-:W-:-:S03]  /*10020*/  IADD3 R2, P0, R14, R12, RZ ;  /* 0x0000000c0e027210 */ /* 0x001fc60007f1e0ff */
[----:B------:R-:W-:Y:S02]  /*10030*/  SHFL.IDX PT, R14, R24, 0x4, 0x181f ;  /* 0x00981f00180e7f89 */ /* 0x000fe400000e0000 */
[----:B-1----:R-:W-:Y:S01]  /*10040*/  IMAD.X R3, RZ, RZ, R3, P0 ;  /* 0x000000ffff037224 */ /* 0x002fe200000e0603 */
[-C--:B--2---:R-:W-:Y:S02]  /*10050*/  IADD3 R6, P0, R11, R12.reuse, RZ ;  /* 0x0000000c0b067210 */ /* 0x084fe40007f1e0ff */
[----:B------:R-:W0:Y:S03]  /*10060*/  SHFL.IDX PT, R11, R24, 0x2, 0x181f ;  /* 0x00581f00180b7f89 */ /* 0x000e2600000e0000 */
[----:B---3--:R-:W-:Y:S02]  /*10070*/  IMAD.X R7, RZ, RZ, R5, P0 ;  /* 0x000000ffff077224 */ /* 0x008fe400000e0605 */
[----:B------:R-:W1:Y:S04]  /*10080*/  SHFL.IDX PT, R5, R27, 0x2, 0x181f ;  /* 0x00581f001b057f89 */ /* 0x000e6800000e0000 */
[----:B------:R-:W-:Y:S01]  /*10090*/  SHFL.IDX PT, R27, R27, 0x4, 0x181f ;  /* 0x00981f001b1b7f89 */ /* 0x000fe200000e0000 */
[----:B0-----:R-:W-:-:S04]  /*100a0*/  IADD3 R4, P0, R11, R12, RZ ;  /* 0x0000000c0b047210 */ /* 0x001fc80007f1e0ff */
[----:B-1----:R-:W-:Y:S02]  /*100b0*/  IADD3.X R5, RZ, R5, RZ, P0, !PT ;  /* 0x00000005ff057210 */ /* 0x002fe400007fe4ff */
[----:B------:R-:W-:-:S13]  /*100c0*/  LOP3.LUT P0, RZ, R16, 0x10, RZ, 0xc0, !PT ;  /* 0x0000001010ff7812 */ /* 0x000fda000780c0ff */
[----:B------:R-:W-:Y:S04]  /*100d0*/  LDGSTS.E.BYPASS.LTC128B.128 [R25+0x24400], desc[UR4][R2.64], !P0 ;  /* 0x2440000002197fae */ /* 0x000fe8000c101d44 */
[----:B------:R-:W-:Y:S04]  /*100e0*/  LDGSTS.E.BYPASS.LTC128B.128 [R25+0x26c00], desc[UR4][R2.64+0x80], !P1 ;  /* 0x26c0008002197fae */ /* 0x000fe8000c901d44 */
[----:B------:R-:W-:Y:S04]  /*100f0*/  LDGSTS.E.BYPASS.LTC128B.128 [R25+0x29400], desc[UR4][R2.64+0x100], !P6 ;  /* 0x2940010002197fae */ /* 0x000fe8000f101d44 */
[----:B------:R0:W-:Y:S04]  /*10100*/  LDGSTS.E.BYPASS.LTC128B.128 [R25+0x2bc00], desc[UR4][R2.64+0x180], !P5 ;  /* 0x2bc0018002197fae */ /* 0x0001e8000e901d44 */
[----:B0-----:R-:W0:Y:S02]  /*10110*/  SHFL.IDX PT, R2, R24, 0x3, 0x181f ;  /* 0x00781f0018027f89 */ /* 0x001e2400000e0000 */
[----:B0-----:R-:W-:-:S05]  /*10120*/  IADD3 R2, P0, R2, R12, RZ ;  /* 0x0000000c02027210 */ /* 0x001fca0007f1e0ff */
[----:B------:R-:W-:Y:S01]  /*10130*/  IMAD.X R3, RZ, RZ, R32, P0 ;  /* 0x000000ffff037224 */ /* 0x000fe200000e0620 */
[----:B------:R-:W-:-:S13]  /*10140*/  LOP3.LUT P0, RZ, R16, 0x10, RZ, 0xc0, !PT ;  /* 0x0000001010ff7812 */ /* 0x000fda000780c0ff */
[----:B------:R0:W-:Y:S04]  /*10150*/  LDGSTS.E.BYPASS.LTC128B.128 [R25+0x24c00], desc[UR4][R6.64], !P0 ;  /* 0x24c0000006197fae */ /* 0x0001e8000c101d44 */
        /* <DEDUP_REMOVED lines=8> */
[----:B------:R0:W-:Y:S01]  /*101e0*/  LDGSTS.E.BYPASS.LTC128B.128 [R25+0x28400], desc[UR4][R2.64+0x80], !P1 ;  /* 0x2840008002197fae */ /* 0x0001e2000c901d44 */
[----:B------:R-:W-:-:S03]  /*101f0*/  LOP3.LUT P1, RZ, R16, 0x80, RZ, 0xc0, !PT ;  /* 0x0000008010ff7812 */ /* 0x000fc6000782c0ff */
[----:B------:R0:W-:Y:S04]  /*10200*/  LDGSTS.E.BYPASS.LTC128B.128 [R25+0x2ac00], desc[UR4][R2.64+0x100], !P6 ;  /* 0x2ac0010002197fae */ /* 0x0001e8000f101d44 */
[----:B------:R0:W-:Y:S06]  /*10210*/  LDGSTS.E.BYPASS.LTC128B.128 [R25+0x2d400], desc[UR4][R2.64+0x180], !P5 ;  /* 0x2d40018002197fae */ /* 0x0001ec000e901d44 */
.L_x_133:
[----:B0-----:R-:W-:Y:S01]  /*10220*/  IMAD.SHL.U32 R2, R22, 0x2, RZ ;  /* 0x0000000216027824 */ /* 0x001fe200078e00ff */
[----:B------:R-:W-:Y:S01]  /*10230*/  P2R R4, PR, RZ, 0x2 ;  /* 0x00000002ff047803 */ /* 0x000fe20000000000 */
[----:B------:R-:W-:Y:S01]  /*10240*/  ULDC.64 UR4, c[0x0][0x208] ;  /* 0x0000820000047ab9 */ /* 0x000fe20000000a00 */
[----:B------:R-:W-:Y:S02]  /*10250*/  LOP3.LUT P1, RZ, R16, 0x10, RZ, 0xc0, !PT ;  /* 0x0000001010ff7812 */ /* 0x000fe4000782c0ff */
[----:B------:R-:W-:Y:S02]  /*10260*/  IADD3 R2, P0, R14, R2, RZ ;  /* 0x000000020e027210 */ /* 0x000fe40007f1e0ff */
[C---:B------:R-:W-:Y:S02]  /*10270*/  LOP3.LUT P6, RZ, R16.reuse, 0x4, RZ, 0xc0, !PT ;  /* 0x0000000410ff7812 */ /* 0x040fe400078cc0ff */
[----:B------:R-:W-:Y:S02]  /*10280*/  IADD3.X R3, RZ, R27, RZ, P0, !PT ;  /* 0x0000001bff037210 */ /* 0x000fe400007fe4ff */
[----:B------:R-:W-:-:S05]  /*10290*/  LOP3.LUT P0, RZ, R16, 0x8, RZ, 0xc0, !PT ;  /* 0x0000000810ff7812 */ /* 0x000fca000780c0ff */
[----:B------:R-:W-:Y:S01]  /*102a0*/  @!PT LDS RZ, [RZ] ;  /* 0x00000000fffff984 */ /* 0x000fe20000000800 */
[----:B------:R-:W-:Y:S01]  /*102b0*/  @!PT LDS RZ, [RZ] ;  /* 0x00000000fffff984 */ /* 0x000fe20000000800 */
[----:B------:R-:W-:Y:S01]  /*102c0*/  @!PT LDS RZ, [RZ] ;  /* 0x00000000fffff984 */ /* 0x000fe20000000800 */
[----:B------:R0:W-:Y:S01]  /*102d0*/  LDGSTS.E.BYPASS.LTC128B.128 [R25+0x26400], desc[UR4][R2.64], !P1 ;  /* 0x2640000002197fae */ /* 0x0001e2000c901d44 */
[----:B------:R-:W-:-:S07]  /*102e0*/  ISETP.NE.AND P1, PT, R4, RZ, PT ;  /* 0x000000ff0400720c */ /* 0x000fce0003f25270 */
[----:B------:R0:W-:Y:S01]  /*102f0*/  LDGSTS.E.BYPASS.LTC128B.128 [R25+0x28c00], desc[UR4][R2.64+0x80], !P0 ;  /* 0x28c0008002197fae */ /* 0x0001e2000c101d44 */
[----:B------:R-:W-:-:S03]  /*10300*/  PLOP3.LUT P0, PT, PT, PT, PT, 0x80, 0x0 ;  /* 0x000000000000781c */ /* 0x000fc60003f0f070 */
[----:B------:R0:W-:Y:S04]  /*10310*/  LDGSTS.E.BYPASS.LTC128B.128 [R25+0x2b400], desc[UR4][R2.64+0x100], !P6 ;  /* 0x2b40010002197fae */ /* 0x0001e8000f101d44 */
[----:B------:R0:W-:Y:S01]  /*10320*/  LDGSTS.E.BYPASS.LTC128B.128 [R25+0x2dc00], desc[UR4][R2.64+0x180], !P5 ;  /* 0x2dc0018002197fae */ /* 0x0001e2000e901d44 */
[----:B------:R-:W-:-:S05]  /*10330*/  NOP ;  /* 0x0000000000007918 */ /* 0x000fca0000000000 */
.L_x_62:
[----:B------:R-:W-:Y:S02]  /*10340*/  PLOP3.LUT P5, PT, P5, P0, PT, 0xa2, 0x0 ;  /* 0x000000000000781c */ /* 0x000fe40002fa1472 */
[----:B------:R-:W-:-:S08]  /*10350*/  @P0 R2UR P5, UR4, R19 ;  /* 0x00000000130402ca */ /* 0x000fd000000a0000 */
[----:B------:R-:W-:-:S05]  /*10360*/  @P0 PLOP3.LUT P0, PT, P5, PT, PT, 0x80, 0x0 ;  /* 0x000000000000081c */ /* 0x000fca0002f0f070 */
[----:B------:R-:W-:Y:S01]  /*10370*/  @!P5 SYNCS.ARRIVE.TRANS64.RED.A0T1 RZ, [UR4+0x38830], RZ ;  /* 0x038830ffffffd9a7 */ /* 0x000fe20008200404 */
[----:B------:R-:W-:Y:S07]  /*10380*/  @!P5 ARRIVES.LDGSTSBAR.64.TRANSCNT [UR4+0x38830] ;  /* 0x03883000ff00d9b0 */ /* 0x000fee0008000a84 */
[----:B------:R-:W-:Y:S05]  /*10390*/  @P0 BRA.U.ANY `(.L_x_62) ;  /* 0xfffffffd00e80947 */ /* 0x000fea000393ffff */
[----:B------:R-:W-:Y:S01]  /*103a0*/  NOP ;  /* 0x0000000000007918 */ /* 0x000fe20000000000 */
[----:B------:R-:W-:-:S13]  /*103b0*/  LOP3.LUT P6, RZ, R16, 0x20, RZ, 0xc0, !PT ;  /* 0x0000002010ff7812 */ /* 0x000fda00078cc0ff */
[----:B------:R-:W-:Y:S05]  /*103c0*/  @!P6 BRA `(.L_x_63) ;  /* 0x000000000004e947 */ /* 0x000fea0003800000 */
[----:B------:R-:W-:Y:S01]  /*103d0*/  BPT.TRAP 0x1 ;  /* 0x000000040000795c */ /* 0x000fe20000300000 */
.L_x_63:
[----:B------:R1:W-:Y:S01]  /*103e0*/  SYNCS.ARRIVE.TRANS64.A1T0 RZ, [R19+URZ+0x38830], RZ ;  /* 0x038830ff13ff79a7 */ /* 0x0003e2000810003f */
[----:B------:R-:W-:Y:S05]  /*103f0*/  @!P6 BRA `(.L_x_64) ;  /* 0x000000000004e947 */ /* 0x000fea0003800000 */
[----:B------:R-:W-:Y:S01]  /*10400*/  BPT.TRAP 0x1 ;  /* 0x000000040000795c */ /* 0x000fe20000300000 */
.L_x_64:
[----:B0-----:R-:W-:Y:S01]  /*10410*/  SHF.L.U32 R3, R23, 0x1f, RZ ;  /* 0x0000001f17037819 */ /* 0x001fe200000006ff */
[----:B------:R-:W-:Y:S01]  /*10420*/  BSSY B1, `(.L_x_65) ;  /* 0x0000004000017945 */ /* 0x000fe20003800000 */
[----:B------:R-:W-:-:S04]  /*10430*/  LEA R4, R20, UR42, 0x3 ;  /* 0x0000002a14047c11 */ /* 0x000fc8000f8e18ff */
[----:B------:R-:W0:Y:S02]  /*10440*/  SYNCS.PHASECHK.TRANS64.TRYWAIT P0, [R4+URZ+0x38860], R3 ;  /* 0x03886003040075a7 */ /* 0x000e24000800017f */
[----:B0-----:R-:W-:Y:S05]  /*10450*/  @!P0 BRA `(.L_x_66) ;  /* 0x0000002c00788947 */ /* 0x001fea0003800000 */
.L_x_134:
[----:B------:R-:W-:Y:S05]  /*10460*/  BSYNC B1 ;  /* 0x0000000000017941 */ /* 0x000fea0003800000 */
.L_x_65:
[----:B------:R-:W-:Y:S01]  /*10470*/  UMOV UR4, 0xffffffff ;  /* 0xffffffff00047882 */ /* 0x000fe20000000000 */
[----:B------:R-:W-:Y:S02]  /*10480*/  IMAD R5, R20, 0x5000, R31 ;  /* 0x0000500014057824 */ /* 0x000fe400078e021f */
[----:B------:R-:W-:Y:S01]  /*10490*/  IMAD.SHL.U32 R6, R22, 0x2, RZ ;  /* 0x0000000216067824 */ /* 0x000fe200078e00ff */
[----:B------:R-:W-:Y:S06]  /*104a0*/  BRA.DIV UR4, `(.L_x_67) ;  /* 0x0000002e04787947 */ /* 0x000fec000b800000 */
[----:B------:R-:W2:Y:S01]  /*104b0*/  SHFL.IDX PT, R14, R17, RZ, 0x181f ;  /* 0x00181fff110e7589 */ /* 0x000ea200000e0000 */
[----:B------:R-:W-:Y:S01]  /*104c0*/  LEA R5, R5, UR42, 0x1 ;  /* 0x0000002a05057c11 */ /* 0x000fe2000f8e08ff */
[----:B------:R-:W-:Y:S02]  /*104d0*/  ULDC.64 UR4, c[0x0][0x208] ;  /* 0x0000820000047ab9 */ /* 0x000fe40000000a00 */
[----:B0-----:R-:W0:Y:S01]  /*104e0*/  SHFL.IDX PT, R3, R18, RZ, 0x181f ;  /* 0x00181fff12037589 */ /* 0x001e2200000e0000 */
[----:B--2---:R-:W-:-:S03]  /*104f0*/  IADD3 R2, P0, R14, R6, RZ ;  /* 0x000000060e027210 */ /* 0x004fc60007f1e0ff */
[----:B------:R-:W2:Y:S02]  /*10500*/  SHFL.IDX PT, R14, R17, 0x1, 0x181f ;  /* 0x00381f00110e7f89 */ /* 0x000ea400000e0000 */
[----:B0-----:R-:W-:Y:S01]  /*10510*/  IMAD.X R3, RZ, RZ, R3, P0 ;  /* 0x000000ffff037224 */ /* 0x001fe200000e0603 */
[----:B------:R-:W-:-:S13]  /*10520*/  ISETP.LT.OR P0, PT, R0, 0x1, P4 ;  /* 0x000000010000780c */ /* 0x000fda0002701670 */
[----:B------:R-:W-:Y:S01]  /*10530*/  LDGSTS.E.BYPASS.LTC128B.128 [R5+0x400], desc[UR4][R2.64], !P0 ;  /* 0x0040000002057fae */ /* 0x000fe2000c101d44 */
[----:B------:R-:W-:-:S13]  /*10540*/  ISETP.LT.OR P0, PT, R0, 0x1, P3 ;  /* 0x000000010000780c */ /* 0x000fda0001f01670 */
[----:B------:R-:W-:Y:S01]  /*10550*/  LDGSTS.E.BYPASS.LTC128B.128 [R5+0x2c00], desc[UR4][R2.64+0x80], !P0 ;  /* 0x02c0008002057fae */ /* 0x000fe2000c101d44 */
[----:B------:R-:W-:-:S13]  /*10560*/  ISETP.LT.OR P0, PT, R0, 0x1, P2 ;  /* 0x000000010000780c */ /* 0x000fda0001701670 */
[----:B------:R-:W-:Y:S01]  /*10570*/  LDGSTS.E.BYPASS.LTC128B.128 [R5+0x5400], desc[UR4][R2.64+0x100], !P0 ;  /* 0x0540010002057fae */ /* 0x000fe2000c101d44 */
[----:B------:R-:W-:-:S13]  /*10580*/  ISETP.LT.OR P0, PT, R0, 0x1, P1 ;  /* 0x000000010000780c */ /* 0x000fda0000f01670 */
[----:B------:R0:W-:Y:S04]  /*10590*/  LDGSTS.E.BYPASS.LTC128B.128 [R5+0x7c00], desc[UR4][R2.64+0x180], !P0 ;  /* 0x07c0018002057fae */ /* 0x0001e8000c101d44 */
[----:B0-----:R-:W0:Y:S01]  /*105a0*/  SHFL.IDX PT, R3, R18, 0x1, 0x181f ;  /* 0x00381f0012037f89 */ /* 0x001e2200000e0000 */
[----:B--2---:R-:W-:-:S03]  /*105b0*/  IADD3 R2, P0, R14, R6, RZ ;  /* 0x000000060e027210 */ /* 0x004fc60007f1e0ff */
[----:B------:R-:W2:Y:S01]  /*105c0*/  SHFL.IDX PT, R14, R17, 0x2, 0x181f ;  /* 0x00581f00110e7f89 */ /* 0x000ea200000e0000 */
[----:B0-----:R-:W-:Y:S02]  /*105d0*/  IADD3.X R3, RZ, R3, RZ, P0, !PT ;  /* 0x00000003ff037210 */ /* 0x001fe400007fe4ff */
        /* <DEDUP_REMOVED lines=22> */
[----:B------:R-:W2:Y:S04]  /*10740*/  SHFL.IDX PT, R18, R18, 0x4, 0x181f ;  /* 0x00981f0012127f89 */ /* 0x000ea800000e0000 */
[----:B------:R3:W4:Y:S01]  /*10750*/  SHFL.IDX PT, R14, R17, 0x4, 0x181f ;  /* 0x00981f00110e7f89 */ /* 0x00072200000e0000 */
[----:B0-----:R-:W-:Y:S01]  /*10760*/  IMAD.X R3, RZ, RZ, R3, P0 ;  /* 0x000000ffff037224 */ /* 0x001fe200000e0603 */
[----:B------:R-:W-:-:S13]  /*10770*/  ISETP.LT.OR P0, PT, R0, 0x31, P4 ;  /* 0x000000310000780c */ /* 0x000fda0002701670 */
[----:B------:R3:W-:Y:S01]  /*10780*/  LDGSTS.E.BYPASS.LTC128B.128 [R5+0x1c00], desc[UR4][R2.64], !P0 ;  /* 0x01c0000002057fae */ /* 0x0007e2000c101d44 */
[----:B------:R-:W-:-:S13]  /*10790*/  ISETP.LT.OR P0, PT, R0, 0x31, P3 ;  /* 0x000000310000780c */ /* 0x000fda0001f01670 */
[----:B------:R3:W-:Y:S01]  /*107a0*/  LDGSTS.E.BYPASS.LTC128B.128 [R5+0x4400], desc[UR4][R2.64+0x80], !P0 ;  /* 0x0440008002057fae */ /* 0x0007e2000c101d44 */
[----:B------:R-:W-:-:S13]  /*107b0*/  ISETP.LT.OR P0, PT, R0, 0x31, P2 ;  /* 0x000000310000780c */ /* 0x000fda0001701670 */
[----:B------:R3:W-:Y:S01]  /*107c0*/  LDGSTS.E.BYPASS.LTC128B.128 [R5+0x6c00], desc[UR4][R2.64+0x100], !P0 ;  /* 0x06c0010002057fae */ /* 0x0007e2000c101d44 */
[----:B------:R-:W-:-:S13]  /*107d0*/  ISETP.LT.OR P0, PT, R0, 0x31, P1 ;  /* 0x000000310000780c */ /* 0x000fda0000f01670 */
[----:B--2-4-:R3:W-:Y:S02]  /*107e0*/  LDGSTS.E.BYPASS.LTC128B.128 [R5+0x9400], desc[UR4][R2.64+0x180], !P0 ;  /* 0x0940018002057fae */ /* 0x0147e4000c101d44 */
.L_x_146:
[----:B---3--:R-:W-:Y:S01]  /*107f0*/  IADD3 R2, P0, R14, R6, RZ ;  /* 0x000000060e027210 */ /* 0x008fe20007f1e0ff */
[----:B------:R-:W-:-:S03]  /*10800*/  ULDC.64 UR4, c[0x0][0x208] ;  /* 0x0000820000047ab9 */ /* 0x000fc60000000a00 */
[----:B------:R-:W-:Y:S02]  /*10810*/  IADD3.X R3, RZ, R18, RZ, P0, !PT ;  /* 0x00000012ff037210 */ /* 0x000fe400007fe4ff */
[----:B------:R-:W-:-:S13]  /*10820*/  ISETP.LT.OR P0, PT, R0, 0x41, P4 ;  /* 0x000000410000780c */ /* 0x000fda0002701670 */
[----:B------:R-:W-:Y:S01]  /*10830*/  @!PT LDS RZ, [RZ] ;  /* 0x00000000fffff984 */ /* 0x000fe20000000800 */
[----:B------:R-:W-:Y:S01]  /*10840*/  @!PT LDS RZ, [RZ] ;  /* 0x00000000fffff984 */ /* 0x000fe20000000800 */
[----:B------:R-:W-:Y:S01]  /*10850*/  @!PT LDS RZ, [RZ] ;  /* 0x00000000fffff984 */ /* 0x000fe20000000800 */
[----:B------:R-:W-:Y:S01]  /*10860*/  LDGSTS.E.BYPASS.LTC128B.128 [R5+0x2400], desc[UR4][R2.64], !P0 ;  /* 0x0240000002057fae */ /* 0x000fe2000c101d44 */
[----:B------:R-:W-:-:S13]  /*10870*/  ISETP.LT.OR P0, PT, R0, 0x41, P3 ;  /* 0x000000410000780c */ /* 0x000fda0001f01670 */
[----:B------:R-:W-:Y:S01]  /*10880*/  LDGSTS.E.BYPASS.LTC128B.128 [R5+0x4c00], desc[UR4][R2.64+0x80], !P0 ;  /* 0x04c0008002057fae */ /* 0x000fe2000c101d44 */
[----:B------:R-:W-:-:S13]  /*10890*/  ISETP.LT.OR P0, PT, R0, 0x41, P2 ;  /* 0x000000410000780c */ /* 0x000fda0001701670 */
[----:B------:R-:W-:Y:S01]  /*108a0*/  LDGSTS.E.BYPASS.LTC128B.128 [R5+0x7400], desc[UR4][R2.64+0x100], !P0 ;  /* 0x0740010002057fae */ /* 0x000fe2000c101d44 */
[----:B------:R-:W-:-:S13]  /*108b0*/  ISETP.LT.OR P0, PT, R0, 0x41, P1 ;  /* 0x000000410000780c */ /* 0x000fda0000f01670 */
[----:B------:R0:W-:Y:S01]  /*108c0*/  LDGSTS.E.BYPASS.LTC128B.128 [R5+0x9c00], desc[UR4][R2.64+0x180], !P0 ;  /* 0x09c0018002057fae */ /* 0x0001e2000c101d44 */
[----:B------:R-:W-:Y:S01]  /*108d0*/  ULDC.64 UR4, c[0x0][0x328] ;  /* 0x0000ca0000047ab9 */ /* 0x000fe20000000a00 */
[----:B------:R-:W-:Y:S01]  /*108e0*/  PLOP3.LUT P0, PT, PT, PT, PT, 0x80, 0x0 ;  /* 0x000000000000781c */ /* 0x000fe20003f0f070 */
[----:B------:R-:W-:Y:S01]  /*108f0*/  IMAD R28, R28, UR4, RZ ;  /* 0x000000041c1c7c24 */ /* 0x000fe2000f8e02ff */
[----:B------:R-:W-:-:S03]  /*10900*/  NOP ;  /* 0x0000000000007918 */ /* 0x000fc60000000000 */
[C---:B------:R-:W-:Y:S02]  /*10910*/  IMAD R7, R9.reuse, UR5, R28 ;  /* 0x0000000509077c24 */ /* 0x040fe4000f8e021c */
[----:B0-----:R-:W-:Y:S01]  /*10920*/  IMAD.WIDE.U32 R2, R9, UR4, RZ ;  /* 0x0000000409027c25 */ /* 0x001fe2000f8e00ff */
[----:B------:R-:W-:-:S03]  /*10930*/  ULDC.64 UR4, c[0x0][0x338] ;  /* 0x0000ce0000047ab9 */ /* 0x000fc60000000a00 */
[----:B------:R-:W-:Y:S02]  /*10940*/  IMAD.IADD R3, R3, 0x1, R7 ;  /* 0x0000000103037824 */ /* 0x000fe400078e0207 */
[----:B------:R-:W-:Y:S02]  /*10950*/  IMAD R29, R29, UR4, RZ ;  /* 0x000000041d1d7c24 */ /* 0x000fe4000f8e02ff */
[----:B------:R-:W-:-:S04]  /*10960*/  IMAD.WIDE.U32 R2, R8, UR4, R2 ;  /* 0x0000000408027c25 */ /* 0x000fc8000f8e0002 */
[----:B------:R-:W-:-:S04]  /*10970*/  IMAD R29, R8, UR5, R29 ;  /* 0x00000005081d7c24 */ /* 0x000fc8000f8e021d */
[----:B-1----:R-:W-:-:S07]  /*10980*/  IMAD.IADD R19, R3, 0x1, R29 ;  /* 0x0000000103137824 */ /* 0x002fce00078e021d */
.L_x_68:
        /* <DEDUP_REMOVED lines=10> */
.L_x_69:
[----:B------:R-:W-:Y:S01]  /*10a30*/  R2UR UR4, R33 ;  /* 0x00000000210472ca */ /* 0x000fe200000e0000 */
[----:B------:R-:W-:Y:S01]  /*10a40*/  ULDC.64 UR6, c[0x0][0x330] ;  /* 0x0000cc0000067ab9 */ /* 0x000fe20000000a00 */
[----:B------:R-:W-:Y:S01]  /*10a50*/  MOV R18, R2 ;  /* 0x0000000200127202 */ /* 0x000fe20000000f00 */
[----:B------:R-:W-:Y:S01]  /*10a60*/  IMAD.U32 R3, RZ, RZ, UR6 ;  /* 0x00000006ff037e24 */ /* 0x000fe2000f8e00ff */
[----:B------:R0:W-:Y:S01]  /*10a70*/  SYNCS.ARRIVE.TRANS64.A1T0 RZ, [R4+URZ+0x38850], RZ ;  /* 0x038850ff04ff79a7 */ /* 0x0001e2000810003f */
[----:B------:R-:W-:Y:S01]  /*10a80*/  VIADD R30, R30, 0xffffffff ;  /* 0xffffffff1e1e7836 */ /* 0x000fe20000000000 */
[----:B------:R-:W-:Y:S01]  /*10a90*/  IADD3 R0, R0, 0x50, RZ ;  /* 0x0000005000007810 */ /* 0x000fe20007ffe0ff */
[----:B------:R-:W-:Y:S01]  /*10aa0*/  IMAD.WIDE.U32 R18, R3, UR39, R18 ;  /* 0x0000002703127c25 */ /* 0x000fe2000f8e0012 */
[----:B------:R-:W-:-:S03]  /*10ab0*/  MOV R20, R21 ;  /* 0x0000001500147202 */ /* 0x000fc60000000f00 */
[----:B------:R-:W-:Y:S02]  /*10ac0*/  VIADD R10, R10, 0xffffffb0 ;  /* 0xffffffb00a0a7836 */ /* 0x000fe40000000000 */
[----:B------:R-:W-:Y:S01]  /*10ad0*/  UIMAD UR4, UR4, UR6, URZ ;  /* 0x00000006040472a4 */ /* 0x000fe2000f8e023f */
[----:B------:R-:W-:-:S03]  /*10ae0*/  IMAD.MOV.U32 R23, RZ, RZ, R26 ;  /* 0x000000ffff177224 */ /* 0x000fc600078e001a */
[----:B------:R-:W-:-:S03]  /*10af0*/  UIMAD UR4, UR39, UR7, UR4 ;  /* 0x00000007270472a4 */ /* 0x000fc6000f8e0204 */
[----:B------:R-:W-:Y:S02]  /*10b00*/  ULDC.64 UR6, c[0x0][0x318] ;  /* 0x0000c60000067ab9 */ /* 0x000fe40000000a00 */
[----:B------:R-:W-:Y:S01]  /*10b10*/  LEA R17, P0, R18, UR6, 0x1 ;  /* 0x0000000612117c11 */ /* 0x000fe2000f8008ff */
[----:B------:R-:W-:-:S05]  /*10b20*/  VIADD R3, R19, UR4 ;  /* 0x0000000413037c36 */ /* 0x000fca0008000000 */
[----:B------:R-:W-:Y:S02]  /*10b30*/  LEA.HI.X R18, R18, UR7, R3, 0x1, P0 ;  /* 0x0000000712127c11 */ /* 0x000fe400080f0c03 */
[----:B------:R-:W-:-:S13]  /*10b40*/  ISETP.GT.AND P0, PT, R30, UR45, PT ;  /* 0x0000002d1e007c0c */ /* 0x000fda000bf04270 */
[----:B0-----:R-:W-:Y:S05]  /*10b50*/  @P0 BRA `(.L_x_70) ;  /* 0xffffffec00e00947 */ /* 0x001fea000383ffff */
[----:B------:R-:W-:Y:S05]  /*10b60*/  BSYNC B0 ;  /* 0x0000000000007941 */ /* 0x000fea0003800000 */
.L_x_57:
[----:B------:R-:W-:-:S13]  /*10b70*/  LOP3.LUT P0, RZ, R16, 0x20, RZ, 0xc0, !PT ;  /* 0x0000002010ff7812 */ /* 0x000fda000780c0ff */
[----:B------:R-:W-:Y:S05]  /*10b80*/  @!P0 BRA `(.L_x_71) ;  /* 0x0000000000048947 */ /* 0x000fea0003800000 */
[----:B------:R-:W-:Y:S01]  /*10b90*/  BPT.TRAP 0x1 ;  /* 0x000000040000795c */ /* 0x000fe20000300000 */
.L_x_71:
[C---:B0-----:R-:W-:Y:S01]  /*10ba0*/  LEA R0, R21.reuse, UR42, 0x3 ;  /* 0x0000002a15007c11 */ /* 0x041fe2000f8e18ff */
[----:B------:R-:W0:Y:S01]  /*10bb0*/  S2R R2, SR_TID.X ;  /* 0x0000000000027919 */ /* 0x000e220000002100 */
[----:B------:R-:W-:Y:S01]  /*10bc0*/  SHF.L.U32 R3, R26, 0x1f, RZ ;  /* 0x0000001f1a037819 */ /* 0x000fe200000006ff */
[----:B------:R-:W-:Y:S01]  /*10bd0*/  IMAD.MOV.U32 R5, RZ, RZ, -0x50 ;  /* 0xffffffb0ff057424 */ /* 0x000fe200078e00ff */
[----:B------:R-:W-:Y:S01]  /*10be0*/  BSSY B0, `(.L_x_72) ;  /* 0x0000008000007945 */ /* 0x000fe20003800000 */
[----:B------:R-:W-:Y:S01]  /*10bf0*/  IMAD R4, R21, 0x5000, R31 ;  /* 0x0000500015047824 */ /* 0x000fe200078e021f */
[----:B------:R-:W1:Y:S01]  /*10c00*/  SYNCS.PHASECHK.TRANS64.TRYWAIT P0, [R0+URZ+0x38860], R3 ;  /* 0x03886003000075a7 */ /* 0x000e62000800017f */
[----:B------:R-:W-:Y:S01]  /*10c10*/  IMAD R5, R30, R5, UR40 ;  /* 0x000000281e057e24 */ /* 0x000fe2000f8e0205 */
[----:B0-----:R-:W-:-:S04]  /*10c20*/  LOP3.LUT R2, R2, 0x7f, RZ, 0xc0, !PT ;  /* 0x0000007f02027812 */ /* 0x001fc800078ec0ff */
[----:B------:R-:W-:-:S04]  /*10c30*/  SHF.R.U32.HI R2, RZ, 0x3, R2 ;  /* 0x00000003ff027819 */ /* 0x000fc80000011602 */
[----:B------:R-:W-:Y:S01]  /*10c40*/  IADD3 R5, -R2, R5, RZ ;  /* 0x0000000502057210 */ /* 0x000fe20007ffe1ff */
[----:B-1----:R-:W-:Y:S06]  /*10c50*/  @!P0 BRA `(.L_x_73) ;  /* 0x0000002c00588947 */ /* 0x002fec0003800000 */
.L_x_147:
[----:B------:R-:W-:Y:S05]  /*10c60*/  BSYNC B0 ;  /* 0x0000000000007941 */ /* 0x000fea0003800000 */
.L_x_72:
[----:B------:R-:W-:-:S03]  /*10c70*/  UMOV UR4, 0xffffffff ;  /* 0xffffffff00047882 */ /* 0x000fc60000000000 */
[----:B------:R-:W-:Y:S05]  /*10c80*/  BRA.DIV UR4, `(.L_x_74) ;  /* 0x0000002e04607947 */ /* 0x000fea000b800000 */
[----:B0-----:R-:W-:Y:S01]  /*10c90*/  SHFL.IDX PT, R3, R18, RZ, 0x181f ;  /* 0x00181fff12037589 */ /* 0x001fe200000e0000 */
[----:B------:R-:W-:Y:S01]  /*10ca0*/  ULDC UR4, c[0x0][0x2f4] ;  /* 0x0000bd0000047ab9 */ /* 0x000fe20000000800 */
[----:B------:R-:W-:Y:S01]  /*10cb0*/  LEA R4, R4, UR42, 0x1 ;  /* 0x0000002a04047c11 */ /* 0x000fe2000f8e08ff */
[----:B------:R-:W-:Y:S01]  /*10cc0*/  ULDC.64 UR6, c[0x0][0x208] ;  /* 0x0000820000067ab9 */ /* 0x000fe20000000a00 */
[----:B------:R-:W0:Y:S01]  /*10cd0*/  SHFL.IDX PT, R2, R17, RZ, 0x181f ;  /* 0x00181fff11027589 */ /* 0x000e2200000e0000 */
[----:B------:R-:W-:Y:S02]  /*10ce0*/  ISETP.GE.AND P2, PT, R22, UR4, PT ;  /* 0x0000000416007c0c */ /* 0x000fe4000bf46270 */
[----:B------:R-:W-:Y:S01]  /*10cf0*/  ISETP.GE.AND P3, PT, R37, UR4, PT ;  /* 0x0000000425007c0c */ /* 0x000fe2000bf66270 */
[----:B------:R-:W-:Y:S01]  /*10d00*/  SHFL.IDX PT, R6, R18, 0x1, 0x181f ;  /* 0x00381f0012067f89 */ /* 0x000fe200000e0000 */
[C---:B------:R-:W-:Y:S02]  /*10d10*/  ISETP.LT.OR P5, PT, R5.reuse, 0x1, P2 ;  /* 0x000000010500780c */ /* 0x040fe400017a1670 */
[----:B------:R-:W-:Y:S01]  /*10d20*/  ISETP.LT.OR P4, PT, R5, 0x1, P3 ;  /* 0x000000010500780c */ /* 0x000fe20001f81670 */
[----:B------:R-:W1:Y:S01]  /*10d30*/  SHFL.IDX PT, R14, R17, 0x1, 0x181f ;  /* 0x00381f00110e7f89 */ /* 0x000e6200000e0000 */
[----:B------:R-:W-:-:S02]  /*10d40*/  ISETP.GE.AND P1, PT, R36, UR4, PT ;  /* 0x0000000424007c0c */ /* 0x000fc4000bf26270 */
[----:B------:R-:W-:Y:S01]  /*10d50*/  ISETP.GE.AND P0, PT, R35, UR4, PT ;  /* 0x0000000423007c0c */ /* 0x000fe2000bf06270 */
[----:B0-----:R-:W-:-:S06]  /*10d60*/  IMAD.WIDE.U32 R2, R22, 0x2, R2 ;  /* 0x0000000216027825 */ /* 0x001fcc00078e0002 */
[----:B------:R-:W-:Y:S01]  /*10d70*/  LDGSTS.E.BYPASS.LTC128B.128 [R4+0x400], desc[UR6][R2.64], !P5 ;  /* 0x0040000002047fae */ /* 0x000fe2000e901d46 */
[----:B------:R-:W-:-:S03]  /*10d80*/  ISETP.LT.OR P5, PT, R5, 0x1, P1 ;  /* 0x000000010500780c */ /* 0x000fc60000fa1670 */
[----:B------:R-:W-:Y:S01]  /*10d90*/  LDGSTS.E.BYPASS.LTC128B.128 [R4+0x2c00], desc[UR6][R2.64+0x80], !P4 ;  /* 0x02c0008002047fae */ /* 0x000fe2000e101d46 */
[----:B------:R-:W-:-:S09]  /*10da0*/  ISETP.LT.OR P4, PT, R5, 0x1, P0 ;  /* 0x000000010500780c */ /* 0x000fd20000781670 */
[----:B------:R-:W-:Y:S01]  /*10db0*/  LDGSTS.E.BYPASS.LTC128B.128 [R4+0x5400], desc[UR6][R2.64+0x100], !P5 ;  /* 0x0540010002047fae */ /* 0x000fe2000e901d46 */
[----:B------:R-:W-:-:S03]  /*10dc0*/  ISETP.LT.OR P5, PT, R5, 0x11, P2 ;  /* 0x000000110500780c */ /* 0x000fc600017a1670 */
[----:B------:R1:W-:Y:S01]  /*10dd0*/  LDGSTS.E.BYPASS.LTC128B.128 [R4+0x7c00], desc[UR6][R2.64+0x180], !P4 ;  /* 0x07c0018002047fae */ /* 0x0003e2000e101d46 */
[----:B------:R-:W-:Y:S01]  /*10de0*/  ISETP.LT.OR P4, PT, R5, 0x11, P3 ;  /* 0x000000110500780c */ /* 0x000fe20001f81670 */
[----:B-1----:R-:W-:Y:S02]  /*10df0*/  IMAD.MOV.U32 R2, RZ, RZ, R14 ;  /* 0x000000ffff027224 */ /* 0x002fe400078e000e */
[----:B------:R-:W-:Y:S01]  /*10e00*/  IMAD.MOV.U32 R3, RZ, RZ, R6 ;  /* 0x000000ffff037224 */ /* 0x000fe200078e0006 */
[----:B------:R-:W0:Y:S01]  /*10e10*/  SHFL.IDX PT, R14, R17, 0x2, 0x181f ;  /* 0x00581f00110e7f89 */ /* 0x000e2200000e0000 */
[----:B------:R-:W-:-:S03]  /*10e20*/  IMAD.WIDE.U32 R2, R22, 0x2, R2 ;  /* 0x0000000216027825 */ /* 0x000fc600078e0002 */
[----:B------:R-:W1:Y:S04]  /*10e30*/  SHFL.IDX PT, R6, R18, 0x2, 0x181f ;  /* 0x00581f0012067f89 */ /* 0x000e6800000e0000 */
[----:B------:R-:W-:Y:S01]  /*10e40*/  LDGSTS.E.BYPASS.LTC128B.128 [R4+0xc00], desc[UR6][R2.64], !P5 ;  /* 0x00c0000002047fae */ /* 0x000fe2000e901d46 */
[----:B------:R-:W-:-:S03]  /*10e50*/  ISETP.LT.OR P5, PT, R5, 0x11, P1 ;  /* 0x000000110500780c */ /* 0x000fc60000fa1670 */
[----:B------:R-:W-:Y:S01]  /*10e60*/  LDGSTS.E.BYPASS.LTC128B.128 [R4+0x3400], desc[UR6][R2.64+0x80], !P4 ;  /* 0x0340008002047fae */ /* 0x000fe2000e101d46 */
[----:B------:R-:W-:-:S09]  /*10e70*/  ISETP.LT.OR P4, PT, R5, 0x11, P0 ;  /* 0x000000110500780c */ /* 0x000fd20000781670 */
[----:B------:R-:W-:Y:S01]  /*10e80*/  LDGSTS.E.BYPASS.LTC128B.128 [R4+0x5c00], desc[UR6][R2.64+0x100], !P5 ;  /* 0x05c0010002047fae */ /* 0x000fe2000e901d46 */
[----:B------:R-:W-:-:S03]  /*10e90*/  ISETP.LT.OR P5, PT, R5, 0x21, P2 ;  /* 0x000000210500780c */ /* 0x000fc600017a1670 */
[----:B------:R0:W-:Y:S01]  /*10ea0*/  LDGSTS.E.BYPASS.LTC128B.128 [R4+0x8400], desc[UR6][R2.64+0x180], !P4 ;  /* 0x0840018002047fae */ /* 0x0001e2000e101d46 */
[C---:B------:R-:W-:Y:S02]  /*10eb0*/  ISETP.LT.OR P4, PT, R5.reuse, 0x21, P3 ;  /* 0x000000210500780c */ /* 0x040fe40001f81670 */
[----:B0-----:R-:W-:Y:S01]  /*10ec0*/  MOV R2, R14 ;  /* 0x0000000e00027202 */ /* 0x001fe20000000f00 */
[----:B-1----:R-:W-:Y:S01]  /*10ed0*/  IMAD.MOV.U32 R3, RZ, RZ, R6 ;  /* 0x000000ffff037224 */ /* 0x002fe200078e0006 */
[----:B------:R-:W-:Y:S03]  /*10ee0*/  SHFL.IDX PT, R14, R17, 0x3, 0x181f ;  /* 0x00781f00110e7f89 */ /* 0x000fe600000e0000 */
[----:B------:R-:W-:Y:S01]  /*10ef0*/  IMAD.WIDE.U32 R2, R22, 0x2, R2 ;  /* 0x0000000216027825 */ /* 0x000fe200078e0002 */
[----:B------:R-:W0:Y:S04]  /*10f00*/  SHFL.IDX PT, R6, R18, 0x3, 0x181f ;  /* 0x00781f0012067f89 */ /* 0x000e2800000e0000 */
[----:B------:R-:W-:Y:S01]  /*10f10*/  LDGSTS.E.BYPASS.LTC128B.128 [R4+0x1400], desc[UR6][R2.64], !P5 ;  /* 0x0140000002047fae */ /* 0x000fe2000e901d46 */
[----:B------:R-:W-:-:S03]  /*10f20*/  ISETP.LT.OR P5, PT, R5, 0x21, P1 ;  /* 0x000000210500780c */ /* 0x000fc60000fa1670 */
[----:B------:R-:W-:Y:S01]  /*10f30*/  LDGSTS.E.BYPASS.LTC128B.128 [R4+0x3c00], desc[UR6][R2.64+0x80], !P4 ;  /* 0x03c0008002047fae */ /* 0x000fe2000e101d46 */
[----:B------:R-:W-:-:S03]  /*10f40*/  ISETP.LT.OR P4, PT, R5, 0x21, P0 ;  /* 0x000000210500780c */ /* 0x000fc60000781670 */
[----:B------:R-:W1:Y:S06]  /*10f50*/  SHFL.IDX PT, R18, R18, 0x4, 0x181f ;  /* 0x00981f0012127f89 */ /* 0x000e6c00000e0000 */
[----:B------:R-:W-:Y:S01]  /*10f60*/  LDGSTS.E.BYPASS.LTC128B.128 [R4+0x6400], desc[UR6][R2.64+0x100], !P5 ;  /* 0x0640010002047fae */ /* 0x000fe2000e901d46 */
[----:B------:R-:W-:-:S03]  /*10f70*/  ISETP.LT.OR P5, PT, R5, 0x31, P2 ;  /* 0x000000310500780c */ /* 0x000fc600017a1670 */
[----:B------:R0:W-:Y:S01]  /*10f80*/  LDGSTS.E.BYPASS.LTC128B.128 [R4+0x8c00], desc[UR6][R2.64+0x180], !P4 ;  /* 0x08c0018002047fae */ /* 0x0001e2000e101d46 */
[----:B------:R-:W-:Y:S02]  /*10f90*/  ISETP.LT.OR P4, PT, R5, 0x31, P3 ;  /* 0x000000310500780c */ /* 0x000fe40001f81670 */
[----:B0-----:R-:W-:Y:S01]  /*10fa0*/  MOV R3, R6 ;  /* 0x0000000600037202 */ /* 0x001fe20000000f00 */
[----:B------:R-:W-:Y:S02]  /*10fb0*/  IMAD.MOV.U32 R2, RZ, RZ, R14 ;  /* 0x000000ffff027224 */ /* 0x000fe400078e000e */
[----:B------:R0:W2:Y:S01]  /*10fc0*/  SHFL.IDX PT, R14, R17, 0x4, 0x181f ;  /* 0x00981f00110e7f89 */ /* 0x0000a200000e0000 */
[----:B------:R-:W-:Y:S02]  /*10fd0*/  IMAD.MOV.U32 R6, RZ, RZ, RZ ;  /* 0x000000ffff067224 */ /* 0x000fe400078e00ff */
[----:B------:R-:W-:-:S05]  /*10fe0*/  IMAD.WIDE.U32 R2, R22, 0x2, R2 ;  /* 0x0000000216027825 */ /* 0x000fca00078e0002 */
[----:B------:R0:W-:Y:S01]  /*10ff0*/  LDGSTS.E.BYPASS.LTC128B.128 [R4+0x1c00], desc[UR6][R2.64], !P5 ;  /* 0x01c0000002047fae */ /* 0x0001e2000e901d46 */
[----:B------:R-:W-:-:S03]  /*11000*/  ISETP.LT.OR P5, PT, R5, 0x31, P1 ;  /* 0x000000310500780c */ /* 0x000fc60000fa1670 */
[----:B------:R0:W-:Y:S01]  /*11010*/  LDGSTS.E.BYPASS.LTC128B.128 [R4+0x4400], desc[UR6][R2.64+0x80], !P4 ;  /* 0x0440008002047fae */ /* 0x0001e2000e101d46 */
[----:B------:R-:W-:-:S09]  /*11020*/  ISETP.LT.OR P4, PT, R5, 0x31, P0 ;  /* 0x000000310500780c */ /* 0x000fd20000781670 */
[----:B------:R0:W-:Y:S04]  /*11030*/  LDGSTS.E.BYPASS.LTC128B.128 [R4+0x6c00], desc[UR6][R2.64+0x100], !P5 ;  /* 0x06c0010002047fae */ /* 0x0001e8000e901d46 */
[----:B-12---:R0:W-:Y:S02]  /*11040*/  LDGSTS.E.BYPASS.LTC128B.128 [R4+0x9400], desc[UR6][R2.64+0x180], !P4 ;  /* 0x0940018002047fae */ /* 0x0061e4000e101d46 */
.L_x_159:
[C---:B------:R-:W-:Y:S01]  /*11050*/  ISETP.LT.OR P2, PT, R5.reuse, 0x41, P2 ;  /* 0x000000410500780c */ /* 0x040fe20001741670 */
[----:B0-----:R-:W-:Y:S01]  /*11060*/  IMAD.MOV.U32 R2, RZ, RZ, R14 ;  /* 0x000000ffff027224 */ /* 0x001fe200078e000e */
[C---:B------:R-:W-:Y:S01]  /*11070*/  ISETP.LT.OR P3, PT, R5.reuse, 0x41, P3 ;  /* 0x000000410500780c */ /* 0x040fe20001f61670 */
[----:B------:R-:W-:Y:S01]  /*11080*/  ULDC.64 UR4, c[0x0][0x208] ;  /* 0x0000820000047ab9 */ /* 0x000fe20000000a00 */
[C---:B------:R-:W-:Y:S02]  /*11090*/  ISETP.LT.OR P1, PT, R5.reuse, 0x41, P1 ;  /* 0x000000410500780c */ /* 0x040fe40000f21670 */
[----:B------:R-:W-:Y:S02]  /*110a0*/  ISETP.LT.OR P0, PT, R5, 0x41, P0 ;  /* 0x000000410500780c */ /* 0x000fe40000701670 */
[----:B------:R-:W-:-:S03]  /*110b0*/  MOV R3, R18 ;  /* 0x0000001200037202 */ /* 0x000fc60000000f00 */
[----:B------:R-:W-:-:S05]  /*110c0*/  IMAD.WIDE.U32 R22, R22, 0x2, R2 ;  /* 0x0000000216167825 */ /* 0x000fca00078e0002 */
[----:B------:R-:W-:Y:S01]  /*110d0*/  @!PT LDS RZ, [RZ] ;  /* 0x00000000fffff984 */ /* 0x000fe20000000800 */
[----:B------:R-:W-:Y:S01]  /*110e0*/  @!PT LDS RZ, [RZ] ;  /* 0x00000000fffff984 */ /* 0x000fe20000000800 */
[----:B------:R-:W-:Y:S01]  /*110f0*/  @!PT LDS RZ, [RZ] ;  /* 0x00000000fffff984 */ /* 0x000fe20000000800 */
[----:B------:R0:W-:Y:S04]  /*11100*/  LDGSTS.E.BYPASS.LTC128B.128 [R4+0x2400], desc[UR4][R22.64], !P2 ;  /* 0x0240000016047fae */ /* 0x0001e8000d101d44 */
[----:B------:R0:W-:Y:S04]  /*11110*/  LDGSTS.E.BYPASS.LTC128B.128 [R4+0x4c00], desc[UR4][R22.64+0x80], !P3 ;  /* 0x04c0008016047fae */ /* 0x0001e8000d901d44 */
[----:B------:R0:W-:Y:S04]  /*11120*/  LDGSTS.E.BYPASS.LTC128B.128 [R4+0x7400], desc[UR4][R22.64+0x100], !P1 ;  /* 0x0740010016047fae */ /* 0x0001e8000c901d44 */
[----:B------:R0:W-:Y:S01]  /*11130*/  LDGSTS.E.BYPASS.LTC128B.128 [R4+0x9c00], desc[UR4][R22.64+0x180], !P0 ;  /* 0x09c0018016047fae */ /* 0x0001e2000c101d44 */
[----:B------:R-:W-:Y:S01]  /*11140*/  PLOP3.LUT P0, PT, PT, PT, PT, 0x80, 0x0 ;  /* 0x000000000000781c */ /* 0x000fe20003f0f070 */
[----:B------:R-:W-:-:S12]  /*11150*/  NOP ;  /* 0x0000000000007918 */ /* 0x000fd80000000000 */
.L_x_75:
        /* <DEDUP_REMOVED lines=10> */
.L_x_76:
[----:B------:R-:W-:Y:S01]  /*11200*/  VIADD R2, R21, 0x1 ;  /* 0x0000000115027836 */ /* 0x000fe20000000000 */
[----:B------:R1:W-:Y:S04]  /*11210*/  SYNCS.ARRIVE.TRANS64.A1T0 RZ, [R0+URZ+0x38850], RZ ;  /* 0x038850ff00ff79a7 */ /* 0x0003e8000810003f */
[----:B------:R-:W-:-:S04]  /*11220*/  ISETP.NE.AND P0, PT, R2, 0x2, PT ;  /* 0x000000020200780c */ /* 0x000fc80003f05270 */
[----:B------:R-:W-:Y:S02]  /*11230*/  SEL R3, RZ, 0x1, P0 ;  /* 0x00000001ff037807 */ /* 0x000fe40000000000 */
[----:B------:R-:W-:Y:S02]  /*11240*/  SEL R2, R2, RZ, P0 ;  /* 0x000000ff02027207 */ /* 0x000fe40000000000 */
[----:B-1----:R-:W-:-:S07]  /*11250*/  LOP3.LUT R0, R26, R3, RZ, 0x3c, !PT ;  /* 0x000000031a007212 */ /* 0x002fce00078e3cff */
.L_x_40:
[----:B0-----:R-:W0:Y:S01]  /*11260*/  S2R R4, SR_CgaCtaId ;  /* 0x0000000000047919 */ /* 0x001e220000008800 */
[----:B------:R-:W-:Y:S02]  /*11270*/  MOV R3, 0x400 ;  /* 0x0000040000037802 */ /* 0x000fe40000000f00 */
[----:B------:R-:W-:Y:S02]  /*11280*/  SHF.L.U32 R6, R6, 0x1f, RZ ;  /* 0x0000001f06067819 */ /* 0x000fe400000006ff */
[----:B0-----:R-:W-:-:S04]  /*11290*/  LEA R7, R4, R3, 0x18 ;  /* 0x0000000304077211 */ /* 0x001fc800078ec0ff */
[----:B------:R-:W0:Y:S02]  /*112a0*/  SYNCS.PHASECHK.TRANS64.TRYWAIT P0, [R7+URZ+0x38820], R6 ;  /* 0x03882006070075a7 */ /* 0x000e24000800017f */
[----:B0-----:R-:W-:Y:S05]  /*112b0*/  @!P0 BRA `(.L_x_77) ;  /* 0x0000002c00c48947 */ /* 0x001fea0003800000 */
.L_x_160:
[----:B------:R-:W-:-:S03]  /*112c0*/  UMOV UR4, 0xffffffff ;  /* 0xffffffff00047882 */ /* 0x000fc60000000000 */
[----:B------:R-:W-:Y:S05]  /*112d0*/  BRA.DIV UR4, `(.L_x_78) ;  /* 0x0000002e04d07947 */ /* 0x000fea000b800000 */
[----:B------:R-:W1:Y:S02]  /*112e0*/  S2R R3, SR_TID.X ;  /* 0x0000000000037919 */ /* 0x000e640000002100 */
[----:B-1----:R-:W-:-:S04]  /*112f0*/  SHF.R.U32.HI R3, RZ, 0x5, R3 ;  /* 0x00000005ff037819 */ /* 0x002fc80000011603 */
[----:B------:R-:W-:-:S05]  /*11300*/  LOP3.LUT R3, R3, 0x3, RZ, 0xc0, !PT ;  /* 0x0000000303037812 */ /* 0x000fca00078ec0ff */
[----:B------:R1:W2:Y:S02]  /*11310*/  SHFL.IDX PT, R14, R3, RZ, 0x1f ;  /* 0x00001fff030e7589 */ /* 0x0002a400000e0000 */
.L_x_163:
[----:B--2---:R-:W-:-:S13]  /*11320*/  ISETP.NE.AND P0, PT, R14, RZ, PT ;  /* 0x000000ff0e00720c */ /* 0x004fda0003f05270 */
[----:B------:R-:W-:Y:S05]  /*11330*/  @P0 BRA `(.L_x_8) ;  /* 0x0000000000900947 */ /* 0x000fea0003800000 */
[----:B------:R-:W-:-:S03]  /*11340*/  UMOV UR4, 0xffffffff ;  /* 0xffffffff00047882 */ /* 0x000fc60000000000 */
[----:B------:R-:W-:Y:S05]  /*11350*/  BRA.DIV UR4, `(.L_x_79) ;  /* 0x0000002e04e47947 */ /* 0x000fea000b800000 */
[----:B------:R-:W-:-:S13]  /*11360*/  ELECT P6, URZ, PT ;  /* 0x00000000003f782f */ /* 0x000fda00038c0000 */
.L_x_166:
[----:B------:R-:W-:Y:S05]  /*11370*/  @!P6 BRA `(.L_x_8) ;  /* 0x000000000080e947 */ /* 0x000fea0003800000 */
[----:B-1----:R-:W2:Y:S02]  /*11380*/  LDL R3, [R1+0x4] ;  /* 0x0000040001037983 */ /* 0x002ea40000100800 */
[----:B--2---:R-:W-:-:S13]  /*11390*/  R2UR UR4, R3 ;  /* 0x00000000030472ca */ /* 0x004fda00000e0000 */
[----:B------:R-:W-:-:S06]  /*113a0*/  ULOP3.LUT UR4, UR4, 0x2, URZ, 0xfc, !UPT ;  /* 0x0000000204047892 */ /* 0x000fcc000f8efc3f */
[----:B------:R-:W-:-:S05]  /*113b0*/  IMAD.U32 R3, RZ, RZ, UR4 ;  /* 0x00000004ff037e24 */ /* 0x000fca000f8e00ff */
[----:B------:R-:W-:-:S13]  /*113c0*/  ISETP.NE.AND P0, PT, R3, 0x3, PT ;  /* 0x000000030300780c */ /* 0x000fda0003f05270 */
[----:B------:R-:W-:Y:S05]  /*113d0*/  @!P0 BRA `(.L_x_80) ;  /* 0x0000000000048947 */ /* 0x000fea0003800000 */
[----:B------:R-:W-:Y:S01]  /*113e0*/  BPT.TRAP 0x1 ;  /* 0x000000040000795c */ /* 0x000fe20000300000 */
.L_x_80:
[C---:B------:R-:W-:Y:S01]  /*113f0*/  LEA R5, R2.reuse, R7, 0x3 ;  /* 0x0000000702057211 */ /* 0x040fe200078e18ff */
[----:B------:R-:W-:Y:S01]  /*11400*/  VIADD R2, R2, 0x1 ;  /* 0x0000000102027836 */ /* 0x000fe20000000000 */
[----:B------:R-:W-:-:S04]  /*11410*/  SHF.L.U32 R4, R0, 0x1f, RZ ;  /* 0x0000001f00047819 */ /* 0x000fc800000006ff */
[----:B------:R-:W1:Y:S01]  /*11420*/  SYNCS.PHASECHK.TRANS64.TRYWAIT P1, [R5+URZ+0x38840], R4 ;  /* 0x03884004050075a7 */ /* 0x000e62000802017f */
[----:B------:R-:W-:-:S04]  /*11430*/  ISETP.NE.AND P2, PT, R2, 0x2, PT ;  /* 0x000000020200780c */ /* 0x000fc80003f45270 */
[----:B------:R-:W-:Y:S01]  /*11440*/  SEL R3, RZ, 0x1, P2 ;  /* 0x00000001ff037807 */ /* 0x000fe20001000000 */
[----:B-1----:R-:W-:Y:S08]  /*11450*/  @!P1 BRA `(.L_x_81) ;  /* 0x0000002c00c49947 */ /* 0x002ff00003800000 */
.L_x_167:
[----:B------:R-:W-:Y:S02]  /*11460*/  SEL R2, R2, RZ, P2 ;  /* 0x000000ff02027207 */ /* 0x000fe40001000000 */
[----:B------:R-:W-:Y:S01]  /*11470*/  LOP3.LUT R0, R0, R3, RZ, 0x3c, !PT ;  /* 0x0000000300007212 */ /* 0x000fe200078e3cff */
[----:B------:R-:W-:Y:S06]  /*11480*/  @!P0 BRA `(.L_x_82) ;  /* 0x0000000000048947 */ /* 0x000fec0003800000 */
[----:B------:R-:W-:Y:S01]  /*11490*/  BPT.TRAP 0x1 ;  /* 0x000000040000795c */ /* 0x000fe20000300000 */
.L_x_82:
[----:B------:R-:W-:Y:S01]  /*114a0*/  IMAD R3, R2, 0x8, R7 ;  /* 0x0000000802037824 */ /* 0x000fe200078e0207 */
[----:B------:R-:W-:-:S04]  /*114b0*/  SHF.L.U32 R0, R0, 0x1f, RZ ;  /* 0x0000001f00007819 */ /* 0x000fc800000006ff */
[----:B------:R-:W2:Y:S02]  /*114c0*/  SYNCS.PHASECHK.TRANS64.TRYWAIT P1, [R3+URZ+0x38840], R0 ;  /* 0x03884000030075a7 */ /* 0x000ea4000802017f */
[----:B--2---:R-:W-:Y:S05]  /*114d0*/  @!P1 BRA `(.L_x_83) ;  /* 0x0000002c00b89947 */ /* 0x004fea0003800000 */
.L_x_168:
[----:B------:R-:W-:Y:S05]  /*114e0*/  @!P0 BRA `(.L_x_84) ;  /* 0x0000000000048947 */ /* 0x000fea0003800000 */
[----:B------:R-:W-:Y:S01]  /*114f0*/  BPT.TRAP 0x1 ;  /* 0x000000040000795c */ /* 0x000fe20000300000 */
.L_x_84:
[----:B------:R-:W3:Y:S02]  /*11500*/  SYNCS.PHASECHK.TRANS64.TRYWAIT P1, [R5+URZ+0x38860], R4 ;  /* 0x03886004050075a7 */ /* 0x000ee4000802017f */
[----:B---3--:R-:W-:Y:S05]  /*11510*/  @!P1 BRA `(.L_x_85) ;  /* 0x0000002c00bc9947 */ /* 0x008fea0003800000 */
.L_x_169:
[----:B------:R-:W-:Y:S05]  /*11520*/  @!P0 BRA `(.L_x_86) ;  /* 0x0000000000048947 */ /* 0x000fea0003800000 */
[----:B------:R-:W-:Y:S01]  /*11530*/  BPT.TRAP 0x1 ;  /* 0x000000040000795c */ /* 0x000fe20000300000 */
.L_x_86:
[----:B----4-:R4:W0:Y:S02]  /*11540*/  SYNCS.PHASECHK.TRANS64.TRYWAIT P0, [R3+URZ+0x38860], R0 ;  /* 0x03886000030075a7 */ /* 0x010824000800017f */
[----:B0-----:R-:W-:Y:S05]  /*11550*/  @!P0 NANOSLEEP.SYNCS 0x989680 ;  /* 0x009896800000895d */ /* 0x001fea0003900000 */
[----:B------:R-:W0:Y:S02]  /*11560*/  @!P0 SYNCS.PHASECHK.TRANS64 P0, [R3+URZ+0x38860], R0 ;  /* 0x03886000030085a7 */ /* 0x000e24000800007f */
[----:B0-----:R-:W-:Y:S05]  /*11570*/  @!P0 BRA `(.L_x_86) ;  /* 0xfffffffc00f08947 */ /* 0x001fea000383ffff */
.L_x_8:
[----:B------:R-:W-:Y:S05]  /*11580*/  BSYNC B6 ;  /* 0x0000000000067941 */ /* 0x000fea0003800000 */
.L_x_5:
[----:B------:R-:W-:Y:S05]  /*11590*/  EXIT ;  /* 0x000000000000794d */ /* 0x000fea0003800000 */
.L_x_12:
[----:B------:R-:W-:-:S13]  /*115a0*/  R2UR UR4, R16 ;  /* 0x00000000100472ca */ /* 0x000fda00000e0000 */
[----:B0-----:R-:W-:-:S04]  /*115b0*/  MOV R3, UR4 ;  /* 0x0000000400037c02 */ /* 0x001fc80008000f00 */
[----:B------:R0:W1:Y:S03]  /*115c0*/  SYNCS.PHASECHK.TRANS64.TRYWAIT P0, [R3+URZ+0x38800], R0 ;  /* 0x03880000030075a7 */ /* 0x000066000800017f */
[----:B-1----:R-:W-:Y:S05]  /*115d0*/  @!P0 NANOSLEEP.SYNCS 0x989680 ;  /* 0x009896800000895d */ /* 0x002fea0003900000 */
[----:B------:R-:W1:Y:S02]  /*115e0*/  @!P0 SYNCS.PHASECHK.TRANS64 P0, [R3+URZ+0x38800], R0 ;  /* 0x03880000030085a7 */ /* 0x000e64000800007f */
[----:B-1----:R-:W-:Y:S05]  /*115f0*/  @!P0 BRA `(.L_x_12) ;  /* 0xfffffffc00e88947 */ /* 0x002fea000383ffff */
[----:B------:R-:W-:Y:S05]  /*11600*/  BRA `(.L_x_87) ;  /* 0xfffffefc00987947 */ /* 0x000fea000383ffff */
.L_x_16:
[----:B------:R-:W-:-:S13]  /*11610*/  R2UR UR4, R16 ;  /* 0x00000000100472ca */ /* 0x000fda00000e0000 */
[----:B0-----:R-:W-:-:S04]  /*11620*/  IMAD.U32 R3, RZ, RZ, UR4 ;  /* 0x00000004ff037e24 */ /* 0x001fc8000f8e00ff */
[----:B------:R0:W2:Y:S03]  /*11630*/  SYNCS.PHASECHK.TRANS64.TRYWAIT P1, [R3+URZ+0x38830], R0 ;  /* 0x03883000030075a7 */ /* 0x0000a6000802017f */
[----:B--2---:R-:W-:Y:S05]  /*11640*/  @!P1 NANOSLEEP.SYNCS 0x989680 ;  /* 0x009896800000995d */ /* 0x004fea0003900000 */
[----:B------:R-:W2:Y:S02]  /*11650*/  @!P1 SYNCS.PHASECHK.TRANS64 P1, [R3+URZ+0x38830], R0 ;  /* 0x03883000030095a7 */ /* 0x000ea4000802007f */
[----:B--2---:R-:W-:Y:S05]  /*11660*/  @!P1 BRA `(.L_x_16) ;  /* 0xfffffffc00e89947 */ /* 0x004fea000383ffff */
[----:B------:R-:W-:Y:S05]  /*11670*/  BRA `(.L_x_15) ;  /* 0xfffffefc00c07947 */ /* 0x000fea000383ffff */
.L_x_22:
[----:B------:R-:W-:-:S13]  /*11680*/  R2UR UR6, R213 ;  /* 0x00000000d50672ca */ /* 0x000fda00000e0000 */
[----:B-1----:R-:W-:-:S04]  /*11690*/  IMAD.U32 R6, RZ, RZ, UR6 ;  /* 0x00000006ff067e24 */ /* 0x002fc8000f8e00ff */
[----:B------:R1:W2:Y:S03]  /*116a0*/  SYNCS.PHASECHK.TRANS64.TRYWAIT P1, [R6+URZ+0x38830], R3 ;  /* 0x03883003060075a7 */ /* 0x0002a6000802017f */
[----:B--2---:R-:W-:Y:S05]  /*116b0*/  @!P1 NANOSLEEP.SYNCS 0x989680 ;  /* 0x009896800000995d */ /* 0x004fea0003900000 */
[----:B------:R-:W2:Y:S02]  /*116c0*/  @!P1 SYNCS.PHASECHK.TRANS64 P1, [R6+URZ+0x38830], R3 ;  /* 0x03883003060095a7 */ /* 0x000ea4000802007f */
[----:B--2---:R-:W-:Y:S05]  /*116d0*/  @!P1 BRA `(.L_x_22) ;  /* 0xfffffffc00e89947 */ /* 0x004fea000383ffff */
[----:B------:R-:W-:Y:S05]  /*116e0*/  BRA `(.L_x_21) ;  /* 0xffffff4400b47947 */ /* 0x000fea000383ffff */
.L_x_26:
[----:B-1----:R-:W-:-:S04]  /*116f0*/  MOV R3, UR6 ;  /* 0x0000000600037c02 */ /* 0x002fc80008000f00 */
[----:B------:R1:W2:Y:S03]  /*11700*/  SYNCS.PHASECHK.TRANS64.TRYWAIT P1, [R3+URZ+0x38850], R0 ;  /* 0x03885000030075a7 */ /* 0x0002a6000802017f */
[----:B--2---:R-:W-:Y:S05]  /*11710*/  @!P1 NANOSLEEP.SYNCS 0x989680 ;  /* 0x009896800000995d */ /* 0x004fea0003900000 */
[----:B------:R-:W2:Y:S02]  /*11720*/  @!P1 SYNCS.PHASECHK.TRANS64 P1, [R3+URZ+0x38850], R0 ;  /* 0x03885000030095a7 */ /* 0x000ea4000802007f */
[----:B--2---:R-:W-:Y:S05]  /*11730*/  @!P1 BRA `(.L_x_26) ;  /* 0xfffffffc00ec9947 */ /* 0x004fea000383ffff */
[----:B------:R-:W-:Y:S05]  /*11740*/  BRA `(.L_x_25) ;  /* 0xffffff6c00f47947 */ /* 0x000fea000383ffff */
.L_x_33:
[----:B-1----:R-:W-:-:S04]  /*11750*/  IMAD.U32 R5, RZ, RZ, UR5 ;  /* 0x00000005ff057e24 */ /* 0x002fc8000f8e00ff */
[----:B------:R1:W2:Y:S03]  /*11760*/  SYNCS.PHASECHK.TRANS64.TRYWAIT P1, [R5+URZ+0x38850], R0 ;  /* 0x03885000050075a7 */ /* 0x0002a6000802017f */
[----:B--2---:R-:W-:Y:S05]  /*11770*/  @!P1 NANOSLEEP.SYNCS 0x989680 ;  /* 0x009896800000995d */ /* 0x004fea0003900000 */
[----:B------:R-:W2:Y:S02]  /*11780*/  @!P1 SYNCS.PHASECHK.TRANS64 P1, [R5+URZ+0x38850], R0 ;  /* 0x03885000050095a7 */ /* 0x000ea4000802007f */
[----:B--2---:R-:W-:Y:S05]  /*11790*/  @!P1 BRA `(.L_x_33) ;  /* 0xfffffffc00ec9947 */ /* 0x004fea000383ffff */
[----:B------:R-:W-:Y:S05]  /*117a0*/  BRA `(.L_x_32) ;  /* 0xffffff8c00647947 */ /* 0x000fea000383ffff */
.L_x_45:
[----:B------:R-:W-:Y:S01]  /*117b0*/  IMAD.MOV.U32 R13, RZ, RZ, R18 ;  /* 0x000000ffff0d7224 */ /* 0x000fe200078e0012 */
[----:B------:R-:W-:Y:S01]  /*117c0*/  MOV R12, RZ ;  /* 0x000000ff000c7202 */ /* 0x000fe20000000f00 */
[----:B------:R-:W-:Y:S02]  /*117d0*/  IMAD.MOV.U32 R11, RZ, RZ, 0x1f ;  /* 0x0000001fff0b7424 */ /* 0x000fe400078e00ff */
[----:B------:R-:W-:-:S07]  /*117e0*/  IMAD.MOV.U32 R15, RZ, RZ, -0x1 ;  /* 0xffffffffff0f7424 */ /* 0x000fce00078e00ff */
[----:B-----5:R-:W-:Y:S05]  /*117f0*/  WARPSYNC.COLLECTIVE R15, `(.L_x_88) ;  /* 0x000000000f087348 */ /* 0x020fea0003c00000 */
[----:B------:R0:W1:Y:S02]  /*11800*/  SHFL.IDX P6, R14, R13, R12, R11 ;  /* 0x0000000c0d0e7389 */ /* 0x00006400000c000b */
[----:B01---5:R-:W-:Y:S01]  /*11810*/  ENDCOLLECTIVE ;  /* 0x000000000000791b */ /* 0x023fe20003800000 */
.L_x_88:
[----:B------:R-:W-:Y:S05]  /*11820*/  BRA `(.L_x_89) ;  /* 0xffffffc800b87947 */ /* 0x000fea000383ffff */
.L_x_47:
[----:B0-----:R-:W-:-:S04]  /*11830*/  MOV R3, UR42 ;  /* 0x0000002a00037c02 */ /* 0x001fc80008000f00 */
[----:B------:R0:W1:Y:S03]  /*11840*/  SYNCS.PHASECHK.TRANS64.TRYWAIT P0, [R3+URZ+0x38840], R2 ;  /* 0x03884002030075a7 */ /* 0x000066000800017f */
[----:B-1----:R-:W-:Y:S05]  /*11850*/  @!P0 NANOSLEEP.SYNCS 0x989680 ;  /* 0x009896800000895d */ /* 0x002fea0003900000 */
[----:B------:R-:W1:Y:S02]  /*11860*/  @!P0 SYNCS.PHASECHK.TRANS64 P0, [R3+URZ+0x38840], R2 ;  /* 0x03884002030085a7 */ /* 0x000e64000800007f */
[----:B-1----:R-:W-:Y:S05]  /*11870*/  @!P0 BRA `(.L_x_47) ;  /* 0xfffffffc00ec8947 */ /* 0x002fea000383ffff */
[----:B------:R-:W-:Y:S05]  /*11880*/  BRA `(.L_x_90) ;  /* 0xffffffcc00c87947 */ /* 0x000fea000383ffff */
.L_x_48:
[----:B------:R-:W-:Y:S01]  /*11890*/  BSSY B0, `(.L_x_91) ;  /* 0x0000008000007945 */ /* 0x000fe20003800000 */
[----:B------:R-:W-:Y:S01]  /*118a0*/  IMAD.MOV.U32 R13, RZ, RZ, R7 ;  /* 0x000000ffff0d7224 */ /* 0x000fe200078e0007 */
[----:B------:R-:W-:Y:S01]  /*118b0*/  MOV R11, 0x181f ;  /* 0x0000181f000b7802 */ /* 0x000fe20000000f00 */
[----:B------:R-:W-:Y:S02]  /*118c0*/  IMAD.MOV.U32 R12, RZ, RZ, RZ ;  /* 0x000000ffff0c7224 */ /* 0x000fe400078e00ff */
[----:B------:R-:W-:-:S07]  /*118d0*/  IMAD.MOV.U32 R15, RZ, RZ, -0x1 ;  /* 0xffffffffff0f7424 */ /* 0x000fce00078e00ff */
[----:B------:R-:W-:Y:S05]  /*118e0*/  WARPSYNC.COLLECTIVE R15, `(.L_x_92) ;  /* 0x000000000f087348 */ /* 0x000fea0003c00000 */
[----:B------:R0:W1:Y:S02]  /*118f0*/  SHFL.IDX P6, R14, R13, R12, R11 ;  /* 0x0000000c0d0e7389 */ /* 0x00006400000c000b */
[----:B01----:R-:W-:Y:S01]  /*11900*/  ENDCOLLECTIVE ;  /* 0x000000000000791b */ /* 0x003fe20003800000 */
.L_x_92:
[----:B------:R-:W-:Y:S05]  /*11910*/  BSYNC B0 ;  /* 0x0000000000007941 */ /* 0x000fea0003800000 */
.L_x_91:
[----:B------:R-:W-:Y:S01]  /*11920*/  MOV R13, R0 ;  /* 0x00000000000d7202 */ /* 0x000fe20000000f00 */
[----:B------:R-:W-:Y:S01]  /*11930*/  IMAD.MOV.U32 R12, RZ, RZ, RZ ;  /* 0x000000ffff0c7224 */ /* 0x000fe200078e00ff */
[----:B------:R-:W-:Y:S01]  /*11940*/  MOV R15, 0xffffffff ;  /* 0xffffffff000f7802 */ /* 0x000fe20000000f00 */
[----:B------:R-:W-:Y:S01]  /*11950*/  IMAD.MOV.U32 R11, RZ, RZ, 0x181f ;  /* 0x0000181fff0b7424 */ /* 0x000fe200078e00ff */
[C---:B------:R-:W-:Y:S01]  /*11960*/  LOP3.LUT P4, RZ, R16.reuse, 0x10, RZ, 0xc0, !PT ;  /* 0x0000001010ff7812 */ /* 0x040fe2000788c0ff */
[----:B------:R-:W-:Y:S01]  /*11970*/  IMAD.MOV.U32 R5, RZ, RZ, R14 ;  /* 0x000000ffff057224 */ /* 0x000fe200078e000e */
[----:B------:R-:W-:-:S13]  /*11980*/  LOP3.LUT P3, RZ, R16, 0x8, RZ, 0xc0, !PT ;  /* 0x0000000810ff7812 */ /* 0x000fda000786c0ff */
[----:B------:R-:W-:Y:S05]  /*11990*/  WARPSYNC.COLLECTIVE R15, `(.L_x_93) ;  /* 0x000000000f087348 */ /* 0x000fea0003c00000 */
[----:B------:R0:W1:Y:S02]  /*119a0*/  SHFL.IDX P6, R14, R13, R12, R11 ;  /* 0x0000000c0d0e7389 */ /* 0x00006400000c000b */
[----:B01----:R-:W-:Y:S01]  /*119b0*/  ENDCOLLECTIVE ;  /* 0x000000000000791b */ /* 0x003fe20003800000 */
.L_x_93:
[C---:B------:R-:W-:Y:S01]  /*119c0*/  LOP3.LUT P2, RZ, R16.reuse, 0x4, RZ, 0xc0, !PT ;  /* 0x0000000410ff7812 */ /* 0x040fe2000784c0ff */
[----:B------:R-:W-:Y:S01]  /*119d0*/  ULDC.64 UR4, c[0x0][0x208] ;  /* 0x0000820000047ab9 */ /* 0x000fe20000000a00 */
[----:B------:R-:W-:Y:S02]  /*119e0*/  LOP3.LUT P1, RZ, R16, 0x2, RZ, 0xc0, !PT ;  /* 0x0000000210ff7812 */ /* 0x000fe4000782c0ff */
[----:B------:R-:W-:Y:S01]  /*119f0*/  @P0 LEA R9, R31, UR42, 0x1 ;  /* 0x0000002a1f090c11 */ /* 0x000fe2000f8e08ff */
[----:B------:R-:W-:Y:S01]  /*11a00*/  IMAD.MOV.U32 R13, RZ, RZ, R7 ;  /* 0x000000ffff0d7224 */ /* 0x000fe200078e0007 */
[----:B------:R-:W-:Y:S01]  /*11a10*/  MOV R12, 0x1 ;  /* 0x00000001000c7802 */ /* 0x000fe20000000f00 */
[----:B------:R-:W-:-:S04]  /*11a20*/  IMAD.MOV.U32 R4, RZ, RZ, R14 ;  /* 0x000000ffff047224 */ /* 0x000fc800078e000e */
[----:B------:R-:W-:-:S05]  /*11a30*/  @P0 IMAD.WIDE.U32 R4, R22, 0x2, R4 ;  /* 0x0000000216040825 */ /* 0x000fca00078e0004 */
[----:B------:R-:W-:Y:S01]  /*11a40*/  @!PT LDS RZ, [RZ] ;  /* 0x00000000fffff984 */ /* 0x000fe20000000800 */
[----:B------:R-:W-:Y:S01]  /*11a50*/  @!PT LDS RZ, [RZ] ;  /* 0x00000000fffff984 */ /* 0x000fe20000000800 */
[----:B------:R-:W-:Y:S01]  /*11a60*/  @!PT LDS RZ, [RZ] ;  /* 0x00000000fffff984 */ /* 0x000fe20000000800 */
[----:B------:R0:W-:Y:S04]  /*11a70*/  @P0 LDGSTS.E.BYPASS.LTC128B.128 [R9+0x24400], desc[UR4][R4.64], !P4 ;  /* 0x2440000004090fae */ /* 0x0001e8000e101d44 */
[----:B------:R0:W-:Y:S04]  /*11a80*/  @P0 LDGSTS.E.BYPASS.LTC128B.128 [R9+0x26c00], desc[UR4][R4.64+0x80], !P3 ;  /* 0x26c0008004090fae */ /* 0x0001e8000d901d44 */
[----:B------:R0:W-:Y:S04]  /*11a90*/  @P0 LDGSTS.E.BYPASS.LTC128B.128 [R9+0x29400], desc[UR4][R4.64+0x100], !P2 ;  /* 0x2940010004090fae */ /* 0x0001e8000d101d44 */
[----:B------:R0:W-:Y:S01]  /*11aa0*/  @P0 LDGSTS.E.BYPASS.LTC128B.128 [R9+0x2bc00], desc[UR4][R4.64+0x180], !P1 ;  /* 0x2bc0018004090fae */ /* 0x0001e2000c901d44 */
[----:B------:R-:W-:-:S13]  /*11ab0*/  ISETP.GE.AND P0, PT, R6, 0x11, PT ;  /* 0x000000110600780c */ /* 0x000fda0003f06270 */
[----:B0-----:R-:W-:Y:S05]  /*11ac0*/  WARPSYNC.COLLECTIVE R15, `(.L_x_94) ;  /* 0x000000000f087348 */ /* 0x001fea0003c00000 */
[----:B------:R1:W2:Y:S02]  /*11ad0*/  SHFL.IDX P6, R14, R13, R12, R11 ;  /* 0x0000000c0d0e7389 */ /* 0x0002a400000c000b */
[----:B012---:R-:W-:Y:S01]  /*11ae0*/  ENDCOLLECTIVE ;  /* 0x000000000000791b */ /* 0x007fe20003800000 */
.L_x_94:
[----:B------:R-:W-:Y:S01]  /*11af0*/  @P0 LEA R21, R31, UR42, 0x1 ;  /* 0x0000002a1f150c11 */ /* 0x000fe2000f8e08ff */
[----:B------:R-:W-:Y:S02]  /*11b00*/  IMAD.MOV.U32 R13, RZ, RZ, R0 ;  /* 0x000000ffff0d7224 */ /* 0x000fe400078e0000 */
[----:B------:R-:W-:-:S07]  /*11b10*/  IMAD.MOV.U32 R3, RZ, RZ, R14 ;  /* 0x000000ffff037224 */ /* 0x000fce00078e000e */
[----:B------:R-:W-:Y:S05]  /*11b20*/  WARPSYNC.COLLECTIVE R15, `(.L_x_95) ;  /* 0x000000000f087348 */ /* 0x000fea0003c00000 */
[----:B------:R0:W1:Y:S02]  /*11b30*/  SHFL.IDX P6, R14, R13, R12, R11 ;  /* 0x0000000c0d0e7389 */ /* 0x00006400000c000b */
[----:B01----:R-:W-:Y:S01]  /*11b40*/  ENDCOLLECTIVE ;  /* 0x000000000000791b */ /* 0x003fe20003800000 */
.L_x_95:
[----:B------:R-:W-:Y:S01]  /*11b50*/  ULDC.64 UR4, c[0x0][0x208] ;  /* 0x0000820000047ab9 */ /* 0x000fe20000000a00 */
[----:B------:R-:W-:Y:S02]  /*11b60*/  IMAD.MOV.U32 R13, RZ, RZ, R7 ;  /* 0x000000ffff0d7224 */ /* 0x000fe400078e0007 */
[----:B------:R-:W-:Y:S01]  /*11b70*/  IMAD.MOV.U32 R12, RZ, RZ, 0x2 ;  /* 0x00000002ff0c7424 */ /* 0x000fe200078e00ff */
[----:B------:R-:W-:-:S05]  /*11b80*/  MOV R2, R14 ;  /* 0x0000000e00027202 */ /* 0x000fca0000000f00 */
        /* <DEDUP_REMOVED lines=12> */
.L_x_96:
[----:B------:R-:W-:Y:S01]  /*11c50*/  @P0 LEA R9, R31, UR42, 0x1 ;  /* 0x0000002a1f090c11 */ /* 0x000fe2000f8e08ff */
[----:B------:R-:W-:Y:S01]  /*11c60*/  IMAD.MOV.U32 R13, RZ, RZ, R0 ;  /* 0x000000ffff0d7224 */ /* 0x000fe200078e0000 */
[----:B------:R-:W-:-:S07]  /*11c70*/  MOV R5, R14 ;  /* 0x0000000e00057202 */ /* 0x000fce0000000f00 */
[----:B------:R-:W-:Y:S05]  /*11c80*/  WARPSYNC.COLLECTIVE R15, `(.L_x_97) ;  /* 0x000000000f087348 */ /* 0x000fea0003c00000 */
[----:B------:R0:W1:Y:S02]  /*11c90*/  SHFL.IDX P6, R14, R13, R12, R11 ;  /* 0x0000000c0d0e7389 */ /* 0x00006400000c000b */
[----:B01----:R-:W-:Y:S01]  /*11ca0*/  ENDCOLLECTIVE ;  /* 0x000000000000791b */ /* 0x003fe20003800000 */
.L_x_97:
[----:B------:R-:W-:Y:S01]  /*11cb0*/  ULDC.64 UR4, c[0x0][0x208] ;  /* 0x0000820000047ab9 */ /* 0x000fe20000000a00 */
[----:B------:R-:W-:Y:S01]  /*11cc0*/  MOV R13, R7 ;  /* 0x00000007000d7202 */ /* 0x000fe20000000f00 */
[----:B------:R-:W-:Y:S02]  /*11cd0*/  IMAD.MOV.U32 R12, RZ, RZ, 0x3 ;  /* 0x00000003ff0c7424 */ /* 0x000fe400078e00ff */
        /* <DEDUP_REMOVED lines=13> */
.L_x_98:
[----:B------:R-:W-:Y:S02]  /*11db0*/  @P0 LEA R21, R31, UR42, 0x1 ;  /* 0x0000002a1f150c11 */ /* 0x000fe4000f8e08ff */
[----:B------:R-:W-:Y:S01]  /*11dc0*/  MOV R13, R0 ;  /* 0x00000000000d7202 */ /* 0x000fe20000000f00 */
[----:B------:R-:W-:-:S07]  /*11dd0*/  IMAD.MOV.U32 R3, RZ, RZ, R14 ;  /* 0x000000ffff037224 */ /* 0x000fce00078e000e */
[----:B------:R-:W-:Y:S05]  /*11de0*/  WARPSYNC.COLLECTIVE R15, `(.L_x_99) ;  /* 0x000000000f087348 */ /* 0x000fea0003c00000 */
[----:B------:R0:W1:Y:S02]  /*11df0*/  SHFL.IDX P6, R14, R13, R12, R11 ;  /* 0x0000000c0d0e7389 */ /* 0x00006400000c000b */
[----:B01----:R-:W-:Y:S01]  /*11e00*/  ENDCOLLECTIVE ;  /* 0x000000000000791b */ /* 0x003fe20003800000 */
.L_x_99:
[----:B------:R-:W-:Y:S01]  /*11e10*/  ULDC.64 UR4, c[0x0][0x208] ;  /* 0x0000820000047ab9 */ /* 0x000fe20000000a00 */
        /* <DEDUP_REMOVED lines=10> */
[----:B------:R0:W-:Y:S02]  /*11ec0*/  @P0 LDGSTS.E.BYPASS.LTC128B.128 [R21+0x2d400], desc[UR4][R2.64+0x180], !P1 ;  /* 0x2d40018002150fae */ /* 0x0001e4000c901d44 */
[----:B0-----:R-:W-:Y:S05]  /*11ed0*/  WARPSYNC.COLLECTIVE R15, `(.L_x_100) ;  /* 0x000000000f087348 */ /* 0x001fea0003c00000 */
[----:B------:R1:W2:Y:S02]  /*11ee0*/  SHFL.IDX P6, R14, R13, R12, R11 ;  /* 0x0000000c0d0e7389 */ /* 0x0002a400000c000b */
[----:B012---:R-:W-:Y:S01]  /*11ef0*/  ENDCOLLECTIVE ;  /* 0x000000000000791b */ /* 0x007fe20003800000 */
.L_x_100:
[----:B------:R-:W-:Y:S02]  /*11f00*/  IMAD.MOV.U32 R13, RZ, RZ, R0 ;  /* 0x000000ffff0d7224 */ /* 0x000fe400078e0000 */
[----:B------:R-:W-:-:S07]  /*11f10*/  IMAD.MOV.U32 R4, RZ, RZ, R14 ;  /* 0x000000ffff047224 */ /* 0x000fce00078e000e */
[----:B------:R-:W-:Y:S05]  /*11f20*/  WARPSYNC.COLLECTIVE R15, `(.L_x_101) ;  /* 0x000000000f087348 */ /* 0x000fea0003c00000 */
[----:B------:R0:W1:Y:S02]  /*11f30*/  SHFL.IDX P6, R14, R13, R12, R11 ;  /* 0x0000000c0d0e7389 */ /* 0x00006400000c000b */
[----:B01----:R-:W-:Y:S01]  /*11f40*/  ENDCOLLECTIVE ;  /* 0x000000000000791b */ /* 0x003fe20003800000 */
.L_x_101:
[----:B------:R-:W-:Y:S05]  /*11f50*/  BRA `(.L_x_102) ;  /* 0xffffffcc003c7947 */ /* 0x000fea000383ffff */
.L_x_53:
[----:B------:R-:W-:Y:S01]  /*11f60*/  MOV R13, R8 ;  /* 0x00000008000d7202 */ /* 0x000fe20000000f00 */
[----:B------:R-:W-:Y:S01]  /*11f70*/  IMAD.MOV.U32 R12, RZ, RZ, RZ ;  /* 0x000000ffff0c7224 */ /* 0x000fe200078e00ff */
[----:B------:R-:W-:Y:S01]  /*11f80*/  MOV R15, 0xffffffff ;  /* 0xffffffff000f7802 */ /* 0x000fe20000000f00 */
[----:B------:R-:W-:Y:S02]  /*11f90*/  IMAD.MOV.U32 R11, RZ, RZ, 0x181f ;  /* 0x0000181fff0b7424 */ /* 0x000fe400078e00ff */
[----:B------:R-:W-:-:S07]  /*11fa0*/  IMAD R7, R23, 0x80, R27 ;  /* 0x0000008017077824 */ /* 0x000fce00078e021b */
[----:B------:R-:W-:Y:S05]  /*11fb0*/  WARPSYNC.COLLECTIVE R15, `(.L_x_103) ;  /* 0x000000000f087348 */ /* 0x000fea0003c00000 */
[----:B------:R0:W1:Y:S02]  /*11fc0*/  SHFL.IDX P6, R14, R13, R12, R11 ;  /* 0x0000000c0d0e7389 */ /* 0x00006400000c000b */
[----:B01----:R-:W-:Y:S01]  /*11fd0*/  ENDCOLLECTIVE ;  /* 0x000000000000791b */ /* 0x003fe20003800000 */
.L_x_103:
[----:B------:R-:W-:Y:S02]  /*11fe0*/  VIADD R5, R7, 0x10 ;  /* 0x0000001007057836 */ /* 0x000fe40000000000 */
[----:B------:R-:W-:Y:S02]  /*11ff0*/  IMAD.MOV.U32 R13, RZ, RZ, R6 ;  /* 0x000000ffff0d7224 */ /* 0x000fe400078e0006 */
[----:B------:R-:W-:-:S07]  /*12000*/  IMAD.MOV.U32 R3, RZ, RZ, R14 ;  /* 0x000000ffff037224 */ /* 0x000fce00078e000e */
[----:B------:R-:W-:Y:S05]  /*12010*/  WARPSYNC.COLLECTIVE R15, `(.L_x_104) ;  /* 0x000000000f087348 */ /* 0x000fea0003c00000 */
[----:B------:R0:W1:Y:S02]  /*12020*/  SHFL.IDX P6, R14, R13, R12, R11 ;  /* 0x0000000c0d0e7389 */ /* 0x00006400000c000b */
[----:B01----:R-:W-:Y:S01]  /*12030*/  ENDCOLLECTIVE ;  /* 0x000000000000791b */ /* 0x003fe20003800000 */
.L_x_104:
[----:B------:R-:W-:Y:S01]  /*12040*/  ULDC UR4, c[0x0][0x288] ;  /* 0x0000a20000047ab9 */ /* 0x000fe20000000800 */
[----:B------:R-:W-:Y:S01]  /*12050*/  ULDC.64 UR6, c[0x0][0x208] ;  /* 0x0000820000067ab9 */ /* 0x000fe20000000a00 */
[----:B------:R-:W-:-:S05]  /*12060*/  IMAD R0, R0, UR4, RZ ;  /* 0x0000000400007c24 */ /* 0x000fca000f8e02ff */
[----:B------:R-:W-:Y:S02]  /*12070*/  ISETP.GE.AND P0, PT, R7, R0, PT ;  /* 0x000000000700720c */ /* 0x000fe40003f06270 */
[----:B------:R-:W-:Y:S01]  /*12080*/  MOV R13, R8 ;  /* 0x00000008000d7202 */ /* 0x000fe20000000f00 */
[----:B------:R-:W-:-:S10]  /*12090*/  IMAD.MOV.U32 R12, RZ, RZ, 0x1 ;  /* 0x00000001ff0c7424 */ /* 0x000fd400078e00ff */
[----:B------:R-:W-:Y:S02]  /*120a0*/  @!P0 LEA R9, R31, UR42, 0x1 ;  /* 0x0000002a1f098c11 */ /* 0x000fe4000f8e08ff */
[----:B------:R-:W-:-:S05]  /*120b0*/  MOV R2, R14 ;  /* 0x0000000e00027202 */ /* 0x000fca0000000f00 */
[----:B------:R-:W-:-:S05]  /*120c0*/  @!P0 IMAD.WIDE.U32 R2, R22, 0x2, R2 ;  /* 0x0000000216028825 */ /* 0x000fca00078e0002 */
[----:B------:R-:W-:Y:S01]  /*120d0*/  @!PT LDS RZ, [RZ] ;  /* 0x00000000fffff984 */ /* 0x000fe20000000800 */
[----:B------:R-:W-:Y:S01]  /*120e0*/  @!PT LDS RZ, [RZ] ;  /* 0x00000000fffff984 */ /* 0x000fe20000000800 */
[----:B------:R-:W-:Y:S01]  /*120f0*/  @!PT LDS RZ, [RZ] ;  /* 0x00000000fffff984 */ /* 0x000fe20000000800 */
[----:B------:R0:W-:Y:S04]  /*12100*/  @!P0 LDGSTS.E.BYPASS.LTC128B.128 [R9+0x14400], desc[UR6][R2.64], !P4 ;  /* 0x1440000002098fae */ /* 0x0001e8000e101d46 */
[----:B------:R0:W-:Y:S04]  /*12110*/  @!P0 LDGSTS.E.BYPASS.LTC128B.128 [R9+0x18400], desc[UR6][R2.64+0x80], !P3 ;  /* 0x1840008002098fae */ /* 0x0001e8000d901d46 */
[----:B------:R0:W-:Y:S04]  /*12120*/  @!P0 LDGSTS.E.BYPASS.LTC128B.128 [R9+0x1c400], desc[UR6][R2.64+0x100], !P2 ;  /* 0x1c40010002098fae */ /* 0x0001e8000d101d46 */
[----:B------:R0:W-:Y:S01]  /*12130*/  @!P0 LDGSTS.E.BYPASS.LTC128B.128 [R9+0x20400], desc[UR6][R2.64+0x180], !P1 ;  /* 0x2040018002098fae */ /* 0x0001e2000c901d46 */
[----:B------:R-:W-:-:S13]  /*12140*/  ISETP.GE.AND P0, PT, R5, R0, PT ;  /* 0x000000000500720c */ /* 0x000fda0003f06270 */
[----:B0-----:R-:W-:Y:S05]  /*12150*/  WARPSYNC.COLLECTIVE R15, `(.L_x_105) ;  /* 0x000000000f087348 */ /* 0x001fea0003c00000 */
[----:B------:R1:W2:Y:S02]  /*12160*/  SHFL.IDX P6, R14, R13, R12, R11 ;  /* 0x0000000c0d0e7389 */ /* 0x0002a400000c000b */
[----:B012---:R-:W-:Y:S01]  /*12170*/  ENDCOLLECTIVE ;  /* 0x000000000000791b */ /* 0x007fe20003800000 */
.L_x_105:
[----:B------:R-:W-:Y:S01]  /*12180*/  VIADD R3, R7, 0x20 ;  /* 0x0000002007037836 */ /* 0x000fe20000000000 */
[----:B------:R-:W-:Y:S02]  /*12190*/  @!P0 LEA R21, R31, UR42, 0x1 ;  /* 0x0000002a1f158c11 */ /* 0x000fe4000f8e08ff */
[----:B------:R-:W-:Y:S01]  /*121a0*/  MOV R13, R6 ;  /* 0x00000006000d7202 */ /* 0x000fe20000000f00 */
[----:B------:R-:W-:-:S07]  /*121b0*/  IMAD.MOV.U32 R5, RZ, RZ, R14 ;  /* 0x000000ffff057224 */ /* 0x000fce00078e000e */
[----:B------:R-:W-:Y:S05]  /*121c0*/  WARPSYNC.COLLECTIVE R15, `(.L_x_106) ;  /* 0x000000000f087348 */ /* 0x000fea0003c00000 */
[----:B------:R0:W1:Y:S02]  /*121d0*/  SHFL.IDX P6, R14, R13, R12, R11 ;  /* 0x0000000c0d0e7389 */ /* 0x00006400000c000b */
[----:B01----:R-:W-:Y:S01]  /*121e0*/  ENDCOLLECTIVE ;  /* 0x000000000000791b */ /* 0x003fe20003800000 */
.L_x_106:
[----:B------:R-:W-:Y:S01]  /*121f0*/  ULDC.64 UR4, c[0x0][0x208] ;  /* 0x0000820000047ab9 */ /* 0x000fe20000000a00 */
[----:B------:R-:W-:Y:S01]  /*12200*/  MOV R13, R8 ;  /* 0x00000008000d7202 */ /* 0x000fe20000000f00 */
[----:B------:R-:W-:Y:S02]  /*12210*/  IMAD.MOV.U32 R12, RZ, RZ, 0x2 ;  /* 0x00000002ff0c7424 */ /* 0x000fe400078e00ff */
[----:B------:R-:W-:-:S04]  /*12220*/  IMAD.MOV.U32 R4, RZ, RZ, R14 ;  /* 0x000000ffff047224 */ /* 0x000fc800078e000e */
        /* <DEDUP_REMOVED lines=12> */
.L_x_107:
[----:B------:R-:W-:Y:S01]  /*122f0*/  VIADD R5, R7, 0x30 ;  /* 0x0000003007057836 */ /* 0x000fe20000000000 */
[----:B------:R-:W-:Y:S02]  /*12300*/  @!P0 LEA R9, R31, UR42, 0x1 ;  /* 0x0000002a1f098c11 */ /* 0x000fe4000f8e08ff */
[----:B------:R-:W-:Y:S01]  /*12310*/  MOV R13, R6 ;  /* 0x00000006000d7202 */ /* 0x000fe20000000f00 */
[----:B------:R-:W-:-:S07]  /*12320*/  IMAD.MOV.U32 R3, RZ, RZ, R14 ;  /* 0x000000ffff037224 */ /* 0x000fce00078e000e */
[----:B------:R-:W-:Y:S05]  /*12330*/  WARPSYNC.COLLECTIVE R15, `(.L_x_108) ;  /* 0x000000000f087348 */ /* 0x000fea0003c00000 */
[----:B------:R0:W1:Y:S02]  /*12340*/  SHFL.IDX P6, R14, R13, R12, R11 ;  /* 0x0000000c0d0e7389 */ /* 0x00006400000c000b */
[----:B01----:R-:W-:Y:S01]  /*12350*/  ENDCOLLECTIVE ;  /* 0x000000000000791b */ /* 0x003fe20003800000 */
.L_x_108:
        /* <DEDUP_REMOVED lines=16> */
.L_x_109:
[----:B------:R-:W-:Y:S01]  /*12460*/  VIADD R3, R7, 0x40 ;  /* 0x0000004007037836 */ /* 0x000fe20000000000 */
[----:B------:R-:W-:Y:S02]  /*12470*/  @!P0 LEA R21, R31, UR42, 0x1 ;  /* 0x0000002a1f158c11 */ /* 0x000fe4000f8e08ff */
[----:B------:R-:W-:Y:S01]  /*12480*/  MOV R13, R6 ;  /* 0x00000006000d7202 */ /* 0x000fe20000000f00 */
[----:B------:R-:W-:-:S07]  /*12490*/  IMAD.MOV.U32 R5, RZ, RZ, R14 ;  /* 0x000000ffff057224 */ /* 0x000fce00078e000e */
[----:B------:R-:W-:Y:S05]  /*124a0*/  WARPSYNC.COLLECTIVE R15, `(.L_x_110) ;  /* 0x000000000f087348 */ /* 0x000fea0003c00000 */
[----:B------:R0:W1:Y:S02]  /*124b0*/  SHFL.IDX P6, R14, R13, R12, R11 ;  /* 0x0000000c0d0e7389 */ /* 0x00006400000c000b */
[----:B01----:R-:W-:Y:S01]  /*124c0*/  ENDCOLLECTIVE ;  /* 0x000000000000791b */ /* 0x003fe20003800000 */
.L_x_110:
        /* <DEDUP_REMOVED lines=16> */
.L_x_111:
[----:B------:R-:W-:Y:S01]  /*125d0*/  VIADD R5, R7, 0x50 ;  /* 0x0000005007057836 */ /* 0x000fe20000000000 */
[----:B------:R-:W-:Y:S02]  /*125e0*/  @!P0 LEA R9, R31, UR42, 0x1 ;  /* 0x0000002a1f098c11 */ /* 0x000fe4000f8e08ff */
[----:B------:R-:W-:Y:S01]  /*125f0*/  MOV R13, R6 ;  /* 0x00000006000d7202 */ /* 0x000fe20000000f00 */
[----:B------:R-:W-:-:S07]  /*12600*/  IMAD.MOV.U32 R3, RZ, RZ, R14 ;  /* 0x000000ffff037224 */ /* 0x000fce00078e000e */
[----:B------:R-:W-:Y:S05]  /*12610*/  WARPSYNC.COLLECTIVE R15, `(.L_x_112) ;  /* 0x000000000f087348 */ /* 0x000fea0003c00000 */
[----:B------:R0:W1:Y:S02]  /*12620*/  SHFL.IDX P6, R14, R13, R12, R11 ;  /* 0x0000000c0d0e7389 */ /* 0x00006400000c000b */
[----:B01----:R-:W-:Y:S01]  /*12630*/  ENDCOLLECTIVE ;  /* 0x000000000000791b */ /* 0x003fe20003800000 */
.L_x_112:
        /* <DEDUP_REMOVED lines=16> */
.L_x_113:
[----:B------:R-:W-:Y:S01]  /*12740*/  VIADD R3, R7, 0x60 ;  /* 0x0000006007037836 */ /* 0x000fe20000000000 */
[----:B------:R-:W-:Y:S02]  /*12750*/  @!P0 LEA R21, R31, UR42, 0x1 ;  /* 0x0000002a1f158c11 */ /* 0x000fe4000f8e08ff */
[----:B------:R-:W-:Y:S01]  /*12760*/  MOV R13, R6 ;  /* 0x00000006000d7202 */ /* 0x000fe20000000f00 */
[----:B------:R-:W-:-:S07]  /*12770*/  IMAD.MOV.U32 R5, RZ, RZ, R14 ;  /* 0x000000ffff057224 */ /* 0x000fce00078e000e */
[----:B------:R-:W-:Y:S05]  /*12780*/  WARPSYNC.COLLECTIVE R15, `(.L_x_114) ;  /* 0x000000000f087348 */ /* 0x000fea0003c00000 */
[----:B------:R0:W1:Y:S02]  /*12790*/  SHFL.IDX P6, R14, R13, R12, R11 ;  /* 0x0000000c0d0e7389 */ /* 0x00006400000c000b */
[----:B01----:R-:W-:Y:S01]  /*127a0*/  ENDCOLLECTIVE ;  /* 0x000000000000791b */ /* 0x003fe20003800000 */
.L_x_114:
        /* <DEDUP_REMOVED lines=16> */
.L_x_115:
[----:B------:R-:W-:Y:S02]  /*128b0*/  @!P0 LEA R9, R31, UR42, 0x1 ;  /* 0x0000002a1f098c11 */ /* 0x000fe4000f8e08ff */
[----:B------:R-:W-:Y:S01]  /*128c0*/  MOV R13, R6 ;  /* 0x00000006000d7202 */ /* 0x000fe20000000f00 */
[----:B------:R-:W-:-:S07]  /*128d0*/  IMAD.MOV.U32 R3, RZ, RZ, R14 ;  /* 0x000000ffff037224 */ /* 0x000fce00078e000e */
[----:B------:R-:W-:Y:S05]  /*128e0*/  WARPSYNC.COLLECTIVE R15, `(.L_x_116) ;  /* 0x000000000f087348 */ /* 0x000fea0003c00000 */
[----:B------:R0:W1:Y:S02]  /*128f0*/  SHFL.IDX P6, R14, R13, R12, R11 ;  /* 0x0000000c0d0e7389 */ /* 0x00006400000c000b */
[----:B01----:R-:W-:Y:S01]  /*12900*/  ENDCOLLECTIVE ;  /* 0x000000000000791b */ /* 0x003fe20003800000 */
.L_x_116:
[----:B------:R-:W-:Y:S01]  /*12910*/  ULDC.64 UR4, c[0x0][0x208] ;  /* 0x0000820000047ab9 */ /* 0x000fe20000000a00 */
[----:B------:R-:W-:Y:S01]  /*12920*/  IMAD.MOV.U32 R13, RZ, RZ, R8 ;  /* 0x000000ffff0d7224 */ /* 0x000fe200078e0008 */
[----:B------:R-:W-:Y:S01]  /*12930*/  MOV R12, 0x7 ;  /* 0x00000007000c7802 */ /* 0x000fe20000000f00 */
        /* <DEDUP_REMOVED lines=8> */
[----:B------:R0:W-:Y:S02]  /*129c0*/  @!P0 LDGSTS.E.BYPASS.LTC128B.128 [R9+0x23400], desc[UR4][R2.64+0x180], !P1 ;  /* 0x2340018002098fae */ /* 0x0001e4000c901d44 */
[----:B0-----:R-:W-:Y:S05]  /*129d0*/  WARPSYNC.COLLECTIVE R15, `(.L_x_117) ;  /* 0x000000000f087348 */ /* 0x001fea0003c00000 */
[----:B------:R1:W2:Y:S02]  /*129e0*/  SHFL.IDX P6, R14, R13, R12, R11 ;  /* 0x0000000c0d0e7389 */ /* 0x0002a400000c000b */
[----:B012---:R-:W-:Y:S01]  /*129f0*/  ENDCOLLECTIVE ;  /* 0x000000000000791b */ /* 0x007fe20003800000 */
.L_x_117:
[----:B------:R-:W-:Y:S02]  /*12a00*/  IMAD.MOV.U32 R13, RZ, RZ, R6 ;  /* 0x000000ffff0d7224 */ /* 0x000fe400078e0006 */
[----:B------:R-:W-:-:S07]  /*12a10*/  IMAD.MOV.U32 R8, RZ, RZ, R14 ;  /* 0x000000ffff087224 */ /* 0x000fce00078e000e */
[----:B------:R-:W-:Y:S05]  /*12a20*/  WARPSYNC.COLLECTIVE R15, `(.L_x_118) ;  /* 0x000000000f087348 */ /* 0x000fea0003c00000 */
[----:B------:R0:W1:Y:S02]  /*12a30*/  SHFL.IDX P6, R14, R13, R12, R11 ;  /* 0x0000000c0d0e7389 */ /* 0x00006400000c000b */
[----:B01----:R-:W-:Y:S01]  /*12a40*/  ENDCOLLECTIVE ;  /* 0x000000000000791b */ /* 0x003fe20003800000 */
.L_x_118:
[----:B------:R-:W-:Y:S05]  /*12a50*/  BRA `(.L_x_119) ;  /* 0xffffffcc00407947 */ /* 0x000fea000383ffff */
.L_x_56:
[----:B0-----:R-:W-:-:S04]  /*12a60*/  MOV R3, UR42 ;  /* 0x0000002a00037c02 */ /* 0x001fc80008000f00 */
[----:B------:R0:W1:Y:S03]  /*12a70*/  SYNCS.PHASECHK.TRANS64.TRYWAIT P0, [R3+URZ+0x38820], R0 ;  /* 0x03882000030075a7 */ /* 0x000066000800017f */
[----:B-1----:R-:W-:Y:S05]  /*12a80*/  @!P0 NANOSLEEP.SYNCS 0x989680 ;  /* 0x009896800000895d */ /* 0x002fea0003900000 */
[----:B------:R-:W1:Y:S02]  /*12a90*/  @!P0 SYNCS.PHASECHK.TRANS64 P0, [R3+URZ+0x38820], R0 ;  /* 0x03882000030085a7 */ /* 0x000e64000800007f */
[----:B-1----:R-:W-:Y:S05]  /*12aa0*/  @!P0 BRA `(.L_x_56) ;  /* 0xfffffffc00ec8947 */ /* 0x002fea000383ffff */
[----:B------:R-:W-:Y:S05]  /*12ab0*/  BRA `(.L_x_120) ;  /* 0xffffffcc00907947 */ /* 0x000fea000383ffff */
.L_x_60:
[----:B-1----:R1:W2:Y:S02]  /*12ac0*/  SYNCS.PHASECHK.TRANS64.TRYWAIT P0, [R19+URZ+0x38840], R2 ;  /* 0x03884002130075a7 */ /* 0x0022a4000800017f */
[----:B--2---:R-:W-:Y:S05]  /*12ad0*/  @!P0 NANOSLEEP.SYNCS 0x989680 ;  /* 0x009896800000895d */ /* 0x004fea0003900000 */
[----:B------:R-:W2:Y:S02]  /*12ae0*/  @!P0 SYNCS.PHASECHK.TRANS64 P0, [R19+URZ+0x38840], R2 ;  /* 0x03884002130085a7 */ /* 0x000ea4000800007f */
[----:B--2---:R-:W-:Y:S05]  /*12af0*/  @!P0 BRA `(.L_x_60) ;  /* 0xfffffffc00f08947 */ /* 0x004fea000383ffff */
[----:B------:R-:W-:Y:S05]  /*12b00*/  BRA `(.L_x_121) ;  /* 0xffffffd0009c7947 */ /* 0x000fea000383ffff */
.L_x_61:
        /* <DEDUP_REMOVED lines=8> */
.L_x_123:
[----:B------:R-:W-:Y:S05]  /*12b90*/  BSYNC B1 ;  /* 0x0000000000017941 */ /* 0x000fea0003800000 */
.L_x_122:
[----:B------:R-:W-:Y:S01]  /*12ba0*/  MOV R13, R24 ;  /* 0x00000018000d7202 */ /* 0x000fe20000000f00 */
[----:B------:R-:W-:Y:S01]  /*12bb0*/  IMAD.MOV.U32 R12, RZ, RZ, RZ ;  /* 0x000000ffff0c7224 */ /* 0x000fe200078e00ff */
[----:B------:R-:W-:Y:S01]  /*12bc0*/  MOV R15, 0xffffffff ;  /* 0xffffffff000f7802 */ /* 0x000fe20000000f00 */
[----:B------:R-:W-:Y:S01]  /*12bd0*/  IMAD.MOV.U32 R11, RZ, RZ, 0x181f ;  /* 0x0000181fff0b7424 */ /* 0x000fe200078e00ff */
[----:B------:R-:W-:Y:S01]  /*12be0*/  P2R R4, PR, RZ, 0x8 ;  /* 0x00000008ff047803 */ /* 0x000fe20000000000 */
[----:B------:R-:W-:Y:S01]  /*12bf0*/  IMAD.MOV.U32 R3, RZ, RZ, R14 ;  /* 0x000000ffff037224 */ /* 0x000fe200078e000e */
[----:B------:R-:W-:Y:S01]  /*12c00*/  LOP3.LUT P3, RZ, R16, 0x10, RZ, 0xc0, !PT ;  /* 0x0000001010ff7812 */ /* 0x000fe2000786c0ff */
[----:B------:R-:W-:-:S12]  /*12c10*/  IMAD.SHL.U32 R32, R22, 0x2, RZ ;  /* 0x0000000216207824 */ /* 0x000fd800078e00ff */
[----:B------:R-:W-:Y:S05]  /*12c20*/  WARPSYNC.COLLECTIVE R15, `(.L_x_124) ;  /* 0x000000000f087348 */ /* 0x000fea0003c00000 */
[----:B------:R0:W1:Y:S02]  /*12c30*/  SHFL.IDX P6, R14, R13, R12, R11 ;  /* 0x0000000c0d0e7389 */ /* 0x00006400000c000b */
[----:B01----:R-:W-:Y:S01]  /*12c40*/  ENDCOLLECTIVE ;  /* 0x000000000000791b */ /* 0x003fe20003800000 */
.L_x_124:
[----:B------:R-:W-:Y:S01]  /*12c50*/  P2R R6, PR, RZ, 0x4 ;  /* 0x00000004ff067803 */ /* 0x000fe20000000000 */
[----:B------:R-:W-:Y:S01]  /*12c60*/  ULDC.64 UR4, c[0x0][0x208] ;  /* 0x0000820000047ab9 */ /* 0x000fe20000000a00 */
[C---:B------:R-:W-:Y:S02]  /*12c70*/  LOP3.LUT P2, RZ, R16.reuse, 0x8, RZ, 0xc0, !PT ;  /* 0x0000000810ff7812 */ /* 0x040fe4000784c0ff */
[----:B------:R-:W-:Y:S02]  /*12c80*/  P2R R7, PR, RZ, 0x2 ;  /* 0x00000002ff077803 */ /* 0x000fe40000000000 */
[----:B------:R-:W-:Y:S02]  /*12c90*/  LOP3.LUT P1, RZ, R16, 0x4, RZ, 0xc0, !PT ;  /* 0x0000000410ff7812 */ /* 0x000fe4000782c0ff */
[----:B------:R-:W-:Y:S02]  /*12ca0*/  LEA R25, R25, UR42, 0x1 ;  /* 0x0000002a19197c11 */ /* 0x000fe4000f8e08ff */
[----:B------:R-:W-:Y:S01]  /*12cb0*/  MOV R13, R27 ;  /* 0x0000001b000d7202 */ /* 0x000fe20000000f00 */
[----:B------:R-:W-:Y:S01]  /*12cc0*/  IMAD.MOV.U32 R12, RZ, RZ, 0x1 ;  /* 0x00000001ff0c7424 */ /* 0x000fe200078e00ff */
[----:B------:R-:W-:-:S05]  /*12cd0*/  IADD3 R2, P0, R14, R32, RZ ;  /* 0x000000200e027210 */ /* 0x000fca0007f1e0ff */
[----:B------:R-:W-:-:S05]  /*12ce0*/  IMAD.X R3, RZ, RZ, R3, P0 ;  /* 0x000000ffff037224 */ /* 0x000fca00000e0603 */
[----:B------:R-:W-:Y:S01]  /*12cf0*/  @!PT LDS RZ, [RZ] ;  /* 0x00000000fffff984 */ /* 0x000fe20000000800 */
[----:B------:R-:W-:Y:S01]  /*12d00*/  @!PT LDS RZ, [RZ] ;  /* 0x00000000fffff984 */ /* 0x000fe20000000800 */
[----:B------:R-:W-:Y:S01]  /*12d10*/  @!PT LDS RZ, [RZ] ;  /* 0x00000000fffff984 */ /* 0x000fe20000000800 */
[----:B------:R0:W-:Y:S04]  /*12d20*/  LDGSTS.E.BYPASS.LTC128B.128 [R25+0x24400], desc[UR4][R2.64], !P3 ;  /* 0x2440000002197fae */ /* 0x0001e8000d901d44 */
[----:B------:R0:W-:Y:S04]  /*12d30*/  LDGSTS.E.BYPASS.LTC128B.128 [R25+0x26c00], desc[UR4][R2.64+0x80], !P2 ;  /* 0x26c0008002197fae */ /* 0x0001e8000d101d44 */
[----:B------:R0:W-:Y:S04]  /*12d40*/  LDGSTS.E.BYPASS.LTC128B.128 [R25+0x29400], desc[UR4][R2.64+0x100], !P1 ;  /* 0x2940010002197fae */ /* 0x0001e8000c901d44 */
[----:B------:R0:W-:Y:S02]  /*12d50*/  LDGSTS.E.BYPASS.LTC128B.128 [R25+0x2bc00], desc[UR4][R2.64+0x180], !P5 ;  /* 0x2bc0018002197fae */ /* 0x0001e4000e901d44 */
[----:B0-----:R-:W-:Y:S05]  /*12d60*/  WARPSYNC.COLLECTIVE R15, `(.L_x_125) ;  /* 0x000000000f087348 */ /* 0x001fea0003c00000 */
[----:B------:R1:W2:Y:S02]  /*12d70*/  SHFL.IDX P6, R14, R13, R12, R11 ;  /* 0x0000000c0d0e7389 */ /* 0x0002a400000c000b */
[----:B012---:R-:W-:Y:S01]  /*12d80*/  ENDCOLLECTIVE ;  /* 0x000000000000791b */ /* 0x007fe20003800000 */
.L_x_125:
[----:B------:R-:W-:Y:S01]  /*12d90*/  MOV R13, R24 ;  /* 0x00000018000d7202 */ /* 0x000fe20000000f00 */
[----:B------:R-:W-:-:S07]  /*12da0*/  IMAD.MOV.U32 R5, RZ, RZ, R14 ;  /* 0x000000ffff057224 */ /* 0x000fce00078e000e */
[----:B------:R-:W-:Y:S05]  /*12db0*/  WARPSYNC.COLLECTIVE R15, `(.L_x_126) ;  /* 0x000000000f087348 */ /* 0x000fea0003c00000 */
[----:B------:R0:W1:Y:S02]  /*12dc0*/  SHFL.IDX P6, R14, R13, R12, R11 ;  /* 0x0000000c0d0e7389 */ /* 0x00006400000c000b */
[----:B01----:R-:W-:Y:S01]  /*12dd0*/  ENDCOLLECTIVE ;  /* 0x000000000000791b */ /* 0x003fe20003800000 */
.L_x_126:
[----:B------:R-:W-:Y:S01]  /*12de0*/  ULDC.64 UR4, c[0x0][0x208] ;  /* 0x0000820000047ab9 */ /* 0x000fe20000000a00 */
[----:B------:R-:W-:Y:S01]  /*12df0*/  MOV R13, R27 ;  /* 0x0000001b000d7202 */ /* 0x000fe20000000f00 */
[----:B------:R-:W-:Y:S02]  /*12e00*/  IMAD.MOV.U32 R12, RZ, RZ, 0x2 ;  /* 0x00000002ff0c7424 */ /* 0x000fe400078e00ff */
[----:B------:R-:W-:-:S05]  /*12e10*/  IMAD.MOV.U32 R11, RZ, RZ, R14 ;  /* 0x000000ffff0b7224 */ /* 0x000fca00078e000e */
[----:B------:R-:W-:Y:S01]  /*12e20*/  IADD3 R2, P0, R11, R32, RZ ;  /* 0x000000200b027210 */ /* 0x000fe20007f1e0ff */
[----:B------:R-:W-:-:S04]  /*12e30*/  IMAD.MOV.U32 R11, RZ, RZ, 0x181f ;  /* 0x0000181fff0b7424 */ /* 0x000fc800078e00ff */
        /* <DEDUP_REMOVED lines=11> */
.L_x_127:
[----:B------:R-:W-:Y:S01]  /*12ef0*/  IMAD.MOV.U32 R13, RZ, RZ, R24 ;  /* 0x000000ffff0d7224 */ /* 0x000fe200078e0018 */
[----:B------:R-:W-:-:S07]  /*12f00*/  MOV R5, R14 ;  /* 0x0000000e00057202 */ /* 0x000fce0000000f00 */
[----:B------:R-:W-:Y:S05]  /*12f10*/  WARPSYNC.COLLECTIVE R15, `(.L_x_128) ;  /* 0x000000000f087348 */ /* 0x000fea0003c00000 */
[----:B------:R0:W1:Y:S02]  /*12f20*/  SHFL.IDX P6, R14, R13, R12, R11 ;  /* 0x0000000c0d0e7389 */ /* 0x00006400000c000b */
[----:B01----:R-:W-:Y:S01]  /*12f30*/  ENDCOLLECTIVE ;  /* 0x000000000000791b */ /* 0x003fe20003800000 */
.L_x_128:
[----:B------:R-:W-:Y:S01]  /*12f40*/  ULDC.64 UR4, c[0x0][0x208] ;  /* 0x0000820000047ab9 */ /* 0x000fe20000000a00 */
[----:B------:R-:W-:Y:S02]  /*12f50*/  IMAD.MOV.U32 R13, RZ, RZ, R27 ;  /* 0x000000ffff0d7224 */ /* 0x000fe400078e001b */
[----:B------:R-:W-:Y:S02]  /*12f60*/  IMAD.MOV.U32 R12, RZ, RZ, 0x3 ;  /* 0x00000003ff0c7424 */ /* 0x000fe400078e00ff */
[----:B------:R-:W-:-:S05]  /*12f70*/  IMAD.MOV.U32 R11, RZ, RZ, R14 ;  /* 0x000000ffff0b7224 */ /* 0x000fca00078e000e */
[----:B------:R-:W-:Y:S02]  /*12f80*/  IADD3 R2, P0, R11, R32, RZ ;  /* 0x000000200b027210 */ /* 0x000fe40007f1e0ff */
[----:B------:R-:W-:Y:S02]  /*12f90*/  MOV R11, 0x181f ;  /* 0x0000181f000b7802 */ /* 0x000fe40000000f00 */
[----:B------:R-:W-:Y:S02]  /*12fa0*/  IADD3.X R3, RZ, R5, RZ, P0, !PT ;  /* 0x00000005ff037210 */ /* 0x000fe400007fe4ff */
[----:B------:R-:W-:-:S03]  /*12fb0*/  SHF.L.U32 R5, R22, 0x1, RZ ;  /* 0x0000000116057819 */ /* 0x000fc600000006ff */
        /* <DEDUP_REMOVED lines=10> */
.L_x_129:
[----:B------:R-:W-:Y:S02]  /*13060*/  IMAD.MOV.U32 R13, RZ, RZ, R24 ;  /* 0x000000ffff0d7224 */ /* 0x000fe400078e0018 */
[----:B------:R-:W-:-:S07]  /*13070*/  IMAD.MOV.U32 R32, RZ, RZ, R14 ;  /* 0x000000ffff207224 */ /* 0x000fce00078e000e */
[----:B------:R-:W-:Y:S05]  /*13080*/  WARPSYNC.COLLECTIVE R15, `(.L_x_130) ;  /* 0x000000000f087348 */ /* 0x000fea0003c00000 */
[----:B------:R0:W1:Y:S02]  /*13090*/  SHFL.IDX P6, R14, R13, R12, R11 ;  /* 0x0000000c0d0e7389 */ /* 0x00006400000c000b */
[----:B01----:R-:W-:Y:S01]  /*130a0*/  ENDCOLLECTIVE ;  /* 0x000000000000791b */ /* 0x003fe20003800000 */
.L_x_130:
[----:B------:R-:W-:Y:S01]  /*130b0*/  ULDC.64 UR4, c[0x0][0x208] ;  /* 0x0000820000047ab9 */ /* 0x000fe20000000a00 */
[----:B------:R-:W-:Y:S01]  /*130c0*/  MOV R13, R27 ;  /* 0x0000001b000d7202 */ /* 0x000fe20000000f00 */
[----:B------:R-:W-:Y:S02]  /*130d0*/  IMAD.MOV.U32 R12, RZ, RZ, 0x4 ;  /* 0x00000004ff0c7424 */ /* 0x000fe400078e00ff */
[----:B------:R-:W-:-:S05]  /*130e0*/  IMAD.MOV.U32 R2, RZ, RZ, R14 ;  /* 0x000000ffff027224 */ /* 0x000fca00078e000e */
[----:B------:R-:W-:-:S05]  /*130f0*/  IADD3 R2, P0, R2, R5, RZ ;  /* 0x0000000502027210 */ /* 0x000fca0007f1e0ff */
[----:B------:R-:W-:-:S05]  /*13100*/  IMAD.X R3, RZ, RZ, R32, P0 ;  /* 0x000000ffff037224 */ /* 0x000fca00000e0620 */
[----:B------:R-:W-:Y:S01]  /*13110*/  @!PT LDS RZ, [RZ] ;  /* 0x00000000fffff984 */ /* 0x000fe20000000800 */
[----:B------:R-:W-:Y:S01]  /*13120*/  @!PT LDS RZ, [RZ] ;  /* 0x00000000fffff984 */ /* 0x000fe20000000800 */
[----:B------:R-:W-:Y:S01]  /*13130*/  @!PT LDS RZ, [RZ] ;  /* 0x00000000fffff984 */ /* 0x000fe20000000800 */
[----:B------:R0:W-:Y:S01]  /*13140*/  LDGSTS.E.BYPASS.LTC128B.128 [R25+0x25c00], desc[UR4][R2.64], !P3 ;  /* 0x25c0000002197fae */ /* 0x0001e2000d901d44 */
[----:B------:R-:W-:-:S03]  /*13150*/  ISETP.NE.AND P3, PT, R4, RZ, PT ;  /* 0x000000ff0400720c */ /* 0x000fc60003f65270 */
[----:B------:R0:W-:Y:S01]  /*13160*/  LDGSTS.E.BYPASS.LTC128B.128 [R25+0x28400], desc[UR4][R2.64+0x80], !P2 ;  /* 0x2840008002197fae */ /* 0x0001e2000d101d44 */
[----:B------:R-:W-:-:S03]  /*13170*/  ISETP.NE.AND P2, PT, R6, RZ, PT ;  /* 0x000000ff0600720c */ /* 0x000fc60003f45270 */
[----:B------:R0:W-:Y:S01]  /*13180*/  LDGSTS.E.BYPASS.LTC128B.128 [R25+0x2ac00], desc[UR4][R2.64+0x100], !P1 ;  /* 0x2ac0010002197fae */ /* 0x0001e2000c901d44 */
[----:B------:R-:W-:-:S03]  /*13190*/  ISETP.NE.AND P1, PT, R7, RZ, PT ;  /* 0x000000ff0700720c */ /* 0x000fc60003f25270 */
[----:B------:R0:W-:Y:S10]  /*131a0*/  LDGSTS.E.BYPASS.LTC128B.128 [R25+0x2d400], desc[UR4][R2.64+0x180], !P5 ;  /* 0x2d40018002197fae */ /* 0x0001f4000e901d44 */
[----:B0-----:R-:W-:Y:S05]  /*131b0*/  WARPSYNC.COLLECTIVE R15, `(.L_x_131) ;  /* 0x000000000f087348 */ /* 0x001fea0003c00000 */
[----:B------:R1:W2:Y:S02]  /*131c0*/  SHFL.IDX P6, R14, R13, R12, R11 ;  /* 0x0000000c0d0e7389 */ /* 0x0002a400000c000b */
[----:B012---:R-:W-:Y:S01]  /*131d0*/  ENDCOLLECTIVE ;  /* 0x000000000000791b */ /* 0x007fe20003800000 */
.L_x_131:
[----:B------:R-:W-:Y:S01]  /*131e0*/  MOV R13, R24 ;  /* 0x00000018000d7202 */ /* 0x000fe20000000f00 */
[----:B------:R-:W-:-:S07]  /*131f0*/  IMAD.MOV.U32 R27, RZ, RZ, R14 ;  /* 0x000000ffff1b7224 */ /* 0x000fce00078e000e */
[----:B------:R-:W-:Y:S05]  /*13200*/  WARPSYNC.COLLECTIVE R15, `(.L_x_132) ;  /* 0x000000000f087348 */ /* 0x000fea0003c00000 */
[----:B------:R0:W1:Y:S02]  /*13210*/  SHFL.IDX P6, R14, R13, R12, R11 ;  /* 0x0000000c0d0e7389 */ /* 0x00006400000c000b */
[----:B01----:R-:W-:Y:S01]  /*13220*/  ENDCOLLECTIVE ;  /* 0x000000000000791b */ /* 0x003fe20003800000 */
.L_x_132:
[----:B------:R-:W-:Y:S05]  /*13230*/  BRA `(.L_x_133) ;  /* 0xffffffcc00f87947 */ /* 0x000fea000383ffff */
.L_x_66:
[----:B0-----:R0:W2:Y:S02]  /*13240*/  SYNCS.PHASECHK.TRANS64.TRYWAIT P0, [R4+URZ+0x38860], R3 ;  /* 0x03886003040075a7 */ /* 0x0010a4000800017f */
[----:B--2---:R-:W-:Y:S05]  /*13250*/  @!P0 NANOSLEEP.SYNCS 0x989680 ;  /* 0x009896800000895d */ /* 0x004fea0003900000 */
[----:B------:R-:W2:Y:S02]  /*13260*/  @!P0 SYNCS.PHASECHK.TRANS64 P0, [R4+URZ+0x38860], R3 ;  /* 0x03886003040085a7 */ /* 0x000ea4000800007f */
[----:B--2---:R-:W-:Y:S05]  /*13270*/  @!P0 BRA `(.L_x_66) ;  /* 0xfffffffc00f08947 */ /* 0x004fea000383ffff */
[----:B------:R-:W-:Y:S05]  /*13280*/  BRA `(.L_x_134) ;  /* 0xffffffd000747947 */ /* 0x000fea000383ffff */
.L_x_67:
[----:B------:R-:W-:Y:S01]  /*13290*/  BSSY B1, `(.L_x_135) ;  /* 0x0000008000017945 */ /* 0x000fe20003800000 */
[----:B------:R-:W-:Y:S01]  /*132a0*/  IMAD.MOV.U32 R13, RZ, RZ, R18 ;  /* 0x000000ffff0d7224 */ /* 0x000fe200078e0012 */
[----:B------:R-:W-:Y:S01]  /*132b0*/  MOV R11, 0x181f ;  /* 0x0000181f000b7802 */ /* 0x000fe20000000f00 */
[----:B------:R-:W-:Y:S02]  /*132c0*/  IMAD.MOV.U32 R12, RZ, RZ, RZ ;  /* 0x000000ffff0c7224 */ /* 0x000fe400078e00ff */
[----:B------:R-:W-:-:S07]  /*132d0*/  IMAD.MOV.U32 R15, RZ, RZ, -0x1 ;  /* 0xffffffffff0f7424 */ /* 0x000fce00078e00ff */
[----:B01----:R-:W-:Y:S05]  /*132e0*/  WARPSYNC.COLLECTIVE R15, `(.L_x_136) ;  /* 0x000000000f087348 */ /* 0x003fea0003c00000 */
[----:B------:R2:W3:Y:S02]  /*132f0*/  SHFL.IDX P6, R14, R13, R12, R11 ;  /* 0x0000000c0d0e7389 */ /* 0x0004e400000c000b */
[----:B0123--:R-:W-:Y:S01]  /*13300*/  ENDCOLLECTIVE ;  /* 0x000000000000791b */ /* 0x00ffe20003800000 */
.L_x_136:
[----:B------:R-:W-:Y:S05]  /*13310*/  BSYNC B1 ;  /* 0x0000000000017941 */ /* 0x000fea0003800000 */
.L_x_135:
[----:B------:R-:W-:Y:S01]  /*13320*/  MOV R13, R17 ;  /* 0x00000011000d7202 */ /* 0x000fe20000000f00 */
[----:B------:R-:W-:Y:S01]  /*13330*/  IMAD.MOV.U32 R12, RZ, RZ, RZ ;  /* 0x000000ffff0c7224 */ /* 0x000fe200078e00ff */
[----:B------:R-:W-:Y:S01]  /*13340*/  MOV R15, 0xffffffff ;  /* 0xffffffff000f7802 */ /* 0x000fe20000000f00 */
[----:B------:R-:W-:Y:S01]  /*13350*/  IMAD.MOV.U32 R11, RZ, RZ, 0x181f ;  /* 0x0000181fff0b7424 */ /* 0x000fe200078e00ff */
[----:B------:R-:W-:Y:S01]  /*13360*/  LEA R5, R5, UR42, 0x1 ;  /* 0x0000002a05057c11 */ /* 0x000fe2000f8e08ff */
[----:B------:R-:W-:-:S07]  /*13370*/  IMAD.MOV.U32 R3, RZ, RZ, R14 ;  /* 0x000000ffff037224 */ /* 0x000fce00078e000e */
[----:B------:R-:W-:Y:S05]  /*13380*/  WARPSYNC.COLLECTIVE R15, `(.L_x_137) ;  /* 0x000000000f087348 */ /* 0x000fea0003c00000 */
[----:B------:R0:W1:Y:S02]  /*13390*/  SHFL.IDX P6, R14, R13, R12, R11 ;  /* 0x0000000c0d0e7389 */ /* 0x00006400000c000b */
[----:B01----:R-:W-:Y:S01]  /*133a0*/  ENDCOLLECTIVE ;  /* 0x000000000000791b */ /* 0x003fe20003800000 */
.L_x_137:
[----:B------:R-:W-:Y:S01]  /*133b0*/  ULDC.64 UR4, c[0x0][0x208] ;  /* 0x0000820000047ab9 */ /* 0x000fe20000000a00 */
[----:B------:R-:W-:Y:S01]  /*133c0*/  IMAD.MOV.U32 R13, RZ, RZ, R18 ;  /* 0x000000ffff0d7224 */ /* 0x000fe200078e0012 */
[----:B------:R-:W-:Y:S02]  /*133d0*/  MOV R12, 0x1 ;  /* 0x00000001000c7802 */ /* 0x000fe40000000f00 */
[----:B------:R-:W-:-:S05]  /*133e0*/  IADD3 R2, P0, R14, R6, RZ ;  /* 0x000000060e027210 */ /* 0x000fca0007f1e0ff */
[----:B------:R-:W-:Y:S01]  /*133f0*/  IMAD.X R3, RZ, RZ, R3, P0 ;  /* 0x000000ffff037224 */ /* 0x000fe200000e0603 */
[----:B------:R-:W-:-:S13]  /*13400*/  ISETP.LT.OR P0, PT, R0, 0x1, P4 ;  /* 0x000000010000780c */ /* 0x000fda0002701670 */
[----:B------:R-:W-:Y:S01]  /*13410*/  @!PT LDS RZ, [RZ] ;  /* 0x00000000fffff984 */ /* 0x000fe20000000800 */
[----:B------:R-:W-:Y:S01]  /*13420*/  @!PT LDS RZ, [RZ] ;  /* 0x00000000fffff984 */ /* 0x000fe20000000800 */
[----:B------:R-:W-:Y:S01]  /*13430*/  @!PT LDS RZ, [RZ] ;  /* 0x00000000fffff984 */ /* 0x000fe20000000800 */
[----:B------:R0:W-:Y:S01]  /*13440*/  LDGSTS.E.BYPASS.LTC128B.128 [R5+0x400], desc[UR4][R2.64], !P0 ;  /* 0x0040000002057fae */ /* 0x0001e2000c101d44 */
[----:B------:R-:W-:-:S13]  /*13450*/  ISETP.LT.OR P0, PT, R0, 0x1, P3 ;  /* 0x000000010000780c */ /* 0x000fda0001f01670 */
[----:B------:R0:W-:Y:S01]  /*13460*/  LDGSTS.E.BYPASS.LTC128B.128 [R5+0x2c00], desc[UR4][R2.64+0x80], !P0 ;  /* 0x02c0008002057fae */ /* 0x0001e2000c101d44 */
[----:B------:R-:W-:-:S13]  /*13470*/  ISETP.LT.OR P0, PT, R0, 0x1, P2 ;  /* 0x000000010000780c */ /* 0x000fda0001701670 */
[----:B------:R0:W-:Y:S01]  /*13480*/  LDGSTS.E.BYPASS.LTC128B.128 [R5+0x5400], desc[UR4][R2.64+0x100], !P0 ;  /* 0x0540010002057fae */ /* 0x0001e2000c101d44 */
[----:B------:R-:W-:-:S13]  /*13490*/  ISETP.LT.OR P0, PT, R0, 0x1, P1 ;  /* 0x000000010000780c */ /* 0x000fda0000f01670 */
[----:B------:R0:W-:Y:S02]  /*134a0*/  LDGSTS.E.BYPASS.LTC128B.128 [R5+0x7c00], desc[UR4][R2.64+0x180], !P0 ;  /* 0x07c0018002057fae */ /* 0x0001e4000c101d44 */
[----:B0-----:R-:W-:Y:S05]  /*134b0*/  WARPSYNC.COLLECTIVE R15, `(.L_x_138) ;  /* 0x000000000f087348 */ /* 0x001fea0003c00000 */
[----:B------:R1:W2:Y:S02]  /*134c0*/  SHFL.IDX P6, R14, R13, R12, R11 ;  /* 0x0000000c0d0e7389 */ /* 0x0002a400000c000b */
[----:B012---:R-:W-:Y:S01]  /*134d0*/  ENDCOLLECTIVE ;  /* 0x000000000000791b */ /* 0x007fe20003800000 */
.L_x_138:
[----:B------:R-:W-:Y:S02]  /*134e0*/  IMAD.MOV.U32 R13, RZ, RZ, R17 ;  /* 0x000000ffff0d7224 */ /* 0x000fe400078e0011 */
[----:B------:R-:W-:-:S07]  /*134f0*/  IMAD.MOV.U32 R3, RZ, RZ, R14 ;  /* 0x000000ffff037224 */ /* 0x000fce00078e000e */
[----:B------:R-:W-:Y:S05]  /*13500*/  WARPSYNC.COLLECTIVE R15, `(.L_x_139) ;  /* 0x000000000f087348 */ /* 0x000fea0003c00000 */
[----:B------:R0:W1:Y:S02]  /*13510*/  SHFL.IDX P6, R14, R13, R12, R11 ;  /* 0x0000000c0d0e7389 */ /* 0x00006400000c000b */
[----:B01----:R-:W-:Y:S01]  /*13520*/  ENDCOLLECTIVE ;  /* 0x000000000000791b */ /* 0x003fe20003800000 */
.L_x_139:
[----:B------:R-:W-:Y:S01]  /*13530*/  ULDC.64 UR4, c[0x0][0x208] ;  /* 0x0000820000047ab9 */ /* 0x000fe20000000a00 */
[----:B------:R-:W-:Y:S02]  /*13540*/  IMAD.MOV.U32 R13, RZ, RZ, R18 ;  /* 0x000000ffff0d7224 */ /* 0x000fe400078e0012 */
[----:B------:R-:W-:Y:S01]  /*13550*/  IMAD.MOV.U32 R12, RZ, RZ, 0x2 ;  /* 0x00000002ff0c7424 */ /* 0x000fe200078e00ff */
[----:B------:R-:W-:-:S04]  /*13560*/  IADD3 R2, P0, R14, R6, RZ ;  /* 0x000000060e027210 */ /* 0x000fc80007f1e0ff */
[----:B------:R-:W-:Y:S02]  /*13570*/  IADD3.X R3, RZ, R3, RZ, P0, !PT ;  /* 0x00000003ff037210 */ /* 0x000fe400007fe4ff */
        /* <DEDUP_REMOVED lines=14> */
.L_x_140:
[----:B------:R-:W-:Y:S01]  /*13660*/  IMAD.MOV.U32 R13, RZ, RZ, R17 ;  /* 0x000000ffff0d7224 */ /* 0x000fe200078e0011 */
[----:B------:R-:W-:-:S07]  /*13670*/  MOV R3, R14 ;  /* 0x0000000e00037202 */ /* 0x000fce0000000f00 */
[----:B------:R-:W-:Y:S05]  /*13680*/  WARPSYNC.COLLECTIVE R15, `(.L_x_141) ;  /* 0x000000000f087348 */ /* 0x000fea0003c00000 */
[----:B------:R0:W1:Y:S02]  /*13690*/  SHFL.IDX P6, R14, R13, R12, R11 ;  /* 0x0000000c0d0e7389 */ /* 0x00006400000c000b */
[----:B01----:R-:W-:Y:S01]  /*136a0*/  ENDCOLLECTIVE ;  /* 0x000000000000791b */ /* 0x003fe20003800000 */
.L_x_141:
[----:B------:R-:W-:Y:S01]  /*136b0*/  ULDC.64 UR4, c[0x0][0x208] ;  /* 0x0000820000047ab9 */ /* 0x000fe20000000a00 */
[----:B------:R-:W-:Y:S01]  /*136c0*/  MOV R13, R18 ;  /* 0x00000012000d7202 */ /* 0x000fe20000000f00 */
[----:B------:R-:W-:Y:S01]  /*136d0*/  IMAD.MOV.U32 R12, RZ, RZ, 0x3 ;  /* 0x00000003ff0c7424 */ /* 0x000fe200078e00ff */
        /* <DEDUP_REMOVED lines=16> */
.L_x_142:
[----:B------:R-:W-:Y:S01]  /*137e0*/  MOV R13, R17 ;  /* 0x00000011000d7202 */ /* 0x000fe20000000f00 */
[----:B------:R-:W-:-:S07]  /*137f0*/  IMAD.MOV.U32 R3, RZ, RZ, R14 ;  /* 0x000000ffff037224 */ /* 0x000fce00078e000e */
[----:B------:R-:W-:Y:S05]  /*13800*/  WARPSYNC.COLLECTIVE R15, `(.L_x_143) ;  /* 0x000000000f087348 */ /* 0x000fea0003c00000 */
[----:B------:R0:W1:Y:S02]  /*13810*/  SHFL.IDX P6, R14, R13, R12, R11 ;  /* 0x0000000c0d0e7389 */ /* 0x00006400000c000b */
[----:B01----:R-:W-:Y:S01]  /*13820*/  ENDCOLLECTIVE ;  /* 0x000000000000791b */ /* 0x003fe20003800000 */
.L_x_143:
        /* <DEDUP_REMOVED lines=19> */
.L_x_144:
[----:B------:R-:W-:Y:S02]  /*13960*/  IMAD.MOV.U32 R13, RZ, RZ, R17 ;  /* 0x000000ffff0d7224 */ /* 0x000fe400078e0011 */
[----:B------:R-:W-:-:S07]  /*13970*/  IMAD.MOV.U32 R18, RZ, RZ, R14 ;  /* 0x000000ffff127224 */ /* 0x000fce00078e000e */
[----:B------:R-:W-:Y:S05]  /*13980*/  WARPSYNC.COLLECTIVE R15, `(.L_x_145) ;  /* 0x000000000f087348 */ /* 0x000fea0003c00000 */
[----:B------:R0:W1:Y:S02]  /*13990*/  SHFL.IDX P6, R14, R13, R12, R11 ;  /* 0x0000000c0d0e7389 */ /* 0x00006400000c000b */
[----:B01----:R-:W-:Y:S01]  /*139a0*/  ENDCOLLECTIVE ;  /* 0x000000000000791b */ /* 0x003fe20003800000 */
.L_x_145:
[----:B------:R-:W-:Y:S05]  /*139b0*/  BRA `(.L_x_146) ;  /* 0xffffffcc008c7947 */ /* 0x000fea000383ffff */
.L_x_73:
[----:B0-----:R0:W1:Y:S02]  /*139c0*/  SYNCS.PHASECHK.TRANS64.TRYWAIT P0, [R0+URZ+0x38860], R3 ;  /* 0x03886003000075a7 */ /* 0x001064000800017f */
[----:B-1----:R-:W-:Y:S05]  /*139d0*/  @!P0 NANOSLEEP.SYNCS 0x989680 ;  /* 0x009896800000895d */ /* 0x002fea0003900000 */
[----:B------:R-:W1:Y:S02]  /*139e0*/  @!P0 SYNCS.PHASECHK.TRANS64 P0, [R0+URZ+0x38860], R3 ;  /* 0x03886003000085a7 */ /* 0x000e64000800007f */
[----:B-1----:R-:W-:Y:S05]  /*139f0*/  @!P0 BRA `(.L_x_73) ;  /* 0xfffffffc00f08947 */ /* 0x002fea000383ffff */
[----:B------:R-:W-:Y:S05]  /*13a00*/  BRA `(.L_x_147) ;  /* 0xffffffd000947947 */ /* 0x000fea000383ffff */
.L_x_74:
[----:B------:R-:W-:Y:S01]  /*13a10*/  BSSY B0, `(.L_x_148) ;  /* 0x0000008000007945 */ /* 0x000fe20003800000 */
[----:B------:R-:W-:Y:S01]  /*13a20*/  MOV R13, R18 ;  /* 0x00000012000d7202 */ /* 0x000fe20000000f00 */
[----:B------:R-:W-:Y:S01]  /*13a30*/  IMAD.MOV.U32 R12, RZ, RZ, RZ ;  /* 0x000000ffff0c7224 */ /* 0x000fe200078e00ff */
[----:B------:R-:W-:Y:S01]  /*13a40*/  MOV R15, 0xffffffff ;  /* 0xffffffff000f7802 */ /* 0x000fe20000000f00 */
[----:B------:R-:W-:-:S07]  /*13a50*/  IMAD.MOV.U32 R11, RZ, RZ, 0x181f ;  /* 0x0000181fff0b7424 */ /* 0x000fce00078e00ff */
[----:B0-----:R-:W-:Y:S05]  /*13a60*/  WARPSYNC.COLLECTIVE R15, `(.L_x_149) ;  /* 0x000000000f087348 */ /* 0x001fea0003c00000 */
[----:B------:R1:W2:Y:S02]  /*13a70*/  SHFL.IDX P6, R14, R13, R12, R11 ;  /* 0x0000000c0d0e7389 */ /* 0x0002a400000c000b */
[----:B012---:R-:W-:Y:S01]  /*13a80*/  ENDCOLLECTIVE ;  /* 0x000000000000791b */ /* 0x007fe20003800000 */
.L_x_149:
[----:B------:R-:W-:Y:S05]  /*13a90*/  BSYNC B0 ;  /* 0x0000000000007941 */ /* 0x000fea0003800000 */
.L_x_148:
[----:B------:R-:W-:Y:S01]  /*13aa0*/  IMAD.MOV.U32 R13, RZ, RZ, R17 ;  /* 0x000000ffff0d7224 */ /* 0x000fe200078e0011 */
[----:B------:R-:W-:Y:S01]  /*13ab0*/  MOV R12, RZ ;  /* 0x000000ff000c7202 */ /* 0x000fe20000000f00 */
[----:B------:R-:W-:Y:S01]  /*13ac0*/  IMAD.MOV.U32 R11, RZ, RZ, 0x181f ;  /* 0x0000181fff0b7424 */ /* 0x000fe200078e00ff */
[----:B------:R-:W-:Y:S01]  /*13ad0*/  LEA R4, R4, UR42, 0x1 ;  /* 0x0000002a04047c11 */ /* 0x000fe2000f8e08ff */
[----:B------:R-:W-:Y:S02]  /*13ae0*/  IMAD.MOV.U32 R15, RZ, RZ, -0x1 ;  /* 0xffffffffff0f7424 */ /* 0x000fe400078e00ff */
[----:B------:R-:W-:-:S07]  /*13af0*/  IMAD.MOV.U32 R3, RZ, RZ, R14 ;  /* 0x000000ffff037224 */ /* 0x000fce00078e000e */
[----:B------:R-:W-:Y:S05]  /*13b00*/  WARPSYNC.COLLECTIVE R15, `(.L_x_150) ;  /* 0x000000000f087348 */ /* 0x000fea0003c00000 */
[----:B------:R0:W1:Y:S02]  /*13b10*/  SHFL.IDX P6, R14, R13, R12, R11 ;  /* 0x0000000c0d0e7389 */ /* 0x00006400000c000b */
[----:B01----:R-:W-:Y:S01]  /*13b20*/  ENDCOLLECTIVE ;  /* 0x000000000000791b */ /* 0x003fe20003800000 */
.L_x_150:
[----:B------:R-:W-:Y:S01]  /*13b30*/  ULDC UR4, c[0x0][0x2f4] ;  /* 0x0000bd0000047ab9 */ /* 0x000fe20000000800 */
[----:B------:R-:W-:Y:S01]  /*13b40*/  ULDC.64 UR6, c[0x0][0x208] ;  /* 0x0000820000067ab9 */ /* 0x000fe20000000a00 */
[----:B------:R-:W-:Y:S02]  /*13b50*/  ISETP.GE.AND P2, PT, R22, UR4, PT ;  /* 0x0000000416007c0c */ /* 0x000fe4000bf46270 */
[----:B------:R-:W-:Y:S02]  /*13b60*/  ISETP.GE.AND P3, PT, R37, UR4, PT ;  /* 0x0000000425007c0c */ /* 0x000fe4000bf66270 */
[C---:B------:R-:W-:Y:S02]  /*13b70*/  ISETP.LT.OR P5, PT, R5.reuse, 0x1, P2 ;  /* 0x000000010500780c */ /* 0x040fe400017a1670 */
[----:B------:R-:W-:Y:S02]  /*13b80*/  ISETP.LT.OR P4, PT, R5, 0x1, P3 ;  /* 0x000000010500780c */ /* 0x000fe40001f81670 */
[----:B------:R-:W-:-:S02]  /*13b90*/  ISETP.GE.AND P1, PT, R36, UR4, PT ;  /* 0x0000000424007c0c */ /* 0x000fc4000bf26270 */
[----:B------:R-:W-:Y:S01]  /*13ba0*/  ISETP.GE.AND P0, PT, R35, UR4, PT ;  /* 0x0000000423007c0c */ /* 0x000fe2000bf06270 */
[----:B------:R-:W-:Y:S02]  /*13bb0*/  IMAD.MOV.U32 R13, RZ, RZ, R18 ;  /* 0x000000ffff0d7224 */ /* 0x000fe400078e0012 */
[----:B------:R-:W-:Y:S01]  /*13bc0*/  IMAD.MOV.U32 R12, RZ, RZ, 0x1 ;  /* 0x00000001ff0c7424 */ /* 0x000fe200078e00ff */
[----:B------:R-:W-:-:S05]  /*13bd0*/  MOV R2, R14 ;  /* 0x0000000e00027202 */ /* 0x000fca0000000f00 */
[----:B------:R-:W-:-:S05]  /*13be0*/  IMAD.WIDE.U32 R2, R22, 0x2, R2 ;  /* 0x0000000216027825 */ /* 0x000fca00078e0002 */
[----:B------:R-:W-:Y:S01]  /*13bf0*/  @!PT LDS RZ, [RZ] ;  /* 0x00000000fffff984 */ /* 0x000fe20000000800 */
[----:B------:R-:W-:Y:S01]  /*13c00*/  @!PT LDS RZ, [RZ] ;  /* 0x00000000fffff984 */ /* 0x000fe20000000800 */
[----:B------:R-:W-:Y:S01]  /*13c10*/  @!PT LDS RZ, [RZ] ;  /* 0x00000000fffff984 */ /* 0x000fe20000000800 */
[----:B------:R0:W-:Y:S01]  /*13c20*/  LDGSTS.E.BYPASS.LTC128B.128 [R4+0x400], desc[UR6][R2.64], !P5 ;  /* 0x0040000002047fae */ /* 0x0001e2000e901d46 */
[----:B------:R-:W-:-:S03]  /*13c30*/  ISETP.LT.OR P5, PT, R5, 0x1, P1 ;  /* 0x000000010500780c */ /* 0x000fc60000fa1670 */
[----:B------:R0:W-:Y:S01]  /*13c40*/  LDGSTS.E.BYPASS.LTC128B.128 [R4+0x2c00], desc[UR6][R2.64+0x80], !P4 ;  /* 0x02c0008002047fae */ /* 0x0001e2000e101d46 */
[----:B------:R-:W-:-:S09]  /*13c50*/  ISETP.LT.OR P4, PT, R5, 0x1, P0 ;  /* 0x000000010500780c */ /* 0x000fd20000781670 */
[----:B------:R0:W-:Y:S01]  /*13c60*/  LDGSTS.E.BYPASS.LTC128B.128 [R4+0x5400], desc[UR6][R2.64+0x100], !P5 ;  /* 0x0540010002047fae */ /* 0x0001e2000e901d46 */
[----:B------:R-:W-:-:S03]  /*13c70*/  ISETP.LT.OR P5, PT, R5, 0x11, P2 ;  /* 0x000000110500780c */ /* 0x000fc600017a1670 */
[----:B------:R0:W-:Y:S01]  /*13c80*/  LDGSTS.E.BYPASS.LTC128B.128 [R4+0x7c00], desc[UR6][R2.64+0x180], !P4 ;  /* 0x07c0018002047fae */ /* 0x0001e2000e101d46 */
[----:B------:R-:W-:-:S13]  /*13c90*/  ISETP.LT.OR P4, PT, R5, 0x11, P3 ;  /* 0x000000110500780c */ /* 0x000fda0001f81670 */
[----:B0-----:R-:W-:Y:S05]  /*13ca0*/  WARPSYNC.COLLECTIVE R15, `(.L_x_151) ;  /* 0x000000000f087348 */ /* 0x001fea0003c00000 */
[----:B------:R1:W2:Y:S02]  /*13cb0*/  SHFL.IDX P6, R14, R13, R12, R11 ;  /* 0x0000000c0d0e7389 */ /* 0x0002a400000c000b */
[----:B012---:R-:W-:Y:S01]  /*13cc0*/  ENDCOLLECTIVE ;  /* 0x000000000000791b */ /* 0x007fe20003800000 */
.L_x_151:
[----:B------:R-:W-:Y:S01]  /*13cd0*/  IMAD.MOV.U32 R13, RZ, RZ, R17 ;  /* 0x000000ffff0d7224 */ /* 0x000fe200078e0011 */
[----:B------:R-:W-:-:S07]  /*13ce0*/  MOV R6, R14 ;  /* 0x0000000e00067202 */ /* 0x000fce0000000f00 */
[----:B------:R-:W-:Y:S05]  /*13cf0*/  WARPSYNC.COLLECTIVE R15, `(.L_x_152) ;  /* 0x000000000f087348 */ /* 0x000fea0003c00000 */
[----:B------:R0:W1:Y:S02]  /*13d00*/  SHFL.IDX P6, R14, R13, R12, R11 ;  /* 0x0000000c0d0e7389 */ /* 0x00006400000c000b */
[----:B01----:R-:W-:Y:S01]  /*13d10*/  ENDCOLLECTIVE ;  /* 0x000000000000791b */ /* 0x003fe20003800000 */
.L_x_152:
[----:B------:R-:W-:Y:S01]  /*13d20*/  ULDC.64 UR4, c[0x0][0x208] ;  /* 0x0000820000047ab9 */ /* 0x000fe20000000a00 */
[----:B------:R-:W-:Y:S01]  /*13d30*/  MOV R3, R6 ;  /* 0x0000000600037202 */ /* 0x000fe20000000f00 */
[----:B------:R-:W-:Y:S02]  /*13d40*/  IMAD.MOV.U32 R13, RZ, RZ, R18 ;  /* 0x000000ffff0d7224 */ /* 0x000fe400078e0012 */
[----:B------:R-:W-:Y:S02]  /*13d50*/  IMAD.MOV.U32 R12, RZ, RZ, 0x2 ;  /* 0x00000002ff0c7424 */ /* 0x000fe400078e00ff */
[----:B------:R-:W-:-:S04]  /*13d60*/  IMAD.MOV.U32 R2, RZ, RZ, R14 ;  /* 0x000000ffff027224 */ /* 0x000fc800078e000e */
        /* <DEDUP_REMOVED lines=15> */
.L_x_153:
[----:B------:R-:W-:Y:S01]  /*13e60*/  IMAD.MOV.U32 R13, RZ, RZ, R17 ;  /* 0x000000ffff0d7224 */ /* 0x000fe200078e0011 */
[----:B------:R-:W-:-:S07]  /*13e70*/  MOV R6, R14 ;  /* 0x0000000e00067202 */ /* 0x000fce0000000f00 */
[----:B------:R-:W-:Y:S05]  /*13e80*/  WARPSYNC.COLLECTIVE R15, `(.L_x_154) ;  /* 0x000000000f087348 */ /* 0x000fea0003c00000 */
[----:B------:R0:W1:Y:S02]  /*13e90*/  SHFL.IDX P6, R14, R13, R12, R11 ;  /* 0x0000000c0d0e7389 */ /* 0x00006400000c000b */
[----:B01----:R-:W-:Y:S01]  /*13ea0*/  ENDCOLLECTIVE ;  /* 0x000000000000791b */ /* 0x003fe20003800000 */
.L_x_154:
        /* <DEDUP_REMOVED lines=20> */
.L_x_155:
[----:B------:R-:W-:Y:S01]  /*13ff0*/  IMAD.MOV.U32 R13, RZ, RZ, R17 ;  /* 0x000000ffff0d7224 */ /* 0x000fe200078e0011 */
[----:B------:R-:W-:-:S07]  /*14000*/  MOV R6, R14 ;  /* 0x0000000e00067202 */ /* 0x000fce0000000f00 */
[----:B------:R-:W-:Y:S05]  /*14010*/  WARPSYNC.COLLECTIVE R15, `(.L_x_156) ;  /* 0x000000000f087348 */ /* 0x000fea0003c00000 */
[----:B------:R0:W1:Y:S02]  /*14020*/  SHFL.IDX P6, R14, R13, R12, R11 ;  /* 0x0000000c0d0e7389 */ /* 0x00006400000c000b */
[----:B01----:R-:W-:Y:S01]  /*14030*/  ENDCOLLECTIVE ;  /* 0x000000000000791b */ /* 0x003fe20003800000 */
.L_x_156:
[----:B------:R-:W-:Y:S01]  /*14040*/  ULDC.64 UR4, c[0x0][0x208] ;  /* 0x0000820000047ab9 */ /* 0x000fe20000000a00 */
[----:B------:R-:W-:Y:S01]  /*14050*/  MOV R3, R6 ;  /* 0x0000000600037202 */ /* 0x000fe20000000f00 */
[----:B------:R-:W-:Y:S02]  /*14060*/  IMAD.MOV.U32 R6, RZ, RZ, RZ ;  /* 0x000000ffff067224 */ /* 0x000fe400078e00ff */
        /* <DEDUP_REMOVED lines=11> */
[----:B------:R0:W-:Y:S04]  /*14120*/  LDGSTS.E.BYPASS.LTC128B.128 [R4+0x6c00], desc[UR4][R2.64+0x100], !P5 ;  /* 0x06c0010002047fae */ /* 0x0001e8000e901d44 */
[----:B------:R0:W-:Y:S02]  /*14130*/  LDGSTS.E.BYPASS.LTC128B.128 [R4+0x9400], desc[UR4][R2.64+0x180], !P4 ;  /* 0x0940018002047fae */ /* 0x0001e4000e101d44 */
[----:B0-----:R-:W-:Y:S05]  /*14140*/  WARPSYNC.COLLECTIVE R15, `(.L_x_157) ;  /* 0x000000000f087348 */ /* 0x001fea0003c00000 */
[----:B------:R1:W2:Y:S02]  /*14150*/  SHFL.IDX P6, R14, R13, R12, R11 ;  /* 0x0000000c0d0e7389 */ /* 0x0002a400000c000b */
[----:B012---:R-:W-:Y:S01]  /*14160*/  ENDCOLLECTIVE ;  /* 0x000000000000791b */ /* 0x007fe20003800000 */
.L_x_157:
[----:B------:R-:W-:Y:S01]  /*14170*/  IMAD.MOV.U32 R13, RZ, RZ, R17 ;  /* 0x000000ffff0d7224 */ /* 0x000fe200078e0011 */
[----:B------:R-:W-:-:S07]  /*14180*/  MOV R18, R14 ;  /* 0x0000000e00127202 */ /* 0x000fce0000000f00 */
[----:B------:R-:W-:Y:S05]  /*14190*/  WARPSYNC.COLLECTIVE R15, `(.L_x_158) ;  /* 0x000000000f087348 */ /* 0x000fea0003c00000 */
[----:B------:R0:W1:Y:S02]  /*141a0*/  SHFL.IDX P6, R14, R13, R12, R11 ;  /* 0x0000000c0d0e7389 */ /* 0x00006400000c000b */
[----:B01----:R-:W-:Y:S01]  /*141b0*/  ENDCOLLECTIVE ;  /* 0x000000000000791b */ /* 0x003fe20003800000 */
.L_x_158:
[----:B------:R-:W-:Y:S05]  /*141c0*/  BRA `(.L_x_159) ;  /* 0xffffffcc00a07947 */ /* 0x000fea000383ffff */
.L_x_77:
[----:B0-----:R0:W1:Y:S02]  /*141d0*/  SYNCS.PHASECHK.TRANS64.TRYWAIT P0, [R7+URZ+0x38820], R6 ;  /* 0x03882006070075a7 */ /* 0x001064000800017f */
[----:B-1----:R-:W-:Y:S05]  /*141e0*/  @!P0 NANOSLEEP.SYNCS 0x989680 ;  /* 0x009896800000895d */ /* 0x002fea0003900000 */
[----:B------:R-:W1:Y:S02]  /*141f0*/  @!P0 SYNCS.PHASECHK.TRANS64 P0, [R7+URZ+0x38820], R6 ;  /* 0x03882006070085a7 */ /* 0x000e64000800007f */
[----:B-1----:R-:W-:Y:S05]  /*14200*/  @!P0 BRA `(.L_x_77) ;  /* 0xfffffffc00f08947 */ /* 0x002fea000383ffff */
[----:B------:R-:W-:Y:S05]  /*14210*/  BRA `(.L_x_160) ;  /* 0xffffffd000287947 */ /* 0x000fea000383ffff */
.L_x_78:
[----:B------:R-:W1:Y:S01]  /*14220*/  S2R R3, SR_TID.X ;  /* 0x0000000000037919 */ /* 0x000e620000002100 */
[----:B------:R-:W-:Y:S01]  /*14230*/  BSSY B0, `(.L_x_161) ;  /* 0x000000a000007945 */ /* 0x000fe20003800000 */
[----:B------:R-:W-:Y:S01]  /*14240*/  IMAD.MOV.U32 R12, RZ, RZ, RZ ;  /* 0x000000ffff0c7224 */ /* 0x000fe200078e00ff */
[----:B------:R-:W-:Y:S01]  /*14250*/  MOV R15, 0xffffffff ;  /* 0xffffffff000f7802 */ /* 0x000fe20000000f00 */
[----:B------:R-:W-:Y:S01]  /*14260*/  IMAD.MOV.U32 R11, RZ, RZ, 0x1f ;  /* 0x0000001fff0b7424 */ /* 0x000fe200078e00ff */
[----:B-1----:R-:W-:-:S04]  /*14270*/  SHF.R.U32.HI R3, RZ, 0x5, R3 ;  /* 0x00000005ff037819 */ /* 0x002fc80000011603 */
[----:B------:R-:W-:-:S04]  /*14280*/  LOP3.LUT R3, R3, 0x3, RZ, 0xc0, !PT ;  /* 0x0000000303037812 */ /* 0x000fc800078ec0ff */
[----:B------:R-:W-:-:S07]  /*14290*/  MOV R13, R3 ;  /* 0x00000003000d7202 */ /* 0x000fce0000000f00 */
[----:B0----5:R-:W-:Y:S05]  /*142a0*/  WARPSYNC.COLLECTIVE R15, `(.L_x_162) ;  /* 0x000000000f087348 */ /* 0x021fea0003c00000 */
[----:B------:R1:W2:Y:S02]  /*142b0*/  SHFL.IDX P6, R14, R13, R12, R11 ;  /* 0x0000000c0d0e7389 */ /* 0x0002a400000c000b */
[----:B012--5:R-:W-:Y:S01]  /*142c0*/  ENDCOLLECTIVE ;  /* 0x000000000000791b */ /* 0x027fe20003800000 */
.L_x_162:
[----:B------:R-:W-:Y:S05]  /*142d0*/  BSYNC B0 ;  /* 0x0000000000007941 */ /* 0x000fea0003800000 */
.L_x_161:
[----:B------:R-:W-:Y:S05]  /*142e0*/  BRA `(.L_x_163) ;  /* 0xffffffd0000c7947 */ /* 0x000fea000383ffff */
.L_x_79:
[----:B------:R-:W-:Y:S01]  /*142f0*/  BSSY B0, `(.L_x_164) ;  /* 0x0000006000007945 */ /* 0x000fe20003800000 */
[----:B------:R-:W-:-:S07]  /*14300*/  IMAD.MOV.U32 R15, RZ, RZ, -0x1 ;  /* 0xffffffffff0f7424 */ /* 0x000fce00078e00ff */
[----:B01---5:R-:W-:Y:S05]  /*14310*/  WARPSYNC.COLLECTIVE R15, `(.L_x_165) ;  /* 0x000000000f0c7348 */ /* 0x023fea0003c00000 */
[----:B------:R-:W-:Y:S02]  /*14320*/  ELECT P6, UR62, PT ;  /* 0x00000000003e782f */ /* 0x000fe400038c0000 */
[----:B------:R-:W-:Y:S01]  /*14330*/  MOV R14, UR62 ;  /* 0x0000003e000e7c02 */ /* 0x000fe20008000f00 */
[----:B01---5:R-:W-:Y:S10]  /*14340*/  ENDCOLLECTIVE ;  /* 0x000000000000791b */ /* 0x023ff40003800000 */
.L_x_165:
[----:B------:R-:W-:Y:S05]  /*14350*/  BSYNC B0 ;  /* 0x0000000000007941 */ /* 0x000fea0003800000 */
.L_x_164:
[----:B------:R-:W-:Y:S05]  /*14360*/  BRA `(.L_x_166) ;  /* 0xffffffd000007947 */ /* 0x000fea000383ffff */
.L_x_81:
[----:B-1----:R1:W2:Y:S02]  /*14370*/  SYNCS.PHASECHK.TRANS64.TRYWAIT P1, [R5+URZ+0x38840], R4 ;  /* 0x03884004050075a7 */ /* 0x0022a4000802017f */
[----:B--2---:R-:W-:Y:S05]  /*14380*/  @!P1 NANOSLEEP.SYNCS 0x989680 ;  /* 0x009896800000995d */ /* 0x004fea0003900000 */
[----:B------:R-:W2:Y:S02]  /*14390*/  @!P1 SYNCS.PHASECHK.TRANS64 P1, [R5+URZ+0x38840], R4 ;  /* 0x03884004050095a7 */ /* 0x000ea4000802007f */
[----:B--2---:R-:W-:Y:S05]  /*143a0*/  @!P1 BRA `(.L_x_81) ;  /* 0xfffffffc00f09947 */ /* 0x004fea000383ffff */
[----:B------:R-:W-:Y:S05]  /*143b0*/  BRA `(.L_x_167) ;  /* 0xffffffd000287947 */ /* 0x000fea000383ffff */
.L_x_83:
[----:B--2---:R2:W3:Y:S02]  /*143c0*/  SYNCS.PHASECHK.TRANS64.TRYWAIT P1, [R3+URZ+0x38840], R0 ;  /* 0x03884000030075a7 */ /* 0x0044e4000802017f */
[----:B---3--:R-:W-:Y:S05]  /*143d0*/  @!P1 NANOSLEEP.SYNCS 0x989680 ;  /* 0x009896800000995d */ /* 0x008fea0003900000 */
[----:B------:R-:W3:Y:S02]  /*143e0*/  @!P1 SYNCS.PHASECHK.TRANS64 P1, [R3+URZ+0x38840], R0 ;  /* 0x03884000030095a7 */ /* 0x000ee4000802007f */
[----:B---3--:R-:W-:Y:S05]  /*143f0*/  @!P1 BRA `(.L_x_83) ;  /* 0xfffffffc00f09947 */ /* 0x008fea000383ffff */
[----:B------:R-:W-:Y:S05]  /*14400*/  BRA `(.L_x_168) ;  /* 0xffffffd000347947 */ /* 0x000fea000383ffff */
.L_x_85:
[----:B---3--:R3:W4:Y:S02]  /*14410*/  SYNCS.PHASECHK.TRANS64.TRYWAIT P1, [R5+URZ+0x38860], R4 ;  /* 0x03886004050075a7 */ /* 0x008724000802017f */
[----:B----4-:R-:W-:Y:S05]  /*14420*/  @!P1 NANOSLEEP.SYNCS 0x989680 ;  /* 0x009896800000995d */ /* 0x010fea0003900000 */
[----:B------:R-:W4:Y:S02]  /*14430*/  @!P1 SYNCS.PHASECHK.TRANS64 P1, [R5+URZ+0x38860], R4 ;  /* 0x03886004050095a7 */ /* 0x000f24000802007f */
[----:B----4-:R-:W-:Y:S05]  /*14440*/  @!P1 BRA `(.L_x_85) ;  /* 0xfffffffc00f09947 */ /* 0x010fea000383ffff */
[----:B------:R-:W-:Y:S05]  /*14450*/  BRA `(.L_x_169) ;  /* 0xffffffd000307947 */ /* 0x000fea000383ffff */
.L_x_170:
[----:B------:R-:W-:-:S00]  /*14460*/  BRA `(.L_x_170) ;  /* 0xfffffffc00fc7947 */ /* 0x000fc0000383ffff */
[----:B------:R-:W-:-:S00]  /*14470*/  NOP ;  /* 0x0000000000007918 */ /* 0x000fc00000000000 */
        /* <DEDUP_REMOVED lines=8> */
.L_x_3271:


//--------------------- .text._ZN7cutlass13device_kernelIN5flash11enable_sm90INS1_16FlashAttnFwdSm90INS1_25CollectiveMainloopFwdSm90ILi2EN4cute5tupleIJNS5_1CILi1EEES8_S8_EEENS6_IJNS7_ILi128EEENS7_ILi80EEENS7_ILi256EEEEEELi256ENS_6half_tEfNS_4arch4Sm90ELb0ELb0ELb1ELb1ELb1ELb0ELb0ELb1ELb1ELb1ELb1ELb0EEENS1_21CollectiveEpilogueFwdINS6_IJSA_SC_SB_EEES9_SE_SG_Li256ELb1ELb1ELb1ELb0EEENS1_36VarlenDynamicPersistentTileSchedulerILi128ELi80ELi256ELi128ELb1ELb1ELb1ELb0ELb1ELb1EEEEEEEEEvNT_6ParamsE --------------------------
	.section	.text._ZN7cutlass13device_kernelIN5flash11enable_sm90INS1_16FlashAttnFwdSm90INS1_25CollectiveMainloopFwdSm90ILi2EN4cute5tupleIJNS5_1CILi1EEES8_S8_EEENS6_IJNS7_ILi128EEENS7_ILi80EEENS7_ILi256EEEEEELi256ENS_6half_tEfNS_4arch4Sm90ELb0ELb0ELb1ELb1ELb1ELb0ELb0ELb1ELb1ELb1ELb1ELb0EEENS1_21CollectiveEpilogueFwdINS6_IJSA_SC_SB_EEES9_SE_SG_Li256ELb1ELb1ELb1ELb0EEENS1_36VarlenDynamicPersistentTileSchedulerILi128ELi80ELi256ELi128ELb1ELb1ELb1ELb0ELb1ELb1EEEEEEEEEvNT_6ParamsE,"ax",@progbits
	.align	128
.text._ZN7cutlass13device_kernelIN5flash11enable_sm90INS1_16FlashAttnFwdSm90INS1_25CollectiveMainloopFwdSm90ILi2EN4cute5tupleIJNS5_1CILi1EEES8_S8_EEENS6_IJNS7_ILi128EEENS7_ILi80EEENS7_ILi256EEEEEELi256ENS_6half_tEfNS_4arch4Sm90ELb0ELb0ELb1ELb1ELb1ELb0ELb0ELb1ELb1ELb1ELb1ELb0EEENS1_21CollectiveEpilogueFwdINS6_IJSA_SC_SB_EEES9_SE_SG_Li256ELb1ELb1ELb1ELb0EEENS1_36VarlenDynamicPersistentTileSchedulerILi128ELi80ELi256ELi128ELb1ELb1ELb1ELb0ELb1ELb1EEEEEEEEEvNT_6ParamsE:
        .type           _ZN7cutlass13device_kernelIN5flash11enable_sm90INS1_16FlashAttnFwdSm90INS1_25CollectiveMainloopFwdSm90ILi2EN4cute5tupleIJNS5_1CILi1EEES8_S8_EEENS6_IJNS7_ILi128EEENS7_ILi80EEENS7_ILi256EEEEEELi256ENS_6half_tEfNS_4arch4Sm90ELb0ELb0ELb1ELb1ELb1ELb0ELb0ELb1ELb1ELb1ELb1ELb0EEENS1_21CollectiveEpilogueFwdINS6_IJSA_SC_SB_EEES9_SE_SG_Li256ELb1ELb1ELb1ELb0EEENS1_36VarlenDynamicPersistentTileSchedulerILi128ELi80ELi256ELi128ELb1ELb1ELb1ELb0ELb1ELb1EEEEEEEEEvNT_6ParamsE,@function
        .size           _ZN7cutlass13device_kernelIN5flash11enable_sm90INS1_16FlashAttnFwdSm90INS1_25CollectiveMainloopFwdSm90ILi2EN4cute5tupleIJNS5_1CILi1EEES8_S8_EEENS6_IJNS7_ILi128EEENS7_ILi80EEENS7_ILi256EEEEEELi256ENS_6half_tEfNS_4arch4Sm90ELb0ELb0ELb1ELb1ELb1ELb0ELb0ELb1ELb1ELb1ELb1ELb0EEENS1_21CollectiveEpilogueFwdINS6_IJSA_SC_SB_EEES9_SE_SG_Li256ELb1ELb1ELb1ELb0EEENS1_36VarlenDynamicPersistentTileSchedulerILi128ELi80ELi256ELi128ELb1ELb1ELb1ELb0ELb1ELb1EEEEEEEEEvNT_6ParamsE,(.L_x_3272 - _ZN7cutlass13device_kernelIN5flash11enable_sm90INS1_16FlashAttnFwdSm90INS1_25CollectiveMainloopFwdSm90ILi2EN4cute5tupleIJNS5_1CILi1EEES8_S8_EEENS6_IJNS7_ILi128EEENS7_ILi80EEENS7_ILi256EEEEEELi256ENS_6half_tEfNS_4arch4Sm90ELb0ELb0ELb1ELb1ELb1ELb0ELb0ELb1ELb1ELb1ELb1ELb0EEENS1_21CollectiveEpilogueFwdINS6_IJSA_SC_SB_EEES9_SE_SG_Li256ELb1ELb1ELb1ELb0EEENS1_36VarlenDynamicPersistentTileSchedulerILi128ELi80ELi256ELi128ELb1ELb1ELb1ELb0ELb1ELb1EEEEEEEEEvNT_6ParamsE)
        .other          _ZN7cutlass13device_kernelIN5flash11enable_sm90INS1_16FlashAttnFwdSm90INS1_25CollectiveMainloopFwdSm90ILi2EN4cute5tupleIJNS5_1CILi1EEES8_S8_EEENS6_IJNS7_ILi128EEENS7_ILi80EEENS7_ILi256EEEEEELi256ENS_6half_tEfNS_4arch4Sm90ELb0ELb0ELb1ELb1ELb1ELb0ELb0ELb1ELb1ELb1ELb1ELb0EEENS1_21CollectiveEpilogueFwdINS6_IJSA_SC_SB_EEES9_SE_SG_Li256ELb1ELb1ELb1ELb0EEENS1_36VarlenDynamicPersistentTileSchedulerILi128ELi80ELi256ELi128ELb1ELb1ELb1ELb0ELb1ELb1EEEEEEEEEvNT_6ParamsE,@"STO_CUDA_ENTRY STV_DEFAULT"
_ZN7cutlass13device_kernelIN5flash11enable_sm90INS1_16FlashAttnFwdSm90INS1_25CollectiveMainloopFwdSm90ILi2EN4cute5tupleIJNS5_1CILi1EEES8_S8_EEENS6_IJNS7_ILi128EEENS7_ILi80EEENS7_ILi256EEEEEELi256ENS_6half_tEfNS_4arch4Sm90ELb0ELb0ELb1ELb1ELb1ELb0ELb0ELb1ELb1ELb1ELb1ELb0EEENS1_21CollectiveEpilogueFwdINS6_IJSA_SC_SB_EEES9_SE_SG_Li256ELb1ELb1ELb1ELb0EEENS1_36VarlenDynamicPersistentTileSchedulerILi128ELi80ELi256ELi128ELb1ELb1ELb1ELb0ELb1ELb1EEEEEEEEEvNT_6ParamsE:
        /* <DEDUP_REMOVED lines=45> */
.L_x_171:
        /* <DEDUP_REMOVED lines=22> */
.L_x_172:
        /* <DEDUP_REMOVED lines=18> */
.L_x_173:
        /* <DEDUP_REMOVED lines=22> */
.L_x_174:
        /* <DEDUP_REMOVED lines=23> */
.L_x_175:
[----:B------:R-:W-:Y:S01]  /*0820*/  UISETP.NE.AND UP0, UPT, UR9, URZ, UPT ;  /* 0x0000003f0900728c */ /* 0x000fe2000bf05270 */
[----:B------:R-:W-:Y:S01]  /*0830*/  NOP ;  /* 0x0000000000007918 */ /* 0x000fe20000000000 */
[----:B0-----:R-:W-:Y:S01]  /*0840*/  UMOV UR4, 0x1 ;  /* 0x0000000100047882 */ /* 0x001fe20000000000 */
[----:B------:R-:W-:Y:S01]  /*0850*/  ULDC.64 UR36, c[0x0][0x208] ;  /* 0x0000820000247ab9 */ /* 0x000fe20000000a00 */
[----:B------:R-:W-:Y:S01]  /*0860*/  USEL UR4, UR4, 0x2, !UP0 ;  /* 0x0000000204047887 */ /* 0x000fe2000c000000 */
[----:B-1234-:R-:W-:Y:S01]  /*0870*/  BAR.SYNC.DEFER_BLOCKING 0x0 ;  /* 0x0000000000007b1d */ /* 0x01efe20000010000 */
[----:B------:R-:W-:-:S04]  /*0880*/  PLOP3.LUT P0, PT, PT, PT, UP0, 0x80, 0x0 ;  /* 0x000000000000781c */ /* 0x000fc80003f0f008 */
[----:B------:R-:W-:-:S05]  /*0890*/  IMAD.U32 R3, RZ, RZ, UR4 ;  /* 0x00000004ff037e24 */ /* 0x000fca000f8e00ff */
[----:B------:R0:W-:Y:S04]  /*08a0*/  STL [R1+0x50], R3 ;  /* 0x0000500301007387 */ /* 0x0001e80000100800 */
[----:B------:R-:W-:Y:S05]  /*08b0*/  @!P0 BRA `(.L_x_176) ;  /* 0x000000fc00688947 */ /* 0x000fea0003800000 */
.L_x_177:
[----:B------:R-:W-:-:S08]  /*08c0*/  NOP ;  /* 0x0000000000007918 */ /* 0x000fd00000000000 */
[----:B------:R-:W1:Y:S02]  /*08d0*/  USETMAXREG.TRY_ALLOC.CTAPOOL UP0, 0xe8 ;  /* 0x000000e8000079c8 */ /* 0x000e640008000600 */
[----:B-1----:R-:W-:-:S13]  /*08e0*/  PLOP3.LUT P0, PT, PT, PT, UP0, 0x80, 0x0 ;  /* 0x000000000000781c */ /* 0x002fda0003f0f008 */
[----:B------:R-:W-:Y:S05]  /*08f0*/  @!P0 BRA `(.L_x_177) ;  /* 0xfffffffc00f08947 */ /* 0x000fea000383ffff */
[----:B------:R-:W1:Y:S08]  /*0900*/  S2UR UR5, SR_CgaCtaId ;  /* 0x00000000000579c3 */ /* 0x000e700000008800 */
[----:B------:R-:W-:Y:S06]  /*0910*/  BAR.ARV 0x8, 0x180 ;  /* 0x0206000000007b1d */ /* 0x000fec0000002000 */
[----:B------:R-:W-:-:S02]  /*0920*/  UMOV UR4, 0x400 ;  /* 0x0000040000047882 */ /* 0x000fc40000000000 */
[----:B------:R-:W-:Y:S01]  /*0930*/  BAR.SYNC.DEFER_BLOCKING 0x5, 0x180 ;  /* 0x0146000000007b1d */ /* 0x000fe20000010000 */
[----:B-1----:R-:W-:-:S09]  /*0940*/  ULEA UR4, UR5, UR4, 0x18 ;  /* 0x0000000405047291 */ /* 0x002fd2000f8ec03f */
[----:B------:R-:W1:Y:S01]  /*0950*/  LDS.128 R8, [UR4+0x388d0] ;  /* 0x0388d004ff087984 */ /* 0x000e620008000c00 */
[----:B------:R-:W-:Y:S01]  /*0960*/  ULDC UR4, c[0x0][0xc3c] ;  /* 0x00030f0000047ab9 */ /* 0x000fe20000000800 */
[----:B------:R-:W-:Y:S06]  /*0970*/  BAR.ARV 0x4, 0x180 ;  /* 0x0106000000007b1d */ /* 0x000fec0000002000 */
[----:B-1----:R-:W-:-:S13]  /*0980*/  ISETP.GE.AND P0, PT, R11, UR4, PT ;  /* 0x000000040b007c0c */ /* 0x002fda000bf06270 */
[----:B------:R-:W-:Y:S05]  /*0990*/  @P0 EXIT ;  /* 0x000000000000094d */ /* 0x000fea0003800000 */
[----:B------:R-:W2:Y:S01]  /*09a0*/  LDL R2, [R1+0x50] ;  /* 0x0000500001027983 */ /* 0x000ea20000100800 */
[----:B------:R-:W-:Y:S01]  /*09b0*/  VIADD R0, R0, 0xffffff80 ;  /* 0xffffff8000007836 */ /* 0x000fe20000000000 */
[----:B------:R-:W-:Y:S01]  /*09c0*/  R2UR UR7, R11 ;  /* 0x000000000b0772ca */ /* 0x000fe200000e0000 */
[----:B------:R-:W-:Y:S01]  /*09d0*/  UMOV UR38, URZ ;  /* 0x0000003f00267c82 */ /* 0x000fe20008000000 */
[----:B------:R-:W-:Y:S02]  /*09e0*/  R2UR UR6, R9 ;  /* 0x00000000090672ca */ /* 0x000fe400000e0000 */
[----:B0-----:R-:W-:Y:S02]  /*09f0*/  SHF.R.S32.HI R3, RZ, 0x1f, R0 ;  /* 0x0000001fff037819 */ /* 0x001fe40000011400 */
[----:B------:R-:W-:Y:S02]  /*0a00*/  R2UR UR5, R10 ;  /* 0x000000000a0572ca */ /* 0x000fe400000e0000 */
[----:B------:R-:W-:-:S05]  /*0a10*/  LEA.HI R4, R3, R0, RZ, 0x5 ;  /* 0x0000000003047211 */ /* 0x000fca00078f28ff */
[----:B------:R-:W-:-:S05]  /*0a20*/  IMAD.SHL.U32 R6, R4, 0x20, RZ ;  /* 0x0000002004067824 */ /* 0x000fca00078e00ff */
[----:B------:R-:W-:Y:S02]  /*0a30*/  LOP3.LUT R6, R6, 0xfffffc00, RZ, 0xc0, !PT ;  /* 0xfffffc0006067812 */ /* 0x000fe400078ec0ff */
[----:B--2---:R-:W-:Y:S02]  /*0a40*/  R2UR UR4, R2 ;  /* 0x00000000020472ca */ /* 0x004fe400000e0000 */
[----:B------:R-:W-:-:S04]  /*0a50*/  LEA.HI R2, R3, R0, RZ, 0x7 ;  /* 0x0000000003027211 */ /* 0x000fc800078f38ff */
[----:B------:R-:W-:-:S05]  /*0a60*/  LOP3.LUT R5, R2, 0xffffff80, RZ, 0xc0, !PT ;  /* 0xffffff8002057812 */ /* 0x000fca00078ec0ff */
[----:B------:R-:W-:Y:S01]  /*0a70*/  IMAD.IADD R13, R0, 0x1, -R5 ;  /* 0x00000001000d7824 */ /* 0x000fe200078e0a05 */
[CC--:B------:R-:W-:Y:S01]  /*0a80*/  LEA.HI R5, R3.reuse, R0.reuse, RZ, 0x2 ;  /* 0x0000000003057211 */ /* 0x0c0fe200078f10ff */
[----:B------:R-:W-:Y:S01]  /*0a90*/  ULOP3.LUT UR8, UR4, 0x1, URZ, 0xfc, !UPT ;  /* 0x0000000104087892 */ /* 0x000fe2000f8efc3f */
[----:B------:R-:W-:Y:S02]  /*0aa0*/  LEA.HI R3, R3, R0, RZ, 0x4 ;  /* 0x0000000003037211 */ /* 0x000fe400078f20ff */
[----:B------:R-:W-:Y:S01]  /*0ab0*/  SHF.R.S32.HI R8, RZ, 0x1f, R13 ;  /* 0x0000001fff087819 */ /* 0x000fe2000001140d */
[----:B------:R-:W-:Y:S01]  /*0ac0*/  STL [R1+0x3c], R13 ;  /* 0x00003c0d01007387 */ /* 0x000fe20000100800 */
[----:B------:R-:W-:Y:S01]  /*0ad0*/  LOP3.LUT R11, R5, 0xfffffffc, RZ, 0xc0, !PT ;  /* 0xfffffffc050b7812 */ /* 0x000fe200078ec0ff */
[----:B------:R-:W-:Y:S01]  /*0ae0*/  UMOV UR4, URZ ;  /* 0x0000003f00047c82 */ /* 0x000fe20008000000 */
[----:B------:R-:W-:Y:S02]  /*0af0*/  LOP3.LUT R5, R3, 0x3fffff0, RZ, 0xc0, !PT ;  /* 0x03fffff003057812 */ /* 0x000fe400078ec0ff */
[----:B------:R-:W-:Y:S01]  /*0b00*/  LEA.HI R9, R8, R13, RZ, 0x2 ;  /* 0x0000000d08097211 */ /* 0x000fe200078f10ff */
[C---:B------:R-:W-:Y:S01]  /*0b10*/  IMAD.IADD R12, R0.reuse, 0x1, -R11 ;  /* 0x00000001000c7824 */ /* 0x040fe200078e0a0b */
[----:B------:R-:W-:Y:S01]  /*0b20*/  SHF.R.S32.HI R4, RZ, 0x4, R3 ;  /* 0x00000004ff047819 */ /* 0x000fe20000011403 */
[----:B------:R-:W-:Y:S01]  /*0b30*/  IMAD.IADD R5, R0, 0x1, -R5 ;  /* 0x0000000100057824 */ /* 0x000fe200078e0a05 */
[----:B------:R-:W-:-:S02]  /*0b40*/  SHF.R.S32.HI R10, RZ, 0x2, R9 ;  /* 0x00000002ff0a7819 */ /* 0x000fc40000011409 */
[----:B------:R-:W-:Y:S01]  /*0b50*/  SHF.R.S32.HI R7, RZ, 0x1f, R9 ;  /* 0x0000001fff077819 */ /* 0x000fe20000011409 */
[----:B------:R-:W-:Y:S01]  /*0b60*/  IMAD R6, R5, 0x40, R6 ;  /* 0x0000004005067824 */ /* 0x000fe200078e0206 */
[----:B------:R-:W-:Y:S02]  /*0b70*/  LEA.HI R0, R3, R4, RZ, 0x1 ;  /* 0x0000000403007211 */ /* 0x000fe400078f08ff */
[----:B------:R-:W-:Y:S02]  /*0b80*/  SHF.R.S32.HI R3, RZ, 0x7, R2 ;  /* 0x00000007ff037819 */ /* 0x000fe40000011402 */
[----:B------:R-:W-:Y:S02]  /*0b90*/  LEA.HI R11, R7, R10, RZ, 0x3 ;  /* 0x0000000a070b7211 */ /* 0x000fe400078f18ff */
[----:B------:R-:W-:Y:S02]  /*0ba0*/  LEA.HI R2, R2, R3, RZ, 0x1 ;  /* 0x0000000302027211 */ /* 0x000fe400078f08ff */
[----:B------:R-:W-:-:S02]  /*0bb0*/  LOP3.LUT R7, R0, 0x1ffffffe, RZ, 0xc0, !PT ;  /* 0x1ffffffe00077812 */ /* 0x000fc400078ec0ff */
[----:B------:R-:W-:Y:S02]  /*0bc0*/  LOP3.LUT R11, R11, 0xfffffff8, RZ, 0xc0, !PT ;  /* 0xfffffff80b0b7812 */ /* 0x000fe400078ec0ff */
[----:B------:R-:W-:Y:S01]  /*0bd0*/  LEA.HI R8, R8, R13, RZ, 0x5 ;  /* 0x0000000d08087211 */ /* 0x000fe200078f28ff */
[----:B------:R-:W-:Y:S01]  /*0be0*/  IMAD.IADD R7, R4, 0x1, -R7 ;  /* 0x0000000104077824 */ /* 0x000fe200078e0a07 */
[----:B------:R-:W-:Y:S01]  /*0bf0*/  LOP3.LUT R2, R2, 0x3fffffe, RZ, 0xc0, !PT ;  /* 0x03fffffe02027812 */ /* 0x000fe200078ec0ff */
[----:B------:R-:W-:Y:S01]  /*0c00*/  IMAD.IADD R11, R10, 0x1, -R11 ;  /* 0x000000010a0b7824 */ /* 0x000fe200078e0a0b */
[----:B------:R-:W-:Y:S02]  /*0c10*/  LEA.HI R0, R12, R12, RZ, 0x1 ;  /* 0x0000000c0c007211 */ /* 0x000fe400078f08ff */
[----:B------:R-:W-:Y:S01]  /*0c20*/  SHF.R.S32.HI R8, RZ, 0x5, R8 ;  /* 0x00000005ff087819 */ /* 0x000fe20000011408 */
[----:B------:R-:W-:Y:S01]  /*0c30*/  IMAD.IADD R2, R3, 0x1, -R2 ;  /* 0x0000000103027824 */ /* 0x000fe200078e0a02 */
[----:B------:R-:W-:Y:S01]  /*0c40*/  LOP3.LUT R3, R0, 0x1ffffffe, RZ, 0xc0, !PT ;  /* 0x1ffffffe00037812 */ /* 0x000fe200078ec0ff */
[----:B------:R-:W-:Y:S01]  /*0c50*/  IMAD R0, R7, 0x8, R6 ;  /* 0x0000000807007824 */ /* 0x000fe200078e0206 */
[----:B------:R-:W-:Y:S01]  /*0c60*/  LOP3.LUT R9, R9, 0x7ffffffc, RZ, 0xc0, !PT ;  /* 0x7ffffffc09097812 */ /* 0x000fe200078ec0ff */
[----:B------:R-:W-:-:S02]  /*0c70*/  IMAD R11, R8, 0x10, R11 ;  /* 0x00000010080b7824 */ /* 0x000fc400078e020b */
[----:B------:R-:W-:Y:S01]  /*0c80*/  IMAD.IADD R3, R12, 0x1, -R3 ;  /* 0x000000010c037824 */ /* 0x000fe200078e0a03 */
[----:B------:R0:W-:Y:S01]  /*0c90*/  STL [R1+0x48], R0 ;  /* 0x0000480001007387 */ /* 0x0001e20000100800 */
[----:B------:R-:W-:-:S04]  /*0ca0*/  IMAD.IADD R9, R13, 0x1, -R9 ;  /* 0x000000010d097824 */ /* 0x000fc800078e0a09 */
[----:B------:R-:W-:-:S04]  /*0cb0*/  IMAD.SHL.U32 R23, R9, 0x2, RZ ;  /* 0x0000000209177824 */ /* 0x000fc800078e00ff */
[C---:B------:R-:W-:Y:S01]  /*0cc0*/  VIADD R17, R23.reuse, 0x8 ;  /* 0x0000000817117836 */ /* 0x040fe20000000000 */
[----:B0-----:R-:W-:Y:S01]  /*0cd0*/  LEA R0, R2, R11, 0x6 ;  /* 0x0000000b02007211 */ /* 0x001fe200078e30ff */
[----:B------:R-:W-:Y:S02]  /*0ce0*/  IMAD.U32 R2, RZ, RZ, UR8 ;  /* 0x00000008ff027e24 */ /* 0x000fe4000f8e00ff */
[C---:B------:R-:W-:Y:S01]  /*0cf0*/  VIADD R16, R23.reuse, 0x10 ;  /* 0x0000001017107836 */ /* 0x040fe20000000000 */
[----:B------:R-:W-:Y:S01]  /*0d00*/  SHF.R.S32.HI R18, RZ, 0x1f, R17 ;  /* 0x0000001fff127819 */ /* 0x000fe20000011411 */
[----:B------:R0:W-:Y:S01]  /*0d10*/  STL [R1+0x40], R0 ;  /* 0x0000400001007387 */ /* 0x0001e20000100800 */
[C---:B------:R-:W-:Y:S02]  /*0d20*/  VIADD R15, R23.reuse, 0x18 ;  /* 0x00000018170f7836 */ /* 0x040fe40000000000 */
[C---:B------:R-:W-:Y:S01]  /*0d30*/  VIADD R14, R23.reuse, 0x20 ;  /* 0x00000020170e7836 */ /* 0x040fe20000000000 */
[----:B------:R1:W-:Y:S01]  /*0d40*/  STL [R1+0x4c], R2 ;  /* 0x00004c0201007387 */ /* 0x0003e20000100800 */
[C---:B------:R-:W-:Y:S01]  /*0d50*/  VIADD R13, R23.reuse, 0x28 ;  /* 0x00000028170d7836 */ /* 0x040fe20000000000 */
[----:B------:R-:W-:Y:S01]  /*0d60*/  SHF.R.S32.HI R17, RZ, 0x1f, R16 ;  /* 0x0000001fff117819 */ /* 0x000fe20000011410 */
[C---:B------:R-:W-:Y:S01]  /*0d70*/  VIADD R12, R23.reuse, 0x30 ;  /* 0x00000030170c7836 */ /* 0x040fe20000000000 */
[----:B------:R-:W-:Y:S01]  /*0d80*/  SHF.R.S32.HI R16, RZ, 0x1f, R15 ;  /* 0x0000001fff107819 */ /* 0x000fe2000001140f */
[----:B------:R-:W-:Y:S01]  /*0d90*/  VIADD R11, R23, 0x38 ;  /* 0x00000038170b7836 */ /* 0x000fe20000000000 */
[----:B------:R-:W-:Y:S01]  /*0da0*/  SHF.R.S32.HI R15, RZ, 0x1f, R14 ;  /* 0x0000001fff0f7819 */ /* 0x000fe2000001140e */
[----:B0-----:R-:W-:Y:S01]  /*0db0*/  IMAD R0, R3, 0x8, R0 ;  /* 0x0000000803007824 */ /* 0x001fe200078e0200 */
[----:B------:R-:W-:Y:S01]  /*0dc0*/  SHF.R.S32.HI R14, RZ, 0x1f, R13 ;  /* 0x0000001fff0e7819 */ /* 0x000fe2000001140d */
[C---:B------:R-:W-:Y:S01]  /*0dd0*/  VIADD R10, R23.reuse, 0x40 ;  /* 0x00000040170a7836 */ /* 0x040fe20000000000 */
[----:B------:R-:W-:Y:S01]  /*0de0*/  SHF.R.S32.HI R13, RZ, 0x1f, R12 ;  /* 0x0000001fff0d7819 */ /* 0x000fe2000001140c */
[----:B-1----:R-:W-:Y:S01]  /*0df0*/  IMAD.U32 R2, RZ, RZ, UR4 ;  /* 0x00000004ff027e24 */ /* 0x002fe2000f8e00ff */
[----:B------:R-:W-:Y:S01]  /*0e00*/  SHF.R.S32.HI R12, RZ, 0x1f, R11 ;  /* 0x0000001fff0c7819 */ /* 0x000fe2000001140b */
[C---:B------:R-:W-:Y:S01]  /*0e10*/  VIADD R9, R23.reuse, 0x48 ;  /* 0x0000004817097836 */ /* 0x040fe20000000000 */
[----:B------:R-:W-:Y:S01]  /*0e20*/  SHF.R.S32.HI R11, RZ, 0x1f, R10 ;  /* 0x0000001fff0b7819 */ /* 0x000fe2000001140a */
[C---:B------:R-:W-:Y:S01]  /*0e30*/  VIADD R8, R23.reuse, 0x50 ;  /* 0x0000005017087836 */ /* 0x040fe20000000000 */
[----:B------:R0:W-:Y:S01]  /*0e40*/  STL [R1+0x38], R2 ;  /* 0x0000380201007387 */ /* 0x0001e20000100800 */
[C---:B------:R-:W-:Y:S01]  /*0e50*/  VIADD R7, R23.reuse, 0x58 ;  /* 0x0000005817077836 */ /* 0x040fe20000000000 */
[----:B------:R-:W-:Y:S01]  /*0e60*/  SHF.R.S32.HI R10, RZ, 0x1f, R9 ;  /* 0x0000001fff0a7819 */ /* 0x000fe20000011409 */
[C---:B------:R-:W-:Y:S01]  /*0e70*/  VIADD R6, R23.reuse, 0x60 ;  /* 0x0000006017067836 */ /* 0x040fe20000000000 */
[----:B------:R1:W-:Y:S01]  /*0e80*/  STL [R1+0x44], R0 ;  /* 0x0000440001007387 */ /* 0x0003e20000100800 */
[C---:B------:R-:W-:Y:S01]  /*0e90*/  VIADD R5, R23.reuse, 0x68 ;  /* 0x0000006817057836 */ /* 0x040fe20000000000 */
[----:B------:R-:W-:Y:S01]  /*0ea0*/  SHF.R.S32.HI R9, RZ, 0x1f, R8 ;  /* 0x0000001fff097819 */ /* 0x000fe20000011408 */
[C---:B------:R-:W-:Y:S01]  /*0eb0*/  VIADD R4, R23.reuse, 0x70 ;  /* 0x0000007017047836 */ /* 0x040fe20000000000 */
[----:B------:R-:W-:Y:S01]  /*0ec0*/  SHF.R.S32.HI R8, RZ, 0x1f, R7 ;  /* 0x0000001fff087819 */ /* 0x000fe20000011407 */
[C---:B------:R-:W-:Y:S01]  /*0ed0*/  VIADD R226, R23.reuse, 0x80 ;  /* 0x0000008017e27836 */ /* 0x040fe20000000000 */
[C---:B0-----:R-:W-:Y:S01]  /*0ee0*/  IADD3 R2, R23.reuse, 0x78, RZ ;  /* 0x0000007817027810 */ /* 0x041fe20007ffe0ff */
[C---:B------:R-:W-:Y:S01]  /*0ef0*/  VIADD R225, R23.reuse, 0x88 ;  /* 0x0000008817e17836 */ /* 0x040fe20000000000 */
[----:B------:R-:W-:Y:S01]  /*0f00*/  SHF.R.S32.HI R7, RZ, 0x1f, R6 ;  /* 0x0000001fff077819 */ /* 0x000fe20000011406 */
        /* <DEDUP_REMOVED lines=18> */
[----:B------:R-:W-:Y:S01]  /*1030*/  VIADD R213, R23, 0xd8 ;  /* 0x000000d817d57836 */ /* 0x000fe20000000000 */
[----:B------:R-:W-:Y:S01]  /*1040*/  SHF.R.S32.HI R2, RZ, 0x1f, R220 ;  /* 0x0000001fff027819 */ /* 0x000fe200000114dc */
[----:B------:R-:W-:Y:S01]  /*1050*/  IMAD.U32 R16, RZ, RZ, UR4 ;  /* 0x00000004ff107e24 */ /* 0x000fe2000f8e00ff */
[----:B------:R-:W-:-:S02]  /*1060*/  SHF.R.S32.HI R5, RZ, 0x1f, R219 ;  /* 0x0000001fff057819 */ /* 0x000fc400000114db */
[----:B------:R-:W-:Y:S02]  /*1070*/  SHF.R.S32.HI R4, RZ, 0x1f, R218 ;  /* 0x0000001fff047819 */ /* 0x000fe400000114da */
[----:B-1----:R-:W-:-:S07]  /*1080*/  SHF.R.S32.HI R2, RZ, 0x1f, R217 ;  /* 0x0000001fff027819 */ /* 0x002fce00000114d9 */
.L_x_227:
[----:B------:R-:W-:Y:S01]  /*1090*/  ULDC.64 UR8, c[0x0][0xc88] ;  /* 0x0003220000087ab9 */ /* 0x000fe20000000a00 */
[----:B------:R-:W-:Y:S01]  /*10a0*/  ULDC.64 UR10, c[0x0][0xa20] ;  /* 0x00028800000a7ab9 */ /* 0x000fe20000000a00 */
[----:B------:R-:W-:Y:S02]  /*10b0*/  UIMAD.WIDE UR8, UR7, 0x4, UR8 ;  /* 0x00000004070878a5 */ /* 0x000fe4000f8e0208 */
[----:B------:R-:W-:Y:S01]  /*10c0*/  UISETP.NE.U32.AND UP1, UPT, UR10, URZ, UPT ;  /* 0x0000003f0a00728c */ /* 0x000fe2000bf25070 */
[----:B------:R-:W-:Y:S01]  /*10d0*/  UMOV UR61, URZ ;  /* 0x0000003f003d7c82 */ /* 0x000fe20008000000 */
[----:B------:R-:W-:Y:S02]  /*10e0*/  ULDC UR7, c[0x0][0x2f0] ;  /* 0x0000bc0000077ab9 */ /* 0x000fe40000000800 */
[----:B0-2---:R-:W-:Y:S02]  /*10f0*/  IMAD.U32 R2, RZ, RZ, UR8 ;  /* 0x00000008ff027e24 */ /* 0x005fe4000f8e00ff */
[----:B-1----:R-:W-:Y:S01]  /*1100*/  IMAD.U32 R3, RZ, RZ, UR9 ;  /* 0x00000009ff037e24 */ /* 0x002fe2000f8e00ff */
[----:B------:R-:W-:-:S04]  /*1110*/  ULDC.64 UR8, c[0x0][0xa28] ;  /* 0x00028a0000087ab9 */ /* 0x000fc80000000a00 */
[----:B------:R-:W2:Y:S01]  /*1120*/  LDG.E R2, desc[UR36][R2.64] ;  /* 0x0000002402027981 */ /* 0x000ea2000c1e1900 */
[----:B------:R-:W-:Y:S02]  /*1130*/  UISETP.NE.U32.AND UP0, UPT, UR8, URZ, UPT ;  /* 0x0000003f0800728c */ /* 0x000fe4000bf05070 */
[----:B------:R-:W-:Y:S02]  /*1140*/  UISETP.NE.AND.EX UP1, UPT, UR11, URZ, UPT, UP1 ;  /* 0x0000003f0b00728c */ /* 0x000fe4000bf25310 */
[----:B------:R-:W-:-:S04]  /*1150*/  UISETP.NE.AND.EX UP0, UPT, UR9, URZ, UPT, UP0 ;  /* 0x0000003f0900728c */ /* 0x000fc8000bf05300 */
[----:B------:R-:W-:Y:S02]  /*1160*/  PLOP3.LUT P1, PT, PT, PT, UP1, 0x80, 0x0 ;  /* 0x000000000000781c */ /* 0x000fe40003f2f018 */
[----:B------:R-:W-:Y:S02]  /*1170*/  PLOP3.LUT P0, PT, PT, PT, UP0, 0x80, 0x0 ;  /* 0x000000000000781c */ /* 0x000fe40003f0f008 */
[----:B--2---:R-:W-:-:S13]  /*1180*/  R2UR UR4, R2 ;  /* 0x00000000020472ca */ /* 0x004fda00000e0000 */
[----:B------:R-:W-:Y:S02]  /*1190*/  USHF.R.S32.HI UR12, URZ, 0x1f, UR4 ;  /* 0x0000001f3f0c7899 */ /* 0x000fe40008011404 */
[----:B-----5:R-:W-:Y:S01]  /*11a0*/  MOV R0, UR4 ;  /* 0x0000000400007c02 */ /* 0x020fe20008000f00 */
[----:B------:R-:W-:-:S03]  /*11b0*/  @UP0 ULEA UR8, UP2, UR4, UR8, 0x2 ;  /* 0x0000000804080291 */ /* 0x000fc6000f84103f */
[----:B------:R-:W-:Y:S01]  /*11c0*/  IMAD.U32 R2, RZ, RZ, UR12 ;  /* 0x0000000cff027e24 */ /* 0x000fe2000f8e00ff */
[----:B------:R-:W-:Y:S01]  /*11d0*/  @UP0 ULEA.HI.X UR9, UR4, UR9, UR12, 0x2, UP2 ;  /* 0x0000000904090291 */ /* 0x000fe200090f140c */
[----:B------:R-:W-:Y:S01]  /*11e0*/  STL [R1+0x30], R0 ;  /* 0x0000300001007387 */ /* 0x000fe20000100800 */
[----:B------:R-:W-:-:S03]  /*11f0*/  @UP1 ULEA UR10, UP0, UR4, UR10, 0x2 ;  /* 0x0000000a040a1291 */ /* 0x000fc6000f80103f */
[----:B------:R0:W-:Y:S01]  /*1200*/  STL [R1+0x34], R2 ;  /* 0x0000340201007387 */ /* 0x0001e20000100800 */
[----:B------:R-:W-:Y:S01]  /*1210*/  IMAD.U32 R3, RZ, RZ, UR9 ;  /* 0x00000009ff037e24 */ /* 0x000fe2000f8e00ff */
[----:B------:R-:W-:Y:S01]  /*1220*/  @UP1 ULEA.HI.X UR11, UR4, UR11, UR12, 0x2, UP0 ;  /* 0x0000000b040b1291 */ /* 0x000fe200080f140c */
[----:B------:R-:W-:Y:S02]  /*1230*/  IMAD.U32 R4, RZ, RZ, UR10 ;  /* 0x0000000aff047e24 */ /* 0x000fe4000f8e00ff */
[----:B------:R-:W-:Y:S01]  /*1240*/  ULDC UR4, c[0x0][0x424] ;  /* 0x0001090000047ab9 */ /* 0x000fe20000000800 */
[----:B0-----:R-:W-:Y:S01]  /*1250*/  IMAD.U32 R2, RZ, RZ, UR8 ;  /* 0x00000008ff027e24 */ /* 0x001fe2000f8e00ff */
[----:B------:R-:W-:-:S05]  /*1260*/  ULDC.64 UR8, c[0x0][0x418] ;  /* 0x0001060000087ab9 */ /* 0x000fca0000000a00 */
[----:B------:R-:W2:Y:S01]  /*1270*/  @P0 LDG.E R2, desc[UR36][R2.64] ;  /* 0x0000002402020981 */ /* 0x000ea2000c1e1900 */
[----:B------:R-:W-:-:S05]  /*1280*/  IMAD.U32 R5, RZ, RZ, UR11 ;  /* 0x0000000bff057e24 */ /* 0x000fca000f8e00ff */
[----:B---3--:R-:W3:Y:S01]  /*1290*/  @P1 LDG.E R4, desc[UR36][R4.64] ;  /* 0x0000002404041981 */ /* 0x008ee2000c1e1900 */
[----:B------:R-:W-:Y:S02]  /*12a0*/  UISETP.NE.U32.AND UP0, UPT, UR8, URZ, UPT ;  /* 0x0000003f0800728c */ /* 0x000fe4000bf05070 */
[----:B------:R-:W-:Y:S02]  /*12b0*/  ULOP3.LUT UR8, UR5, 0xff000000, URZ, 0xc0, !UPT ;  /* 0xff00000005087892 */ /* 0x000fe4000f8ec03f */
[----:B------:R-:W-:-:S04]  /*12c0*/  UISETP.NE.AND.EX UP0, UPT, UR9, URZ, UPT, UP0 ;  /* 0x0000003f0900728c */ /* 0x000fc8000bf05300 */
[----:B------:R-:W-:-:S04]  /*12d0*/  USEL UR4, UR4, 0x1, UP0 ;  /* 0x0000000104047887 */ /* 0x000fc80008000000 */
[----:B------:R-:W-:Y:S01]  /*12e0*/  UIMAD UR4, UR4, UR7, URZ ;  /* 0x00000007040472a4 */ /* 0x000fe2000f8e023f */
[----:B--2---:R-:W-:Y:S01]  /*12f0*/  @P0 R2UR UR61, R2 ;  /* 0x00000000023d02ca */ /* 0x004fe200000e0000 */
[----:B------:R-:W-:-:S05]  /*1300*/  IMAD.U32 R2, RZ, RZ, UR6 ;  /* 0x00000006ff027e24 */ /* 0x000fca000f8e00ff */
[----:B------:R0:W-:Y:S01]  /*1310*/  STL [R1+0x2c], R2 ;  /* 0x00002c0201007387 */ /* 0x0001e20000100800 */
[----:B---3--:R-:W-:Y:S01]  /*1320*/  @P1 R2UR UR4, R4 ;  /* 0x00000000040412ca */ /* 0x008fe200000e0000 */
[----:B----4-:R-:W-:-:S14]  /*1330*/  @P1 BRA `(.L_x_178) ;  /* 0x0000000000381947 */ /* 0x010fdc0003800000 */
[----:B------:R-:W-:Y:S02]  /*1340*/  ULDC.64 UR6, c[0x0][0xa08] ;  /* 0x0002820000067ab9 */ /* 0x000fe40000000a00 */
[----:B------:R-:W-:-:S04]  /*1350*/  ISETP.NE.U32.AND P0, PT, RZ, UR6, PT ;  /* 0x00000006ff007c0c */ /* 0x000fc8000bf05070 */
[----:B------:R-:W-:-:S13]  /*1360*/  ISETP.NE.AND.EX P0, PT, RZ, UR7, PT, P0 ;  /* 0x00000007ff007c0c */ /* 0x000fda000bf05300 */
[----:B------:R-:W-:Y:S05]  /*1370*/  @!P0 BRA `(.L_x_178) ;  /* 0x0000000000288947 */ /* 0x000fea0003800000 */
[----:B------:R-:W-:Y:S01]  /*1380*/  R2UR UR4, R0 ;  /* 0x00000000000472ca */ /* 0x000fe200000e0000 */
[----:B------:R-:W-:-:S12]  /*1390*/  ULDC.64 UR6, c[0x0][0xa08] ;  /* 0x0002820000067ab9 */ /* 0x000fd80000000a00 */
[----:B------:R-:W-:-:S06]  /*13a0*/  UIMAD.WIDE UR6, UR4, 0x4, UR6 ;  /* 0x00000004040678a5 */ /* 0x000fcc000f8e0206 */
[----:B0-----:R-:W-:Y:S02]  /*13b0*/  IMAD.U32 R2, RZ, RZ, UR6 ;  /* 0x00000006ff027e24 */ /* 0x001fe4000f8e00ff */
[----:B------:R-:W-:-:S05]  /*13c0*/  IMAD.U32 R3, RZ, RZ, UR7 ;  /* 0x00000007ff037e24 */ /* 0x000fca000f8e00ff */
[----:B------:R-:W2:Y:S04]  /*13d0*/  LDG.E R4, desc[UR36][R2.64] ;  /* 0x0000002402047981 */ /* 0x000ea8000c1e1900 */
[----:B------:R-:W3:Y:S01]  /*13e0*/  LDG.E R0, desc[UR36][R2.64+0x4] ;  /* 0x0000042402007981 */ /* 0x000ee2000c1e1900 */
[----:B--2---:R-:W-:Y:S02]  /*13f0*/  R2UR UR4, R4 ;  /* 0x00000000040472ca */ /* 0x004fe400000e0000 */
[----:B---3--:R-:W-:-:S13]  /*1400*/  R2UR UR6, R0 ;  /* 0x00000000000672ca */ /* 0x008fda00000e0000 */
[----:B------:R-:W-:-:S12]  /*1410*/  UIADD3 UR4, -UR4, UR6, URZ ;  /* 0x0000000604047290 */ /* 0x000fd8000fffe13f */
.L_x_178:
[----:B------:R-:W-:Y:S02]  /*1420*/  UIADD3 UR61, -UR61, UR4, URZ ;  /* 0x000000043d3d7290 */ /* 0x000fe4000fffe13f */
[----:B------:R-:W-:Y:S02]  /*1430*/  ULOP3.LUT UR4, UR5, 0xff0000, URZ, 0xc0, !UPT ;  /* 0x00ff000005047892 */ /* 0x000fe4000f8ec03f */
[----:B------:R-:W-:Y:S02]  /*1440*/  UISETP.GE.AND UP0, UPT, UR61, 0x1, UPT ;  /* 0x000000013d00788c */ /* 0x000fe4000bf06270 */
[----:B------:R-:W-:Y:S02]  /*1450*/  USHF.R.U32.HI UR8, URZ, 0x8, UR8 ;  /* 0x000000083f087899 */ /* 0x000fe40008011608 */
[----:B------:R-:W-:Y:S02]  /*1460*/  UIADD3 UR6, UR61, 0x4f, URZ ;  /* 0x0000004f3d067890 */ /* 0x000fe4000fffe03f */
[----:B------:R-:W-:Y:S01]  /*1470*/  PLOP3.LUT P0, PT, PT, PT, UP0, 0x80, 0x0 ;  /* 0x000000000000781c */ /* 0x000fe20003f0f008 */
[----:B------:R-:W-:-:S02]  /*1480*/  ULEA.HI UR8, UR4, UR8, URZ, 0x10 ;  /* 0x0000000804087291 */ /* 0x000fc4000f8f803f */
[----:B------:R-:W-:Y:S02]  /*1490*/  UIMAD.WIDE UR6, UR6, 0x66666667, URZ ;  /* 0x66666667060678a5 */ /* 0x000fe4000f8e023f */
[----:B------:R-:W-:Y:S02]  /*14a0*/  ULOP3.LUT UR4, UR8, 0xff, URZ, 0xc0, !UPT ;  /* 0x000000ff08047892 */ /* 0x000fe4000f8ec03f */
[----:B------:R-:W-:Y:S02]  /*14b0*/  ULOP3.LUT UR9, UR5, 0xffff, URZ, 0xc0, !UPT ;  /* 0x0000ffff05097892 */ /* 0x000fe4000f8ec03f */
[----:B------:R-:W-:Y:S02]  /*14c0*/  USHF.R.U32.HI UR5, URZ, 0x10, UR8 ;  /* 0x000000103f057899 */ /* 0x000fe40008011608 */
[----:B------:R-:W-:Y:S01]  /*14d0*/  USHF.R.U32.HI UR6, URZ, 0x1f, UR7 ;  /* 0x0000001f3f067899 */ /* 0x000fe20008011607 */
[----:B------:R-:W-:Y:S01]  /*14e0*/  IMAD.U32 R215, RZ, RZ, UR4 ;  /* 0x00000004ffd77e24 */ /* 0x000fe2000f8e00ff */
[----:B------:R-:W-:Y:S01]  /*14f0*/  UMOV UR4, URZ ;  /* 0x0000003f00047c82 */ /* 0x000fe20008000000 */
[----:B------:R-:W-:Y:S01]  /*1500*/  IMAD.U32 R216, RZ, RZ, UR9 ;  /* 0x00000009ffd87e24 */ /* 0x000fe2000f8e00ff */
[----:B------:R-:W-:Y:S01]  /*1510*/  ULEA.HI.SX32 UR9, UR7, UR6, 0x1b ;  /* 0x0000000607097291 */ /* 0x000fe2000f8fda3f */
[----:B------:R-:W-:Y:S01]  /*1520*/  IMAD.U32 R212, RZ, RZ, UR5 ;  /* 0x00000005ffd47e24 */ /* 0x000fe2000f8e00ff */
[----:B------:R-:W-:Y:S10]  /*1530*/  @!P0 BRA `(.L_x_179) ;  /* 0x0000000000948947 */ /* 0x000ff40003800000 */
[----:B------:R-:W-:Y:S01]  /*1540*/  R2UR UR5, R212 ;  /* 0x00000000d40572ca */ /* 0x000fe200000e0000 */
[----:B------:R-:W-:-:S12]  /*1550*/  ULDC UR4, c[0x0][0x9f0] ;  /* 0x00027c0000047ab9 */ /* 0x000fd80000000800 */
[----:B------:R-:W-:-:S04]  /*1560*/  UISETP.NE.AND UP0, UPT, UR5, URZ, UPT ;  /* 0x0000003f0500728c */ /* 0x000fc8000bf05270 */
[----:B------:R-:W-:-:S03]  /*1570*/  USEL UR10, UR5, UR4, UP0 ;  /* 0x00000004050a7287 */ /* 0x000fc60008000000 */
[----:B------:R-:W-:Y:S01]  /*1580*/  UMOV UR4, URZ ;  /* 0x0000003f00047c82 */ /* 0x000fe20008000000 */
[----:B------:R-:W-:Y:S02]  /*1590*/  UIADD3 UR6, UR9, -0x1, UR10 ;  /* 0xffffffff09067890 */ /* 0x000fe4000fffe00a */
[----:B------:R-:W-:-:S04]  /*15a0*/  IMAD.U32 R3, RZ, RZ, UR10 ;  /* 0x0000000aff037e24 */ /* 0x000fc8000f8e00ff */
[----:B------:R-:W-:Y:S01]  /*15b0*/  IMAD.U32 R4, RZ, RZ, UR6 ;  /* 0x00000006ff047e24 */ /* 0x000fe2000f8e00ff */
[-C--:B------:R-:W-:Y:S01]  /*15c0*/  IABS R0, R3.reuse ;  /* 0x0000000300007213 */ /* 0x080fe20000000000 */
[----:B------:R-:W-:Y:S01]  /*15d0*/  ULOP3.LUT UR6, UR6, UR10, URZ, 0x3c, !UPT ;  /* 0x0000000a06067292 */ /* 0x000fe2000f8e3c3f */
[----:B------:R-:W-:Y:S02]  /*15e0*/  IABS R5, R3 ;  /* 0x0000000300057213 */ /* 0x000fe40000000000 */
[----:B------:R-:W-:Y:S02]  /*15f0*/  R2UR UR11, R0 ;  /* 0x00000000000b72ca */ /* 0x000fe400000e0000 */
[----:B------:R-:W-:-:S05]  /*1600*/  IABS R4, R4 ;  /* 0x0000000400047213 */ /* 0x000fca0000000000 */
[----:B------:R-:W-:-:S05]  /*1610*/  IMAD.MOV.U32 R3, RZ, RZ, R4 ;  /* 0x000000ffff037224 */ /* 0x000fca00078e0004 */
[----:B------:R-:W-:Y:S01]  /*1620*/  R2UR UR8, R3 ;  /* 0x00000000030872ca */ /* 0x000fe200000e0000 */
[----:B------:R-:W1:Y:S08]  /*1630*/  I2F.RP R0, UR11 ;  /* 0x0000000b00007d06 */ /* 0x000e700008209400 */
[----:B-1----:R-:W0:Y:S02]  /*1640*/  MUFU.RCP R0, R0 ;  /* 0x0000000000007308 */ /* 0x002e240000001000 */
        /* <DEDUP_REMOVED lines=20> */
.L_x_179:
[----:B------:R-:W-:Y:S01]  /*1790*/  R2UR UR5, R215 ;  /* 0x00000000d70572ca */ /* 0x000fe200000e0000 */
[----:B------:R-:W-:Y:S01]  /*17a0*/  IMAD.U32 R3, RZ, RZ, UR4 ;  /* 0x00000004ff037e24 */ /* 0x000fe2000f8e00ff */
[----:B------:R-:W-:Y:S01]  /*17b0*/  MOV R0, UR9 ;  /* 0x0000000900007c02 */ /* 0x000fe20008000f00 */
[----:B0-----:R-:W-:Y:S01]  /*17c0*/  IMAD.MOV.U32 R2, RZ, RZ, RZ ;  /* 0x000000ffff027224 */ /* 0x001fe200078e00ff */
[----:B------:R-:W-:Y:S02]  /*17d0*/  PLOP3.LUT P0, PT, PT, PT, PT, 0x80, 0x0 ;  /* 0x000000000000781c */ /* 0x000fe40003f0f070 */
[----:B------:R-:W-:Y:S02]  /*17e0*/  CS2R R150, SRZ ;  /* 0x0000000000967805 */ /* 0x000fe4000001ff00 */
[----:B------:R-:W-:Y:S02]  /*17f0*/  CS2R R148, SRZ ;  /* 0x0000000000947805 */ /* 0x000fe4000001ff00 */
[----:B------:R-:W-:-:S02]  /*1800*/  CS2R R146, SRZ ;  /* 0x0000000000927805 */ /* 0x000fc4000001ff00 */
[----:B------:R-:W-:Y:S02]  /*1810*/  CS2R R144, SRZ ;  /* 0x0000000000907805 */ /* 0x000fe4000001ff00 */
[----:B------:R-:W-:Y:S02]  /*1820*/  CS2R R142, SRZ ;  /* 0x00000000008e7805 */ /* 0x000fe4000001ff00 */
[----:B------:R-:W-:Y:S02]  /*1830*/  CS2R R140, SRZ ;  /* 0x00000000008c7805 */ /* 0x000fe4000001ff00 */
[----:B------:R-:W-:Y:S02]  /*1840*/  CS2R R138, SRZ ;  /* 0x00000000008a7805 */ /* 0x000fe4000001ff00 */
[----:B------:R-:W-:Y:S01]  /*1850*/  CS2R R136, SRZ ;  /* 0x0000000000887805 */ /* 0x000fe2000001ff00 */
[----:B------:R-:W-:Y:S01]  /*1860*/  UIMAD UR5, UR5, UR4, URZ ;  /* 0x00000004050572a4 */ /* 0x000fe2000f8e023f */
[----:B------:R-:W-:-:S02]  /*1870*/  CS2R R134, SRZ ;  /* 0x0000000000867805 */ /* 0x000fc4000001ff00 */
[----:B------:R-:W-:Y:S02]  /*1880*/  CS2R R132, SRZ ;  /* 0x0000000000847805 */ /* 0x000fe4000001ff00 */
[----:B------:R-:W-:Y:S02]  /*1890*/  CS2R R130, SRZ ;  /* 0x0000000000827805 */ /* 0x000fe4000001ff00 */
[----:B------:R-:W-:Y:S02]  /*18a0*/  CS2R R128, SRZ ;  /* 0x0000000000807805 */ /* 0x000fe4000001ff00 */
[----:B------:R-:W-:Y:S02]  /*18b0*/  CS2R R126, SRZ ;  /* 0x00000000007e7805 */ /* 0x000fe4000001ff00 */
[----:B------:R-:W-:Y:S01]  /*18c0*/  VIADDMNMX R3, R3, UR5, R0, PT ;  /* 0x0000000503037c46 */ /* 0x000fe2000b800100 */
[----:B------:R-:W-:Y:S01]  /*18d0*/  IMAD.U32 R22, RZ, RZ, UR5 ;  /* 0x00000005ff167e24 */ /* 0x000fe2000f8e00ff */
[----:B------:R-:W-:Y:S01]  /*18e0*/  CS2R R124, SRZ ;  /* 0x00000000007c7805 */ /* 0x000fe2000001ff00 */
[----:B------:R-:W-:Y:S01]  /*18f0*/  IMAD.MOV.U32 R0, RZ, RZ, RZ ;  /* 0x000000ffff007224 */ /* 0x000fe200078e00ff */
[----:B------:R-:W-:-:S02]  /*1900*/  R2UR UR60, R3 ;  /* 0x00000000033c72ca */ /* 0x000fc400000e0000 */
        /* <DEDUP_REMOVED lines=11> */
[----:B------:R-:W-:Y:S01]  /*19c0*/  CS2R R100, SRZ ;  /* 0x0000000000647805 */ /* 0x000fe2000001ff00 */
[----:B------:R-:W-:Y:S01]  /*19d0*/  UISETP.GT.AND UP0, UPT, UR60, UR5, UPT ;  /* 0x000000053c00728c */ /* 0x000fe2000bf04270 */
[----:B------:R-:W-:-:S02]  /*19e0*/  CS2R R98, SRZ ;  /* 0x0000000000627805 */ /* 0x000fc4000001ff00 */
[----:B------:R-:W-:Y:S02]  /*19f0*/  CS2R R96, SRZ ;  /* 0x0000000000607805 */ /* 0x000fe4000001ff00 */
[----:B------:R-:W-:Y:S02]  /*1a00*/  CS2R R94, SRZ ;  /* 0x00000000005e7805 */ /* 0x000fe4000001ff00 */
[----:B------:R-:W-:Y:S02]  /*1a10*/  CS2R R92, SRZ ;  /* 0x00000000005c7805 */ /* 0x000fe4000001ff00 */
[----:B------:R-:W-:Y:S02]  /*1a20*/  CS2R R90, SRZ ;  /* 0x00000000005a7805 */ /* 0x000fe4000001ff00 */
[----:B------:R-:W-:Y:S02]  /*1a30*/  PLOP3.LUT P1, PT, PT, PT, UP0, 0x80, 0x0 ;  /* 0x000000000000781c */ /* 0x000fe40003f2f008 */
        /* <DEDUP_REMOVED lines=33> */
[----:B------:R-:W-:Y:S06]  /*1c50*/  @!P1 BRA `(.L_x_180) ;  /* 0x0000009c00509947 */ /* 0x000fec0003800000 */
[----:B------:R-:W0:Y:S01]  /*1c60*/  S2R R0, SR_TID.X ;  /* 0x0000000000007919 */ /* 0x000e220000002100 */
[----:B------:R-:W1:Y:S01]  /*1c70*/  S2UR UR7, SR_CgaCtaId ;  /* 0x00000000000779c3 */ /* 0x000e620000008800 */
[----:B------:R-:W-:Y:S02]  /*1c80*/  UMOV UR6, 0x400 ;  /* 0x0000040000067882 */ /* 0x000fe40000000000 */
[----:B-1----:R-:W-:-:S04]  /*1c90*/  ULEA UR6, UR7, UR6, 0x18 ;  /* 0x0000000607067291 */ /* 0x002fc8000f8ec03f */
[----:B------:R-:W-:Y:S01]  /*1ca0*/  UIADD3 UR6, UR6, 0x14400, URZ ;  /* 0x0001440006067890 */ /* 0x000fe2000fffe03f */
[----:B0-----:R-:W-:-:S03]  /*1cb0*/  VIADD R0, R0, 0xffffff80 ;  /* 0xffffff8000007836 */ /* 0x001fc60000000000 */
[----:B------:R-:W-:Y:S02]  /*1cc0*/  ULOP3.LUT UP0, URZ, UR6, 0x9f, URZ, 0xc0, !UPT ;  /* 0x0000009f063f7892 */ /* 0x000fe4000f80c03f */
[----:B------:R-:W-:-:S04]  /*1cd0*/  SHF.R.S32.HI R3, RZ, 0x1f, R0 ;  /* 0x0000001fff037819 */ /* 0x000fc80000011400 */
[----:B------:R-:W-:Y:S02]  /*1ce0*/  PLOP3.LUT P0, PT, PT, PT, UP0, 0x80, 0x0 ;  /* 0x000000000000781c */ /* 0x000fe40003f0f008 */
[----:B------:R-:W-:-:S04]  /*1cf0*/  LEA.HI R3, R3, R0, RZ, 0x7 ;  /* 0x0000000003037211 */ /* 0x000fc800078f38ff */
[----:B------:R-:W-:-:S06]  /*1d00*/  SHF.R.S32.HI R3, RZ, 0x7, R3 ;  /* 0x00000007ff037819 */ /* 0x000fcc0000011403 */
[----:B------:R-:W0:Y:S02]  /*1d10*/  SHFL.IDX PT, R3, R3, RZ, 0x1f ;  /* 0x00001fff03037589 */ /* 0x000e2400000e0000 */
[----:B0-----:R-:W-:-:S13]  /*1d20*/  R2UR UR4, R3 ;  /* 0x00000000030472ca */ /* 0x001fda00000e0000 */
        /* <DEDUP_REMOVED lines=10> */
[----:B------:R-:W-:Y:S01]  /*1dd0*/  IMAD.U32 R4, RZ, RZ, UR4 ;  /* 0x00000004ff047e24 */ /* 0x000fe2000f8e00ff */
[----:B------:R0:W1:Y:S01]  /*1de0*/  LDC.64 R2, c[0x4][R0] ;  /* 0x0100000000027b82 */ /* 0x0000620000000a00 */
[----:B------:R-:W-:Y:S01]  /*1df0*/  IMAD.U32 R5, RZ, RZ, UR5 ;  /* 0x00000005ff057e24 */ /* 0x000fe2000f8e00ff */
[----:B------:R-:W-:Y:S01]  /*1e00*/  ULDC.64 UR4, c[0x4][0xb0] ;  /* 0x01002c0000047ab9 */ /* 0x000fe20000000a00 */
[----:B------:R-:W-:Y:S02]  /*1e10*/  IMAD.U32 R10, RZ, RZ, UR6 ;  /* 0x00000006ff0a7e24 */ /* 0x000fe4000f8e00ff */
[----:B------:R-:W-:Y:S02]  /*1e20*/  IMAD.U32 R6, RZ, RZ, UR4 ;  /* 0x00000004ff067e24 */ /* 0x000fe4000f8e00ff */
[----:B------:R-:W-:-:S02]  /*1e30*/  IMAD.U32 R7, RZ, RZ, UR5 ;  /* 0x00000005ff077e24 */ /* 0x000fc4000f8e00ff */
[----:B------:R-:W-:Y:S02]  /*1e40*/  IMAD.U32 R11, RZ, RZ, UR7 ;  /* 0x00000007ff0b7e24 */ /* 0x000fe4000f8e00ff */
[----:B------:R-:W-:Y:S02]  /*1e50*/  IMAD.MOV.U32 R8, RZ, RZ, 0x70 ;  /* 0x00000070ff087424 */ /* 0x000fe400078e00ff */
[----:B------:R-:W-:Y:S02]  /*1e60*/  IMAD.MOV.U32 R12, RZ, RZ, 0x1 ;  /* 0x00000001ff0c7424 */ /* 0x000fe400078e00ff */
[----:B0-----:R-:W-:-:S07]  /*1e70*/  IMAD.MOV.U32 R13, RZ, RZ, RZ ;  /* 0x000000ffff0d7224 */ /* 0x001fce00078e00ff */
[----:B------:R-:W-:-:S07]  /*1e80*/  LEPC R20, `(.L_x_181) ;  /* 0x000000001014794e */ /* 0x000fce0000000000 */
[----:B-1----:R-:W-:Y:S05]  /*1e90*/  CALL.ABS.NOINC R2 ;  /* 0x0000000002007343 */ /* 0x002fea0003c00000 */
.L_x_181:
[----:B------:R-:W2:Y:S04]  /*1ea0*/  LDL R17, [R1+0x38] ;  /* 0x0000380001117983 */ /* 0x000ea80000100800 */
[----:B------:R-:W3:Y:S01]  /*1eb0*/  LDL R2, [R1+0x4c] ;  /* 0x00004c0001027983 */ /* 0x000ee20000100800 */
[----:B------:R-:W0:Y:S01]  /*1ec0*/  S2UR UR5, SR_CgaCtaId ;  /* 0x00000000000579c3 */ /* 0x000e220000008800 */
[----:B------:R-:W-:Y:S01]  /*1ed0*/  MOV R5, 0x400 ;  /* 0x0000040000057802 */ /* 0x000fe20000000f00 */
[----:B0-----:R-:W-:-:S05]  /*1ee0*/  IMAD.U32 R6, RZ, RZ, UR5 ;  /* 0x00000005ff067e24 */ /* 0x001fca000f8e00ff */
[----:B------:R-:W-:Y:S02]  /*1ef0*/  LEA R5, R6, R5, 0x18 ;  /* 0x0000000506057211 */ /* 0x000fe400078ec0ff */
[----:B--2---:R-:W-:Y:S02]  /*1f00*/  R2UR UR7, R17 ;  /* 0x00000000110772ca */ /* 0x004fe400000e0000 */
[----:B---3--:R-:W-:-:S11]  /*1f10*/  R2UR UR6, R2 ;  /* 0x00000000020672ca */ /* 0x008fd600000e0000 */
[----:B------:R-:W-:-:S04]  /*1f20*/  ULEA.HI UR4, UR7, UR7, URZ, 0x1 ;  /* 0x0000000707047291 */ /* 0x000fc8000f8f083f */
[----:B------:R-:W-:Y:S01]  /*1f30*/  ULOP3.LUT UR4, UR4, 0xfffffffe, URZ, 0xc0, !UPT ;  /* 0xfffffffe04047892 */ /* 0x000fe2000f8ec03f */
[----:B------:R-:W-:-:S03]  /*1f40*/  MOV R2, UR6 ;  /* 0x0000000600027c02 */ /* 0x000fc60008000f00 */
[----:B------:R-:W-:Y:S01]  /*1f50*/  UIADD3 UR4, UR7, -UR4, URZ ;  /* 0x8000000407047290 */ /* 0x000fe2000fffe03f */
[----:B------:R-:W-:-:S05]  /*1f60*/  ISETP.NE.AND P0, PT, R2, 0x3, PT ;  /* 0x000000030200780c */ /* 0x000fca0003f05270 */
[----:B------:R-:W-:-:S05]  /*1f70*/  IMAD.U32 R0, RZ, RZ, UR4 ;  /* 0x00000004ff007e24 */ /* 0x000fca000f8e00ff */
[----:B------:R-:W-:-:S04]  /*1f80*/  SHF.L.U32 R0, R0, 0x1f, RZ ;  /* 0x0000001f00007819 */ /* 0x000fc800000006ff */
[----:B------:R-:W0:Y:S02]  /*1f90*/  SYNCS.PHASECHK.TRANS64.TRYWAIT P1, [R5+URZ+0x38800], R0 ;  /* 0x03880000050075a7 */ /* 0x000e24000802017f */
[----:B0-----:R-:W-:Y:S05]  /*1fa0*/  @!P1 BRA `(.L_x_182) ;  /* 0x00000140009c9947 */ /* 0x001fea0003800000 */
.L_x_314:
[----:B------:R-:W-:Y:S05]  /*1fb0*/  @!P0 BRA `(.L_x_183) ;  /* 0x0000000000048947 */ /* 0x000fea0003800000 */
[----:B------:R-:W-:Y:S01]  /*1fc0*/  BPT.TRAP 0x1 ;  /* 0x000000040000795c */ /* 0x000fe20000300000 */
.L_x_183:
[----:B------:R-:W-:Y:S01]  /*1fd0*/  R2UR UR4, R16 ;  /* 0x00000000100472ca */ /* 0x000fe200000e0000 */
[----:B0-----:R-:W-:-:S04]  /*1fe0*/  IMAD.U32 R0, RZ, RZ, UR38 ;  /* 0x00000026ff007e24 */ /* 0x001fc8000f8e00ff */
[----:B------:R-:W-:-:S08]  /*1ff0*/  IMAD R0, R0, 0x8, R5 ;  /* 0x0000000800007824 */ /* 0x000fd000078e0205 */
[----:B------:R-:W-:-:S05]  /*2000*/  IMAD.U32 R3, RZ, RZ, UR4 ;  /* 0x00000004ff037e24 */ /* 0x000fca000f8e00ff */
[----:B------:R-:W-:-:S04]  /*2010*/  SHF.L.U32 R3, R3, 0x1f, RZ ;  /* 0x0000001f03037819 */ /* 0x000fc800000006ff */
[----:B------:R0:W1:Y:S01]  /*2020*/  SYNCS.PHASECHK.TRANS64.TRYWAIT P1, [R0+URZ+0x38830], R3 ;  /* 0x03883003000075a7 */ /* 0x000062000802017f */
[----:B------:R-:W-:Y:S05]  /*2030*/  @!P0 BRA `(.L_x_184) ;  /* 0x0000000000048947 */ /* 0x000fea0003800000 */
[----:B------:R-:W-:Y:S01]  /*2040*/  BPT.TRAP 0x1 ;  /* 0x000000040000795c */ /* 0x000fe20000300000 */
.L_x_184:
[----:B------:R-:W-:Y:S01]  /*2050*/  IMAD.MOV.U32 R151, RZ, RZ, RZ ;  /* 0x000000ffff977224 */ /* 0x000fe200078e00ff */
[----:B-1----:R-:W-:Y:S06]  /*2060*/  @P1 BRA `(.L_x_185) ;  /* 0x0000000000081947 */ /* 0x002fec0003800000 */
[----:B------:R-:W1:Y:S02]  /*2070*/  SYNCS.PHASECHK.TRANS64.TRYWAIT P1, [R0+URZ+0x38830], R3 ;  /* 0x03883003000075a7 */ /* 0x000e64000802017f */
[----:B-1----:R-:W-:Y:S05]  /*2080*/  @!P1 BRA `(.L_x_186) ;  /* 0x0000014000789947 */ /* 0x002fea0003800000 */
.L_x_185:
[----:B------:R-:W-:Y:S05]  /*2090*/  WARPSYNC.ALL ;  /* 0x0000000000007948 */ /* 0x000fea0003800000 */
[----:B------:R-:W-:Y:S01]  /*20a0*/  R2UR UR4, R5 ;  /* 0x00000000050472ca */ /* 0x000fe200000e0000 */
[----:B------:R-:W-:Y:S01]  /*20b0*/  ULOP3.LUT UR5, UR39, 0x10000, URZ, 0xfc, !UPT ;  /* 0x0001000027057892 */ /* 0x000fe2000f8efc3f */
[----:B------:R-:W-:Y:S01]  /*20c0*/  WARPGROUP.ARRIVE ;  /* 0x00000000000079c5 */ /* 0x000fe20000000000 */
[----:B------:R-:W-:Y:S01]  /*20d0*/  UMOV UR17, 0x40000040 ;  /* 0x4000004000117882 */ /* 0x000fe20000000000 */
[----:B------:R-:W-:Y:S01]  /*20e0*/  UMOV UR19, 0x40000040 ;  /* 0x4000004000137882 */ /* 0x000fe20000000000 */
[----:B------:R-:W-:Y:S01]  /*20f0*/  UMOV UR9, UR17 ;  /* 0x0000001100097c82 */ /* 0x000fe20008000000 */
[----:B------:R-:W-:Y:S01]  /*2100*/  UMOV UR11, 0x40000040 ;  /* 0x40000040000b7882 */ /* 0x000fe20000000000 */
[----:B------:R-:W-:Y:S01]  /*2110*/  UMOV UR13, UR17 ;  /* 0x00000011000d7c82 */ /* 0x000fe20008000000 */
[----:B------:R-:W-:Y:S01]  /*2120*/  UMOV UR16, UR5 ;  /* 0x0000000500107c82 */ /* 0x000fe20008000000 */
[----:B------:R-:W-:Y:S01]  /*2130*/  UMOV UR15, 0x40000040 ;  /* 0x40000040000f7882 */ /* 0x000fe20000000000 */
[----:B------:R-:W-:Y:S01]  /*2140*/  UMOV UR8, UR16 ;  /* 0x0000001000087c82 */ /* 0x000fe20008000000 */
[----:B------:R-:W-:Y:S01]  /*2150*/  UMOV UR12, UR16 ;  /* 0x00000010000c7c82 */ /* 0x000fe20008000000 */
[----:B------:R-:W-:Y:S01]  /*2160*/  IMAD.U32 R18, RZ, RZ, UR16 ;  /* 0x00000010ff127e24 */ /* 0x000fe2000f8e00ff */
[----:B------:R-:W-:Y:S01]  /*2170*/  UIADD3 UR4, UR4, 0x24400, URZ ;  /* 0x0002440004047890 */ /* 0x000fe2000fffe03f */
[----:B------:R-:W-:Y:S01]  /*2180*/  IMAD.U32 R19, RZ, RZ, UR17 ;  /* 0x00000011ff137e24 */ /* 0x000fe2000f8e00ff */
[----:B------:R-:W-:Y:S01]  /*2190*/  UMOV UR23, 0x40000040 ;  /* 0x4000004000177882 */ /* 0x000fe20000000000 */
[----:B------:R-:W-:Y:S01]  /*21a0*/  UMOV UR27, 0x40000040 ;  /* 0x40000040001b7882 */ /* 0x000fe20000000000 */
[----:B------:R-:W-:Y:S01]  /*21b0*/  USHF.R.U32.HI UR4, URZ, 0x4, UR4 ;  /* 0x000000043f047899 */ /* 0x000fe20008011604 */
[----:B------:R-:W-:Y:S01]  /*21c0*/  MOV R7, UR38 ;  /* 0x0000002600077c02 */ /* 0x000fe20008000f00 */
[----:B------:R-:W-:Y:S01]  /*21d0*/  UMOV UR31, 0x40000040 ;  /* 0x40000040001f7882 */ /* 0x000fe20000000000 */
[----:B------:R-:W-:Y:S01]  /*21e0*/  UMOV UR35, 0x40000040 ;  /* 0x4000004000237882 */ /* 0x000fe20000000000 */
[----:B------:R-:W-:Y:S01]  /*21f0*/  ULOP3.LUT UR4, UR4, 0x3fff, URZ, 0xc0, !UPT ;  /* 0x00003fff04047892 */ /* 0x000fe2000f8ec03f */
[----:B------:R-:W-:Y:S01]  /*2200*/  MOV R17, UR37 ;  /* 0x0000002500117c02 */ /* 0x000fe20008000f00 */
[----:B------:R-:W-:Y:S01]  /*2210*/  UMOV UR43, 0x40000040 ;  /* 0x40000040002b7882 */ /* 0x000fe20000000000 */
[----:B------:R-:W-:Y:S01]  /*2220*/  UMOV UR47, 0x40000040 ;  /* 0x40000040002f7882 */ /* 0x000fe20000000000 */
[----:B------:R-:W-:Y:S01]  /*2230*/  ULOP3.LUT UR39, UR4, 0x10000, URZ, 0xfc, !UPT ;  /* 0x0001000004277892 */ /* 0x000fe2000f8efc3f */
[----:B------:R-:W-:Y:S01]  /*2240*/  MOV R20, UR36 ;  /* 0x0000002400147c02 */ /* 0x000fe20008000f00 */
[----:B------:R-:W-:Y:S01]  /*2250*/  UMOV UR51, 0x40000040 ;  /* 0x4000004000337882 */ /* 0x000fe20000000000 */
[----:B------:R-:W-:Y:S01]  /*2260*/  UMOV UR55, 0x40000040 ;  /* 0x4000004000377882 */ /* 0x000fe20000000000 */
[----:B------:R-:W-:Y:S01]  /*2270*/  UIMAD UR4, UR38, 0xa00, UR39 ;  /* 0x00000a00260478a4 */ /* 0x000fe2000f8e0227 */
[----:B------:R-:W-:Y:S01]  /*2280*/  UMOV UR59, 0x40000040 ;  /* 0x40000040003b7882 */ /* 0x000fe20000000000 */
[----:B------:R-:W-:-:S02]  /*2290*/  MOV R4, UR39 ;  /* 0x0000002700047c02 */ /* 0x000fc40008000f00 */
[----:B------:R-:W-:Y:S02]  /*22a0*/  UIADD3 UR10, UR4, 0x80, URZ ;  /* 0x00000080040a7890 */ /* 0x000fe4000fffe03f */
[----:B------:R-:W-:Y:S02]  /*22b0*/  UIADD3 UR14, UR4, 0x100, URZ ;  /* 0x00000100040e7890 */ /* 0x000fe4000fffe03f */
[----:B------:R-:W-:Y:S01]  /*22c0*/  UMOV UR18, UR4 ;  /* 0x0000000400127c82 */ /* 0x000fe20008000000 */
[----:B------:R-:W-:Y:S01]  /*22d0*/  UIADD3 UR6, UR4, 0x180, URZ ;  /* 0x0000018004067890 */ /* 0x000fe2000fffe03f */
[----:B------:R-:W-:Y:S01]  /*22e0*/  HGMMA.64x16x16.F32 R56, gdesc[UR16], RZ, !UPT, gsb0 ;  /* 0x00200000103879f0 */ /* 0x000fe2000c0008ff */
[----:B------:R-:W-:Y:S01]  /*22f0*/  UIADD3 UR7, UR4, 0x200, URZ ;  /* 0x0000020004077890 */ /* 0x000fe2000fffe03f */
[----:B------:R-:W-:Y:S01]  /*2300*/  UMOV UR19, 0x40000040 ;  /* 0x4000004000137882 */ /* 0x000fe20000000000 */
        /* <DEDUP_REMOVED lines=8> */
[----:B------:R-:W-:Y:S01]  /*2390*/  UIADD3 UR58, UR4, 0x804, URZ ;  /* 0x00000804043a7890 */ /* 0x000fe2000fffe03f */
[----:B------:R-:W-:Y:S01]  /*23a0*/  UMOV UR39, 0x40000040 ;  /* 0x4000004000277882 */ /* 0x000fe20000000000 */
[----:B------:R-:W-:Y:S02]  /*23b0*/  WARPGROUP.DEPBAR.LE gsb0, 0x0 ;  /* 0x00008000000079c5 */ /* 0x000fe40000010000 */
[----:B------:R-:W-:-:S06]  /*23c0*/  WARPGROUP.ARRIVE ;  /* 0x00000000000079c5 */ /* 0x000fcc0000000000 */
[----:B------:R-:W-:Y:S01]  /*23d0*/  HGMMA.64x16x16.F32 R48, gdesc[UR8], RZ, !UPT, gsb0 ;  /* 0x00200000083079f0 */ /* 0x000fe2000c0008ff */
[----:B------:R-:W-:Y:S01]  /*23e0*/  UMOV UR8, UR16 ;  /* 0x0000001000087c82 */ /* 0x000fe20008000000 */
[----:B------:R-:W-:Y:S01]  /*23f0*/  UMOV UR9, UR17 ;  /* 0x0000001100097c82 */ /* 0x000fe20008000000 */
[----:B------:R-:W-:Y:S01]  /*2400*/  UMOV UR10, UR6 ;  /* 0x00000006000a7c82 */ /* 0x000fe20008000000 */
[----:B------:R-:W-:Y:S01]  /*2410*/  UMOV UR11, 0x40000040 ;  /* 0x40000040000b7882 */ /* 0x000fe20000000000 */
[----:B------:R-:W-:Y:S01]  /*2420*/  UIADD3 UR6, UR5, 0x2, URZ ;  /* 0x0000000205067890 */ /* 0x000fe2000fffe03f */
[----:B------:R-:W-:Y:S02]  /*2430*/  WARPGROUP.DEPBAR.LE gsb0, 0x0 ;  /* 0x00008000000079c5 */ /* 0x000fe40000010000 */
[----:B------:R-:W-:-:S06]  /*2440*/  WARPGROUP.ARRIVE ;  /* 0x00000000000079c5 */ /* 0x000fcc0000000000 */
[----:B------:R-:W-:Y:S01]  /*2450*/  HGMMA.64x16x16.F32 R40, gdesc[UR12], RZ, !UPT, gsb0 ;  /* 0x002000000c2879f0 */ /* 0x000fe2000c0008ff */
        /* <DEDUP_REMOVED lines=9> */
[----:B------:R-:W-:Y:S01]  /*24f0*/  UMOV UR16, UR6 ;  /* 0x0000000600107c82 */ /* 0x000fe20008000000 */
[----:B------:R-:W-:Y:S01]  /*2500*/  UIADD3 UR6, UR4, 0x2, URZ ;  /* 0x0000000204067890 */ /* 0x000fe2000fffe03f */
[----:B------:R-:W-:Y:S01]  /*2510*/  IMAD.U32 R14, RZ, RZ, UR16 ;  /* 0x00000010ff0e7e24 */ /* 0x000fe2000f8e00ff */
[----:B------:R-:W-:Y:S01]  /*2520*/  UMOV UR17, 0x40000040 ;  /* 0x4000004000117882 */ /* 0x000fe20000000000 */
[----:B------:R-:W-:Y:S01]  /*2530*/  UMOV UR12, UR16 ;  /* 0x00000010000c7c82 */ /* 0x000fe20008000000 */
[----:B------:R-:W-:Y:S01]  /*2540*/  UMOV UR13, UR17 ;  /* 0x00000011000d7c82 */ /* 0x000fe20008000000 */
[----:B------:R-:W-:Y:S01]  /*2550*/  UIADD3 UR7, UR4, 0x202, URZ ;  /* 0x0000020204077890 */ /* 0x000fe2000fffe03f */
[----:B------:R-:W-:Y:S01]  /*2560*/  IMAD.U32 R15, RZ, RZ, UR17 ;  /* 0x00000011ff0f7e24 */ /* 0x000fe2000f8e00ff */
[----:B------:R-:W-:Y:S01]  /*2570*/  UMOV UR18, UR6 ;  /* 0x0000000600127c82 */ /* 0x000fe20008000000 */
[----:B------:R-:W-:Y:S01]  /*2580*/  UIADD3 UR6, UR4, 0x182, URZ ;  /* 0x0000018204067890 */ /* 0x000fe2000fffe03f */
        /* <DEDUP_REMOVED lines=10> */
[----:B------:R-:W-:Y:S02]  /*2630*/  UMOV UR19, 0x40000040 ;  /* 0x4000004000137882 */ /* 0x000fe40000000000 */
        /* <DEDUP_REMOVED lines=134> */
[----:B------:R-:W-:Y:S02]  /*2ea0*/  MOV R2, UR13 ;  /* 0x0000000d00027c02 */ /* 0x000fe40008000f00 */
[----:B01----:R-:W-:Y:S01]  /*2eb0*/  MOV R3, UR12 ;  /* 0x0000000c00037c02 */ /* 0x003fe20008000f00 */
[----:B------:R-:W-:-:S02]  /*2ec0*/  WARPGROUP.DEPBAR.LE gsb0, 0x0 ;  /* 0x00008000000079c5 */ /* 0x000fc40000010000 */
        /* <DEDUP_REMOVED lines=39> */
[----:B------:R-:W-:Y:S01]  /*3140*/  UMOV UR13, 0x40000040 ;  /* 0x40000040000d7882 */ /* 0x000fe20000000000 */
[----:B------:R-:W-:Y:S01]  /*3150*/  UMOV UR15, 0x40000040 ;  /* 0x40000040000f7882 */ /* 0x000fe20000000000 */
[----:B------:R-:W-:Y:S01]  /*3160*/  UMOV UR37, UR13 ;  /* 0x0000000d00257c82 */ /* 0x000fe20008000000 */
[----:B------:R-:W-:Y:S01]  /*3170*/  IMAD.U32 R9, RZ, RZ, UR13 ;  /* 0x0000000dff097e24 */ /* 0x000fe2000f8e00ff */
        /* <DEDUP_REMOVED lines=225> */
[----:B------:R-:W-:-:S07]  /*3f90*/  UIADD3 UR5, UR5, 0xc06, URZ ;  /* 0x00000c0605057890 */ /* 0x000fce000fffe03f */
[----:B------:R-:W-:Y:S01]  /*3fa0*/  UMOV UR12, UR5 ;  /* 0x00000005000c7c82 */ /* 0x000fe20008000000 */
[----:B------:R-:W-:Y:S01]  /*3fb0*/  UIADD3 UR5, UR4, 0x806, URZ ;  /* 0x0000080604057890 */ /* 0x000fe2000fffe03f */
[----:B------:R-:W-:Y:S01]  /*3fc0*/  IMAD.U32 R8, RZ, RZ, UR12 ;  /* 0x0000000cff087e24 */ /* 0x000fe2000f8e00ff */
[----:B------:R-:W-:-:S05]  /*3fd0*/  UMOV UR36, UR12 ;  /* 0x0000000c00247c82 */ /* 0x000fca0008000000 */
        /* <DEDUP_REMOVED lines=58> */
[----:B------:R-:W-:Y:S02]  /*4380*/  R2UR UR39, R4 ;  /* 0x00000000042772ca */ /* 0x000fe400000e0000 */
[----:B------:R-:W-:Y:S02]  /*4390*/  R2UR UR38, R7 ;  /* 0x00000000072672ca */ /* 0x000fe400000e0000 */
[----:B------:R-:W-:Y:S02]  /*43a0*/  R2UR UR37, R17 ;  /* 0x00000000112572ca */ /* 0x000fe400000e0000 */
[----:B------:R-:W-:Y:S01]  /*43b0*/  R2UR UR36, R20 ;  /* 0x00000000142472ca */ /* 0x000fe200000e0000 */
        /* <DEDUP_REMOVED lines=16> */
.L_x_187:
[----:B------:R-:W-:Y:S01]  /*44c0*/  ULDC UR4, c[0x0][0x9d8] ;  /* 0x0002760000047ab9 */ /* 0x000fe20000000800 */
[----:B------:R-:W-:Y:S01]  /*44d0*/  ULDC UR5, c[0x0][0x988] ;  /* 0x0002620000057ab9 */ /* 0x000fe20000000800 */
[----:B------:R-:W-:Y:S01]  /*44e0*/  FMUL.FTZ R58, R58, UR4 ;  /* 0x000000043a3a7c20 */ /* 0x000fe20008410000 */
[----:B------:R-:W-:Y:S01]  /*44f0*/  FMUL.FTZ R56, R56, UR4 ;  /* 0x0000000438387c20 */ /* 0x000fe20008410000 */
[----:B------:R-:W-:Y:S01]  /*4500*/  FMUL.FTZ R57, R57, UR4 ;  /* 0x0000000439397c20 */ /* 0x000fe20008410000 */
[----:B------:R-:W-:Y:S01]  /*4510*/  FMUL.FTZ R60, R60, UR4 ;  /* 0x000000043c3c7c20 */ /* 0x000fe20008410000 */
[----:B------:R0:W-:Y:S01]  /*4520*/  MUFU.TANH R2, R58 ;  /* 0x0000003a00027308 */ /* 0x0001e20000002400 */
[----:B------:R-:W-:Y:S01]  /*4530*/  FMUL.FTZ R59, R59, UR4 ;  /* 0x000000043b3b7c20 */ /* 0x000fe20008410000 */
[----:B------:R-:W-:Y:S01]  /*4540*/  FMUL.FTZ R61, R61, UR4 ;  /* 0x000000043d3d7c20 */ /* 0x000fe20008410000 */
[----:B------:R-:W-:Y:S01]  /*4550*/  FMUL.FTZ R48, R48, UR4 ;  /* 0x0000000430307c20 */ /* 0x000fe20008410000 */
[----:B------:R-:W-:Y:S01]  /*4560*/  FMUL.FTZ R49, R49, UR4 ;  /* 0x0000000431317c20 */ /* 0x000fe20008410000 */
[----:B------:R-:W-:Y:S01]  /*4570*/  FMUL.FTZ R62, R62, UR4 ;  /* 0x000000043e3e7c20 */ /* 0x000fe20008410000 */
[----:B------:R-:W-:Y:S01]  /*4580*/  FMUL.FTZ R63, R63, UR4 ;  /* 0x000000043f3f7c20 */ /* 0x000fe20008410000 */
[----:B------:R-:W-:Y:S01]  /*4590*/  FMUL.FTZ R52, R52, UR4 ;  /* 0x0000000434347c20 */ /* 0x000fe20008410000 */
[----:B------:R-:W-:Y:S01]  /*45a0*/  MUFU.TANH R56, R56 ;  /* 0x0000003800387308 */ /* 0x000fe20000002400 */
[----:B0-----:R-:W-:-:S02]  /*45b0*/  IMAD.U32 R58, RZ, RZ, UR61 ;  /* 0x0000003dff3a7e24 */ /* 0x001fc4000f8e00ff */
[----:B------:R-:W-:Y:S01]  /*45c0*/  FMUL.FTZ R35, R35, UR4 ;  /* 0x0000000423237c20 */ /* 0x000fe20008410000 */
[----:B------:R-:W-:Y:S01]  /*45d0*/  FMUL.FTZ R50, R50, UR4 ;  /* 0x0000000432327c20 */ /* 0x000fe20008410000 */
[----:B------:R-:W-:Y:S01]  /*45e0*/  FMUL.FTZ R53, R53, UR4 ;  /* 0x0000000435357c20 */ /* 0x000fe20008410000 */
[----:B------:R-:W-:Y:S01]  /*45f0*/  FMUL.FTZ R24, R24, UR4 ;  /* 0x0000000418187c20 */ /* 0x000fe20008410000 */
[----:B------:R-:W-:Y:S01]  /*4600*/  IADD3 R58, R58, 0x50, -R23 ;  /* 0x000000503a3a7810 */ /* 0x000fe20007ffe817 */
[----:B------:R-:W-:Y:S01]  /*4610*/  FMUL.FTZ R40, R40, UR4 ;  /* 0x0000000428287c20 */ /* 0x000fe20008410000 */
[----:B------:R-:W-:Y:S01]  /*4620*/  MUFU.TANH R57, R57 ;  /* 0x0000003900397308 */ /* 0x000fe20000002400 */
[----:B------:R-:W-:Y:S01]  /*4630*/  FMUL.FTZ R25, R25, UR4 ;  /* 0x0000000419197c20 */ /* 0x000fe20008410000 */
[----:B------:R-:W-:Y:S01]  /*4640*/  FMUL.FTZ R41, R41, UR4 ;  /* 0x0000000429297c20 */ /* 0x000fe20008410000 */
[----:B------:R-:W-:Y:S01]  /*4650*/  FMUL.FTZ R51, R51, UR4 ;  /* 0x0000000433337c20 */ /* 0x000fe20008410000 */
        /* <DEDUP_REMOVED lines=12> */
[----:B------:R-:W1:Y:S01]  /*4720*/  MUFU.TANH R60, R60 ;  /* 0x0000003c003c7308 */ /* 0x000e620000002400 */
[----:B0-----:R-:W-:-:S02]  /*4730*/  IMAD.U32 R59, RZ, RZ, UR60 ;  /* 0x0000003cff3b7e24 */ /* 0x001fc4000f8e00ff */
[----:B------:R-:W-:Y:S01]  /*4740*/  FMUL.FTZ R46, R46, UR4 ;  /* 0x000000042e2e7c20 */ /* 0x000fe20008410000 */
[----:B------:R-:W-:Y:S01]  /*4750*/  FMUL.FTZ R37, R37, UR4 ;  /* 0x0000000425257c20 */ /* 0x000fe20008410000 */
[----:B------:R-:W-:Y:S01]  /*4760*/  FMUL.FTZ R34, R34, UR4 ;  /* 0x0000000422227c20 */ /* 0x000fe20008410000 */
[----:B------:R-:W-:Y:S02]  /*4770*/  IMAD R59, R59, -0x50, R58 ;  /* 0xffffffb03b3b7824 */ /* 0x000fe400078e023a */
[----:B------:R-:W-:Y:S01]  /*4780*/  FMUL.FTZ R47, R47, UR4 ;  /* 0x000000042f2f7c20 */ /* 0x000fe20008410000 */
[----:B------:R-:W-:Y:S01]  /*4790*/  P2R R64, PR, RZ, 0x1 ;  /* 0x00000001ff407803 */ /* 0x000fe20000000000 */
[----:B------:R-:W0:Y:S01]  /*47a0*/  MUFU.TANH R61, R61 ;  /* 0x0000003d003d7308 */ /* 0x000e220000002400 */
[----:B------:R-:W-:Y:S01]  /*47b0*/  FMUL.FTZ R27, R27, UR4 ;  /* 0x000000041b1b7c20 */ /* 0x000fe20008410000 */
[C---:B------:R-:W-:Y:S01]  /*47c0*/  ISETP.GT.AND P2, PT, R59.reuse, RZ, PT ;  /* 0x000000ff3b00720c */ /* 0x040fe20003f44270 */
[----:B------:R-:W-:Y:S01]  /*47d0*/  FMUL.FTZ R38, R38, UR4 ;  /* 0x0000000426267c20 */ /* 0x000fe20008410000 */
[----:B------:R-:W-:Y:S01]  /*47e0*/  ISETP.GT.AND P1, PT, R59, 0x1, PT ;  /* 0x000000013b00780c */ /* 0x000fe20003f24270 */
[----:B------:R-:W-:Y:S01]  /*47f0*/  FMUL.FTZ R39, R39, UR4 ;  /* 0x0000000427277c20 */ /* 0x000fe20008410000 */
[C---:B------:R-:W-:Y:S01]  /*4800*/  ISETP.GT.AND P6, PT, R59.reuse, 0x8, PT ;  /* 0x000000083b00780c */ /* 0x040fe20003fc4270 */
[----:B------:R-:W-:Y:S01]  /*4810*/  FMUL.FTZ R26, R26, UR4 ;  /* 0x000000041a1a7c20 */ /* 0x000fe20008410000 */
[----:B------:R-:W2:Y:S01]  /*4820*/  MUFU.TANH R48, R48 ;  /* 0x0000003000307308 */ /* 0x000ea20000002400 */
[----:B------:R-:W-:Y:S01]  /*4830*/  ISETP.GT.AND P5, PT, R59, 0x9, PT ;  /* 0x000000093b00780c */ /* 0x000fe20003fa4270 */
[----:B------:R-:W-:Y:S01]  /*4840*/  FMUL.FTZ R31, R31, UR4 ;  /* 0x000000041f1f7c20 */ /* 0x000fe20008410000 */
[----:B-1----:R-:W-:Y:S01]  /*4850*/  FSEL R60, R60, -INF , P6 ;  /* 0xff8000003c3c7808 */ /* 0x002fe20003000000 */
[----:B------:R-:W-:Y:S01]  /*4860*/  FMUL.FTZ R30, R30, UR4 ;  /* 0x000000041e1e7c20 */ /* 0x000fe20008410000 */
[C---:B------:R-:W-:Y:S01]  /*4870*/  ISETP.GT.AND P4, PT, R59.reuse, 0x10, PT ;  /* 0x000000103b00780c */ /* 0x040fe20003f84270 */
[----:B------:R-:W-:Y:S01]  /*4880*/  UIADD3 UR60, UR60, -0x2, URZ ;  /* 0xfffffffe3c3c7890 */ /* 0x000fe2000fffe03f */
[----:B------:R-:W-:Y:S01]  /*4890*/  ISETP.GT.AND P3, PT, R59, 0x11, PT ;  /* 0x000000113b00780c */ /* 0x000fe20003f64270 */
[----:B------:R1:W3:Y:S01]  /*48a0*/  MUFU.TANH R17, R62 ;  /* 0x0000003e00117308 */ /* 0x0002e20000002400 */
[----:B0-----:R-:W-:Y:S01]  /*48b0*/  FSEL R61, R61, -INF , P5 ;  /* 0xff8000003d3d7808 */ /* 0x001fe20002800000 */
[--C-:B------:R-:W-:Y:S01]  /*48c0*/  IMAD.MOV.U32 R150, RZ, RZ, R151.reuse ;  /* 0x000000ffff967224 */ /* 0x100fe200078e0097 */
[----:B------:R-:W-:Y:S01]  /*48d0*/  FSEL R2, R2, -INF , P2 ;  /* 0xff80000002027808 */ /* 0x000fe20001000000 */
[--C-:B------:R-:W-:Y:S01]  /*48e0*/  IMAD.MOV.U32 R149, RZ, RZ, R151.reuse ;  /* 0x000000ffff957224 */ /* 0x100fe200078e0097 */
[----:B------:R-:W-:Y:S01]  /*48f0*/  FSEL R7, R7, -INF , P1 ;  /* 0xff80000007077808 */ /* 0x000fe20000800000 */
[--C-:B------:R-:W-:Y:S01]  /*4900*/  IMAD.MOV.U32 R148, RZ, RZ, R151.reuse ;  /* 0x000000ffff947224 */ /* 0x100fe200078e0097 */
[----:B------:R-:W-:Y:S01]  /*4910*/  R2UR UR6, R22 ;  /* 0x00000000160672ca */ /* 0x000fe200000e0000 */
[----:B------:R0:W4:Y:S01]  /*4920*/  MUFU.TANH R20, R63 ;  /* 0x0000003f00147308 */ /* 0x0001220000002400 */
[----:B-1----:R-:W-:Y:S01]  /*4930*/  FSEL R62, R56, -INF , P2 ;  /* 0xff800000383e7808 */ /* 0x002fe20001000000 */
[--C-:B------:R-:W-:Y:S01]  /*4940*/  IMAD.MOV.U32 R147, RZ, RZ, R151.reuse ;  /* 0x000000ffff937224 */ /* 0x100fe200078e0097 */
[----:B--2---:R-:W-:Y:S01]  /*4950*/  FSEL R48, R48, -INF , P4 ;  /* 0xff80000030307808 */ /* 0x004fe20002000000 */
[--C-:B------:R-:W-:Y:S01]  /*4960*/  IMAD.MOV.U32 R146, RZ, RZ, R151.reuse ;  /* 0x000000ffff927224 */ /* 0x100fe200078e0097 */
[----:B------:R-:W-:Y:S01]  /*4970*/  ISETP.GT.AND P2, PT, R59, 0x18, PT ;  /* 0x000000183b00780c */ /* 0x000fe20003f44270 */
[--C-:B------:R-:W-:Y:S01]  /*4980*/  IMAD.MOV.U32 R145, RZ, RZ, R151.reuse ;  /* 0x000000ffff917224 */ /* 0x100fe200078e0097 */
[-C--:B------:R-:W-:Y:S01]  /*4990*/  MOV R136, R151.reuse ;  /* 0x0000009700887202 */ /* 0x080fe20000000f00 */
[----:B------:R-:W1:Y:S01]  /*49a0*/  MUFU.TANH R49, R49 ;  /* 0x0000003100317308 */ /* 0x000e620000002400 */
[----:B0-----:R-:W-:Y:S01]  /*49b0*/  FSEL R63, R57, -INF , P1 ;  /* 0xff800000393f7808 */ /* 0x001fe20000800000 */
[--C-:B------:R-:W-:Y:S01]  /*49c0*/  IMAD.MOV.U32 R144, RZ, RZ, R151.reuse ;  /* 0x000000ffff907224 */ /* 0x100fe200078e0097 */
[----:B------:R-:W-:Y:S01]  /*49d0*/  ISETP.GT.AND P1, PT, R59, 0x19, PT ;  /* 0x000000193b00780c */ /* 0x000fe20003f24270 */
[----:B------:R-:W-:Y:S01]  /*49e0*/  UISETP.GE.AND UP0, UPT, UR60, UR6, UPT ;  /* 0x000000063c00728c */ /* 0x000fe2000bf06270 */
[----:B---3--:R-:W-:Y:S01]  /*49f0*/  FSEL R17, R17, -INF , P6 ;  /* 0xff80000011117808 */ /* 0x008fe20003000000 */
[--C-:B------:R-:W-:Y:S01]  /*4a00*/  IMAD.MOV.U32 R143, RZ, RZ, R151.reuse ;  /* 0x000000ffff8f7224 */ /* 0x100fe200078e0097 */
[C---:B------:R-:W-:Y:S01]  /*4a10*/  ISETP.GT.AND P6, PT, R59.reuse, 0x20, PT ;  /* 0x000000203b00780c */ /* 0x040fe20003fc4270 */
[----:B------:R-:W0:Y:S01]  /*4a20*/  MUFU.TANH R52, R52 ;  /* 0x0000003400347308 */ /* 0x000e220000002400 */
[----:B----4-:R-:W-:Y:S01]  /*4a30*/  FSEL R20, R20, -INF , P5 ;  /* 0xff80000014147808 */ /* 0x010fe20002800000 */
[--C-:B------:R-:W-:Y:S01]  /*4a40*/  IMAD.MOV.U32 R142, RZ, RZ, R151.reuse ;  /* 0x000000ffff8e7224 */ /* 0x100fe200078e0097 */
[----:B------:R-:W-:Y:S01]  /*4a50*/  ISETP.GT.AND P5, PT, R59, 0x21, PT ;  /* 0x000000213b00780c */ /* 0x000fe20003fa4270 */
[--C-:B------:R-:W-:Y:S01]  /*4a60*/  IMAD.MOV.U32 R141, RZ, RZ, R151.reuse ;  /* 0x000000ffff8d7224 */ /* 0x100fe200078e0097 */
[-C--:B------:R-:W-:Y:S01]  /*4a70*/  MOV R119, R151.reuse ;  /* 0x0000009700777202 */ /* 0x080fe20000000f00 */
[--C-:B------:R-:W-:Y:S01]  /*4a80*/  IMAD.MOV.U32 R140, RZ, RZ, R151.reuse ;  /* 0x000000ffff8c7224 */ /* 0x100fe200078e0097 */
[-C--:B------:R-:W-:Y:S01]  /*4a90*/  MOV R102, R151.reuse ;  /* 0x0000009700667202 */ /* 0x080fe20000000f00 */
[----:B------:R2:W-:Y:S01]  /*4aa0*/  MUFU.TANH R4, R35 ;  /* 0x0000002300047308 */ /* 0x0005e20000002400 */
[----:B-1----:R-:W-:Y:S01]  /*4ab0*/  FSEL R49, R49, -INF , P3 ;  /* 0xff80000031317808 */ /* 0x002fe20001800000 */
[--C-:B------:R-:W-:Y:S01]  /*4ac0*/  IMAD.MOV.U32 R139, RZ, RZ, R151.reuse ;  /* 0x000000ffff8b7224 */ /* 0x100fe200078e0097 */
[-C--:B------:R-:W-:Y:S01]  /*4ad0*/  MOV R85, R151.reuse ;  /* 0x0000009700557202 */ /* 0x080fe20000000f00 */
[--C-:B------:R-:W-:Y:S01]  /*4ae0*/  IMAD.MOV.U32 R138, RZ, RZ, R151.reuse ;  /* 0x000000ffff8a7224 */ /* 0x100fe200078e0097 */
[----:B------:R-:W-:Y:S01]  /*4af0*/  MOV R68, R151 ;  /* 0x0000009700447202 */ /* 0x000fe20000000f00 */
[----:B------:R-:W-:-:S02]  /*4b00*/  IMAD.MOV.U32 R137, RZ, RZ, R151 ;  /* 0x000000ffff897224 */ /* 0x000fc400078e0097 */
[----:B------:R-:W1:Y:S01]  /*4b10*/  MUFU.TANH R21, R50 ;  /* 0x0000003200157308 */ /* 0x000e620000002400 */
[----:B--2---:R-:W-:Y:S01]  /*4b20*/  FMNMX.FTZ R35, R62, R63, !PT ;  /* 0x0000003f3e237209 */ /* 0x004fe20007810000 */
[--C-:B------:R-:W-:Y:S01]  /*4b30*/  IMAD.MOV.U32 R135, RZ, RZ, R151.reuse ;  /* 0x000000ffff877224 */ /* 0x100fe200078e0097 */
[----:B0-----:R-:W-:Y:S01]  /*4b40*/  FSEL R52, R52, -INF , P2 ;  /* 0xff80000034347808 */ /* 0x001fe20001000000 */
[--C-:B------:R-:W-:Y:S02]  /*4b50*/  IMAD.MOV.U32 R134, RZ, RZ, R151.reuse ;  /* 0x000000ffff867224 */ /* 0x100fe400078e0097 */
[--C-:B------:R-:W-:Y:S02]  /*4b60*/  IMAD.MOV.U32 R133, RZ, RZ, R151.reuse ;  /* 0x000000ffff857224 */ /* 0x100fe400078e0097 */
[----:B------:R-:W0:Y:S01]  /*4b70*/  MUFU.TANH R53, R53 ;  /* 0x0000003500357308 */ /* 0x000e220000002400 */
[--C-:B------:R-:W-:Y:S02]  /*4b80*/  IMAD.MOV.U32 R132, RZ, RZ, R151.reuse ;  /* 0x000000ffff847224 */ /* 0x100fe400078e0097 */
[----:B------:R-:W-:-:S02]  /*4b90*/  IMAD.MOV.U32 R131, RZ, RZ, R151 ;  /* 0x000000ffff837224 */ /* 0x000fc400078e0097 */
[--C-:B------:R-:W-:Y:S02]  /*4ba0*/  IMAD.MOV.U32 R130, RZ, RZ, R151.reuse ;  /* 0x000000ffff827224 */ /* 0x100fe400078e0097 */
[--C-:B------:R-:W-:Y:S01]  /*4bb0*/  IMAD.MOV.U32 R129, RZ, RZ, R151.reuse ;  /* 0x000000ffff817224 */ /* 0x100fe200078e0097 */
[----:B------:R2:W-:Y:S01]  /*4bc0*/  MUFU.TANH R50, R24 ;  /* 0x0000001800327308 */ /* 0x0005e20000002400 */
[----:B-1----:R-:W-:Y:S01]  /*4bd0*/  FSEL R21, R21, -INF , P4 ;  /* 0xff80000015157808 */ /* 0x002fe20002000000 */
[--C-:B------:R-:W-:Y:S01]  /*4be0*/  IMAD.MOV.U32 R128, RZ, RZ, R151.reuse ;  /* 0x000000ffff807224 */ /* 0x100fe200078e0097 */
[----:B------:R-:W-:Y:S01]  /*4bf0*/  ISETP.GT.AND P4, PT, R59, 0x28, PT ;  /* 0x000000283b00780c */ /* 0x000fe20003f84270 */
[--C-:B------:R-:W-:Y:S02]  /*4c00*/  IMAD.MOV.U32 R127, RZ, RZ, R151.reuse ;  /* 0x000000ffff7f7224 */ /* 0x100fe400078e0097 */
[--C-:B------:R-:W-:Y:S02]  /*4c10*/  IMAD.MOV.U32 R126, RZ, RZ, R151.reuse ;  /* 0x000000ffff7e7224 */ /* 0x100fe400078e0097 */
[----:B------:R-:W1:Y:S01]  /*4c20*/  MUFU.TANH R40, R40 ;  /* 0x0000002800287308 */ /* 0x000e620000002400 */
[----:B--2---:R-:W-:Y:S01]  /*4c30*/  FMNMX.FTZ R24, R60, R35, !PT ;  /* 0x000000233c187209 */ /* 0x004fe20007810000 */
[--C-:B------:R-:W-:Y:S01]  /*4c40*/  IMAD.MOV.U32 R125, RZ, RZ, R151.reuse ;  /* 0x000000ffff7d7224 */ /* 0x100fe200078e0097 */
[----:B0-----:R-:W-:Y:S01]  /*4c50*/  FSEL R53, R53, -INF , P1 ;  /* 0xff80000035357808 */ /* 0x001fe20000800000 */
[----:B------:R-:W-:-:S02]  /*4c60*/  IMAD.MOV.U32 R124, RZ, RZ, R151 ;  /* 0x000000ffff7c7224 */ /* 0x000fc400078e0097 */
[--C-:B------:R-:W-:Y:S02]  /*4c70*/  IMAD.MOV.U32 R123, RZ, RZ, R151.reuse ;  /* 0x000000ffff7b7224 */ /* 0x100fe400078e0097 */
[----:B------:R0:W-:Y:S01]  /*4c80*/  MUFU.TANH R58, R25 ;  /* 0x00000019003a7308 */ /* 0x0001e20000002400 */
[--C-:B------:R-:W-:Y:S02]  /*4c90*/  IMAD.MOV.U32 R122, RZ, RZ, R151.reuse ;  /* 0x000000ffff7a7224 */ /* 0x100fe400078e0097 */
[--C-:B------:R-:W-:Y:S02]  /*4ca0*/  IMAD.MOV.U32 R121, RZ, RZ, R151.reuse ;  /* 0x000000ffff797224 */ /* 0x100fe400078e0097 */
[--C-:B------:R-:W-:Y:S02]  /*4cb0*/  IMAD.MOV.U32 R120, RZ, RZ, R151.reuse ;  /* 0x000000ffff787224 */ /* 0x100fe400078e0097 */
[--C-:B------:R-:W-:Y:S01]  /*4cc0*/  IMAD.MOV.U32 R118, RZ, RZ, R151.reuse ;  /* 0x000000ffff767224 */ /* 0x100fe200078e0097 */
[----:B------:R-:W2:Y:S01]  /*4cd0*/  MUFU.TANH R41, R41 ;  /* 0x0000002900297308 */ /* 0x000ea20000002400 */
[----:B0-----:R-:W-:Y:S01]  /*4ce0*/  FMNMX.FTZ R25, R61, R24, !PT ;  /* 0x000000183d197209 */ /* 0x001fe20007810000 */
[--C-:B------:R-:W-:Y:S01]  /*4cf0*/  IMAD.MOV.U32 R117, RZ, RZ, R151.reuse ;  /* 0x000000ffff757224 */ /* 0x100fe200078e0097 */
[----:B-1----:R-:W-:Y:S01]  /*4d00*/  FSEL R40, R40, -INF , P6 ;  /* 0xff80000028287808 */ /* 0x002fe20003000000 */
[--C-:B------:R-:W-:Y:S01]  /*4d10*/  IMAD.MOV.U32 R116, RZ, RZ, R151.reuse ;  /* 0x000000ffff747224 */ /* 0x100fe200078e0097 */
[----:B------:R-:W-:Y:S01]  /*4d20*/  FMNMX.FTZ R24, R48, R25, !PT ;  /* 0x0000001930187209 */ /* 0x000fe20007810000 */
[----:B------:R-:W-:-:S02]  /*4d30*/  IMAD.MOV.U32 R115, RZ, RZ, R151 ;  /* 0x000000ffff737224 */ /* 0x000fc400078e0097 */
[----:B------:R-:W0:Y:S01]  /*4d40*/  MUFU.TANH R51, R51 ;  /* 0x0000003300337308 */ /* 0x000e220000002400 */
[----:B------:R-:W-:Y:S01]  /*4d50*/  FMNMX.FTZ R25, R49, R24, !PT ;  /* 0x0000001831197209 */ /* 0x000fe20007810000 */
[--C-:B------:R-:W-:Y:S02]  /*4d60*/  IMAD.MOV.U32 R114, RZ, RZ, R151.reuse ;  /* 0x000000ffff727224 */ /* 0x100fe400078e0097 */
[--C-:B------:R-:W-:Y:S01]  /*4d70*/  IMAD.MOV.U32 R113, RZ, RZ, R151.reuse ;  /* 0x000000ffff717224 */ /* 0x100fe200078e0097 */
[----:B------:R-:W-:Y:S01]  /*4d80*/  FMNMX.FTZ R24, R52, R25, !PT ;  /* 0x0000001934187209 */ /* 0x000fe20007810000 */
[--C-:B------:R-:W-:Y:S02]  /*4d90*/  IMAD.MOV.U32 R112, RZ, RZ, R151.reuse ;  /* 0x000000ffff707224 */ /* 0x100fe400078e0097 */
[----:B------:R-:W1:Y:S01]  /*4da0*/  MUFU.TANH R44, R44 ;  /* 0x0000002c002c7308 */ /* 0x000e620000002400 */
[----:B------:R-:W-:Y:S01]  /*4db0*/  FMNMX.FTZ R25, R53, R24, !PT ;  /* 0x0000001835197209 */ /* 0x000fe20007810000 */
[--C-:B------:R-:W-:Y:S01]  /*4dc0*/  IMAD.MOV.U32 R111, RZ, RZ, R151.reuse ;  /* 0x000000ffff6f7224 */ /* 0x100fe200078e0097 */
[----:B--2---:R-:W-:Y:S01]  /*4dd0*/  FSEL R41, R41, -INF , P5 ;  /* 0xff80000029297808 */ /* 0x004fe20002800000 */
[----:B------:R-:W-:-:S02]  /*4de0*/  IMAD.MOV.U32 R110, RZ, RZ, R151 ;  /* 0x000000ffff6e7224 */ /* 0x000fc400078e0097 */
[--C-:B------:R-:W-:Y:S02]  /*4df0*/  IMAD.MOV.U32 R109, RZ, RZ, R151.reuse ;  /* 0x000000ffff6d7224 */ /* 0x100fe400078e0097 */
[----:B------:R-:W-:Y:S01]  /*4e00*/  MUFU.TANH R54, R54 ;  /* 0x0000003600367308 */ /* 0x000fe20000002400 */
[----:B0-----:R-:W-:Y:S01]  /*4e10*/  FSEL R24, R51, -INF , P3 ;  /* 0xff80000033187808 */ /* 0x001fe20001800000 */
[--C-:B------:R-:W-:Y:S01]  /*4e20*/  IMAD.MOV.U32 R108, RZ, RZ, R151.reuse ;  /* 0x000000ffff6c7224 */ /* 0x100fe200078e0097 */
[----:B------:R-:W-:Y:S01]  /*4e30*/  ISETP.GT.AND P3, PT, R59, 0x29, PT ;  /* 0x000000293b00780c */ /* 0x000fe20003f64270 */
[--C-:B------:R-:W-:Y:S02]  /*4e40*/  IMAD.MOV.U32 R107, RZ, RZ, R151.reuse ;  /* 0x000000ffff6b7224 */ /* 0x100fe400078e0097 */
[--C-:B------:R-:W-:Y:S02]  /*4e50*/  IMAD.MOV.U32 R106, RZ, RZ, R151.reuse ;  /* 0x000000ffff6a7224 */ /* 0x100fe400078e0097 */
[----:B------:R-:W0:Y:S01]  /*4e60*/  MUFU.TANH R45, R45 ;  /* 0x0000002d002d7308 */ /* 0x000e220000002400 */
[----:B-1----:R-:W-:Y:S01]  /*4e70*/  FSEL R44, R44, -INF , P4 ;  /* 0xff8000002c2c7808 */ /* 0x002fe20002000000 */
[----:B------:R-:W-:-:S02]  /*4e80*/  IMAD.MOV.U32 R105, RZ, RZ, R151 ;  /* 0x000000ffff697224 */ /* 0x000fc400078e0097 */
[--C-:B------:R-:W-:Y:S02]  /*4e90*/  IMAD.MOV.U32 R104, RZ, RZ, R151.reuse ;  /* 0x000000ffff687224 */ /* 0x100fe400078e0097 */
[--C-:B------:R-:W-:Y:S02]  /*4ea0*/  IMAD.MOV.U32 R103, RZ, RZ, R151.reuse ;  /* 0x000000ffff677224 */ /* 0x100fe400078e0097 */
[----:B------:R-:W-:Y:S01]  /*4eb0*/  MUFU.TANH R55, R55 ;  /* 0x0000003700377308 */ /* 0x000fe20000002400 */
[--C-:B------:R-:W-:Y:S02]  /*4ec0*/  IMAD.MOV.U32 R101, RZ, RZ, R151.reuse ;  /* 0x000000ffff657224 */ /* 0x100fe400078e0097 */
[--C-:B------:R-:W-:Y:S02]  /*4ed0*/  IMAD.MOV.U32 R100, RZ, RZ, R151.reuse ;  /* 0x000000ffff647224 */ /* 0x100fe400078e0097 */
[--C-:B------:R-:W-:Y:S02]  /*4ee0*/  IMAD.MOV.U32 R99, RZ, RZ, R151.reuse ;  /* 0x000000ffff637224 */ /* 0x100fe400078e0097 */
[--C-:B------:R-:W-:Y:S01]  /*4ef0*/  IMAD.MOV.U32 R98, RZ, RZ, R151.reuse ;  /* 0x000000ffff627224 */ /* 0x100fe200078e0097 */
[----:B------:R-:W1:Y:S01]  /*4f00*/  MUFU.TANH R32, R32 ;  /* 0x0000002000207308 */ /* 0x000e620000002400 */
[----:B0-----:R-:W-:Y:S01]  /*4f10*/  FSEL R45, R45, -INF , P3 ;  /* 0xff8000002d2d7808 */ /* 0x001fe20001800000 */
        /* <DEDUP_REMOVED lines=8> */
[----:B------:R-:W-:Y:S01]  /*4fa0*/  MUFU.TANH R33, R33 ;  /* 0x0000002100217308 */ /* 0x000fe20000002400 */
[----:B------:R-:W-:-:S02]  /*4fb0*/  IMAD.MOV.U32 R90, RZ, RZ, R151 ;  /* 0x000000ffff5a7224 */ /* 0x000fc400078e0097 */
[--C-:B------:R-:W-:Y:S02]  /*4fc0*/  IMAD.MOV.U32 R89, RZ, RZ, R151.reuse ;  /* 0x000000ffff597224 */ /* 0x100fe400078e0097 */
[--C-:B------:R-:W-:Y:S02]  /*4fd0*/  IMAD.MOV.U32 R88, RZ, RZ, R151.reuse ;  /* 0x000000ffff587224 */ /* 0x100fe400078e0097 */
[--C-:B------:R-:W-:Y:S01]  /*4fe0*/  IMAD.MOV.U32 R87, RZ, RZ, R151.reuse ;  /* 0x000000ffff577224 */ /* 0x100fe200078e0097 */
[----:B------:R0:W-:Y:S01]  /*4ff0*/  MUFU.TANH R56, R28 ;  /* 0x0000001c00387308 */ /* 0x0001e20000002400 */
[--C-:B------:R-:W-:Y:S02]  /*5000*/  IMAD.MOV.U32 R86, RZ, RZ, R151.reuse ;  /* 0x000000ffff567224 */ /* 0x100fe400078e0097 */
[--C-:B------:R-:W-:Y:S02]  /*5010*/  IMAD.MOV.U32 R84, RZ, RZ, R151.reuse ;  /* 0x000000ffff547224 */ /* 0x100fe400078e0097 */
[----:B------:R-:W-:-:S02]  /*5020*/  IMAD.MOV.U32 R83, RZ, RZ, R151 ;  /* 0x000000ffff537224 */ /* 0x000fc400078e0097 */
[--C-:B------:R-:W-:Y:S01]  /*5030*/  IMAD.MOV.U32 R82, RZ, RZ, R151.reuse ;  /* 0x000000ffff527224 */ /* 0x100fe200078e0097 */
[----:B------:R-:W2:Y:S01]  /*5040*/  MUFU.TANH R43, R43 ;  /* 0x0000002b002b7308 */ /* 0x000ea20000002400 */
[----:B0-----:R-:W-:Y:S01]  /*5050*/  FMNMX.FTZ R28, R40, R25, !PT ;  /* 0x00000019281c7209 */ /* 0x001fe20007810000 */
[--C-:B------:R-:W-:Y:S01]  /*5060*/  IMAD.MOV.U32 R81, RZ, RZ, R151.reuse ;  /* 0x000000ffff517224 */ /* 0x100fe200078e0097 */
[----:B------:R-:W-:Y:S01]  /*5070*/  FSEL R25, R54, -INF , P2 ;  /* 0xff80000036197808 */ /* 0x000fe20001000000 */
[--C-:B------:R-:W-:Y:S01]  /*5080*/  IMAD.MOV.U32 R80, RZ, RZ, R151.reuse ;  /* 0x000000ffff507224 */ /* 0x100fe200078e0097 */
[----:B------:R-:W-:Y:S01]  /*5090*/  ISETP.GT.AND P2, PT, R59, 0x30, PT ;  /* 0x000000303b00780c */ /* 0x000fe20003f44270 */
[--C-:B------:R-:W-:Y:S01]  /*50a0*/  IMAD.MOV.U32 R79, RZ, RZ, R151.reuse ;  /* 0x000000ffff4f7224 */ /* 0x100fe200078e0097 */
[----:B------:R-:W-:Y:S01]  /*50b0*/  FMNMX.FTZ R54, R2, R7, !PT ;  /* 0x0000000702367209 */ /* 0x000fe20007810000 */
[----:B------:R-:W0:Y:S01]  /*50c0*/  MUFU.TANH R36, R36 ;  /* 0x0000002400247308 */ /* 0x000e220000002400 */
[----:B-1----:R-:W-:Y:S01]  /*50d0*/  FSEL R51, R32, -INF , P2 ;  /* 0xff80000020337808 */ /* 0x002fe20001000000 */
[----:B------:R-:W-:-:S02]  /*50e0*/  IMAD.MOV.U32 R78, RZ, RZ, R151 ;  /* 0x000000ffff4e7224 */ /* 0x000fc400078e0097 */
[--C-:B------:R-:W-:Y:S02]  /*50f0*/  IMAD.MOV.U32 R77, RZ, RZ, R151.reuse ;  /* 0x000000ffff4d7224 */ /* 0x100fe400078e0097 */
[--C-:B------:R-:W-:Y:S02]  /*5100*/  IMAD.MOV.U32 R76, RZ, RZ, R151.reuse ;  /* 0x000000ffff4c7224 */ /* 0x100fe400078e0097 */
[----:B------:R1:W-:Y:S01]  /*5110*/  MUFU.TANH R57, R29 ;  /* 0x0000001d00397308 */ /* 0x0003e20000002400 */
[----:B--2---:R-:W-:Y:S01]  /*5120*/  FSEL R32, R43, -INF , P5 ;  /* 0xff8000002b207808 */ /* 0x004fe20002800000 */
[--C-:B------:R-:W-:Y:S01]  /*5130*/  IMAD.MOV.U32 R75, RZ, RZ, R151.reuse ;  /* 0x000000ffff4b7224 */ /* 0x100fe200078e0097 */
[----:B------:R-:W-:Y:S01]  /*5140*/  ISETP.GT.AND P5, PT, R59, 0x39, PT ;  /* 0x000000393b00780c */ /* 0x000fe20003fa4270 */
[--C-:B------:R-:W-:Y:S02]  /*5150*/  IMAD.MOV.U32 R74, RZ, RZ, R151.reuse ;  /* 0x000000ffff4a7224 */ /* 0x100fe400078e0097 */
[----:B------:R-:W-:-:S02]  /*5160*/  IMAD.MOV.U32 R73, RZ, RZ, R151 ;  /* 0x000000ffff497224 */ /* 0x000fc400078e0097 */
[----:B------:R-:W2:Y:S01]  /*5170*/  MUFU.TANH R46, R46 ;  /* 0x0000002e002e7308 */ /* 0x000ea20000002400 */
[----:B-1----:R-:W-:Y:S01]  /*5180*/  FMNMX.FTZ R29, R41, R28, !PT ;  /* 0x0000001c291d7209 */ /* 0x002fe20007810000 */
[--C-:B------:R-:W-:Y:S01]  /*5190*/  IMAD.MOV.U32 R72, RZ, RZ, R151.reuse ;  /* 0x000000ffff487224 */ /* 0x100fe200078e0097 */
[----:B------:R-:W-:Y:S01]  /*51a0*/  FSEL R28, R55, -INF , P1 ;  /* 0xff800000371c7808 */ /* 0x000fe20000800000 */
[--C-:B------:R-:W-:Y:S01]  /*51b0*/  IMAD.MOV.U32 R71, RZ, RZ, R151.reuse ;  /* 0x000000ffff477224 */ /* 0x100fe200078e0097 */
[----:B------:R-:W-:Y:S01]  /*51c0*/  ISETP.GT.AND P1, PT, R59, 0x31, PT ;  /* 0x000000313b00780c */ /* 0x000fe20003f24270 */
[--C-:B------:R-:W-:Y:S02]  /*51d0*/  IMAD.MOV.U32 R70, RZ, RZ, R151.reuse ;  /* 0x000000ffff467224 */ /* 0x100fe400078e0097 */
[----:B------:R1:W-:Y:S01]  /*51e0*/  MUFU.TANH R3, R34 ;  /* 0x0000002200037308 */ /* 0x0003e20000002400 */
[--C-:B------:R-:W-:Y:S02]  /*51f0*/  IMAD.MOV.U32 R69, RZ, RZ, R151.reuse ;  /* 0x000000ffff457224 */ /* 0x100fe400078e0097 */
[----:B------:R-:W-:-:S02]  /*5200*/  IMAD.MOV.U32 R67, RZ, RZ, R151 ;  /* 0x000000ffff437224 */ /* 0x000fc400078e0097 */
[--C-:B------:R-:W-:Y:S02]  /*5210*/  IMAD.MOV.U32 R66, RZ, RZ, R151.reuse ;  /* 0x000000ffff427224 */ /* 0x100fe400078e0097 */
[----:B------:R-:W-:Y:S01]  /*5220*/  IMAD.MOV.U32 R65, RZ, RZ, R151 ;  /* 0x000000ffff417224 */ /* 0x000fe200078e0097 */
[----:B------:R-:W3:Y:S01]  /*5230*/  MUFU.TANH R37, R37 ;  /* 0x0000002500257308 */ /* 0x000ee20000002400 */
[----:B-1----:R-:W-:Y:S02]  /*5240*/  FMNMX.FTZ R34, R44, R29, !PT ;  /* 0x0000001d2c227209 */ /* 0x002fe40007810000 */
[----:B------:R-:W-:Y:S02]  /*5250*/  FSEL R29, R42, -INF , P6 ;  /* 0xff8000002a1d7808 */ /* 0x000fe40003000000 */
[----:B------:R-:W-:Y:S02]  /*5260*/  FMNMX.FTZ R34, R45, R34, !PT ;  /* 0x000000222d227209 */ /* 0x000fe40007810000 */
[----:B------:R-:W-:Y:S01]  /*5270*/  FSEL R42, R33, -INF , P1 ;  /* 0xff800000212a7808 */ /* 0x000fe20000800000 */
[----:B------:R-:W1:Y:S01]  /*5280*/  MUFU.TANH R47, R47 ;  /* 0x0000002f002f7308 */ /* 0x000e620000002400 */
[----:B------:R-:W-:-:S02]  /*5290*/  ISETP.GT.AND P6, PT, R59, 0x38, PT ;  /* 0x000000383b00780c */ /* 0x000fc40003fc4270 */
[----:B------:R-:W-:Y:S02]  /*52a0*/  FMNMX.FTZ R33, R51, R34, !PT ;  /* 0x0000002233217209 */ /* 0x000fe40007810000 */
[----:B0-----:R-:W-:Y:S02]  /*52b0*/  FSEL R43, R36, -INF , P6 ;  /* 0xff800000242b7808 */ /* 0x001fe40003000000 */
[----:B------:R-:W-:Y:S01]  /*52c0*/  FMNMX.FTZ R34, R42, R33, !PT ;  /* 0x000000212a227209 */ /* 0x000fe20007810000 */
[----:B------:R-:W0:Y:S01]  /*52d0*/  MUFU.TANH R38, R38 ;  /* 0x0000002600267308 */ /* 0x000e220000002400 */
[----:B--2---:R-:W-:Y:S02]  /*52e0*/  FSEL R33, R46, -INF , P4 ;  /* 0xff8000002e217808 */ /* 0x004fe40002000000 */
[----:B------:R-:W-:Y:S02]  /*52f0*/  ISETP.GT.AND P4, PT, R59, 0x40, PT ;  /* 0x000000403b00780c */ /* 0x000fe40003f84270 */
[----:B---3--:R-:W-:-:S02]  /*5300*/  FSEL R46, R37, -INF , P5 ;  /* 0xff800000252e7808 */ /* 0x008fc40002800000 */
[----:B------:R-:W-:Y:S01]  /*5310*/  FMNMX.FTZ R35, R43, R34, !PT ;  /* 0x000000222b237209 */ /* 0x000fe20007810000 */
[----:B------:R-:W2:Y:S01]  /*5320*/  MUFU.TANH R39, R39 ;  /* 0x0000002700277308 */ /* 0x000ea20000002400 */
[----:B-1----:R-:W-:Y:S02]  /*5330*/  FSEL R34, R47, -INF , P3 ;  /* 0xff8000002f227808 */ /* 0x002fe40001800000 */
[----:B------:R-:W-:Y:S02]  /*5340*/  ISETP.GT.AND P3, PT, R59, 0x41, PT ;  /* 0x000000413b00780c */ /* 0x000fe40003f64270 */
[----:B------:R-:W-:Y:S02]  /*5350*/  FSEL R50, R50, -INF , P4 ;  /* 0xff80000032327808 */ /* 0x000fe40002000000 */
[----:B------:R-:W-:Y:S01]  /*5360*/  FMNMX.FTZ R37, R46, R35, !PT ;  /* 0x000000232e257209 */ /* 0x000fe20007810000 */
[----:B------:R-:W1:Y:S01]  /*5370*/  MUFU.TANH R26, R26 ;  /* 0x0000001a001a7308 */ /* 0x000e620000002400 */
[----:B------:R-:W-:-:S02]  /*5380*/  FSEL R35, R3, -INF , P2 ;  /* 0xff80000003237808 */ /* 0x000fc40001000000 */
[C---:B------:R-:W-:Y:S02]  /*5390*/  ISETP.GT.AND P2, PT, R59.reuse, 0x48, PT ;  /* 0x000000483b00780c */ /* 0x040fe40003f44270 */
[----:B------:R-:W-:Y:S02]  /*53a0*/  FSEL R58, R58, -INF , P3 ;  /* 0xff8000003a3a7808 */ /* 0x000fe40001800000 */
[----:B------:R-:W-:Y:S01]  /*53b0*/  FMNMX.FTZ R37, R50, R37, !PT ;  /* 0x0000002532257209 */ /* 0x000fe20007810000 */
[----:B------:R-:W3:Y:S01]  /*53c0*/  MUFU.TANH R30, R30 ;  /* 0x0000001e001e7308 */ /* 0x000ee20000002400 */
[----:B------:R-:W-:Y:S02]  /*53d0*/  FSEL R36, R4, -INF , P1 ;  /* 0xff80000004247808 */ /* 0x000fe40000800000 */
[----:B------:R-:W-:Y:S02]  /*53e0*/  ISETP.GT.AND P1, PT, R59, 0x49, PT ;  /* 0x000000493b00780c */ /* 0x000fe40003f24270 */
[----:B------:R-:W-:-:S02]  /*53f0*/  FSEL R56, R56, -INF , P2 ;  /* 0xff80000038387808 */ /* 0x000fc40001000000 */
[----:B------:R-:W-:Y:S02]  /*5400*/  FMNMX.FTZ R37, R58, R37, !PT ;  /* 0x000000253a257209 */ /* 0x000fe40007810000 */
[----:B------:R-:W-:Y:S02]  /*5410*/  FSEL R57, R57, -INF , P1 ;  /* 0xff80000039397808 */ /* 0x000fe40000800000 */
[----:B------:R-:W-:Y:S02]  /*5420*/  FMNMX.FTZ R4, R56, R37, !PT ;  /* 0x0000002538047209 */ /* 0x000fe40007810000 */
[----:B0-----:R-:W-:Y:S02]  /*5430*/  FSEL R38, R38, -INF , P6 ;  /* 0xff80000026267808 */ /* 0x001fe40003000000 */
[----:B------:R-:W-:Y:S02]  /*5440*/  FMNMX.FTZ R3, R57, R4, !PT ;  /* 0x0000000439037209 */ /* 0x000fe40007810000 */
[----:B--2---:R-:W-:-:S02]  /*5450*/  FSEL R39, R39, -INF , P5 ;  /* 0xff80000027277808 */ /* 0x004fc40002800000 */
[----:B-1----:R-:W-:Y:S01]  /*5460*/  FSEL R26, R26, -INF , P4 ;  /* 0xff8000001a1a7808 */ /* 0x002fe20002000000 */
[----:B------:R-:W0:Y:S01]  /*5470*/  SHFL.BFLY PT, R4, R3, 0x2, 0x1f ;  /* 0x0c401f0003047f89 */ /* 0x000e2200000e0000 */
[----:B---3--:R-:W-:Y:S02]  /*5480*/  FSEL R30, R30, -INF , P2 ;  /* 0xff8000001e1e7808 */ /* 0x008fe40001000000 */
[----:B0-----:R-:W-:Y:S02]  /*5490*/  FMNMX.FTZ R37, R3, R4, !PT ;  /* 0x0000000403257209 */ /* 0x001fe40007810000 */
[----:B------:R0:W-:Y:S03]  /*54a0*/  MUFU.TANH R3, R27 ;  /* 0x0000001b00037308 */ /* 0x0001e60000002400 */
[----:B------:R-:W1:Y:S02]  /*54b0*/  SHFL.BFLY PT, R4, R37, 0x1, 0x1f ;  /* 0x0c201f0025047f89 */ /* 0x000e6400000e0000 */
[----:B-1----:R-:W-:-:S02]  /*54c0*/  FMNMX.FTZ R4, R37, R4, !PT ;  /* 0x0000000425047209 */ /* 0x002fc40007810000 */
[----:B------:R-:W-:Y:S02]  /*54d0*/  FMNMX.FTZ R37, R17, R54, !PT ;  /* 0x0000003611257209 */ /* 0x000fe40007810000 */
[C---:B------:R-:W-:Y:S01]  /*54e0*/  FSETP.NEU.FTZ.AND P0, PT, R4.reuse, -INF , PT ;  /* 0xff8000000400780b */ /* 0x040fe20003f1d000 */
[----:B------:R-:W-:Y:S01]  /*54f0*/  FMUL.FTZ R47, R4, UR5 ;  /* 0x00000005042f7c20 */ /* 0x000fe20008410000 */
[----:B------:R-:W-:-:S04]  /*5500*/  FMNMX.FTZ R54, R20, R37, !PT ;  /* 0x0000002514367209 */ /* 0x000fc80007810000 */
[----:B------:R-:W-:Y:S02]  /*5510*/  FMNMX.FTZ R37, R21, R54, !PT ;  /* 0x0000003615257209 */ /* 0x000fe40007810000 */
[----:B------:R-:W-:Y:S02]  /*5520*/  FSEL R59, R47, RZ, P0 ;  /* 0x000000ff2f3b7208 */ /* 0x000fe40000000000 */
[----:B------:R-:W-:Y:S02]  /*5530*/  FMNMX.FTZ R54, R24, R37, !PT ;  /* 0x0000002518367209 */ /* 0x000fe40007810000 */
[----:B------:R-:W1:Y:S01]  /*5540*/  MUFU.TANH R37, R31 ;  /* 0x0000001f00257308 */ /* 0x000e620000002400 */
[--C-:B------:R-:W-:Y:S01]  /*5550*/  FFMA.FTZ R204, R48, UR5, -R59.reuse ;  /* 0x0000000530cc7c23 */ /* 0x100fe2000801083b */
[----:B------:R-:W-:Y:S01]  /*5560*/  FMNMX.FTZ R47, R25, R54, !PT ;  /* 0x00000036192f7209 */ /* 0x000fe20007810000 */
[--C-:B------:R-:W-:Y:S01]  /*5570*/  FFMA.FTZ R208, R62, UR5, -R59.reuse ;  /* 0x000000053ed07c23 */ /* 0x100fe2000801083b */
[--C-:B------:R-:W-:Y:S01]  /*5580*/  FFMA.FTZ R63, R63, UR5, -R59.reuse ;  /* 0x000000053f3f7c23 */ /* 0x100fe2000801083b */
[--C-:B------:R-:W-:Y:S01]  /*5590*/  FFMA.FTZ R210, R60, UR5, -R59.reuse ;  /* 0x000000053cd27c23 */ /* 0x100fe2000801083b */
[----:B------:R-:W-:Y:S01]  /*55a0*/  FMNMX.FTZ R54, R28, R47, !PT ;  /* 0x0000002f1c367209 */ /* 0x000fe20007810000 */
[--C-:B------:R-:W-:Y:S01]  /*55b0*/  FFMA.FTZ R61, R61, UR5, -R59.reuse ;  /* 0x000000053d3d7c23 */ /* 0x100fe2000801083b */
[--C-:B------:R-:W-:Y:S01]  /*55c0*/  FFMA.FTZ R49, R49, UR5, -R59.reuse ;  /* 0x0000000531317c23 */ /* 0x100fe2000801083b */
[----:B------:R-:W-:Y:S01]  /*55d0*/  MUFU.EX2 R208, R208 ;  /* 0x000000d000d07308 */ /* 0x000fe20000000800 */
[----:B0-----:R-:W-:Y:S01]  /*55e0*/  FMNMX.FTZ R27, R29, R54, !PT ;  /* 0x000000361d1b7209 */ /* 0x001fe20007810000 */
[--C-:B------:R-:W-:Y:S01]  /*55f0*/  FFMA.FTZ R52, R52, UR5, -R59.reuse ;  /* 0x0000000534347c23 */ /* 0x100fe2000801083b */
[--C-:B------:R-:W-:Y:S01]  /*5600*/  FFMA.FTZ R53, R53, UR5, -R59.reuse ;  /* 0x0000000535357c23 */ /* 0x100fe2000801083b */
[--C-:B------:R-:W-:Y:S01]  /*5610*/  FFMA.FTZ R58, R58, UR5, -R59.reuse ;  /* 0x000000053a3a7c23 */ /* 0x100fe2000801083b */
[----:B------:R-:W-:Y:S01]  /*5620*/  FMNMX.FTZ R54, R32, R27, !PT ;  /* 0x0000001b20367209 */ /* 0x000fe20007810000 */
[--C-:B------:R-:W-:Y:S01]  /*5630*/  FFMA.FTZ R41, R41, UR5, -R59.reuse ;  /* 0x0000000529297c23 */ /* 0x100fe2000801083b */
[--C-:B------:R-:W-:Y:S01]  /*5640*/  FFMA.FTZ R44, R44, UR5, -R59.reuse ;  /* 0x000000052c2c7c23 */ /* 0x100fe2000801083b */
[----:B-1----:R-:W-:Y:S01]  /*5650*/  FSEL R37, R37, -INF , P1 ;  /* 0xff80000025257808 */ /* 0x002fe20000800000 */
[----:B------:R0:W-:Y:S01]  /*5660*/  MUFU.EX2 R27, R63 ;  /* 0x0000003f001b7308 */ /* 0x0001e20000000800 */
        /* <DEDUP_REMOVED lines=8> */
[----:B------:R-:W-:Y:S01]  /*56f0*/  FMNMX.FTZ R31, R35, R54, !PT ;  /* 0x00000036231f7209 */ /* 0x000fe20007810000 */
[--C-:B------:R-:W-:Y:S01]  /*5700*/  FFMA.FTZ R50, R50, UR5, -R59.reuse ;  /* 0x0000000532327c23 */ /* 0x100fe2000801083b */
[--C-:B------:R-:W-:Y:S01]  /*5710*/  FFMA.FTZ R56, R56, UR5, -R59.reuse ;  /* 0x0000000538387c23 */ /* 0x100fe2000801083b */
[----:B------:R-:W-:Y:S01]  /*5720*/  FFMA.FTZ R57, R57, UR5, -R59 ;  /* 0x0000000539397c23 */ /* 0x000fe2000801083b */
[----:B------:R-:W-:Y:S01]  /*5730*/  FMNMX.FTZ R47, R36, R31, !PT ;  /* 0x0000001f242f7209 */ /* 0x000fe20007810000 */
[--C-:B0-----:R-:W-:Y:S01]  /*5740*/  IMAD.MOV.U32 R63, RZ, RZ, R151.reuse ;  /* 0x000000ffff3f7224 */ /* 0x101fe200078e0097 */
[----:B------:R-:W-:Y:S01]  /*5750*/  ISETP.NE.AND P0, PT, R64, RZ, PT ;  /* 0x000000ff4000720c */ /* 0x000fe20003f05270 */
[----:B------:R0:W-:Y:S01]  /*5760*/  MUFU.EX2 R31, R61 ;  /* 0x0000003d001f7308 */ /* 0x0001e20000000800 */
[----:B------:R-:W-:Y:S01]  /*5770*/  FMNMX.FTZ R54, R38, R47, !PT ;  /* 0x0000002f26367209 */ /* 0x000fe20007810000 */
[--C-:B------:R-:W-:Y:S01]  /*5780*/  IMAD.MOV.U32 R64, RZ, RZ, R151.reuse ;  /* 0x000000ffff407224 */ /* 0x100fe200078e0097 */
[----:B------:R-:W-:Y:S01]  /*5790*/  FSEL R47, R3, -INF , P3 ;  /* 0xff800000032f7808 */ /* 0x000fe20001800000 */
[----:B------:R-:W-:Y:S01]  /*57a0*/  IMAD.MOV.U32 R62, RZ, RZ, R151 ;  /* 0x000000ffff3e7224 */ /* 0x000fe200078e0097 */
[----:B------:R-:W-:Y:S01]  /*57b0*/  FMNMX.FTZ R55, R39, R54, !PT ;  /* 0x0000003627377209 */ /* 0x000fe20007810000 */
[----:B------:R-:W-:Y:S01]  /*57c0*/  FFMA.FTZ R54, R40, UR5, -R59 ;  /* 0x0000000528367c23 */ /* 0x000fe2000801083b */
[--C-:B------:R-:W-:Y:S01]  /*57d0*/  IMAD.MOV.U32 R60, RZ, RZ, R151.reuse ;  /* 0x000000ffff3c7224 */ /* 0x100fe200078e0097 */
[----:B------:R-:W-:Y:S01]  /*57e0*/  MUFU.EX2 R204, R204 ;  /* 0x000000cc00cc7308 */ /* 0x000fe20000000800 */
[----:B------:R-:W-:Y:S01]  /*57f0*/  FMNMX.FTZ R48, R26, R55, !PT ;  /* 0x000000371a307209 */ /* 0x000fe20007810000 */
[----:B0-----:R-:W-:-:S03]  /*5800*/  IMAD.MOV.U32 R61, RZ, RZ, R151 ;  /* 0x000000ffff3d7224 */ /* 0x001fc600078e0097 */
[----:B------:R-:W-:-:S03]  /*5810*/  FMNMX.FTZ R3, R47, R48, !PT ;  /* 0x000000302f037209 */ /* 0x000fc60007810000 */
[----:B------:R-:W-:Y:S01]  /*5820*/  MUFU.EX2 R49, R49 ;  /* 0x0000003100317308 */ /* 0x000fe20000000800 */
[----:B------:R-:W-:-:S04]  /*5830*/  FMNMX.FTZ R48, R30, R3, !PT ;  /* 0x000000031e307209 */ /* 0x000fc80007810000 */
[----:B------:R-:W-:-:S03]  /*5840*/  FMNMX.FTZ R48, R37, R48, !PT ;  /* 0x0000003025307209 */ /* 0x000fc60007810000 */
[----:B------:R-:W-:Y:S02]  /*5850*/  MUFU.EX2 R52, R52 ;  /* 0x0000003400347308 */ /* 0x000fe40000000800 */
[----:B------:R-:W0:Y:S06]  /*5860*/  SHFL.BFLY PT, R3, R48, 0x2, 0x1f ;  /* 0x0c401f0030037f89 */ /* 0x000e2c00000e0000 */
[----:B------:R-:W1:Y:S08]  /*5870*/  MUFU.EX2 R53, R53 ;  /* 0x0000003500357308 */ /* 0x000e700000000800 */
[----:B------:R-:W-:Y:S08]  /*5880*/  MUFU.EX2 R54, R54 ;  /* 0x0000003600367308 */ /* 0x000ff00000000800 */
[----:B------:R-:W-:Y:S01]  /*5890*/  MUFU.EX2 R55, R58 ;  /* 0x0000003a00377308 */ /* 0x000fe20000000800 */
[----:B-1----:R-:W-:-:S02]  /*58a0*/  F2FP.F16.F32.PACK_AB R206, R53, R52 ;  /* 0x0000003435ce723e */ /* 0x002fc400000000ff */
[----:B0-----:R-:W-:-:S05]  /*58b0*/  FMNMX.FTZ R40, R48, R3, !PT ;  /* 0x0000000330287209 */ /* 0x001fca0007810000 */
[----:B------:R-:W0:Y:S01]  /*58c0*/  SHFL.BFLY PT, R3, R40, 0x1, 0x1f ;  /* 0x0c201f0028037f89 */ /* 0x000e2200000e0000 */
[----:B------:R-:W1:Y:S08]  /*58d0*/  MUFU.EX2 R41, R41 ;  /* 0x0000002900297308 */ /* 0x000e700000000800 */
[----:B------:R-:W-:Y:S08]  /*58e0*/  MUFU.EX2 R44, R44 ;  /* 0x0000002c002c7308 */ /* 0x000ff00000000800 */
[----:B------:R-:W2:Y:S01]  /*58f0*/  MUFU.EX2 R45, R45 ;  /* 0x0000002d002d7308 */ /* 0x000ea20000000800 */
[----:B-1----:R-:W-:-:S02]  /*5900*/  F2FP.F16.F32.PACK_AB R200, R41, R54 ;  /* 0x0000003629c8723e */ /* 0x002fc400000000ff */
[----:B0-----:R-:W-:-:S05]  /*5910*/  FMNMX.FTZ R3, R40, R3, !PT ;  /* 0x0000000328037209 */ /* 0x001fca0007810000 */
[----:B------:R-:W-:Y:S01]  /*5920*/  MUFU.EX2 R51, R51 ;  /* 0x0000003300337308 */ /* 0x000fe20000000800 */
[C---:B------:R-:W-:Y:S01]  /*5930*/  FSETP.NEU.FTZ.AND P1, PT, R3.reuse, -INF , PT ;  /* 0xff8000000300780b */ /* 0x040fe20003f3d000 */
[----:B------:R-:W-:-:S06]  /*5940*/  FMUL.FTZ R40, R3, UR5 ;  /* 0x0000000503287c20 */ /* 0x000fcc0008410000 */
[----:B------:R-:W-:Y:S01]  /*5950*/  MUFU.EX2 R42, R42 ;  /* 0x0000002a002a7308 */ /* 0x000fe20000000800 */
[----:B------:R-:W-:Y:S02]  /*5960*/  FSEL R40, R40, RZ, P1 ;  /* 0x000000ff28287208 */ /* 0x000fe40000800000 */
[----:B------:R-:W-:Y:S02]  /*5970*/  PLOP3.LUT P1, PT, PT, PT, UP0, 0x80, 0x0 ;  /* 0x000000000000781c */ /* 0x000fe40003f2f008 */
[----:B--2---:R-:W-:Y:S01]  /*5980*/  F2FP.F16.F32.PACK_AB R202, R45, R44 ;  /* 0x0000002c2dca723e */ /* 0x004fe200000000ff */
[--C-:B------:R-:W-:Y:S01]  /*5990*/  FFMA.FTZ R2, R2, UR5, -R40.reuse ;  /* 0x0000000502027c23 */ /* 0x100fe20008010828 */
[--C-:B------:R-:W-:Y:S01]  /*59a0*/  FFMA.FTZ R7, R7, UR5, -R40.reuse ;  /* 0x0000000507077c23 */ /* 0x100fe20008010828 */
[--C-:B------:R-:W-:Y:S01]  /*59b0*/  FFMA.FTZ R17, R17, UR5, -R40.reuse ;  /* 0x0000000511117c23 */ /* 0x100fe20008010828 */
[--C-:B------:R-:W-:Y:S01]  /*59c0*/  FFMA.FTZ R20, R20, UR5, -R40.reuse ;  /* 0x0000000514147c23 */ /* 0x100fe20008010828 */
[--C-:B------:R-:W-:Y:S01]  /*59d0*/  FFMA.FTZ R21, R21, UR5, -R40.reuse ;  /* 0x0000000515157c23 */ /* 0x100fe20008010828 */
[----:B------:R0:W-:Y:S01]  /*59e0*/  MUFU.EX2 R209, R7 ;  /* 0x0000000700d17308 */ /* 0x0001e20000000800 */
        /* <DEDUP_REMOVED lines=8> */
[----:B0-----:R-:W-:Y:S01]  /*5a70*/  FADD.FTZ R7, R208, R27 ;  /* 0x0000001bd0077221 */ /* 0x001fe20000010000 */
[--C-:B------:R-:W-:Y:S01]  /*5a80*/  FFMA.FTZ R35, R35, UR5, -R40.reuse ;  /* 0x0000000523237c23 */ /* 0x100fe20008010828 */
[--C-:B------:R-:W-:Y:S01]  /*5a90*/  FFMA.FTZ R36, R36, UR5, -R40.reuse ;  /* 0x0000000524247c23 */ /* 0x100fe20008010828 */
[--C-:B------:R-:W-:Y:S01]  /*5aa0*/  FFMA.FTZ R38, R38, UR5, -R40.reuse ;  /* 0x0000000526267c23 */ /* 0x100fe20008010828 */
[----:B------:R-:W-:Y:S01]  /*5ab0*/  FADD.FTZ R48, R210, R7 ;  /* 0x00000007d2307221 */ /* 0x000fe20000010000 */
[--C-:B------:R-:W-:Y:S01]  /*5ac0*/  FFMA.FTZ R39, R39, UR5, -R40.reuse ;  /* 0x0000000527277c23 */ /* 0x100fe20008010828 */
[----:B------:R-:W-:Y:S01]  /*5ad0*/  FFMA.FTZ R26, R26, UR5, -R40 ;  /* 0x000000051a1a7c23 */ /* 0x000fe20008010828 */
[----:B------:R0:W2:Y:S01]  /*5ae0*/  MUFU.EX2 R211, R17 ;  /* 0x0000001100d37308 */ /* 0x0000a20000000800 */
[----:B------:R-:W-:Y:S01]  /*5af0*/  FADD.FTZ R7, R31, R48 ;  /* 0x000000301f077221 */ /* 0x000fe20000010000 */
[--C-:B------:R-:W-:Y:S01]  /*5b00*/  FFMA.FTZ R47, R47, UR5, -R40.reuse ;  /* 0x000000052f2f7c23 */ /* 0x100fe20008010828 */
[--C-:B------:R-:W-:Y:S01]  /*5b10*/  FFMA.FTZ R30, R30, UR5, -R40.reuse ;  /* 0x000000051e1e7c23 */ /* 0x100fe20008010828 */
[----:B------:R-:W-:Y:S01]  /*5b20*/  FFMA.FTZ R37, R37, UR5, -R40 ;  /* 0x0000000525257c23 */ /* 0x000fe20008010828 */
[----:B------:R-:W-:Y:S01]  /*5b30*/  FADD.FTZ R58, R204, R7 ;  /* 0x00000007cc3a7221 */ /* 0x000fe20000010000 */
[----:B------:R-:W-:Y:S01]  /*5b40*/  F2FP.F16.F32.PACK_AB R208, R27, R208 ;  /* 0x000000d01bd0723e */ /* 0x000fe200000000ff */
[----:B------:R-:W-:Y:S01]  /*5b50*/  IMAD.MOV.U32 R27, RZ, RZ, R151 ;  /* 0x000000ffff1b7224 */ /* 0x000fe200078e0097 */
[----:B------:R-:W3:Y:S01]  /*5b60*/  MUFU.EX2 R20, R20 ;  /* 0x0000001400147308 */ /* 0x000ee20000000800 */
[----:B-1----:R-:W-:Y:S01]  /*5b70*/  FADD.FTZ R48, R2, R209 ;  /* 0x000000d102307221 */ /* 0x002fe20000010000 */
[----:B0-----:R-:W-:Y:S01]  /*5b80*/  FADD.FTZ R17, R49, R58 ;  /* 0x0000003a31117221 */ /* 0x001fe20000010000 */
[----:B------:R-:W-:Y:S01]  /*5b90*/  F2FP.F16.F32.PACK_AB R210, R31, R210 ;  /* 0x000000d21fd2723e */ /* 0x000fe200000000ff */
[----:B------:R-:W-:Y:S01]  /*5ba0*/  IMAD.MOV.U32 R31, RZ, RZ, R151 ;  /* 0x000000ffff1f7224 */ /* 0x000fe200078e0097 */
[----:B------:R-:W-:Y:S01]  /*5bb0*/  F2FP.F16.F32.PACK_AB R204, R49, R204 ;  /* 0x000000cc31cc723e */ /* 0x000fe200000000ff */
[----:B------:R-:W-:Y:S01]  /*5bc0*/  FADD.FTZ R58, R52, R17 ;  /* 0x00000011343a7221 */ /* 0x000fe20000010000 */
[----:B------:R-:W-:Y:S01]  /*5bd0*/  F2FP.F16.F32.PACK_AB R196, R42, R51 ;  /* 0x000000332ac4723e */ /* 0x000fe200000000ff */
[----:B------:R-:W0:Y:S01]  /*5be0*/  MUFU.EX2 R21, R21 ;  /* 0x0000001500157308 */ /* 0x000e220000000800 */
[----:B--2---:R-:W-:Y:S01]  /*5bf0*/  FADD.FTZ R7, R211, R48 ;  /* 0x00000030d3077221 */ /* 0x004fe20000010000 */
[----:B------:R-:W-:Y:S01]  /*5c00*/  FADD.FTZ R59, R53, R58 ;  /* 0x0000003a353b7221 */ /* 0x000fe20000010000 */
[----:B------:R-:W-:Y:S01]  /*5c10*/  F2FP.F16.F32.PACK_AB R209, R209, R2 ;  /* 0x00000002d1d1723e */ /* 0x000fe200000000ff */
[----:B------:R-:W-:Y:S01]  /*5c20*/  IMAD.MOV.U32 R2, RZ, RZ, 0x3f800000 ;  /* 0x3f800000ff027424 */ /* 0x000fe200078e00ff */
[----:B------:R-:W-:Y:S01]  /*5c30*/  MOV R52, R151 ;  /* 0x0000009700347202 */ /* 0x000fe20000000f00 */
[----:B------:R-:W-:-:S02]  /*5c40*/  IMAD.MOV.U32 R58, RZ, RZ, R151 ;  /* 0x000000ffff3a7224 */ /* 0x000fc400078e0097 */
[----:B------:R-:W1:Y:S01]  /*5c50*/  MUFU.EX2 R24, R24 ;  /* 0x0000001800187308 */ /* 0x000e620000000800 */
[----:B---3--:R-:W-:Y:S01]  /*5c60*/  FADD.FTZ R48, R20, R7 ;  /* 0x0000000714307221 */ /* 0x008fe20000010000 */
[----:B------:R-:W-:Y:S01]  /*5c70*/  IADD3 R7, R0, 0x38840, RZ ;  /* 0x0003884000077810 */ /* 0x000fe20007ffe0ff */
[--C-:B------:R-:W-:Y:S01]  /*5c80*/  IMAD.MOV.U32 R53, RZ, RZ, R151.reuse ;  /* 0x000000ffff357224 */ /* 0x100fe200078e0097 */
[----:B------:R-:W-:Y:S01]  /*5c90*/  F2FP.F16.F32.PACK_AB R211, R20, R211 ;  /* 0x000000d314d3723e */ /* 0x000fe200000000ff */
[----:B------:R-:W-:Y:S01]  /*5ca0*/  IMAD.MOV.U32 R49, RZ, RZ, R151 ;  /* 0x000000ffff317224 */ /* 0x000fe200078e0097 */
[----:B------:R-:W-:Y:S02]  /*5cb0*/  PRMT R7, R6, 0x654, R7 ;  /* 0x0000065406077816 */ /* 0x000fe40000000007 */
[----:B------:R-:W2:Y:S01]  /*5cc0*/  MUFU.EX2 R25, R25 ;  /* 0x0000001900197308 */ /* 0x000ea20000000800 */
[----:B0-----:R-:W-:Y:S01]  /*5cd0*/  FADD.FTZ R17, R21, R48 ;  /* 0x0000003015117221 */ /* 0x001fe20000010000 */
[----:B------:R-:W-:Y:S01]  /*5ce0*/  FADD.FTZ R48, R54, R59 ;  /* 0x0000003b36307221 */ /* 0x000fe20000010000 */
[----:B------:R0:W-:Y:S01]  /*5cf0*/  SYNCS.ARRIVE.TRANS64.RED.A1T0 RZ, [R7+URZ], RZ ;  /* 0x000000ff07ff79a7 */ /* 0x0001e2000810043f */
[----:B------:R-:W-:-:S02]  /*5d00*/  IMAD.MOV.U32 R54, RZ, RZ, R151 ;  /* 0x000000ffff367224 */ /* 0x000fc400078e0097 */
[----:B------:R-:W-:Y:S01]  /*5d10*/  FADD.FTZ R59, R41, R48 ;  /* 0x00000030293b7221 */ /* 0x000fe20000010000 */
[----:B------:R-:W-:Y:S01]  /*5d20*/  IMAD.MOV.U32 R41, RZ, RZ, R151 ;  /* 0x000000ffff297224 */ /* 0x000fe200078e0097 */
[----:B------:R-:W3:Y:S01]  /*5d30*/  MUFU.EX2 R28, R28 ;  /* 0x0000001c001c7308 */ /* 0x000ee20000000800 */
[----:B-1----:R-:W-:Y:S01]  /*5d40*/  FADD.FTZ R0, R24, R17 ;  /* 0x0000001118007221 */ /* 0x002fe20000010000 */
[----:B------:R-:W-:Y:S01]  /*5d50*/  FADD.FTZ R48, R44, R59 ;  /* 0x0000003b2c307221 */ /* 0x000fe20000010000 */
[----:B------:R-:W-:Y:S01]  /*5d60*/  F2FP.F16.F32.PACK_AB R205, R24, R21 ;  /* 0x0000001518cd723e */ /* 0x000fe200000000ff */
[--C-:B------:R-:W-:Y:S02]  /*5d70*/  IMAD.MOV.U32 R59, RZ, RZ, R151.reuse ;  /* 0x000000ffff3b7224 */ /* 0x100fe400078e0097 */
[----:B------:R-:W-:Y:S01]  /*5d80*/  FADD.FTZ R48, R45, R48 ;  /* 0x000000302d307221 */ /* 0x000fe20000010000 */
[--C-:B------:R-:W-:Y:S01]  /*5d90*/  IMAD.MOV.U32 R45, RZ, RZ, R151.reuse ;  /* 0x000000ffff2d7224 */ /* 0x100fe200078e0097 */
[----:B------:R-:W0:Y:S01]  /*5da0*/  MUFU.EX2 R29, R29 ;  /* 0x0000001d001d7308 */ /* 0x000e220000000800 */
[----:B--2---:R-:W-:Y:S01]  /*5db0*/  FADD.FTZ R17, R25, R0 ;  /* 0x0000000019117221 */ /* 0x004fe20000010000 */
[----:B------:R-:W-:-:S02]  /*5dc0*/  IMAD.MOV.U32 R44, RZ, RZ, R151 ;  /* 0x000000ffff2c7224 */ /* 0x000fc400078e0097 */
[----:B------:R-:W-:-:S04]  /*5dd0*/  IMAD.MOV.U32 R24, RZ, RZ, R151 ;  /* 0x000000ffff187224 */ /* 0x000fc800078e0097 */
[----:B------:R-:W1:Y:S01]  /*5de0*/  MUFU.EX2 R32, R32 ;  /* 0x0000002000207308 */ /* 0x000e620000000800 */
[C---:B---3--:R-:W-:Y:S01]  /*5df0*/  FADD.FTZ R0, R28.reuse, R17 ;  /* 0x000000111c007221 */ /* 0x048fe20000010000 */
[----:B------:R-:W-:Y:S01]  /*5e00*/  FADD.FTZ R17, R51, R48 ;  /* 0x0000003033117221 */ /* 0x000fe20000010000 */
[----:B------:R-:W-:Y:S01]  /*5e10*/  F2FP.F16.F32.PACK_AB R207, R28, R25 ;  /* 0x000000191ccf723e */ /* 0x000fe200000000ff */
[----:B------:R-:W-:Y:S02]  /*5e20*/  IMAD.MOV.U32 R51, RZ, RZ, R151 ;  /* 0x000000ffff337224 */ /* 0x000fe400078e0097 */
[----:B------:R-:W-:Y:S01]  /*5e30*/  FADD.FTZ R40, R42, R17 ;  /* 0x000000112a287221 */ /* 0x000fe20000010000 */
[--C-:B------:R-:W-:Y:S01]  /*5e40*/  IMAD.MOV.U32 R48, RZ, RZ, R151.reuse ;  /* 0x000000ffff307224 */ /* 0x100fe200078e0097 */
[----:B------:R-:W2:Y:S01]  /*5e50*/  MUFU.EX2 R33, R33 ;  /* 0x0000002100217308 */ /* 0x000ea20000000800 */
[----:B0-----:R-:W-:Y:S01]  /*5e60*/  FADD.FTZ R7, R29, R0 ;  /* 0x000000001d077221 */ /* 0x001fe20000010000 */
[----:B------:R-:W-:-:S02]  /*5e70*/  IMAD.MOV.U32 R42, RZ, RZ, R151 ;  /* 0x000000ffff2a7224 */ /* 0x000fc400078e0097 */
[--C-:B------:R-:W-:Y:S02]  /*5e80*/  IMAD.MOV.U32 R28, RZ, RZ, R151.reuse ;  /* 0x000000ffff1c7224 */ /* 0x100fe400078e0097 */
[----:B------:R-:W-:Y:S02]  /*5e90*/  IMAD.MOV.U32 R25, RZ, RZ, R151 ;  /* 0x000000ffff197224 */ /* 0x000fe400078e0097 */
[----:B------:R-:W0:Y:S01]  /*5ea0*/  MUFU.EX2 R43, R43 ;  /* 0x0000002b002b7308 */ /* 0x000e220000000800 */
[C---:B-1----:R-:W-:Y:S01]  /*5eb0*/  FADD.FTZ R0, R32.reuse, R7 ;  /* 0x0000000720007221 */ /* 0x042fe20000010000 */
[----:B------:R-:W-:Y:S01]  /*5ec0*/  F2FP.F16.F32.PACK_AB R201, R32, R29 ;  /* 0x0000001d20c9723e */ /* 0x000fe200000000ff */
[--C-:B------:R-:W-:Y:S02]  /*5ed0*/  IMAD.MOV.U32 R32, RZ, RZ, R151.reuse ;  /* 0x000000ffff207224 */ /* 0x100fe400078e0097 */
[----:B------:R-:W-:-:S03]  /*5ee0*/  IMAD.MOV.U32 R29, RZ, RZ, R151 ;  /* 0x000000ffff1d7224 */ /* 0x000fc600078e0097 */
[----:B------:R-:W1:Y:S01]  /*5ef0*/  MUFU.EX2 R34, R34 ;  /* 0x0000002200227308 */ /* 0x000e620000000800 */
[----:B--2---:R-:W-:-:S07]  /*5f00*/  FADD.FTZ R7, R33, R0 ;  /* 0x0000000021077221 */ /* 0x004fce0000010000 */
[----:B------:R-:W2:Y:S01]  /*5f10*/  MUFU.EX2 R46, R46 ;  /* 0x0000002e002e7308 */ /* 0x000ea20000000800 */
[----:B0-----:R-:W-:-:S07]  /*5f20*/  FADD.FTZ R17, R43, R40 ;  /* 0x000000282b117221 */ /* 0x001fce0000010000 */
[----:B------:R-:W0:Y:S01]  /*5f30*/  MUFU.EX2 R35, R35 ;  /* 0x0000002300237308 */ /* 0x000e220000000800 */
[C---:B-1----:R-:W-:Y:S01]  /*5f40*/  FADD.FTZ R0, R34.reuse, R7 ;  /* 0x0000000722007221 */ /* 0x042fe20000010000 */
[----:B------:R-:W-:Y:S01]  /*5f50*/  F2FP.F16.F32.PACK_AB R203, R34, R33 ;  /* 0x0000002122cb723e */ /* 0x000fe200000000ff */
[--C-:B------:R-:W-:Y:S02]  /*5f60*/  IMAD.MOV.U32 R34, RZ, RZ, R151.reuse ;  /* 0x000000ffff227224 */ /* 0x100fe400078e0097 */
[----:B------:R-:W-:-:S03]  /*5f70*/  IMAD.MOV.U32 R33, RZ, RZ, R151 ;  /* 0x000000ffff217224 */ /* 0x000fc600078e0097 */
        /* <DEDUP_REMOVED lines=8> */
[----:B-1----:R-:W-:Y:S01]  /*6000*/  FADD.FTZ R0, R50, R17 ;  /* 0x0000001132007221 */ /* 0x002fe20000010000 */
[C---:B------:R-:W-:Y:S01]  /*6010*/  F2FP.F16.F32.PACK_AB R192, R55.reuse, R50 ;  /* 0x0000003237c0723e */ /* 0x040fe200000000ff */
[--C-:B------:R-:W-:Y:S02]  /*6020*/  IMAD.MOV.U32 R50, RZ, RZ, R151.reuse ;  /* 0x000000ffff327224 */ /* 0x100fe400078e0097 */
[----:B------:R-:W-:Y:S01]  /*6030*/  FADD.FTZ R17, R55, R0 ;  /* 0x0000000037117221 */ /* 0x000fe20000010000 */
[----:B------:R-:W-:Y:S02]  /*6040*/  IMAD.MOV.U32 R55, RZ, RZ, R151 ;  /* 0x000000ffff377224 */ /* 0x000fe400078e0097 */
        /* <DEDUP_REMOVED lines=20> */
[----:B-1----:R-:W-:-:S07]  /*6190*/  FADD.FTZ R40, R56, R17 ;  /* 0x0000001138287221 */ /* 0x002fce0000010000 */
[----:B------:R-:W1:Y:S01]  /*61a0*/  MUFU.EX2 R37, R37 ;  /* 0x0000002500257308 */ /* 0x000e620000000800 */
[----:B--2---:R-:W-:Y:S01]  /*61b0*/  FADD.FTZ R0, R30, R7 ;  /* 0x000000071e007221 */ /* 0x004fe20000010000 */
[C---:B0-----:R-:W-:Y:S01]  /*61c0*/  FADD.FTZ R17, R57.reuse, R40 ;  /* 0x0000002839117221 */ /* 0x041fe20000010000 */
[----:B------:R-:W-:Y:S01]  /*61d0*/  F2FP.F16.F32.PACK_AB R194, R57, R56 ;  /* 0x0000003839c2723e */ /* 0x000fe200000000ff */
[--C-:B------:R-:W-:Y:S02]  /*61e0*/  IMAD.MOV.U32 R57, RZ, RZ, R151.reuse ;  /* 0x000000ffff397224 */ /* 0x100fe400078e0097 */
[--C-:B------:R-:W-:Y:S02]  /*61f0*/  IMAD.MOV.U32 R56, RZ, RZ, R151.reuse ;  /* 0x000000ffff387224 */ /* 0x100fe400078e0097 */
[----:B------:R-:W-:Y:S02]  /*6200*/  IMAD.MOV.U32 R40, RZ, RZ, R151 ;  /* 0x000000ffff287224 */ /* 0x000fe400078e0097 */
[C---:B-1----:R-:W-:Y:S01]  /*6210*/  FADD.FTZ R7, R37.reuse, R0 ;  /* 0x0000000025077221 */ /* 0x042fe20000010000 */
[----:B------:R-:W-:Y:S01]  /*6220*/  F2FP.F16.F32.PACK_AB R195, R37, R30 ;  /* 0x0000001e25c3723e */ /* 0x000fe200000000ff */
[----:B------:R-:W-:-:S02]  /*6230*/  IMAD.MOV.U32 R0, RZ, RZ, 0x3f800000 ;  /* 0x3f800000ff007424 */ /* 0x000fc400078e00ff */
[--C-:B------:R-:W-:Y:S02]  /*6240*/  IMAD.MOV.U32 R37, RZ, RZ, R151.reuse ;  /* 0x000000ffff257224 */ /* 0x100fe400078e0097 */
[----:B------:R-:W-:Y:S01]  /*6250*/  IMAD.MOV.U32 R30, RZ, RZ, R151 ;  /* 0x000000ffff1e7224 */ /* 0x000fe200078e0097 */
[----:B------:R-:W-:Y:S06]  /*6260*/  @!P1 BRA `(.L_x_188) ;  /* 0x00000040003c9947 */ /* 0x000fec0003800000 */
[----:B------:R-:W-:Y:S01]  /*6270*/  R2UR UR4, R16 ;  /* 0x00000000100472ca */ /* 0x000fe200000e0000 */
[----:B------:R-:W-:Y:S01]  /*6280*/  IMAD.MOV.U32 R21, RZ, RZ, R3 ;  /* 0x000000ffff157224 */ /* 0x000fe200078e0003 */
[----:B------:R-:W-:Y:S01]  /*6290*/  MOV R2, 0x3f800000 ;  /* 0x3f80000000027802 */ /* 0x000fe20000000f00 */
[----:B------:R-:W-:Y:S01]  /*62a0*/  IMAD.MOV.U32 R227, RZ, RZ, R4 ;  /* 0x000000ffffe37224 */ /* 0x000fe200078e0004 */
        /* <DEDUP_REMOVED lines=9> */
[----:B------:R-:W-:Y:S01]  /*6340*/  IMAD.U32 R228, RZ, RZ, UR4 ;  /* 0x00000004ffe47e24 */ /* 0x000fe2000f8e00ff */
        /* <DEDUP_REMOVED lines=55> */
[----:B------:R-:W-:Y:S01]  /*66c0*/  IMAD.U32 R20, RZ, RZ, UR60 ;  /* 0x0000003cff147e24 */ /* 0x000fe2000f8e00ff */
[----:B------:R-:W-:Y:S01]  /*66d0*/  UMOV UR61, UR38 ;  /* 0x00000026003d7c82 */ /* 0x000fe20008000000 */
[----:B------:R-:W-:-:S05]  /*66e0*/  ULDC UR60, c[0x0][0x9d8] ;  /* 0x00027600003c7ab9 */ /* 0x000fca0000000800 */
.L_x_199:
[----:B------:R-:W-:Y:S01]  /*66f0*/  R2UR UR5, R228 ;  /* 0x00000000e40572ca */ /* 0x000fe200000e0000 */
[----:B------:R-:W-:-:S04]  /*6700*/  UISETP.NE.AND UP0, UPT, UR61, 0x1, UPT ;  /* 0x000000013d00788c */ /* 0x000fc8000bf05270 */
[----:B------:R-:W-:-:S08]  /*6710*/  USEL UR4, URZ, 0x1, UP0 ;  /* 0x000000013f047887 */ /* 0x000fd00008000000 */
[----:B------:R-:W-:-:S06]  /*6720*/  ULOP3.LUT UR4, UR5, UR4, URZ, 0x3c, !UPT ;  /* 0x0000000405047292 */ /* 0x000fcc000f8e3c3f */
[----:B------:R-:W-:Y:S01]  /*6730*/  IMAD.U32 R16, RZ, RZ, UR4 ;  /* 0x00000004ff107e24 */ /* 0x000fe2000f8e00ff */
[----:B------:R-:W-:Y:S06]  /*6740*/  @!P0 BRA `(.L_x_189) ;  /* 0x0000000000048947 */ /* 0x000fec0003800000 */
[----:B------:R-:W-:Y:S01]  /*6750*/  BPT.TRAP 0x1 ;  /* 0x000000040000795c */ /* 0x000fe20000300000 */
.L_x_189:
[----:B------:R-:W0:Y:S01]  /*6760*/  S2UR UR4, SR_CgaCtaId ;  /* 0x00000000000479c3 */ /* 0x000e220000008800 */
[----:B------:R-:W-:Y:S01]  /*6770*/  MOV R5, 0x400 ;  /* 0x0000040000057802 */ /* 0x000fe20000000f00 */
[----:B------:R-:W-:Y:S01]  /*6780*/  UIADD3 UR38, UR61, 0x1, URZ ;  /* 0x000000013d267890 */ /* 0x000fe2000fffe03f */
[----:B------:R-:W-:-:S03]  /*6790*/  R2UR UR6, R16 ;  /* 0x00000000100672ca */ /* 0x000fc600000e0000 */
[----:B------:R-:W-:-:S04]  /*67a0*/  UISETP.NE.AND UP0, UPT, UR38, 0x2, UPT ;  /* 0x000000022600788c */ /* 0x000fc8000bf05270 */
[----:B------:R-:W-:-:S06]  /*67b0*/  USEL UR38, UR38, URZ, UP0 ;  /* 0x0000003f26267287 */ /* 0x000fcc0008000000 */
[----:B------:R-:W-:-:S05]  /*67c0*/  IMAD.U32 R3, RZ, RZ, UR6 ;  /* 0x00000006ff037e24 */ /* 0x000fca000f8e00ff */
[----:B------:R-:W-:Y:S01]  /*67d0*/  SHF.L.U32 R3, R3, 0x1f, RZ ;  /* 0x0000001f03037819 */ /* 0x000fe200000006ff */
[----:B0-----:R-:W-:-:S05]  /*67e0*/  IMAD.U32 R6, RZ, RZ, UR4 ;  /* 0x00000004ff067e24 */ /* 0x001fca000f8e00ff */
[----:B------:R-:W-:-:S04]  /*67f0*/  LEA R5, R6, R5, 0x18 ;  /* 0x0000000506057211 */ /* 0x000fc800078ec0ff */
[----:B------:R-:W-:-:S13]  /*6800*/  R2UR UR4, R5 ;  /* 0x00000000050472ca */ /* 0x000fda00000e0000 */
[----:B------:R-:W-:-:S06]  /*6810*/  ULEA UR5, UR38, UR4, 0x3 ;  /* 0x0000000426057291 */ /* 0x000fcc000f8e183f */
[----:B------:R-:W-:-:S03]  /*6820*/  IMAD.U32 R229, RZ, RZ, UR5 ;  /* 0x00000005ffe57e24 */ /* 0x000fc6000f8e00ff */
[----:B------:R0:W1:Y:S01]  /*6830*/  SYNCS.PHASECHK.TRANS64.TRYWAIT P1, [UR5+0x38830], R3 ;  /* 0x03883003ff0075a7 */ /* 0x0000620008020145 */
[----:B------:R-:W-:Y:S05]  /*6840*/  @!P0 BRA `(.L_x_190) ;  /* 0x0000000000048947 */ /* 0x000fea0003800000 */
[----:B------:R-:W-:Y:S01]  /*6850*/  BPT.TRAP 0x1 ;  /* 0x000000040000795c */ /* 0x000fe20000300000 */
.L_x_190:
[----:B-1----:R-:W-:Y:S05]  /*6860*/  @P1 BRA `(.L_x_191) ;  /* 0x00000000000c1947 */ /* 0x002fea0003800000 */
[----:B------:R-:W-:-:S13]  /*6870*/  R2UR UR4, R229 ;  /* 0x00000000e50472ca */ /* 0x000fda00000e0000 */
[----:B------:R-:W1:Y:S02]  /*6880*/  SYNCS.PHASECHK.TRANS64.TRYWAIT P1, [UR4+0x38830], R3 ;  /* 0x03883003ff0075a7 */ /* 0x000e640008020144 */
[----:B-1----:R-:W-:Y:S05]  /*6890*/  @!P1 BRA `(.L_x_192) ;  /* 0x000000f800889947 */ /* 0x002fea0003800000 */
.L_x_191:
[----:B------:R-:W-:Y:S01]  /*68a0*/  R2UR UR6, R18 ;  /* 0x00000000120672ca */ /* 0x000fe200000e0000 */
[----:B------:R-:W-:Y:S01]  /*68b0*/  UIMAD UR4, UR38, 0xa00, UR39 ;  /* 0x00000a00260478a4 */ /* 0x000fe2000f8e0227 */
[----:B------:R-:W-:Y:S01]  /*68c0*/  R2UR UR7, R19 ;  /* 0x00000000130772ca */ /* 0x000fe200000e0000 */
[----:B------:R-:W-:Y:S01]  /*68d0*/  WARPGROUP.ARRIVE ;  /* 0x00000000000079c5 */ /* 0x000fe20000000000 */
[----:B------:R-:W-:Y:S01]  /*68e0*/  UMOV UR59, 0x40000040 ;  /* 0x40000040003b7882 */ /* 0x000fe20000000000 */
[----:B------:R-:W-:Y:S01]  /*68f0*/  R2UR UR14, R14 ;  /* 0x000000000e0e72ca */ /* 0x000fe200000e0000 */
[----:B------:R-:W-:Y:S01]  /*6900*/  UIADD3 UR18, UR4, 0x284, URZ ;  /* 0x0000028404127890 */ /* 0x000fe2000fffe03f */
[----:B------:R-:W-:Y:S01]  /*6910*/  R2UR UR15, R15 ;  /* 0x000000000f0f72ca */ /* 0x000fe200000e0000 */
[----:B------:R-:W-:Y:S01]  /*6920*/  UMOV UR58, UR4 ;  /* 0x00000004003a7c82 */ /* 0x000fe20008000000 */
[----:B------:R-:W-:Y:S01]  /*6930*/  R2UR UR10, R12 ;  /* 0x000000000c0a72ca */ /* 0x000fe200000e0000 */
[----:B------:R-:W-:Y:S01]  /*6940*/  UMOV UR19, 0x40000040 ;  /* 0x4000004000137882 */ /* 0x000fe20000000000 */
[----:B------:R-:W-:Y:S01]  /*6950*/  R2UR UR11, R13 ;  /* 0x000000000d0b72ca */ /* 0x000fe200000e0000 */
[----:B------:R-:W-:Y:S01]  /*6960*/  UIADD3 UR22, UR4, 0x286, URZ ;  /* 0x0000028604167890 */ /* 0x000fe2000fffe03f */
[-C--:B------:R-:W-:Y:S01]  /*6970*/  FMUL.FTZ R24, R24, R0.reuse ;  /* 0x0000000018187220 */ /* 0x080fe20000410000 */
[----:B------:R-:W-:Y:S01]  /*6980*/  UMOV UR56, UR6 ;  /* 0x0000000600387c82 */ /* 0x000fe20008000000 */
[----:B------:R-:W-:Y:S01]  /*6990*/  UMOV UR57, UR7 ;  /* 0x0000000700397c82 */ /* 0x000fe20008000000 */
[----:B------:R-:W-:Y:S01]  /*69a0*/  UMOV UR23, 0x40000040 ;  /* 0x4000004000177882 */ /* 0x000fe20000000000 */
[----:B------:R-:W-:Y:S01]  /*69b0*/  HGMMA.64x16x16.F32 R184, gdesc[UR56], RZ, !UPT, gsb0 ;  /* 0x0020000038b879f0 */ /* 0x000fe2000c0008ff */
[----:B------:R-:W-:Y:S01]  /*69c0*/  UIADD3 UR58, UR4, 0x80, URZ ;  /* 0x00000080043a7890 */ /* 0x000fe2000fffe03f */
[-C--:B------:R-:W-:Y:S01]  /*69d0*/  FMUL.FTZ R25, R25, R0.reuse ;  /* 0x0000000019197220 */ /* 0x080fe20000410000 */
[----:B------:R-:W-:Y:S01]  /*69e0*/  UMOV UR56, UR6 ;  /* 0x0000000600387c82 */ /* 0x000fe20008000000 */
[----:B------:R-:W-:Y:S01]  /*69f0*/  UMOV UR57, UR7 ;  /* 0x0000000700397c82 */ /* 0x000fe20008000000 */
[----:B------:R-:W-:Y:S01]  /*6a00*/  UMOV UR59, 0x40000040 ;  /* 0x40000040003b7882 */ /* 0x000fe20000000000 */
        /* <DEDUP_REMOVED lines=54> */
[----:B------:R-:W-:Y:S01]  /*6d70*/  UIADD3 UR58, UR4, 0x100, URZ ;  /* 0x00000100043a7890 */ /* 0x000fe2000fffe03f */
[-C--:B------:R-:W-:Y:S01]  /*6d80*/  FMUL.FTZ R101, R101, R0.reuse ;  /* 0x0000000065657220 */ /* 0x080fe20000410000 */
[----:B------:R-:W-:Y:S01]  /*6d90*/  UMOV UR56, UR6 ;  /* 0x0000000600387c82 */ /* 0x000fe20008000000 */
[----:B------:R-:W-:Y:S01]  /*6da0*/  UMOV UR57, UR7 ;  /* 0x0000000700397c82 */ /* 0x000fe20008000000 */
        /* <DEDUP_REMOVED lines=103> */
[----:B------:R-:W-:Y:S02]  /*7420*/  R2UR UR6, R10 ;  /* 0x000000000a0672ca */ /* 0x000fe400000e0000 */
[----:B------:R-:W-:Y:S01]  /*7430*/  R2UR UR7, R11 ;  /* 0x000000000b0772ca */ /* 0x000fe200000e0000 */
        /* <DEDUP_REMOVED lines=35> */
[----:B------:R-:W-:Y:S01]  /*7670*/  UIADD3 UR14, UR4, 0x282, URZ ;  /* 0x00000282040e7890 */ /* 0x000fe2000fffe03f */
        /* <DEDUP_REMOVED lines=127> */
[----:B------:R-:W-:Y:S02]  /*7e70*/  R2UR UR14, R8 ;  /* 0x00000000080e72ca */ /* 0x000fe400000e0000 */
[----:B------:R-:W-:-:S11]  /*7e80*/  R2UR UR15, R9 ;  /* 0x00000000090f72ca */ /* 0x000fd600000e0000 */
[----:B------:R-:W-:Y:S02]  /*7e90*/  UMOV UR56, UR14 ;  /* 0x0000000e00387c82 */ /* 0x000fe40008000000 */
[----:B------:R-:W-:Y:S01]  /*7ea0*/  UMOV UR57, UR15 ;  /* 0x0000000f00397c82 */ /* 0x000fe20008000000 */
[----:B------:R-:W-:Y:S01]  /*7eb0*/  UMOV UR5, UR15 ;  /* 0x0000000f00057c82 */ /* 0x000fe20008000000 */
        /* <DEDUP_REMOVED lines=221> */
[----:B------:R-:W-:Y:S01]  /*8c90*/  UMOV UR4, UR14 ;  /* 0x0000000e00047c82 */ /* 0x000fe20008000000 */
        /* <DEDUP_REMOVED lines=16> */
.L_x_193:
[----:B------:R-:W-:Y:S02]  /*8da0*/  R2UR UR5, R228 ;  /* 0x00000000e40572ca */ /* 0x000fe400000e0000 */
[----:B------:R-:W-:-:S11]  /*8db0*/  R2UR UR4, R5 ;  /* 0x00000000050472ca */ /* 0x000fd600000e0000 */
[----:B------:R-:W-:Y:S02]  /*8dc0*/  IMAD.U32 R0, RZ, RZ, UR5 ;  /* 0x00000005ff007e24 */ /* 0x000fe4000f8e00ff */
[----:B------:R-:W-:-:S03]  /*8dd0*/  ULEA UR4, UR61, UR4, 0x3 ;  /* 0x000000043d047291 */ /* 0x000fc6000f8e183f */
[----:B------:R-:W-:-:S06]  /*8de0*/  SHF.L.U32 R0, R0, 0x1f, RZ ;  /* 0x0000001f00007819 */ /* 0x000fcc00000006ff */
[----:B------:R2:W3:Y:S01]  /*8df0*/  SYNCS.PHASECHK.TRANS64.TRYWAIT P1, [UR4+0x38850], R0 ;  /* 0x03885000ff0075a7 */ /* 0x0004e20008020144 */
[----:B------:R-:W-:Y:S05]  /*8e00*/  @!P0 BRA `(.L_x_194) ;  /* 0x0000000000048947 */ /* 0x000fea0003800000 */
[----:B------:R-:W-:Y:S01]  /*8e10*/  BPT.TRAP 0x1 ;  /* 0x000000040000795c */ /* 0x000fe20000300000 */
.L_x_194:
[----:B---3--:R-:W-:Y:S05]  /*8e20*/  @P1 BRA `(.L_x_195) ;  /* 0x0000000000081947 */ /* 0x008fea0003800000 */
[----:B------:R-:W3:Y:S02]  /*8e30*/  SYNCS.PHASECHK.TRANS64.TRYWAIT P1, [UR4+0x38850], R0 ;  /* 0x03885000ff0075a7 */ /* 0x000ee40008020144 */
[----:B---3--:R-:W-:Y:S05]  /*8e40*/  @!P1 BRA `(.L_x_196) ;  /* 0x000000d400389947 */ /* 0x008fea0003800000 */
.L_x_195:
[----:B------:R-:W-:Y:S01]  /*8e50*/  R2UR UR5, R5 ;  /* 0x00000000050572ca */ /* 0x000fe200000e0000 */
[----:B------:R-:W-:Y:S01]  /*8e60*/  WARPGROUP.ARRIVE ;  /* 0x00000000000079c5 */ /* 0x000fe20000000000 */
[----:B------:R-:W-:-:S11]  /*8e70*/  UMOV UR7, 0x40000040 ;  /* 0x4000004000077882 */ /* 0x000fd60000000000 */
        /* <DEDUP_REMOVED lines=34> */
.L_x_197:
[----:B--23--:R-:W-:Y:S01]  /*90a0*/  FMUL.FTZ R0, R184, UR60 ;  /* 0x0000003cb8007c20 */ /* 0x00cfe20008410000 */
        /* <DEDUP_REMOVED lines=14> */
[----:B------:R-:W-:Y:S01]  /*9190*/  FMUL.FTZ R160, R161, UR60 ;  /* 0x0000003ca1a07c20 */ /* 0x000fe20008410000 */
[----:B------:R-:W-:Y:S01]  /*91a0*/  FMUL.FTZ R161, R164, UR60 ;  /* 0x0000003ca4a17c20 */ /* 0x000fe20008410000 */
[----:B------:R-:W-:Y:S01]  /*91b0*/  FMUL.FTZ R164, R165, UR60 ;  /* 0x0000003ca5a47c20 */ /* 0x000fe20008410000 */
[----:B------:R-:W-:Y:S01]  /*91c0*/  FMUL.FTZ R152, R152, UR60 ;  /* 0x0000003c98987c20 */ /* 0x000fe20008410000 */
[----:B------:R-:W-:Y:S01]  /*91d0*/  FMUL.FTZ R153, R153, UR60 ;  /* 0x0000003c99997c20 */ /* 0x000fe20008410000 */
[----:B------:R-:W-:Y:S01]  /*91e0*/  FMUL.FTZ R156, R156, UR60 ;  /* 0x0000003c9c9c7c20 */ /* 0x000fe20008410000 */
[----:B------:R-:W-:Y:S01]  /*91f0*/  FMUL.FTZ R157, R157, UR60 ;  /* 0x0000003c9d9d7c20 */ /* 0x000fe20008410000 */
[----:B------:R-:W3:Y:S01]  /*9200*/  MUFU.TANH R184, R184 ;  /* 0x000000b800b87308 */ /* 0x000ee20000002400 */
[----:B01----:R-:W-:Y:S01]  /*9210*/  FMNMX.FTZ R3, R0, R227, !PT ;  /* 0x000000e300037209 */ /* 0x003fe20007810000 */
        /* <DEDUP_REMOVED lines=14> */
[----:B------:R-:W1:Y:S01]  /*9300*/  MUFU.TANH R176, R176 ;  /* 0x000000b000b07308 */ /* 0x000e620000002400 */
[----:B---3--:R-:W-:Y:S01]  /*9310*/  FMNMX.FTZ R3, R184, R3, !PT ;  /* 0x00000003b8037209 */ /* 0x008fe20007810000 */
[----:B------:R-:W-:Y:S01]  /*9320*/  FMUL.FTZ R162, R162, UR60 ;  /* 0x0000003ca2a27c20 */ /* 0x000fe20008410000 */
[----:B------:R-:W-:Y:S01]  /*9330*/  FMUL.FTZ R163, R163, UR60 ;  /* 0x0000003ca3a37c20 */ /* 0x000fe20008410000 */
[----:B------:R-:W-:Y:S01]  /*9340*/  FMUL.FTZ R166, R166, UR60 ;  /* 0x0000003ca6a67c20 */ /* 0x000fe20008410000 */
[----:B------:R-:W-:Y:S01]  /*9350*/  FMUL.FTZ R167, R167, UR60 ;  /* 0x0000003ca7a77c20 */ /* 0x000fe20008410000 */
[----:B------:R-:W-:Y:S01]  /*9360*/  FMUL.FTZ R154, R154, UR60 ;  /* 0x0000003c9a9a7c20 */ /* 0x000fe20008410000 */
[----:B------:R-:W-:Y:S01]  /*9370*/  FMUL.FTZ R155, R155, UR60 ;  /* 0x0000003c9b9b7c20 */ /* 0x000fe20008410000 */
[----:B------:R-:W2:Y:S01]  /*9380*/  MUFU.TANH R188, R188 ;  /* 0x000000bc00bc7308 */ /* 0x000ea20000002400 */
[----:B0-----:R-:W-:Y:S01]  /*9390*/  FMNMX.FTZ R3, R185, R3, !PT ;  /* 0x00000003b9037209 */ /* 0x001fe20007810000 */
[----:B------:R-:W-:Y:S01]  /*93a0*/  FMUL.FTZ R158, R158, UR60 ;  /* 0x0000003c9e9e7c20 */ /* 0x000fe20008410000 */
[----:B------:R-:W-:Y:S01]  /*93b0*/  FMUL.FTZ R159, R159, UR60 ;  /* 0x0000003c9f9f7c20 */ /* 0x000fe20008410000 */
[----:B------:R-:W-:Y:S01]  /*93c0*/  ULDC UR5, c[0x0][0x988] ;  /* 0x0002620000057ab9 */ /* 0x000fe20000000800 */
[----:B------:R-:W-:-:S02]  /*93d0*/  R2UR UR6, R229 ;  /* 0x00000000e50672ca */ /* 0x000fc400000e0000 */
[----:B------:R-:W-:Y:S01]  /*93e0*/  R2UR UR7, R6 ;  /* 0x00000000060772ca */ /* 0x000fe200000e0000 */
[----:B------:R-:W0:Y:S01]  /*93f0*/  MUFU.TANH R177, R177 ;  /* 0x000000b100b17308 */ /* 0x000e220000002400 */
[----:B-1----:R-:W-:-:S07]  /*9400*/  FMNMX.FTZ R3, R176, R3, !PT ;  /* 0x00000003b0037209 */ /* 0x002fce0007810000 */
[----:B------:R-:W1:Y:S01]  /*9410*/  MUFU.TANH R180, R180 ;  /* 0x000000b400b47308 */ /* 0x000e620000002400 */
[----:B--2---:R-:W-:Y:S01]  /*9420*/  FMNMX.FTZ R3, R188, R3, !PT ;  /* 0x00000003bc037209 */ /* 0x004fe20007810000 */
[----:B------:R-:W-:-:S04]  /*9430*/  UIADD3 UR6, UR6, 0x38840, URZ ;  /* 0x0003884006067890 */ /* 0x000fc8000fffe03f */
[----:B------:R-:W-:Y:S02]  /*9440*/  UPRMT UR6, UR7, 0x654, UR6 ;  /* 0x0000065407067896 */ /* 0x000fe40008000006 */
[----:B------:R-:W2:Y:S01]  /*9450*/  MUFU.TANH R168, R168 ;  /* 0x000000a800a87308 */ /* 0x000ea20000002400 */
[----:B0-----:R-:W-:-:S06]  /*9460*/  FMNMX.FTZ R3, R177, R3, !PT ;  /* 0x00000003b1037209 */ /* 0x001fcc0007810000 */
[----:B------:R-:W-:Y:S01]  /*9470*/  SYNCS.ARRIVE.TRANS64.RED.A1T0 RZ, [UR6], RZ ;  /* 0x000000ffffff79a7 */ /* 0x000fe20008100406 */
[----:B------:R-:W0:Y:S01]  /*9480*/  MUFU.TANH R169, R169 ;  /* 0x000000a900a97308 */ /* 0x000e220000002400 */
[----:B-1----:R-:W-:-:S07]  /*9490*/  FMNMX.FTZ R3, R180, R3, !PT ;  /* 0x00000003b4037209 */ /* 0x002fce0007810000 */
[----:B------:R-:W1:Y:S01]  /*94a0*/  MUFU.TANH R172, R172 ;  /* 0x000000ac00ac7308 */ /* 0x000e620000002400 */
[----:B--2---:R-:W-:-:S07]  /*94b0*/  FMNMX.FTZ R3, R168, R3, !PT ;  /* 0x00000003a8037209 */ /* 0x004fce0007810000 */
[----:B------:R-:W2:Y:S01]  /*94c0*/  MUFU.TANH R173, R173 ;  /* 0x000000ad00ad7308 */ /* 0x000ea20000002400 */
[----:B0-----:R-:W-:-:S07]  /*94d0*/  FMNMX.FTZ R3, R169, R3, !PT ;  /* 0x00000003a9037209 */ /* 0x001fce0007810000 */
        /* <DEDUP_REMOVED lines=19> */
[----:B-1----:R-:W-:-:S05]  /*9610*/  FMNMX.FTZ R4, R157, R3, !PT ;  /* 0x000000039d047209 */ /* 0x002fca0007810000 */
[----:B------:R-:W1:Y:S02]  /*9620*/  SHFL.BFLY PT, R3, R4, 0x2, 0x1f ;  /* 0x0c401f0004037f89 */ /* 0x000e6400000e0000 */
[----:B------:R-:W3:Y:S08]  /*9630*/  MUFU.TANH R187, R187 ;  /* 0x000000bb00bb7308 */ /* 0x000ef00000002400 */
[----:B------:R-:W4:Y:S08]  /*9640*/  MUFU.TANH R189, R189 ;  /* 0x000000bd00bd7308 */ /* 0x000f300000002400 */
[----:B------:R-:W5:Y:S01]  /*9650*/  MUFU.TANH R178, R178 ;  /* 0x000000b200b27308 */ /* 0x000f620000002400 */
[----:B-1----:R-:W-:-:S07]  /*9660*/  FMNMX.FTZ R4, R4, R3, !PT ;  /* 0x0000000304047209 */ /* 0x002fce0007810000 */
[----:B------:R-:W1:Y:S01]  /*9670*/  MUFU.TANH R179, R179 ;  /* 0x000000b300b37308 */ /* 0x000e620000002400 */
[----:B------:R-:W2:Y:S07]  /*9680*/  SHFL.BFLY PT, R3, R4, 0x1, 0x1f ;  /* 0x0c201f0004037f89 */ /* 0x000eae00000e0000 */
[----:B------:R-:W1:Y:S08]  /*9690*/  MUFU.TANH R182, R182 ;  /* 0x000000b600b67308 */ /* 0x000e700000002400 */
[----:B------:R-:W1:Y:S08]  /*96a0*/  MUFU.TANH R183, R183 ;  /* 0x000000b700b77308 */ /* 0x000e700000002400 */
[----:B------:R-:W1:Y:S01]  /*96b0*/  MUFU.TANH R170, R170 ;  /* 0x000000aa00aa7308 */ /* 0x000e620000002400 */
[----:B--2---:R-:W-:-:S02]  /*96c0*/  FMNMX.FTZ R4, R4, R3, !PT ;  /* 0x0000000304047209 */ /* 0x004fc40007810000 */
[----:B------:R-:W-:-:S05]  /*96d0*/  FMNMX.FTZ R3, R165, R21, !PT ;  /* 0x00000015a5037209 */ /* 0x000fca0007810000 */
[----:B------:R-:W2:Y:S01]  /*96e0*/  MUFU.TANH R171, R171 ;  /* 0x000000ab00ab7308 */ /* 0x000ea20000002400 */
[----:B0-----:R-:W-:Y:S01]  /*96f0*/  FMNMX.FTZ R3, R186, R3, !PT ;  /* 0x00000003ba037209 */ /* 0x001fe20007810000 */
[----:B------:R-:W-:-:S03]  /*9700*/  FADD.FTZ R193, -R4, R227 ;  /* 0x000000e304c17221 */ /* 0x000fc60000010100 */
[----:B---3--:R-:W-:Y:S01]  /*9710*/  FMNMX.FTZ R3, R187, R3, !PT ;  /* 0x00000003bb037209 */ /* 0x008fe20007810000 */
[----:B------:R-:W-:Y:S02]  /*9720*/  FMUL.FTZ R193, R193, UR5 ;  /* 0x00000005c1c17c20 */ /* 0x000fe40008410000 */
[----:B------:R-:W0:Y:S01]  /*9730*/  MUFU.TANH R174, R174 ;  /* 0x000000ae00ae7308 */ /* 0x000e220000002400 */
[----:B----4-:R-:W-:-:S04]  /*9740*/  FMNMX.FTZ R3, R189, R3, !PT ;  /* 0x00000003bd037209 */ /* 0x010fc80007810000 */
[----:B-----5:R-:W-:-:S03]  /*9750*/  FMNMX.FTZ R3, R178, R3, !PT ;  /* 0x00000003b2037209 */ /* 0x020fc60007810000 */
[----:B------:R-:W3:Y:S01]  /*9760*/  MUFU.TANH R175, R175 ;  /* 0x000000af00af7308 */ /* 0x000ee20000002400 */
[----:B-1----:R-:W-:-:S04]  /*9770*/  FMNMX.FTZ R3, R179, R3, !PT ;  /* 0x00000003b3037209 */ /* 0x002fc80007810000 */
[----:B------:R-:W-:-:S03]  /*9780*/  FMNMX.FTZ R3, R182, R3, !PT ;  /* 0x00000003b6037209 */ /* 0x000fc60007810000 */
[----:B------:R-:W1:Y:S01]  /*9790*/  MUFU.TANH R162, R162 ;  /* 0x000000a200a27308 */ /* 0x000e620000002400 */
[----:B------:R-:W-:-:S04]  /*97a0*/  FMNMX.FTZ R3, R183, R3, !PT ;  /* 0x00000003b7037209 */ /* 0x000fc80007810000 */
[----:B------:R-:W-:-:S03]  /*97b0*/  FMNMX.FTZ R3, R170, R3, !PT ;  /* 0x00000003aa037209 */ /* 0x000fc60007810000 */
[----:B------:R-:W4:Y:S01]  /*97c0*/  MUFU.TANH R163, R163 ;  /* 0x000000a300a37308 */ /* 0x000f220000002400 */
[----:B--2---:R-:W-:-:S04]  /*97d0*/  FMNMX.FTZ R3, R171, R3, !PT ;  /* 0x00000003ab037209 */ /* 0x004fc80007810000 */
[----:B0-----:R-:W-:-:S03]  /*97e0*/  FMNMX.FTZ R3, R174, R3, !PT ;  /* 0x00000003ae037209 */ /* 0x001fc60007810000 */
[----:B------:R-:W0:Y:S01]  /*97f0*/  MUFU.TANH R166, R166 ;  /* 0x000000a600a67308 */ /* 0x000e220000002400 */
[----:B---3--:R-:W-:-:S04]  /*9800*/  FMNMX.FTZ R3, R175, R3, !PT ;  /* 0x00000003af037209 */ /* 0x008fc80007810000 */
[----:B-1----:R-:W-:-:S03]  /*9810*/  FMNMX.FTZ R3, R162, R3, !PT ;  /* 0x00000003a2037209 */ /* 0x002fc60007810000 */
[----:B------:R-:W1:Y:S01]  /*9820*/  MUFU.TANH R167, R167 ;  /* 0x000000a700a77308 */ /* 0x000e620000002400 */
[----:B----4-:R-:W-:-:S07]  /*9830*/  FMNMX.FTZ R3, R163, R3, !PT ;  /* 0x00000003a3037209 */ /* 0x010fce0007810000 */
[----:B------:R-:W2:Y:S01]  /*9840*/  MUFU.TANH R154, R154 ;  /* 0x0000009a009a7308 */ /* 0x000ea20000002400 */
[----:B0-----:R-:W-:-:S07]  /*9850*/  FMNMX.FTZ R3, R166, R3, !PT ;  /* 0x00000003a6037209 */ /* 0x001fce0007810000 */
[----:B------:R-:W0:Y:S01]  /*9860*/  MUFU.TANH R155, R155 ;  /* 0x0000009b009b7308 */ /* 0x000e220000002400 */
[----:B-1----:R-:W-:-:S07]  /*9870*/  FMNMX.FTZ R3, R167, R3, !PT ;  /* 0x00000003a7037209 */ /* 0x002fce0007810000 */
[----:B------:R-:W1:Y:S01]  /*9880*/  MUFU.TANH R158, R158 ;  /* 0x0000009e009e7308 */ /* 0x000e620000002400 */
[----:B--2---:R-:W-:-:S07]  /*9890*/  FMNMX.FTZ R3, R154, R3, !PT ;  /* 0x000000039a037209 */ /* 0x004fce0007810000 */
[----:B------:R-:W2:Y:S01]  /*98a0*/  MUFU.TANH R159, R159 ;  /* 0x0000009f009f7308 */ /* 0x000ea20000002400 */
[----:B0-----:R-:W-:-:S04]  /*98b0*/  FMNMX.FTZ R3, R155, R3, !PT ;  /* 0x000000039b037209 */ /* 0x001fc80007810000 */
[----:B-1----:R-:W-:-:S04]  /*98c0*/  FMNMX.FTZ R3, R158, R3, !PT ;  /* 0x000000039e037209 */ /* 0x002fc80007810000 */
[----:B--2---:R-:W-:-:S05]  /*98d0*/  FMNMX.FTZ R3, R159, R3, !PT ;  /* 0x000000039f037209 */ /* 0x004fca0007810000 */
[----:B------:R-:W0:Y:S02]  /*98e0*/  SHFL.BFLY PT, R190, R3, 0x2, 0x1f ;  /* 0x0c401f0003be7f89 */ /* 0x000e2400000e0000 */
[----:B0-----:R-:W-:-:S05]  /*98f0*/  FMNMX.FTZ R3, R3, R190, !PT ;  /* 0x000000be03037209 */ /* 0x001fca0007810000 */
[----:B------:R-:W0:Y:S02]  /*9900*/  SHFL.BFLY PT, R190, R3, 0x1, 0x1f ;  /* 0x0c201f0003be7f89 */ /* 0x000e2400000e0000 */
[----:B0-----:R-:W-:-:S05]  /*9910*/  FMNMX.FTZ R3, R3, R190, !PT ;  /* 0x000000be03037209 */ /* 0x001fca0007810000 */
[----:B------:R-:W-:Y:S01]  /*9920*/  FADD.FTZ R192, -R3, R21 ;  /* 0x0000001503c07221 */ /* 0x000fe20000010100 */
[----:B------:R-:W-:-:S03]  /*9930*/  FMUL.FTZ R21, R4, UR5 ;  /* 0x0000000504157c20 */ /* 0x000fc60008410000 */
[----:B------:R-:W-:Y:S01]  /*9940*/  FMUL.FTZ R192, R192, UR5 ;  /* 0x00000005c0c07c20 */ /* 0x000fe20008410000 */
[--C-:B------:R-:W-:Y:S01]  /*9950*/  FFMA.FTZ R190, R0, UR5, -R21.reuse ;  /* 0x0000000500be7c23 */ /* 0x100fe20008010815 */
        /* <DEDUP_REMOVED lines=18> */
[----:B------:R-:W-:Y:S01]  /*9a80*/  FFMA.FTZ R21, R157, UR5, -R21 ;  /* 0x000000059d157c23 */ /* 0x000fe20008010815 */
[----:B------:R-:W-:Y:S01]  /*9a90*/  FMUL.FTZ R157, R3, UR5 ;  /* 0x00000005039d7c20 */ /* 0x000fe20008410000 */
[----:B------:R-:W-:Y:S03]  /*9aa0*/  MUFU.EX2 R0, R193 ;  /* 0x000000c100007308 */ /* 0x000fe60000000800 */
        /* <DEDUP_REMOVED lines=22> */
[----:B0-----:R-:W-:Y:S01]  /*9c10*/  FFMA.FTZ R17, R0, R17, R190 ;  /* 0x0000001100117223 */ /* 0x001fe200000100be */
[----:B------:R-:W-:-:S06]  /*9c20*/  FFMA.FTZ R195, R159, UR5, -R157 ;  /* 0x000000059fc37c23 */ /* 0x000fcc000801089d */
[----:B------:R-:W0:Y:S08]  /*9c30*/  MUFU.EX2 R191, R191 ;  /* 0x000000bf00bf7308 */ /* 0x000e300000000800 */
[----:B------:R-:W2:Y:S01]  /*9c40*/  MUFU.EX2 R186, R186 ;  /* 0x000000ba00ba7308 */ /* 0x000ea20000000800 */
[----:B-1----:R-:W-:-:S07]  /*9c50*/  FFMA.FTZ R7, R2, R7, R165 ;  /* 0x0000000702077223 */ /* 0x002fce00000100a5 */
[----:B------:R-:W1:Y:S01]  /*9c60*/  MUFU.EX2 R184, R184 ;  /* 0x000000b800b87308 */ /* 0x000e620000000800 */
[----:B0-----:R-:W-:-:S07]  /*9c70*/  FADD.FTZ R17, R191, R17 ;  /* 0x00000011bf117221 */ /* 0x001fce0000010000 */
[----:B------:R-:W0:Y:S01]  /*9c80*/  MUFU.EX2 R187, R187 ;  /* 0x000000bb00bb7308 */ /* 0x000e220000000800 */
[----:B--2---:R-:W-:-:S07]  /*9c90*/  FADD.FTZ R157, R186, R7 ;  /* 0x00000007ba9d7221 */ /* 0x004fce0000010000 */
[----:B------:R-:W2:Y:S01]  /*9ca0*/  MUFU.EX2 R185, R185 ;  /* 0x000000b900b97308 */ /* 0x000ea20000000800 */
[----:B-1----:R-:W-:-:S07]  /*9cb0*/  FADD.FTZ R7, R184, R17 ;  /* 0x00000011b8077221 */ /* 0x002fce0000010000 */
        /* <DEDUP_REMOVED lines=65> */
[----:B-1----:R-:W-:Y:S01]  /*a0d0*/  FADD.FTZ R157, R158, R17 ;  /* 0x000000119e9d7221 */ /* 0x002fe20000010000 */
[----:B0-----:R-:W-:-:S03]  /*a0e0*/  FADD.FTZ R17, R21, R7 ;  /* 0x0000000715117221 */ /* 0x001fc60000010000 */
[----:B--2---:R-:W-:Y:S01]  /*a0f0*/  FADD.FTZ R7, R195, R157 ;  /* 0x0000009dc3077221 */ /* 0x004fe20000010000 */
[----:B------:R-:W-:Y:S06]  /*a100*/  @!P0 BRA `(.L_x_198) ;  /* 0x0000000000048947 */ /* 0x000fec0003800000 */
[----:B------:R-:W-:Y:S01]  /*a110*/  BPT.TRAP 0x1 ;  /* 0x000000040000795c */ /* 0x000fe20000300000 */
.L_x_198:
[----:B------:R-:W-:Y:S01]  /*a120*/  R2UR UR10, R22 ;  /* 0x00000000160a72ca */ /* 0x000fe200000e0000 */
[----:B------:R-:W-:Y:S01]  /*a130*/  UIADD3 UR4, UR4, 0x38860, URZ ;  /* 0x0003886004047890 */ /* 0x000fe2000fffe03f */
[----:B------:R-:W-:Y:S01]  /*a140*/  R2UR UR7, R20 ;  /* 0x00000000140772ca */ /* 0x000fe200000e0000 */
[----:B------:R-:W-:Y:S01]  /*a150*/  UMOV UR61, UR38 ;  /* 0x00000026003d7c82 */ /* 0x000fe20008000000 */
[----:B------:R-:W-:Y:S01]  /*a160*/  R2UR UR6, R6 ;  /* 0x00000000060672ca */ /* 0x000fe200000e0000 */
[----:B------:R-:W-:Y:S01]  /*a170*/  IMAD.MOV.U32 R227, RZ, RZ, R4 ;  /* 0x000000ffffe37224 */ /* 0x000fe200078e0004 */
[----:B------:R-:W-:Y:S01]  /*a180*/  F2FP.F16.F32.PACK_AB R194, R21, R156 ;  /* 0x0000009c15c2723e */ /* 0x000fe200000000ff */
[----:B------:R-:W-:Y:S01]  /*a190*/  IMAD.MOV.U32 R21, RZ, RZ, R3 ;  /* 0x000000ffff157224 */ /* 0x000fe200078e0003 */
[----:B------:R-:W-:Y:S02]  /*a1a0*/  F2FP.F16.F32.PACK_AB R208, R191, R190 ;  /* 0x000000bebfd0723e */ /* 0x000fe400000000ff */
[----:B------:R-:W-:-:S02]  /*a1b0*/  F2FP.F16.F32.PACK_AB R209, R186, R165 ;  /* 0x000000a5bad1723e */ /* 0x000fc400000000ff */
[----:B------:R-:W-:Y:S02]  /*a1c0*/  F2FP.F16.F32.PACK_AB R210, R185, R184 ;  /* 0x000000b8b9d2723e */ /* 0x000fe400000000ff */
[----:B------:R-:W-:Y:S01]  /*a1d0*/  F2FP.F16.F32.PACK_AB R211, R189, R187 ;  /* 0x000000bbbdd3723e */ /* 0x000fe200000000ff */
[----:B------:R-:W-:Y:S01]  /*a1e0*/  UISETP.GT.AND UP0, UPT, UR7, UR10, UPT ;  /* 0x0000000a0700728c */ /* 0x000fe2000bf04270 */
[----:B------:R-:W-:Y:S01]  /*a1f0*/  F2FP.F16.F32.PACK_AB R204, R188, R176 ;  /* 0x000000b0bccc723e */ /* 0x000fe200000000ff */
[----:B------:R-:W-:Y:S01]  /*a200*/  UPRMT UR4, UR6, 0x654, UR4 ;  /* 0x0000065406047896 */ /* 0x000fe20008000004 */
[----:B------:R-:W-:Y:S02]  /*a210*/  R2UR UR6, R16 ;  /* 0x00000000100672ca */ /* 0x000fe400000e0000 */
[----:B------:R-:W-:Y:S02]  /*a220*/  F2FP.F16.F32.PACK_AB R205, R179, R178 ;  /* 0x000000b2b3cd723e */ /* 0x000fe400000000ff */
[----:B------:R-:W-:-:S02]  /*a230*/  PLOP3.LUT P1, PT, PT, PT, UP0, 0x80, 0x0 ;  /* 0x000000000000781c */ /* 0x000fc40003f2f008 */
[----:B------:R-:W-:Y:S02]  /*a240*/  F2FP.F16.F32.PACK_AB R206, R180, R177 ;  /* 0x000000b1b4ce723e */ /* 0x000fe400000000ff */
[----:B------:R-:W-:Y:S01]  /*a250*/  SYNCS.ARRIVE.TRANS64.RED.A1T0 RZ, [UR4], RZ ;  /* 0x000000ffffff79a7 */ /* 0x000fe20008100404 */
[----:B------:R-:W-:Y:S01]  /*a260*/  UIADD3 UR4, UR7, -0x1, URZ ;  /* 0xffffffff07047890 */ /* 0x000fe2000fffe03f */
[----:B------:R-:W-:Y:S02]  /*a270*/  F2FP.F16.F32.PACK_AB R207, R183, R182 ;  /* 0x000000b6b7cf723e */ /* 0x000fe400000000ff */
[----:B------:R-:W-:Y:S01]  /*a280*/  F2FP.F16.F32.PACK_AB R200, R169, R168 ;  /* 0x000000a8a9c8723e */ /* 0x000fe200000000ff */
[----:B------:R-:W-:Y:S01]  /*a290*/  IMAD.U32 R228, RZ, RZ, UR6 ;  /* 0x00000006ffe47e24 */ /* 0x000fe2000f8e00ff */
[----:B------:R-:W-:Y:S01]  /*a2a0*/  F2FP.F16.F32.PACK_AB R201, R171, R170 ;  /* 0x000000aaabc9723e */ /* 0x000fe200000000ff */
[----:B------:R-:W-:Y:S01]  /*a2b0*/  IMAD.U32 R20, RZ, RZ, UR4 ;  /* 0x00000004ff147e24 */ /* 0x000fe2000f8e00ff */
[----:B------:R-:W-:-:S02]  /*a2c0*/  F2FP.F16.F32.PACK_AB R202, R173, R172 ;  /* 0x000000acadca723e */ /* 0x000fc400000000ff */
[----:B------:R-:W-:Y:S02]  /*a2d0*/  F2FP.F16.F32.PACK_AB R203, R175, R174 ;  /* 0x000000aeafcb723e */ /* 0x000fe400000000ff */
[----:B------:R-:W-:Y:S02]  /*a2e0*/  F2FP.F16.F32.PACK_AB R196, R160, R181 ;  /* 0x000000b5a0c4723e */ /* 0x000fe400000000ff */
[----:B------:R-:W-:Y:S02]  /*a2f0*/  F2FP.F16.F32.PACK_AB R197, R163, R162 ;  /* 0x000000a2a3c5723e */ /* 0x000fe400000000ff */
[----:B------:R-:W-:Y:S02]  /*a300*/  F2FP.F16.F32.PACK_AB R198, R164, R161 ;  /* 0x000000a1a4c6723e */ /* 0x000fe400000000ff */
[----:B------:R-:W-:Y:S02]  /*a310*/  F2FP.F16.F32.PACK_AB R199, R167, R166 ;  /* 0x000000a6a7c7723e */ /* 0x000fe400000000ff */
[----:B------:R-:W-:-:S02]  /*a320*/  F2FP.F16.F32.PACK_AB R192, R153, R152 ;  /* 0x0000009899c0723e */ /* 0x000fc400000000ff */
[----:B------:R-:W-:Y:S02]  /*a330*/  F2FP.F16.F32.PACK_AB R193, R155, R154 ;  /* 0x0000009a9bc1723e */ /* 0x000fe400000000ff */
[----:B------:R-:W-:Y:S01]  /*a340*/  F2FP.F16.F32.PACK_AB R195, R195, R158 ;  /* 0x0000009ec3c3723e */ /* 0x000fe200000000ff */
[----:B------:R-:W-:Y:S06]  /*a350*/  @P1 BRA `(.L_x_199) ;  /* 0xffffffc000e41947 */ /* 0x000fec000383ffff */
.L_x_188:
        /* <DEDUP_REMOVED lines=131> */
.L_x_200:
[----:B------:R-:W-:Y:S01]  /*ab90*/  R2UR UR4, R16 ;  /* 0x00000000100472ca */ /* 0x000fe200000e0000 */
[----:B------:R-:W-:-:S04]  /*aba0*/  IMAD.U32 R12, RZ, RZ, UR38 ;  /* 0x00000026ff0c7e24 */ /* 0x000fc8000f8e00ff */
[----:B------:R-:W-:-:S08]  /*abb0*/  IMAD R12, R12, 0x8, R5 ;  /* 0x000000080c0c7824 */ /* 0x000fd000078e0205 */
[----:B------:R-:W-:-:S05]  /*abc0*/  IMAD.U32 R9, RZ, RZ, UR4 ;  /* 0x00000004ff097e24 */ /* 0x000fca000f8e00ff */
[----:B------:R-:W-:-:S04]  /*abd0*/  SHF.L.U32 R9, R9, 0x1f, RZ ;  /* 0x0000001f09097819 */ /* 0x000fc800000006ff */
[----:B------:R0:W1:Y:S01]  /*abe0*/  SYNCS.PHASECHK.TRANS64.TRYWAIT P1, [R12+URZ+0x38850], R9 ;  /* 0x038850090c0075a7 */ /* 0x000062000802017f */
[----:B------:R-:W-:Y:S05]  /*abf0*/  @!P0 BRA `(.L_x_201) ;  /* 0x0000000000048947 */ /* 0x000fea0003800000 */
[----:B------:R-:W-:Y:S01]  /*ac00*/  BPT.TRAP 0x1 ;  /* 0x000000040000795c */ /* 0x000fe20000300000 */
.L_x_201:
[----:B------:R-:W-:-:S05]  /*ac10*/  VIADD R5, R5, 0x400 ;  /* 0x0000040005057836 */ /* 0x000fca0000000000 */
[----:B------:R-:W-:-:S04]  /*ac20*/  SHF.R.U32.HI R5, RZ, 0x4, R5 ;  /* 0x00000004ff057819 */ /* 0x000fc80000011605 */
[----:B------:R-:W-:Y:S01]  /*ac30*/  LOP3.LUT R5, R5, 0x3fff, RZ, 0xc0, !PT ;  /* 0x00003fff05057812 */ /* 0x000fe200078ec0ff */
[----:B-1----:R-:W-:Y:S06]  /*ac40*/  @P1 BRA `(.L_x_202) ;  /* 0x0000000000081947 */ /* 0x002fec0003800000 */
[----:B------:R-:W1:Y:S02]  /*ac50*/  SYNCS.PHASECHK.TRANS64.TRYWAIT P1, [R12+URZ+0x38850], R9 ;  /* 0x038850090c0075a7 */ /* 0x000e64000802017f */
[----:B-1----:R-:W-:Y:S05]  /*ac60*/  @!P1 BRA `(.L_x_203) ;  /* 0x000000b400c89947 */ /* 0x002fea0003800000 */
.L_x_202:
[----:B------:R-:W-:Y:S01]  /*ac70*/  LOP3.LUT R5, R5, 0x2800000, RZ, 0xfc, !PT ;  /* 0x0280000005057812 */ /* 0x000fe200078efcff */
[----:B------:R-:W-:Y:S01]  /*ac80*/  IMAD.U32 R8, RZ, RZ, UR38 ;  /* 0x00000026ff087e24 */ /* 0x000fe2000f8e00ff */
[----:B01----:R-:W-:Y:S01]  /*ac90*/  MOV R9, 0x40000040 ;  /* 0x4000004000097802 */ /* 0x003fe20000000f00 */
[----:B------:R-:W-:Y:S05]  /*aca0*/  WARPSYNC.ALL ;  /* 0x0000000000007948 */ /* 0x000fea0003800000 */
[----:B------:R-:W-:Y:S01]  /*acb0*/  IMAD R8, R8, 0xa00, R5 ;  /* 0x00000a0008087824 */ /* 0x000fe200078e0205 */
[----:B------:R-:W-:Y:S01]  /*acc0*/  R2UR UR7, R9 ;  /* 0x00000000090772ca */ /* 0x000fe200000e0000 */
[----:B------:R-:W-:Y:S01]  /*acd0*/  WARPGROUP.ARRIVE ;  /* 0x00000000000079c5 */ /* 0x000fe20000000000 */
[----:B------:R-:W-:Y:S01]  /*ace0*/  IMAD.MOV.U32 R11, RZ, RZ, 0x40000040 ;  /* 0x40000040ff0b7424 */ /* 0x000fe200078e00ff */
[----:B------:R-:W0:Y:S01]  /*acf0*/  SHFL.BFLY PT, R0, R17, 0x2, 0x1f ;  /* 0x0c401f0011007f89 */ /* 0x000e2200000e0000 */
[C---:B------:R-:W-:Y:S01]  /*ad00*/  R2UR UR6, R8.reuse ;  /* 0x00000000080672ca */ /* 0x040fe200000e0000 */
[----:B------:R-:W-:-:S02]  /*ad10*/  VIADD R10, R8, 0x80 ;  /* 0x00000080080a7836 */ /* 0x000fc40000000000 */
[----:B------:R-:W-:Y:S01]  /*ad20*/  IMAD.MOV.U32 R9, RZ, RZ, 0x40000040 ;  /* 0x40000040ff097424 */ /* 0x000fe200078e00ff */
[----:B------:R-:W1:Y:S01]  /*ad30*/  SHFL.BFLY PT, R2, R7, 0x2, 0x1f ;  /* 0x0c401f0007027f89 */ /* 0x000e6200000e0000 */
[----:B------:R-:W-:-:S08]  /*ad40*/  IMAD.U32 R15, RZ, RZ, UR5 ;  /* 0x00000005ff0f7e24 */ /* 0x000fd0000f8e00ff */
[----:B------:R-:W-:Y:S01]  /*ad50*/  HGMMA.64x256x16.F32 R24, R208, gdesc[UR4].tnspB, R24, gsb0 ;  /* 0x43e00004d0187df0 */ /* 0x000fe20008000818 */
[----:B------:R-:W-:Y:S01]  /*ad60*/  R2UR UR6, R10 ;  /* 0x000000000a0672ca */ /* 0x000fe200000e0000 */
[----:B------:R-:W-:Y:S01]  /*ad70*/  VIADD R10, R8, 0x100 ;  /* 0x00000100080a7836 */ /* 0x000fe20000000000 */
[----:B------:R-:W-:Y:S01]  /*ad80*/  R2UR UR7, R11 ;  /* 0x000000000b0772ca */ /* 0x000fe200000e0000 */
[----:B------:R-:W-:Y:S02]  /*ad90*/  IMAD.MOV.U32 R11, RZ, RZ, 0x40000040 ;  /* 0x40000040ff0b7424 */ /* 0x000fe400078e00ff */
[----:B0-----:R-:W-:Y:S01]  /*ada0*/  FADD.FTZ R0, R0, R17 ;  /* 0x0000001100007221 */ /* 0x001fe20000010000 */
[----:B-1----:R-:W-:-:S04]  /*adb0*/  FADD.FTZ R2, R2, R7 ;  /* 0x0000000702027221 */ /* 0x002fc80000010000 */
[----:B------:R-:W0:Y:S01]  /*adc0*/  SHFL.BFLY PT, R5, R0, 0x1, 0x1f ;  /* 0x0c201f0000057f89 */ /* 0x000e2200000e0000 */
[----:B------:R-:W-:Y:S01]  /*add0*/  IMAD.MOV.U32 R7, RZ, RZ, RZ ;  /* 0x000000ffff077224 */ /* 0x000fe200078e00ff */
[----:B------:R-:W-:Y:S02]  /*ade0*/  WARPGROUP.DEPBAR.LE gsb0, 0x0 ;  /* 0x00008000000079c5 */ /* 0x000fe40000010000 */
[----:B------:R-:W-:-:S13]  /*adf0*/  WARPGROUP.ARRIVE ;  /* 0x00000000000079c5 */ /* 0x000fda0000000000 */
[----:B------:R-:W-:Y:S01]  /*ae00*/  HGMMA.64x256x16.F32 R24, R204, gdesc[UR4].tnspB, R24, gsb0 ;  /* 0x43e00004cc187df0 */ /* 0x000fe20008000818 */
[----:B------:R-:W-:Y:S01]  /*ae10*/  R2UR UR6, R10 ;  /* 0x000000000a0672ca */ /* 0x000fe200000e0000 */
[C---:B------:R-:W-:Y:S01]  /*ae20*/  VIADD R10, R8.reuse, 0x180 ;  /* 0x00000180080a7836 */ /* 0x040fe20000000000 */
[----:B------:R-:W-:Y:S01]  /*ae30*/  R2UR UR7, R11 ;  /* 0x000000000b0772ca */ /* 0x000fe200000e0000 */
[----:B------:R-:W-:Y:S02]  /*ae40*/  IMAD.MOV.U32 R11, RZ, RZ, 0x40000040 ;  /* 0x40000040ff0b7424 */ /* 0x000fe400078e00ff */
[----:B------:R-:W-:Y:S01]  /*ae50*/  VIADD R8, R8, 0x200 ;  /* 0x0000020008087836 */ /* 0x000fe20000000000 */
[----:B------:R-:W-:Y:S02]  /*ae60*/  WARPGROUP.DEPBAR.LE gsb0, 0x0 ;  /* 0x00008000000079c5 */ /* 0x000fe40000010000 */
[----:B------:R-:W-:-:S15]  /*ae70*/  WARPGROUP.ARRIVE ;  /* 0x00000000000079c5 */ /* 0x000fde0000000000 */
[----:B------:R-:W-:-:S04]  /*ae80*/  NOP ;  /* 0x0000000000007918 */ /* 0x000fc80000000000 */
[----:B------:R-:W-:Y:S01]  /*ae90*/  HGMMA.64x256x16.F32 R24, R200, gdesc[UR4].tnspB, R24, gsb0 ;  /* 0x43e00004c8187df0 */ /* 0x000fe20008000818 */
[----:B------:R-:W-:Y:S02]  /*aea0*/  R2UR UR6, R10 ;  /* 0x000000000a0672ca */ /* 0x000fe400000e0000 */
[----:B------:R-:W-:Y:S01]  /*aeb0*/  R2UR UR7, R11 ;  /* 0x000000000b0772ca */ /* 0x000fe200000e0000 */
[----:B0-----:R-:W-:Y:S01]  /*aec0*/  FADD.FTZ R11, R0, R5 ;  /* 0x00000005000b7221 */ /* 0x001fe20000010000 */
[----:B------:R-:W-:Y:S02]  /*aed0*/  IMAD.MOV.U32 R5, RZ, RZ, RZ ;  /* 0x000000ffff057224 */ /* 0x000fe400078e00ff */
[----:B------:R-:W-:Y:S02]  /*aee0*/  IMAD.MOV.U32 R0, RZ, RZ, -0x800000 ;  /* 0xff800000ff007424 */ /* 0x000fe400078e00ff */
[----:B------:R-:W-:-:S13]  /*aef0*/  FSETP.NE.FTZ.AND P1, PT, R11, RZ, PT ;  /* 0x000000ff0b00720b */ /* 0x000fda0003f35000 */
[----:B------:R-:W-:Y:S01]  /*af00*/  @P1 MUFU.RCP R7, R11 ;  /* 0x0000000b00071308 */ /* 0x000fe20000001000 */
[----:B------:R-:W-:Y:S02]  /*af10*/  WARPGROUP.DEPBAR.LE gsb0, 0x0 ;  /* 0x00008000000079c5 */ /* 0x000fe40000010000 */
[----:B------:R-:W-:-:S06]  /*af20*/  WARPGROUP.ARRIVE ;  /* 0x00000000000079c5 */ /* 0x000fcc0000000000 */
[----:B------:R-:W-:Y:S01]  /*af30*/  HGMMA.64x256x16.F32 R24, R196, gdesc[UR4].tnspB, R24, gsb0 ;  /* 0x43e00004c4187df0 */ /* 0x000fe20008000818 */
[----:B------:R-:W-:Y:S02]  /*af40*/  R2UR UR6, R8 ;  /* 0x00000000080672ca */ /* 0x000fe400000e0000 */
[----:B------:R-:W-:Y:S01]  /*af50*/  R2UR UR7, R9 ;  /* 0x00000000090772ca */ /* 0x000fe200000e0000 */
[----:B------:R-:W0:Y:S01]  /*af60*/  @P1 MUFU.LG2 R8, R11 ;  /* 0x0000000b00081308 */ /* 0x000e220000000c00 */
[----:B------:R-:W1:Y:S01]  /*af70*/  SHFL.BFLY PT, R9, R2, 0x1, 0x1f ;  /* 0x0c201f0002097f89 */ /* 0x000e6200000e0000 */
[----:B0-----:R-:W-:Y:S01]  /*af80*/  @P1 FMUL.FTZ R8, R8, 0.69314718246459960938 ;  /* 0x3f31721808081820 */ /* 0x001fe20000410000 */
[----:B-1----:R-:W-:Y:S01]  /*af90*/  FADD.FTZ R13, R2, R9 ;  /* 0x00000009020d7221 */ /* 0x002fe20000010000 */
[----:B------:R-:W-:Y:S02]  /*afa0*/  IMAD.U32 R9, RZ, RZ, UR5 ;  /* 0x00000005ff097e24 */ /* 0x000fe4000f8e00ff */
[----:B------:R-:W-:-:S02]  /*afb0*/  IMAD.MOV.U32 R2, RZ, RZ, -0x800000 ;  /* 0xff800000ff027424 */ /* 0x000fc400078e00ff */
[----:B------:R-:W-:Y:S01]  /*afc0*/  FSETP.NE.FTZ.AND P2, PT, R13, RZ, PT ;  /* 0x000000ff0d00720b */ /* 0x000fe20003f55000 */
[----:B------:R-:W-:-:S04]  /*afd0*/  @P1 FMUL.FTZ R9, R9, 0.69314718246459960938 ;  /* 0x3f31721809091820 */ /* 0x000fc80000410000 */
[----:B------:R-:W-:-:S08]  /*afe0*/  @P1 FFMA.FTZ R2, R9, R4, R8 ;  /* 0x0000000409021223 */ /* 0x000fd00000010008 */
[----:B------:R-:W0:Y:S01]  /*aff0*/  @P2 MUFU.LG2 R10, R13 ;  /* 0x0000000d000a2308 */ /* 0x000e220000000c00 */
[----:B------:R-:W-:-:S07]  /*b000*/  @P2 FMUL.FTZ R15, R15, 0.69314718246459960938 ;  /* 0x3f3172180f0f2820 */ /* 0x000fce0000410000 */
[----:B------:R1:W2:Y:S01]  /*b010*/  @P2 MUFU.RCP R5, R13 ;  /* 0x0000000d00052308 */ /* 0x0002a20000001000 */
[----:B0-----:R-:W-:-:S04]  /*b020*/  @P2 FMUL.FTZ R10, R10, 0.69314718246459960938 ;  /* 0x3f3172180a0a2820 */ /* 0x001fc80000410000 */
[----:B------:R-:W-:Y:S01]  /*b030*/  @P2 FFMA.FTZ R0, R15, R3, R10 ;  /* 0x000000030f002223 */ /* 0x000fe2000001000a */
[----:B------:R-:W-:Y:S02]  /*b040*/  WARPGROUP.DEPBAR.LE gsb0, 0x0 ;  /* 0x00008000000079c5 */ /* 0x000fe40000010000 */
[----:B------:R-:W-:-:S06]  /*b050*/  WARPGROUP.ARRIVE ;  /* 0x00000000000079c5 */ /* 0x000fcc0000000000 */
[----:B------:R-:W-:Y:S03]  /*b060*/  HGMMA.64x256x16.F32 R24, R192, gdesc[UR4].tnspB, R24, gsb0 ;  /* 0x43e00004c0187df0 */ /* 0x000fe60008000818 */
[----:B------:R-:W-:Y:S02]  /*b070*/  WARPGROUP.DEPBAR.LE gsb0, 0x0 ;  /* 0x00008000000079c5 */ /* 0x000fe40000010000 */
[----:B-12---:R-:W-:Y:S05]  /*b080*/  @!P0 BRA `(.L_x_204) ;  /* 0x0000000000048947 */ /* 0x006fea0003800000 */
[----:B------:R-:W-:Y:S01]  /*b090*/  BPT.TRAP 0x1 ;  /* 0x000000040000795c */ /* 0x000fe20000300000 */
.L_x_204:
[----:B------:R-:W2:Y:S01]  /*b0a0*/  LDL.LU R3, [R1+0x38] ;  /* 0x0000380001037983 */ /* 0x000ea20000300800 */
[----:B------:R-:W-:Y:S01]  /*b0b0*/  R2UR UR5, R16 ;  /* 0x00000000100572ca */ /* 0x000fe200000e0000 */
[----:B------:R-:W-:Y:S01]  /*b0c0*/  UIADD3 UR38, UR38, 0x1, URZ ;  /* 0x0000000126267890 */ /* 0x000fe2000fffe03f */
[-C--:B------:R-:W-:Y:S01]  /*b0d0*/  FMUL.FTZ R24, R24, R7.reuse ;  /* 0x0000000718187220 */ /* 0x080fe20000410000 */
[-C--:B------:R-:W-:Y:S01]  /*b0e0*/  FMUL.FTZ R25, R25, R7.reuse ;  /* 0x0000000719197220 */ /* 0x080fe20000410000 */
[-C--:B------:R-:W-:Y:S01]  /*b0f0*/  FMUL.FTZ R28, R28, R7.reuse ;  /* 0x000000071c1c7220 */ /* 0x080fe20000410000 */
[----:B------:R-:W-:Y:S01]  /*b100*/  UISETP.NE.AND UP0, UPT, UR38, 0x2, UPT ;  /* 0x000000022600788c */ /* 0x000fe2000bf05270 */
        /* <DEDUP_REMOVED lines=126> */
[----:B------:R-:W-:Y:S01]  /*b8f0*/  USEL UR38, UR38, URZ, UP0 ;  /* 0x0000003f26267287 */ /* 0x000fe20008000000 */
[----:B--2---:R-:W-:Y:S01]  /*b900*/  R2UR UR4, R3 ;  /* 0x00000000030472ca */ /* 0x004fe200000e0000 */
[----:B------:R-:W-:-:S05]  /*b910*/  VIADD R3, R12, 0x38860 ;  /* 0x000388600c037836 */ /* 0x000fca0000000000 */
[----:B------:R-:W-:-:S04]  /*b920*/  PRMT R3, R6, 0x654, R3 ;  /* 0x0000065406037816 */ /* 0x000fc80000000003 */
[----:B------:R0:W-:Y:S03]  /*b930*/  SYNCS.ARRIVE.TRANS64.RED.A1T0 RZ, [R3+URZ], RZ ;  /* 0x000000ff03ff79a7 */ /* 0x0001e6000810043f */
[----:B------:R-:W-:-:S06]  /*b940*/  UIADD3 UR4, UR4, 0x1, URZ ;  /* 0x0000000104047890 */ /* 0x000fcc000fffe03f */
[----:B0-----:R-:W-:Y:S01]  /*b950*/  MOV R3, UR4 ;  /* 0x0000000400037c02 */ /* 0x001fe20008000f00 */
[----:B------:R-:W-:-:S04]  /*b960*/  USEL UR4, URZ, 0x1, UP0 ;  /* 0x000000013f047887 */ /* 0x000fc80008000000 */
[----:B------:R0:W-:Y:S01]  /*b970*/  STL [R1+0x38], R3 ;  /* 0x0000380301007387 */ /* 0x0001e20000100800 */
[----:B------:R-:W-:-:S06]  /*b980*/  ULOP3.LUT UR5, UR5, UR4, URZ, 0x3c, !UPT ;  /* 0x0000000405057292 */ /* 0x000fcc000f8e3c3f */
[----:B------:R-:W-:-:S07]  /*b990*/  IMAD.U32 R16, RZ, RZ, UR5 ;  /* 0x00000005ff107e24 */ /* 0x000fce000f8e00ff */
.L_x_180:
[----:B------:R-:W1:Y:S08]  /*b9a0*/  S2UR UR4, SR_CgaCtaId ;  /* 0x00000000000479c3 */ /* 0x000e700000008800 */
[----:B------:R-:W-:Y:S06]  /*b9b0*/  BAR.SYNC.DEFER_BLOCKING 0x5, 0x180 ;  /* 0x0146000000007b1d */ /* 0x000fec0000010000 */
[----:B------:R-:W-:Y:S01]  /*b9c0*/  UMOV UR8, 0x400 ;  /* 0x0000040000087882 */ /* 0x000fe20000000000 */
[----:B------:R-:W-:Y:S01]  /*b9d0*/  BSSY B0, `(.L_x_205) ;  /* 0x00004c3000007945 */ /* 0x000fe20003800000 */
[----:B-1----:R-:W-:-:S09]  /*b9e0*/  ULEA UR8, UR4, UR8, 0x18 ;  /* 0x0000000804087291 */ /* 0x002fd2000f8ec03f */
[----:B------:R-:W1:Y:S02]  /*b9f0*/  LDS.128 R4, [UR8+0x388d0] ;  /* 0x0388d008ff047984 */ /* 0x000e640008000c00 */
[----:B-1----:R-:W-:Y:S02]  /*ba00*/  R2UR UR6, R5 ;  /* 0x00000000050672ca */ /* 0x002fe400000e0000 */
[----:B------:R-:W-:Y:S02]  /*ba10*/  R2UR UR5, R6 ;  /* 0x00000000060572ca */ /* 0x000fe400000e0000 */
[----:B------:R-:W-:Y:S01]  /*ba20*/  R2UR UR7, R7 ;  /* 0x00000000070772ca */ /* 0x000fe200000e0000 */
[----:B------:R-:W-:Y:S06]  /*ba30*/  BAR.ARV 0x4, 0x180 ;  /* 0x0106000000007b1d */ /* 0x000fec0000002000 */
[----:B------:R-:W-:Y:S08]  /*ba40*/  @P0 BRA `(.L_x_206) ;  /* 0x0000003800d00947 */ /* 0x000ff00003800000 */
[----:B------:R-:W2:Y:S01]  /*ba50*/  LDL.LU R9, [R1+0x30] ;  /* 0x0000300001097983 */ /* 0x000ea20000300800 */
[----:B------:R-:W1:Y:S01]  /*ba60*/  S2UR UR4, SR_SWINHI ;  /* 0x00000000000479c3 */ /* 0x000e620000002f00 */
[----:B------:R-:W-:Y:S01]  /*ba70*/  IMAD.MOV.U32 R12, RZ, RZ, 0x2 ;  /* 0x00000002ff0c7424 */ /* 0x000fe200078e00ff */
[----:B------:R-:W-:Y:S01]  /*ba80*/  F2FP.F16.F32.PACK_AB R6, R29, R28 ;  /* 0x0000001c1d06723e */ /* 0x000fe200000000ff */
[----:B------:R-:W3:Y:S01]  /*ba90*/  LDL.LU R8, [R1+0x34] ;  /* 0x0000340001087983 */ /* 0x000ee20000300800 */
[----:B------:R-:W-:Y:S01]  /*baa0*/  F2FP.F16.F32.PACK_AB R7, R31, R30 ;  /* 0x0000001e1f07723e */ /* 0x000fe200000000ff */
[----:B------:R-:W-:Y:S01]  /*bab0*/  ULDC.64 UR14, c[0x0][0xc00] ;  /* 0x00030000000e7ab9 */ /* 0x000fe20000000a00 */
[----:B------:R-:W-:Y:S01]  /*bac0*/  R2UR UR22, R212 ;  /* 0x00000000d41672ca */ /* 0x000fe200000e0000 */
[----:B0-----:R-:W4:Y:S01]  /*bad0*/  LDL R3, [R1+0x48] ;  /* 0x0000480001037983 */ /* 0x001f220000100800 */
[----:B------:R-:W-:-:S03]  /*bae0*/  ULDC UR20, c[0x0][0xbe8] ;  /* 0x0002fa0000147ab9 */ /* 0x000fc60000000800 */
[----:B------:R-:W5:Y:S01]  /*baf0*/  LDL R170, [R1+0x2c] ;  /* 0x00002c0001aa7983 */ /* 0x000f620000100800 */
[----:B------:R-:W-:Y:S02]  /*bb00*/  R2UR UR21, R215 ;  /* 0x00000000d71572ca */ /* 0x000fe400000e0000 */
[----:B------:R-:W-:Y:S01]  /*bb10*/  R2UR UR24, R216 ;  /* 0x00000000d81872ca */ /* 0x000fe200000e0000 */
[----:B------:R-:W5:Y:S01]  /*bb20*/  LDL R171, [R1+0x44] ;  /* 0x0000440001ab7983 */ /* 0x000f620000100800 */
[----:B------:R-:W-:Y:S01]  /*bb30*/  UMOV UR10, UR8 ;  /* 0x00000008000a7c82 */ /* 0x000fe20008000000 */
[----:B-1----:R-:W-:Y:S01]  /*bb40*/  UMOV UR11, UR4 ;  /* 0x00000004000b7c82 */ /* 0x002fe20008000000 */
[----:B------:R-:W-:Y:S01]  /*bb50*/  BAR.SYNC.DEFER_BLOCKING 0x1, 0x100 ;  /* 0x0044000000007b1d */ /* 0x000fe20000010000 */
[----:B--2---:R-:W-:Y:S02]  /*bb60*/  R2UR UR19, R9 ;  /* 0x00000000091372ca */ /* 0x004fe400000e0000 */
[----:B---3--:R-:W-:Y:S01]  /*bb70*/  R2UR UR17, R8 ;  /* 0x00000000081172ca */ /* 0x008fe200000e0000 */
[----:B----4-:R-:W-:Y:S01]  /*bb80*/  IMAD.WIDE R12, R3, R12, UR10 ;  /* 0x0000000a030c7e25 */ /* 0x010fe2000f8e020c */
[----:B-----5:R-:W-:-:S02]  /*bb90*/  R2UR UR18, R170 ;  /* 0x00000000aa1272ca */ /* 0x020fc400000e0000 */
[C---:B------:R-:W-:Y:S02]  /*bba0*/  IADD3 R15, P1, R12.reuse, 0x20, RZ ;  /* 0x000000200c0f7810 */ /* 0x040fe40007f3e0ff */
[----:B------:R-:W-:Y:S02]  /*bbb0*/  IADD3 R157, P4, R12, 0x60, RZ ;  /* 0x000000600c9d7810 */ /* 0x000fe40007f9e0ff */
[----:B------:R-:W-:Y:S02]  /*bbc0*/  LOP3.LUT R14, R15, 0x380, RZ, 0xc0, !PT ;  /* 0x000003800f0e7812 */ /* 0x000fe400078ec0ff */
[----:B------:R-:W-:Y:S02]  /*bbd0*/  LOP3.LUT R156, R157, 0x380, RZ, 0xc0, !PT ;  /* 0x000003809d9c7812 */ /* 0x000fe400078ec0ff */
[----:B------:R-:W-:Y:S02]  /*bbe0*/  SHF.R.U64 R14, R14, 0x3, RZ ;  /* 0x000000030e0e7819 */ /* 0x000fe400000012ff */
[----:B------:R-:W-:-:S02]  /*bbf0*/  IADD3 R161, P6, R12, 0x4020, RZ ;  /* 0x000040200ca17810 */ /* 0x000fc40007fde0ff */
[----:B------:R-:W-:Y:S02]  /*bc00*/  LOP3.LUT R5, R12, 0x380, RZ, 0xc0, !PT ;  /* 0x000003800c057812 */ /* 0x000fe400078ec0ff */
[----:B------:R-:W-:Y:S02]  /*bc10*/  SHF.R.U64 R156, R156, 0x3, RZ ;  /* 0x000000039c9c7819 */ /* 0x000fe400000012ff */
[----:B------:R-:W-:Y:S01]  /*bc20*/  LOP3.LUT R14, R14, R15, RZ, 0x3c, !PT ;  /* 0x0000000f0e0e7212 */ /* 0x000fe200078e3cff */
[----:B------:R-:W-:Y:S01]  /*bc30*/  IMAD.X R15, RZ, RZ, R13, P1 ;  /* 0x000000ffff0f7224 */ /* 0x000fe200008e060d */
[----:B------:R-:W-:Y:S02]  /*bc40*/  IADD3 R159, P3, R12, 0x4000, RZ ;  /* 0x000040000c9f7810 */ /* 0x000fe40007f7e0ff */
[----:B------:R-:W-:Y:S02]  /*bc50*/  LOP3.LUT R160, R161, 0x380, RZ, 0xc0, !PT ;  /* 0x00000380a1a07812 */ /* 0x000fe400078ec0ff */
[----:B------:R-:W-:-:S02]  /*bc60*/  SHF.R.U64 R5, R5, 0x3, RZ ;  /* 0x0000000305057819 */ /* 0x000fc400000012ff */
[C---:B------:R-:W-:Y:S02]  /*bc70*/  IADD3 R155, P0, R12.reuse, 0x40, RZ ;  /* 0x000000400c9b7810 */ /* 0x040fe40007f1e0ff */
[C---:B------:R-:W-:Y:S02]  /*bc80*/  IADD3 R163, P5, R12.reuse, 0x4040, RZ ;  /* 0x000040400ca37810 */ /* 0x040fe40007fbe0ff */
[C---:B------:R-:W-:Y:S02]  /*bc90*/  IADD3 R165, P2, R12.reuse, 0x4060, RZ ;  /* 0x000040600ca57810 */ /* 0x040fe40007f5e0ff */
[----:B------:R-:W-:Y:S02]  /*bca0*/  IADD3 R167, P1, R12, 0x8000, RZ ;  /* 0x000080000ca77810 */ /* 0x000fe40007f3e0ff */
[----:B------:R-:W-:Y:S01]  /*bcb0*/  LOP3.LUT R156, R156, R157, RZ, 0x3c, !PT ;  /* 0x0000009d9c9c7212 */ /* 0x000fe200078e3cff */
[----:B------:R-:W-:Y:S01]  /*bcc0*/  IMAD.X R157, RZ, RZ, R13, P4 ;  /* 0x000000ffff9d7224 */ /* 0x000fe200020e060d */
[----:B------:R-:W-:-:S02]  /*bcd0*/  LOP3.LUT R158, R159, 0x380, RZ, 0xc0, !PT ;  /* 0x000003809f9e7812 */ /* 0x000fc400078ec0ff */
[----:B------:R-:W-:Y:S02]  /*bce0*/  SHF.R.U64 R160, R160, 0x3, RZ ;  /* 0x00000003a0a07819 */ /* 0x000fe400000012ff */
[----:B------:R-:W-:Y:S01]  /*bcf0*/  LOP3.LUT R4, R5, R12, RZ, 0x3c, !PT ;  /* 0x0000000c05047212 */ /* 0x000fe200078e3cff */
[----:B------:R-:W-:Y:S01]  /*bd00*/  IMAD.MOV.U32 R5, RZ, RZ, R13 ;  /* 0x000000ffff057224 */ /* 0x000fe200078e000d */
[----:B------:R-:W-:Y:S02]  /*bd10*/  IADD3 R9, P4, R12, 0x8040, RZ ;  /* 0x000080400c097810 */ /* 0x000fe40007f9e0ff */
[----:B------:R-:W-:Y:S02]  /*bd20*/  LOP3.LUT R154, R155, 0x380, RZ, 0xc0, !PT ;  /* 0x000003809b9a7812 */ /* 0x000fe400078ec0ff */
[----:B------:R-:W-:Y:S02]  /*bd30*/  LOP3.LUT R162, R163, 0x380, RZ, 0xc0, !PT ;  /* 0x00000380a3a27812 */ /* 0x000fe400078ec0ff */
[----:B------:R-:W-:-:S02]  /*bd40*/  LOP3.LUT R164, R165, 0x380, RZ, 0xc0, !PT ;  /* 0x00000380a5a47812 */ /* 0x000fc400078ec0ff */
[----:B------:R-:W-:Y:S02]  /*bd50*/  LOP3.LUT R166, R167, 0x380, RZ, 0xc0, !PT ;  /* 0x00000380a7a67812 */ /* 0x000fe400078ec0ff */
[----:B------:R-:W-:Y:S02]  /*bd60*/  SHF.R.U64 R158, R158, 0x3, RZ ;  /* 0x000000039e9e7819 */ /* 0x000fe400000012ff */
[----:B------:R-:W-:Y:S01]  /*bd70*/  LOP3.LUT R160, R160, R161, RZ, 0x3c, !PT ;  /* 0x000000a1a0a07212 */ /* 0x000fe200078e3cff */
[----:B------:R-:W-:Y:S01]  /*bd80*/  IMAD.X R161, RZ, RZ, R13, P6 ;  /* 0x000000ffffa17224 */ /* 0x000fe200030e060d */
[----:B------:R-:W-:Y:S02]  /*bd90*/  LOP3.LUT R8, R9, 0x380, RZ, 0xc0, !PT ;  /* 0x0000038009087812 */ /* 0x000fe400078ec0ff */
[----:B------:R-:W-:Y:S02]  /*bda0*/  SHF.R.U64 R154, R154, 0x3, RZ ;  /* 0x000000039a9a7819 */ /* 0x000fe400000012ff */
[----:B------:R-:W-:-:S02]  /*bdb0*/  SHF.R.U64 R162, R162, 0x3, RZ ;  /* 0x00000003a2a27819 */ /* 0x000fc400000012ff */
[----:B------:R-:W-:Y:S02]  /*bdc0*/  SHF.R.U64 R164, R164, 0x3, RZ ;  /* 0x00000003a4a47819 */ /* 0x000fe400000012ff */
[----:B------:R-:W-:Y:S02]  /*bdd0*/  SHF.R.U64 R166, R166, 0x3, RZ ;  /* 0x00000003a6a67819 */ /* 0x000fe400000012ff */
[----:B------:R-:W-:Y:S02]  /*bde0*/  MOV R3, R4 ;  /* 0x0000000400037202 */ /* 0x000fe40000000f00 */
[----:B------:R-:W-:Y:S02]  /*bdf0*/  IADD3 R17, P6, R12, 0xc000, RZ ;  /* 0x0000c0000c117810 */ /* 0x000fe40007fde0ff */
[----:B------:R-:W-:Y:S02]  /*be00*/  F2FP.F16.F32.PACK_AB R4, R25, R24 ;  /* 0x000000181904723e */ /* 0x000fe400000000ff */
[----:B------:R-:W-:-:S02]  /*be10*/  F2FP.F16.F32.PACK_AB R5, R27, R26 ;  /* 0x0000001a1b05723e */ /* 0x000fc400000000ff */
[----:B------:R-:W-:Y:S01]  /*be20*/  LOP3.LUT R158, R158, R159, RZ, 0x3c, !PT ;  /* 0x0000009f9e9e7212 */ /* 0x000fe200078e3cff */
[--C-:B------:R-:W-:Y:S01]  /*be30*/  IMAD.X R159, RZ, RZ, R13.reuse, P3 ;  /* 0x000000ffff9f7224 */ /* 0x100fe200018e060d */
[----:B------:R-:W-:Y:S02]  /*be40*/  SHF.R.U64 R8, R8, 0x3, RZ ;  /* 0x0000000308087819 */ /* 0x000fe400000012ff */
[----:B------:R-:W-:Y:S01]  /*be50*/  LOP3.LUT R154, R154, R155, RZ, 0x3c, !PT ;  /* 0x0000009b9a9a7212 */ /* 0x000fe200078e3cff */
[--C-:B------:R-:W-:Y:S01]  /*be60*/  IMAD.X R155, RZ, RZ, R13.reuse, P0 ;  /* 0x000000ffff9b7224 */ /* 0x100fe200000e060d */
[----:B------:R-:W-:Y:S01]  /*be70*/  LOP3.LUT R162, R162, R163, RZ, 0x3c, !PT ;  /* 0x000000a3a2a27212 */ /* 0x000fe200078e3cff */
[--C-:B------:R-:W-:Y:S01]  /*be80*/  IMAD.X R163, RZ, RZ, R13.reuse, P5 ;  /* 0x000000ffffa37224 */ /* 0x100fe200028e060d */
[----:B------:R-:W-:Y:S01]  /*be90*/  LOP3.LUT R164, R164, R165, RZ, 0x3c, !PT ;  /* 0x000000a5a4a47212 */ /* 0x000fe200078e3cff */
[--C-:B------:R-:W-:Y:S01]  /*bea0*/  IMAD.X R165, RZ, RZ, R13.reuse, P2 ;  /* 0x000000ffffa57224 */ /* 0x100fe200010e060d */
[----:B------:R-:W-:Y:S01]  /*beb0*/  LOP3.LUT R166, R166, R167, RZ, 0x3c, !PT ;  /* 0x000000a7a6a67212 */ /* 0x000fe200078e3cff */
[----:B------:R-:W-:Y:S01]  /*bec0*/  IMAD.X R167, RZ, RZ, R13, P1 ;  /* 0x000000ffffa77224 */ /* 0x000fe200008e060d */
[----:B------:R-:W-:-:S02]  /*bed0*/  IADD3 R11, P3, R12, 0x8060, RZ ;  /* 0x000080600c0b7810 */ /* 0x000fc40007f7e0ff */
[----:B------:R-:W-:Y:S01]  /*bee0*/  LOP3.LUT R10, R17, 0x380, RZ, 0xc0, !PT ;  /* 0x00000380110a7812 */ /* 0x000fe200078ec0ff */
[----:B------:R0:W-:Y:S01]  /*bef0*/  STSM.16.M88.4 [R3], R4 ;  /* 0x0000000403007844 */ /* 0x0001e20000000200 */
[C---:B------:R-:W-:Y:S02]  /*bf00*/  IADD3 R169, P0, R12.reuse, 0x8020, RZ ;  /* 0x000080200ca97810 */ /* 0x040fe40007f1e0ff */
[C---:B------:R-:W-:Y:S02]  /*bf10*/  IADD3 R20, P5, R12.reuse, 0xc020, RZ ;  /* 0x0000c0200c147810 */ /* 0x040fe40007fbe0ff */
[C---:B------:R-:W-:Y:S02]  /*bf20*/  IADD3 R153, P2, R12.reuse, 0xc040, RZ ;  /* 0x0000c0400c997810 */ /* 0x040fe40007f5e0ff */
[----:B------:R-:W-:Y:S02]  /*bf30*/  IADD3 R18, P1, R12, 0xc060, RZ ;  /* 0x0000c0600c127810 */ /* 0x000fe40007f3e0ff */
[----:B------:R-:W-:-:S02]  /*bf40*/  SHF.R.U64 R10, R10, 0x3, RZ ;  /* 0x000000030a0a7819 */ /* 0x000fc400000012ff */
[----:B------:R-:W-:Y:S02]  /*bf50*/  LOP3.LUT R168, R169, 0x380, RZ, 0xc0, !PT ;  /* 0x00000380a9a87812 */ /* 0x000fe400078ec0ff */
[----:B------:R-:W-:Y:S02]  /*bf60*/  LOP3.LUT R21, R20, 0x380, RZ, 0xc0, !PT ;  /* 0x0000038014157812 */ /* 0x000fe400078ec0ff */
[----:B0-----:R-:W-:Y:S01]  /*bf70*/  LOP3.LUT R4, R8, R9, RZ, 0x3c, !PT ;  /* 0x0000000908047212 */ /* 0x001fe200078e3cff */
[----:B------:R-:W-:Y:S01]  /*bf80*/  IMAD.X R5, RZ, RZ, R13, P4 ;  /* 0x000000ffff057224 */ /* 0x000fe200020e060d */
[----:B------:R-:W-:Y:S02]  /*bf90*/  LOP3.LUT R8, R11, 0x380, RZ, 0xc0, !PT ;  /* 0x000003800b087812 */ /* 0x000fe400078ec0ff */
[----:B------:R-:W-:Y:S02]  /*bfa0*/  LOP3.LUT R152, R153, 0x380, RZ, 0xc0, !PT ;  /* 0x0000038099987812 */ /* 0x000fe400078ec0ff */
[----:B------:R-:W-:-:S02]  /*bfb0*/  LOP3.LUT R19, R18, 0x380, RZ, 0xc0, !PT ;  /* 0x0000038012137812 */ /* 0x000fc400078ec0ff */
[----:B------:R-:W-:Y:S02]  /*bfc0*/  SHF.R.U64 R8, R8, 0x3, RZ ;  /* 0x0000000308087819 */ /* 0x000fe400000012ff */
[----:B------:R-:W-:Y:S02]  /*bfd0*/  LOP3.LUT R10, R10, R17, RZ, 0x3c, !PT ;  /* 0x000000110a0a7212 */ /* 0x000fe400078e3cff */
[----:B------:R-:W-:Y:S02]  /*bfe0*/  MOV R17, R4 ;  /* 0x0000000400117202 */ /* 0x000fe40000000f00 */
[----:B------:R-:W-:Y:S02]  /*bff0*/  SHF.R.U64 R168, R168, 0x3, RZ ;  /* 0x00000003a8a87819 */ /* 0x000fe400000012ff */
[----:B------:R-:W-:Y:S02]  /*c000*/  SHF.R.U64 R21, R21, 0x3, RZ ;  /* 0x0000000315157819 */ /* 0x000fe400000012ff */
[----:B------:R-:W-:-:S02]  /*c010*/  SHF.R.U64 R152, R152, 0x3, RZ ;  /* 0x0000000398987819 */ /* 0x000fc400000012ff */
[----:B------:R-:W-:Y:S02]  /*c020*/  SHF.R.U64 R19, R19, 0x3, RZ ;  /* 0x0000000313137819 */ /* 0x000fe400000012ff */
[----:B------:R-:W-:Y:S02]  /*c030*/  MOV R14, R14 ;  /* 0x0000000e000e7202 */ /* 0x000fe40000000f00 */
[----:B------:R-:W-:Y:S02]  /*c040*/  F2FP.F16.F32.PACK_AB R4, R33, R32 ;  /* 0x000000202104723e */ /* 0x000fe400000000ff */
[----:B------:R-:W-:Y:S02]  /*c050*/  F2FP.F16.F32.PACK_AB R5, R35, R34 ;  /* 0x000000222305723e */ /* 0x000fe400000000ff */
[----:B------:R-:W-:Y:S02]  /*c060*/  F2FP.F16.F32.PACK_AB R6, R37, R36 ;  /* 0x000000242506723e */ /* 0x000fe400000000ff */
[----:B------:R-:W-:Y:S01]  /*c070*/  F2FP.F16.F32.PACK_AB R7, R39, R38 ;  /* 0x000000262707723e */ /* 0x000fe200000000ff */
[--C-:B------:R-:W-:Y:S01]  /*c080*/  IMAD.X R9, RZ, RZ, R13.reuse, P3 ;  /* 0x000000ffff097224 */ /* 0x100fe200018e060d */
[----:B------:R-:W-:Y:S01]  /*c090*/  LOP3.LUT R8, R8, R11, RZ, 0x3c, !PT ;  /* 0x0000000b08087212 */ /* 0x000fe200078e3cff */
[--C-:B------:R-:W-:Y:S01]  /*c0a0*/  IMAD.X R11, RZ, RZ, R13.reuse, P6 ;  /* 0x000000ffff0b7224 */ /* 0x100fe200030e060d */
[----:B------:R-:W-:Y:S01]  /*c0b0*/  LOP3.LUT R168, R168, R169, RZ, 0x3c, !PT ;  /* 0x000000a9a8a87212 */ /* 0x000fe200078e3cff */
[--C-:B------:R-:W-:Y:S01]  /*c0c0*/  IMAD.X R169, RZ, RZ, R13.reuse, P0 ;  /* 0x000000ffffa97224 */ /* 0x100fe200000e060d */
[----:B------:R-:W-:Y:S01]  /*c0d0*/  LOP3.LUT R20, R21, R20, RZ, 0x3c, !PT ;  /* 0x0000001415147212 */ /* 0x000fe200078e3cff */
[----:B------:R0:W-:Y:S01]  /*c0e0*/  STSM.16.M88.4 [R14], R4 ;  /* 0x000000040e007844 */ /* 0x0001e20000000200 */
[----:B------:R-:W-:Y:S01]  /*c0f0*/  LOP3.LUT R152, R152, R153, RZ, 0x3c, !PT ;  /* 0x0000009998987212 */ /* 0x000fe200078e3cff */
[--C-:B------:R-:W-:Y:S01]  /*c100*/  IMAD.X R153, RZ, RZ, R13.reuse, P2 ;  /* 0x000000ffff997224 */ /* 0x100fe200010e060d */
[----:B------:R-:W-:Y:S01]  /*c110*/  LOP3.LUT R18, R19, R18, RZ, 0x3c, !PT ;  /* 0x0000001213127212 */ /* 0x000fe200078e3cff */
[----:B------:R-:W-:Y:S01]  /*c120*/  IMAD.X R19, RZ, RZ, R13, P1 ;  /* 0x000000ffff137224 */ /* 0x000fe200008e060d */
[----:B------:R-:W-:-:S02]  /*c130*/  IADD3.X R21, RZ, R13, RZ, P5, !PT ;  /* 0x0000000dff157210 */ /* 0x000fc40002ffe4ff */
[----:B------:R-:W-:Y:S02]  /*c140*/  MOV R154, R154 ;  /* 0x0000009a009a7202 */ /* 0x000fe40000000f00 */
[----:B------:R-:W-:Y:S02]  /*c150*/  F2FP.F16.F32.PACK_AB R12, R41, R40 ;  /* 0x00000028290c723e */ /* 0x000fe400000000ff */
[----:B------:R-:W-:Y:S02]  /*c160*/  F2FP.F16.F32.PACK_AB R13, R43, R42 ;  /* 0x0000002a2b0d723e */ /* 0x000fe400000000ff */
[----:B------:R-:W-:Y:S02]  /*c170*/  F2FP.F16.F32.PACK_AB R15, R47, R46 ;  /* 0x0000002e2f0f723e */ /* 0x000fe400000000ff */
[----:B0-----:R-:W-:Y:S02]  /*c180*/  F2FP.F16.F32.PACK_AB R14, R45, R44 ;  /* 0x0000002c2d0e723e */ /* 0x001fe400000000ff */
[----:B------:R-:W-:-:S02]  /*c190*/  MOV R156, R156 ;  /* 0x0000009c009c7202 */ /* 0x000fc40000000f00 */
[----:B------:R-:W-:Y:S02]  /*c1a0*/  MOV R22, R8 ;  /* 0x0000000800167202 */ /* 0x000fe40000000f00 */
[----:B------:R-:W-:Y:S02]  /*c1b0*/  MOV R3, R10 ;  /* 0x0000000a00037202 */ /* 0x000fe40000000f00 */
[----:B------:R-:W-:Y:S02]  /*c1c0*/  F2FP.F16.F32.PACK_AB R4, R49, R48 ;  /* 0x000000303104723e */ /* 0x000fe400000000ff */
[----:B------:R-:W-:Y:S02]  /*c1d0*/  F2FP.F16.F32.PACK_AB R5, R51, R50 ;  /* 0x000000323305723e */ /* 0x000fe400000000ff */
[----:B------:R-:W-:Y:S02]  /*c1e0*/  F2FP.F16.F32.PACK_AB R6, R53, R52 ;  /* 0x000000343506723e */ /* 0x000fe400000000ff */
[----:B------:R-:W-:-:S02]  /*c1f0*/  F2FP.F16.F32.PACK_AB R7, R55, R54 ;  /* 0x000000363707723e */ /* 0x000fc400000000ff */
[----:B------:R-:W-:Y:S02]  /*c200*/  MOV R158, R158 ;  /* 0x0000009e009e7202 */ /* 0x000fe40000000f00 */
[----:B------:R-:W-:Y:S02]  /*c210*/  F2FP.F16.F32.PACK_AB R8, R57, R56 ;  /* 0x000000383908723e */ /* 0x000fe400000000ff */
[----:B------:R-:W-:Y:S02]  /*c220*/  F2FP.F16.F32.PACK_AB R9, R59, R58 ;  /* 0x0000003a3b09723e */ /* 0x000fe400000000ff */
[----:B------:R-:W-:Y:S02]  /*c230*/  F2FP.F16.F32.PACK_AB R10, R61, R60 ;  /* 0x0000003c3d0a723e */ /* 0x000fe400000000ff */
[----:B------:R-:W-:Y:S01]  /*c240*/  F2FP.F16.F32.PACK_AB R11, R63, R62 ;  /* 0x0000003e3f0b723e */ /* 0x000fe200000000ff */
[----:B------:R0:W-:Y:S01]  /*c250*/  STSM.16.M88.4 [R154], R12 ;  /* 0x0000000c9a007844 */ /* 0x0001e20000000200 */
[----:B------:R-:W-:-:S02]  /*c260*/  MOV R160, R160 ;  /* 0x000000a000a07202 */ /* 0x000fc40000000f00 */
[----:B------:R-:W-:Y:S01]  /*c270*/  MOV R20, R20 ;  /* 0x0000001400147202 */ /* 0x000fe20000000f00 */
[----:B------:R1:W-:Y:S01]  /*c280*/  STSM.16.M88.4 [R156], R4 ;  /* 0x000000049c007844 */ /* 0x0003e20000000200 */
[----:B------:R-:W-:Y:S02]  /*c290*/  MOV R21, R152 ;  /* 0x0000009800157202 */ /* 0x000fe40000000f00 */
[----:B------:R-:W-:Y:S01]  /*c2a0*/  MOV R162, R162 ;  /* 0x000000a200a27202 */ /* 0x000fe20000000f00 */
[----:B------:R2:W-:Y:S01]  /*c2b0*/  STSM.16.M88.4 [R158], R8 ;  /* 0x000000089e007844 */ /* 0x0005e20000000200 */
[----:B------:R-:W-:Y:S02]  /*c2c0*/  F2FP.F16.F32.PACK_AB R152, R73, R72 ;  /* 0x000000484998723e */ /* 0x000fe400000000ff */
[----:B------:R-:W-:Y:S02]  /*c2d0*/  F2FP.F16.F32.PACK_AB R153, R75, R74 ;  /* 0x0000004a4b99723e */ /* 0x000fe400000000ff */
[----:B------:R-:W-:-:S02]  /*c2e0*/  F2FP.F16.F32.PACK_AB R155, R79, R78 ;  /* 0x0000004e4f9b723e */ /* 0x000fc400000000ff */
[----:B0-----:R-:W-:Y:S02]  /*c2f0*/  F2FP.F16.F32.PACK_AB R12, R65, R64 ;  /* 0x00000040410c723e */ /* 0x001fe400000000ff */
[----:B------:R-:W-:Y:S02]  /*c300*/  F2FP.F16.F32.PACK_AB R13, R67, R66 ;  /* 0x00000042430d723e */ /* 0x000fe400000000ff */
[----:B------:R-:W-:Y:S02]  /*c310*/  F2FP.F16.F32.PACK_AB R14, R69, R68 ;  /* 0x00000044450e723e */ /* 0x000fe400000000ff */
[----:B------:R-:W-:Y:S02]  /*c320*/  F2FP.F16.F32.PACK_AB R15, R71, R70 ;  /* 0x00000046470f723e */ /* 0x000fe400000000ff */
[----:B------:R-:W-:Y:S02]  /*c330*/  F2FP.F16.F32.PACK_AB R154, R77, R76 ;  /* 0x0000004c4d9a723e */ /* 0x000fe400000000ff */
[----:B------:R-:W-:-:S02]  /*c340*/  MOV R164, R164 ;  /* 0x000000a400a47202 */ /* 0x000fc40000000f00 */
[----:B-1----:R-:W-:Y:S02]  /*c350*/  F2FP.F16.F32.PACK_AB R156, R81, R80 ;  /* 0x00000050519c723e */ /* 0x002fe400000000ff */
[----:B------:R-:W-:Y:S02]  /*c360*/  F2FP.F16.F32.PACK_AB R157, R83, R82 ;  /* 0x00000052539d723e */ /* 0x000fe400000000ff */
[----:B--2---:R-:W-:Y:S02]  /*c370*/  F2FP.F16.F32.PACK_AB R158, R85, R84 ;  /* 0x00000054559e723e */ /* 0x004fe400000000ff */
[----:B------:R-:W-:Y:S01]  /*c380*/  F2FP.F16.F32.PACK_AB R159, R87, R86 ;  /* 0x00000056579f723e */ /* 0x000fe200000000ff */
[----:B------:R0:W-:Y:S01]  /*c390*/  STSM.16.M88.4 [R160], R12 ;  /* 0x0000000ca0007844 */ /* 0x0001e20000000200 */
[----:B------:R-:W-:Y:S02]  /*c3a0*/  MOV R166, R166 ;  /* 0x000000a600a67202 */ /* 0x000fe40000000f00 */
[----:B------:R-:W-:-:S02]  /*c3b0*/  F2FP.F16.F32.PACK_AB R4, R89, R88 ;  /* 0x000000585904723e */ /* 0x000fc400000000ff */
[----:B------:R-:W-:Y:S02]  /*c3c0*/  F2FP.F16.F32.PACK_AB R5, R91, R90 ;  /* 0x0000005a5b05723e */ /* 0x000fe400000000ff */
[----:B------:R-:W-:Y:S02]  /*c3d0*/  F2FP.F16.F32.PACK_AB R6, R93, R92 ;  /* 0x0000005c5d06723e */ /* 0x000fe400000000ff */
[----:B------:R-:W-:Y:S02]  /*c3e0*/  F2FP.F16.F32.PACK_AB R7, R95, R94 ;  /* 0x0000005e5f07723e */ /* 0x000fe400000000ff */
[----:B------:R-:W-:Y:S02]  /*c3f0*/  MOV R168, R168 ;  /* 0x000000a800a87202 */ /* 0x000fe40000000f00 */
[----:B------:R-:W-:Y:S02]  /*c400*/  F2FP.F16.F32.PACK_AB R8, R97, R96 ;  /* 0x000000606108723e */ /* 0x000fe400000000ff */
[----:B------:R-:W-:-:S02]  /*c410*/  F2FP.F16.F32.PACK_AB R9, R99, R98 ;  /* 0x000000626309723e */ /* 0x000fc400000000ff */
[----:B------:R-:W-:Y:S02]  /*c420*/  F2FP.F16.F32.PACK_AB R10, R101, R100 ;  /* 0x00000064650a723e */ /* 0x000fe400000000ff */
[----:B------:R-:W-:Y:S01]  /*c430*/  F2FP.F16.F32.PACK_AB R11, R103, R102 ;  /* 0x00000066670b723e */ /* 0x000fe200000000ff */
[----:B------:R1:W-:Y:S01]  /*c440*/  STSM.16.M88.4 [R162], R152 ;  /* 0x00000098a2007844 */ /* 0x0003e20000000200 */
[----:B0-----:R-:W-:Y:S02]  /*c450*/  F2FP.F16.F32.PACK_AB R12, R105, R104 ;  /* 0x00000068690c723e */ /* 0x001fe400000000ff */
[----:B------:R-:W-:Y:S02]  /*c460*/  F2FP.F16.F32.PACK_AB R13, R107, R106 ;  /* 0x0000006a6b0d723e */ /* 0x000fe400000000ff */
[----:B------:R-:W-:Y:S02]  /*c470*/  F2FP.F16.F32.PACK_AB R14, R109, R108 ;  /* 0x0000006c6d0e723e */ /* 0x000fe400000000ff */
[----:B------:R-:W-:Y:S01]  /*c480*/  F2FP.F16.F32.PACK_AB R15, R111, R110 ;  /* 0x0000006e6f0f723e */ /* 0x000fe200000000ff */
[----:B------:R0:W-:Y:S01]  /*c490*/  STSM.16.M88.4 [R164], R156 ;  /* 0x0000009ca4007844 */ /* 0x0001e20000000200 */
[----:B------:R-:W-:-:S03]  /*c4a0*/  MOV R161, R18 ;  /* 0x0000001200a17202 */ /* 0x000fc60000000f00 */
[----:B------:R2:W-:Y:S01]  /*c4b0*/  STSM.16.M88.4 [R166], R4 ;  /* 0x00000004a6007844 */ /* 0x0005e20000000200 */
[----:B-1----:R-:W-:Y:S02]  /*c4c0*/  F2FP.F16.F32.PACK_AB R152, R113, R112 ;  /* 0x000000707198723e */ /* 0x002fe400000000ff */
[----:B------:R-:W-:Y:S02]  /*c4d0*/  F2FP.F16.F32.PACK_AB R153, R115, R114 ;  /* 0x000000727399723e */ /* 0x000fe400000000ff */
[----:B------:R-:W-:Y:S02]  /*c4e0*/  F2FP.F16.F32.PACK_AB R154, R117, R116 ;  /* 0x00000074759a723e */ /* 0x000fe400000000ff */
[----:B------:R-:W-:Y:S01]  /*c4f0*/  F2FP.F16.F32.PACK_AB R155, R119, R118 ;  /* 0x00000076779b723e */ /* 0x000fe200000000ff */
[----:B------:R1:W-:Y:S01]  /*c500*/  STSM.16.M88.4 [R168], R8 ;  /* 0x00000008a8007844 */ /* 0x0003e20000000200 */
[----:B0-----:R-:W-:Y:S02]  /*c510*/  F2FP.F16.F32.PACK_AB R156, R121, R120 ;  /* 0x00000078799c723e */ /* 0x001fe400000000ff */
[----:B------:R-:W-:-:S02]  /*c520*/  F2FP.F16.F32.PACK_AB R157, R123, R122 ;  /* 0x0000007a7b9d723e */ /* 0x000fc400000000ff */
[----:B------:R-:W-:Y:S02]  /*c530*/  F2FP.F16.F32.PACK_AB R158, R125, R124 ;  /* 0x0000007c7d9e723e */ /* 0x000fe400000000ff */
[----:B------:R-:W-:Y:S01]  /*c540*/  F2FP.F16.F32.PACK_AB R159, R127, R126 ;  /* 0x0000007e7f9f723e */ /* 0x000fe200000000ff */
[----:B------:R0:W-:Y:S01]  /*c550*/  STSM.16.M88.4 [R17], R12 ;  /* 0x0000000c11007844 */ /* 0x0001e20000000200 */
[----:B--2---:R-:W-:Y:S02]  /*c560*/  F2FP.F16.F32.PACK_AB R4, R129, R128 ;  /* 0x000000808104723e */ /* 0x004fe400000000ff */
[----:B------:R-:W-:Y:S02]  /*c570*/  F2FP.F16.F32.PACK_AB R5, R131, R130 ;  /* 0x000000828305723e */ /* 0x000fe400000000ff */
[----:B------:R-:W-:Y:S02]  /*c580*/  F2FP.F16.F32.PACK_AB R6, R133, R132 ;  /* 0x000000848506723e */ /* 0x000fe400000000ff */
[----:B------:R-:W-:-:S02]  /*c590*/  F2FP.F16.F32.PACK_AB R7, R135, R134 ;  /* 0x000000868707723e */ /* 0x000fc400000000ff */
[----:B-1----:R-:W-:Y:S02]  /*c5a0*/  F2FP.F16.F32.PACK_AB R8, R137, R136 ;  /* 0x000000888908723e */ /* 0x002fe400000000ff */
[----:B------:R-:W-:Y:S02]  /*c5b0*/  F2FP.F16.F32.PACK_AB R9, R139, R138 ;  /* 0x0000008a8b09723e */ /* 0x000fe400000000ff */
[----:B------:R-:W-:Y:S02]  /*c5c0*/  F2FP.F16.F32.PACK_AB R10, R141, R140 ;  /* 0x0000008c8d0a723e */ /* 0x000fe400000000ff */
[----:B------:R-:W-:Y:S01]  /*c5d0*/  F2FP.F16.F32.PACK_AB R11, R143, R142 ;  /* 0x0000008e8f0b723e */ /* 0x000fe200000000ff */
[----:B------:R-:W-:Y:S01]  /*c5e0*/  STSM.16.M88.4 [R22], R152 ;  /* 0x0000009816007844 */ /* 0x000fe20000000200 */
[----:B0-----:R-:W-:Y:S02]  /*c5f0*/  F2FP.F16.F32.PACK_AB R12, R145, R144 ;  /* 0x00000090910c723e */ /* 0x001fe400000000ff */
[----:B------:R-:W-:-:S02]  /*c600*/  F2FP.F16.F32.PACK_AB R13, R147, R146 ;  /* 0x00000092930d723e */ /* 0x000fc400000000ff */
[----:B------:R-:W-:Y:S02]  /*c610*/  F2FP.F16.F32.PACK_AB R14, R149, R148 ;  /* 0x00000094950e723e */ /* 0x000fe400000000ff */
[----:B------:R-:W-:Y:S01]  /*c620*/  F2FP.F16.F32.PACK_AB R15, R151, R150 ;  /* 0x00000096970f723e */ /* 0x000fe200000000ff */
[----:B------:R-:W-:Y:S04]  /*c630*/  STSM.16.M88.4 [R3], R156 ;  /* 0x0000009c03007844 */ /* 0x000fe80000000200 */
[----:B------:R0:W-:Y:S04]  /*c640*/  STSM.16.M88.4 [R20], R4 ;  /* 0x0000000414007844 */ /* 0x0001e80000000200 */
[----:B------:R1:W-:Y:S04]  /*c650*/  STSM.16.M88.4 [R21], R8 ;  /* 0x0000000815007844 */ /* 0x0003e80000000200 */
[----:B------:R2:W-:Y:S01]  /*c660*/  STSM.16.M88.4 [R161], R12 ;  /* 0x0000000ca1007844 */ /* 0x0005e20000000200 */
[----:B------:R-:W-:Y:S01]  /*c670*/  USHF.L.U32 UR4, UR19, 0x2, URZ ;  /* 0x0000000213047899 */ /* 0x000fe2000800063f */
[----:B------:R-:W-:Y:S01]  /*c680*/  BAR.SYNC.DEFER_BLOCKING 0x1, 0x100 ;  /* 0x0044000000007b1d */ /* 0x000fe20000010000 */
[----:B------:R-:W-:Y:S01]  /*c690*/  ISETP.NE.U32.AND P0, PT, RZ, UR14, PT ;  /* 0x0000000eff007c0c */ /* 0x000fe2000bf05070 */
[----:B------:R-:W-:-:S02]  /*c6a0*/  USHF.L.U64.HI UR16, UR19, 0x2, UR17 ;  /* 0x0000000213107899 */ /* 0x000fc40008010211 */
[----:B------:R-:W-:Y:S01]  /*c6b0*/  UIADD3 UR9, UP0, UR4, UR14, URZ ;  /* 0x0000000e04097290 */ /* 0x000fe2000ff1e03f */
[----:B------:R-:W-:-:S03]  /*c6c0*/  ISETP.NE.AND.EX P0, PT, RZ, UR15, PT, P0 ;  /* 0x0000000fff007c0c */ /* 0x000fc6000bf05300 */
[----:B------:R-:W-:Y:S02]  /*c6d0*/  UIADD3.X UR12, UR16, UR15, URZ, UP0, !UPT ;  /* 0x0000000f100c7290 */ /* 0x000fe400087fe43f */
[----:B------:R-:W-:-:S04]  /*c6e0*/  IMAD.U32 R18, RZ, RZ, UR9 ;  /* 0x00000009ff127e24 */ /* 0x000fc8000f8e00ff */
[----:B------:R-:W-:Y:S01]  /*c6f0*/  IMAD.U32 R19, RZ, RZ, UR12 ;  /* 0x0000000cff137e24 */ /* 0x000fe2000f8e00ff */
[----:B------:R-:W-:-:S04]  /*c700*/  ULDC.64 UR12, c[0x0][0xc08] ;  /* 0x00030200000c7ab9 */ /* 0x000fc80000000a00 */
[----:B------:R-:W3:Y:S01]  /*c710*/  @P0 LDG.E R17, desc[UR36][R18.64] ;  /* 0x0000002412110981 */ /* 0x000ee2000c1e1900 */
[----:B------:R-:W-:-:S04]  /*c720*/  UISETP.NE.U32.AND UP0, UPT, UR12, URZ, UPT ;  /* 0x0000003f0c00728c */ /* 0x000fc8000bf05070 */
[----:B------:R-:W-:-:S06]  /*c730*/  UISETP.NE.AND.EX UP0, UPT, UR13, URZ, UPT, UP0 ;  /* 0x0000003f0d00728c */ /* 0x000fcc000bf05300 */
[----:B------:R-:W-:-:S05]  /*c740*/  PLOP3.LUT P4, PT, PT, PT, UP0, 0x80, 0x0 ;  /* 0x000000000000781c */ /* 0x000fca0003f8f008 */
[----:B------:R-:W-:-:S03]  /*c750*/  @UP0 UIADD3 UR12, UP1, UR4, UR12, URZ ;  /* 0x0000000c040c0290 */ /* 0x000fc6000ff3e03f */
[----:B------:R-:W-:Y:S01]  /*c760*/  ULDC UR4, c[0x0][0xad4] ;  /* 0x0002b50000047ab9 */ /* 0x000fe20000000800 */
[----:B------:R-:W-:Y:S02]  /*c770*/  @UP0 UIADD3.X UR13, UR16, UR13, URZ, UP1, !UPT ;  /* 0x0000000d100d0290 */ /* 0x000fe40008ffe43f */
[----:B0-----:R-:W-:-:S04]  /*c780*/  IMAD.U32 R4, RZ, RZ, UR12 ;  /* 0x0000000cff047e24 */ /* 0x001fc8000f8e00ff */
[----:B------:R-:W-:-:S05]  /*c790*/  IMAD.U32 R5, RZ, RZ, UR13 ;  /* 0x0000000dff057e24 */ /* 0x000fca000f8e00ff */
[----:B------:R0:W4:Y:S01]  /*c7a0*/  @P4 LDG.E R3, desc[UR36][R4.64] ;  /* 0x0000002404034981 */ /* 0x000122000c1e1900 */
[----:B------:R-:W-:Y:S02]  /*c7b0*/  UISETP.NE.AND UP0, UPT, UR22, URZ, UPT ;  /* 0x0000003f1600728c */ /* 0x000fe4000bf05270 */
[----:B------:R-:W-:Y:S02]  /*c7c0*/  UISETP.NE.AND UP1, UPT, UR20, 0x1, UPT ;  /* 0x000000011400788c */ /* 0x000fe4000bf25270 */
[----:B------:R-:W-:Y:S01]  /*c7d0*/  USEL UR4, UR22, UR4, UP0 ;  /* 0x0000000416047287 */ /* 0x000fe20008000000 */
[----:B------:R-:W-:-:S03]  /*c7e0*/  UMOV UR23, 0x9b8 ;  /* 0x000009b800177882 */ /* 0x000fc60000000000 */
[----:B------:R-:W-:Y:S01]  /*c7f0*/  UISETP.GT.AND UP2, UPT, UR4, 0x1, UPT ;  /* 0x000000010400788c */ /* 0x000fe2000bf44270 */
[----:B------:R-:W-:Y:S01]  /*c800*/  PLOP3.LUT P1, PT, PT, PT, UP1, 0x80, 0x0 ;  /* 0x000000000000781c */ /* 0x000fe20003f2f018 */
[----:B------:R-:W-:Y:S02]  /*c810*/  UISETP.NE.U32.AND UP0, UPT, UR14, URZ, UPT ;  /* 0x0000003f0e00728c */ /* 0x000fe4000bf05070 */
[----:B------:R-:W-:Y:S01]  /*c820*/  USEL UR23, UR23, 0x978, UP2 ;  /* 0x0000097817177887 */ /* 0x000fe20009000000 */
[----:B-1----:R-:W-:Y:S01]  /*c830*/  IMAD.U32 R8, RZ, RZ, UR18 ;  /* 0x00000012ff087e24 */ /* 0x002fe2000f8e00ff */
[----:B------:R-:W-:Y:S01]  /*c840*/  UISETP.NE.AND.EX UP0, UPT, UR15, URZ, UPT, UP0 ;  /* 0x0000003f0f00728c */ /* 0x000fe2000bf05300 */
[----:B------:R-:W-:Y:S02]  /*c850*/  UMOV UR4, URZ ;  /* 0x0000003f00047c82 */ /* 0x000fe40008000000 */
[----:B------:R-:W-:Y:S01]  /*c860*/  IMAD R8, R8, 0x80, R171 ;  /* 0x0000008008087824 */ /* 0x000fe200078e02ab */
[----:B------:R-:W-:Y:S01]  /*c870*/  USEL UR9, UR19, URZ, !UP0 ;  /* 0x0000003f13097287 */ /* 0x000fe2000c000000 */
[----:B------:R-:W-:Y:S01]  /*c880*/  @UP1 ULDC UR25, c[0x0][0xbec] ;  /* 0x0002fb0000191ab9 */ /* 0x000fe20000000800 */
[----:B------:R-:W-:-:S02]  /*c890*/  USEL UR22, UR17, URZ, !UP0 ;  /* 0x0000003f11167287 */ /* 0x000fc4000c000000 */
[----:B0-----:R-:W-:Y:S01]  /*c8a0*/  @P1 IMAD.HI.U32 R4, R8, UR25, RZ ;  /* 0x0000001908041c27 */ /* 0x001fe2000f8e00ff */
[----:B------:R-:W-:Y:S01]  /*c8b0*/  USEL UR21, UR21, URZ, UP2 ;  /* 0x0000003f15157287 */ /* 0x000fe20009000000 */
[----:B------:R-:W-:Y:S01]  /*c8c0*/  ULDC.64 UR16, c[0x0][UR23+0x220] ;  /* 0x0000880017107abb */ /* 0x000fe20008000a00 */
[----:B------:R-:W-:Y:S01]  /*c8d0*/  ULDC.64 UR14, c[0x0][UR23+0x218] ;  /* 0x00008600170e7abb */ /* 0x000fe20008000a00 */
[----:B------:R-:W-:Y:S01]  /*c8e0*/  ULDC.64 UR18, c[0x0][UR23+0x228] ;  /* 0x00008a0017127abb */ /* 0x000fe20008000a00 */
[----:B------:R-:W-:Y:S02]  /*c8f0*/  UIMAD UR17, UR17, UR9, URZ ;  /* 0x00000009111172a4 */ /* 0x000fe4000f8e023f */
[----:B------:R-:W-:Y:S01]  /*c900*/  UIMAD.WIDE.U32 UR12, UR14, UR24, URZ ;  /* 0x000000180e0c72a5 */ /* 0x000fe2000f8e003f */
[----:B------:R-:W-:Y:S01]  /*c910*/  IMAD.MOV.U32 R5, RZ, RZ, R8 ;  /* 0x000000ffff057224 */ /* 0x000fe200078e0008 */
[----:B------:R-:W-:Y:S01]  /*c920*/  @UP1 ULDC UR28, c[0x0][0xbf0] ;  /* 0x0002fc00001c1ab9 */ /* 0x000fe20000000800 */
[----:B------:R-:W-:-:S02]  /*c930*/  UIMAD UR24, UR15, UR24, URZ ;  /* 0x000000180f1872a4 */ /* 0x000fc4000f8e023f */
[----:B------:R-:W-:Y:S01]  /*c940*/  UIMAD.WIDE.U32 UR26, UR18, UR21, URZ ;  /* 0x00000015121a72a5 */ /* 0x000fe2000f8e003f */
[----:B------:R-:W-:Y:S01]  /*c950*/  @P1 SHF.R.U32.HI R5, RZ, UR28, R4 ;  /* 0x0000001cff051c19 */ /* 0x000fe20008011604 */
[----:B------:R-:W-:Y:S02]  /*c960*/  UIMAD.WIDE.U32 UR14, UR16, UR9, URZ ;  /* 0x00000009100e72a5 */ /* 0x000fe4000f8e003f */
[----:B------:R-:W-:Y:S02]  /*c970*/  UIMAD UR18, UR19, UR21, URZ ;  /* 0x00000015131272a4 */ /* 0x000fe4000f8e023f */
[----:B------:R-:W-:Y:S01]  /*c980*/  UIMAD UR17, UR16, UR22, UR17 ;  /* 0x00000016101172a4 */ /* 0x000fe2000f8e0211 */
[----:B------:R-:W-:Y:S01]  /*c990*/  IMAD.U32 R4, RZ, RZ, UR26 ;  /* 0x0000001aff047e24 */ /* 0x000fe2000f8e00ff */
[----:B------:R-:W-:Y:S01]  /*c9a0*/  UIADD3 UR18, UR27, UR18, URZ ;  /* 0x000000121b127290 */ /* 0x000fe2000fffe03f */
[----:B------:R-:W-:Y:S01]  /*c9b0*/  IMAD.MOV R7, RZ, RZ, -R5 ;  /* 0x000000ffff077224 */ /* 0x000fe200078e0a05 */
[----:B------:R-:W-:-:S02]  /*c9c0*/  UIADD3 UR24, UR13, UR24, URZ ;  /* 0x000000180d187290 */ /* 0x000fc4000fffe03f */
[----:B------:R-:W-:Y:S01]  /*c9d0*/  UIADD3 UR17, UR15, UR17, URZ ;  /* 0x000000110f117290 */ /* 0x000fe2000fffe03f */
[----:B------:R-:W-:Y:S02]  /*c9e0*/  IMAD R7, R7, UR20, R8 ;  /* 0x0000001407077c24 */ /* 0x000fe4000f8e0208 */
[----:B------:R-:W-:-:S03]  /*c9f0*/  IMAD.U32 R10, RZ, RZ, UR18 ;  /* 0x00000012ff0a7e24 */ /* 0x000fc6000f8e00ff */
[----:B------:R-:W-:Y:S02]  /*ca00*/  SHF.R.S32.HI R6, RZ, 0x1f, R7 ;  /* 0x0000001fff067819 */ /* 0x000fe40000011407 */
[----:B---3--:R-:W-:-:S13]  /*ca10*/  @P0 R2UR UR4, R17 ;  /* 0x00000000110402ca */ /* 0x008fda00000e0000 */
[----:B------:R-:W-:Y:S02]  /*ca20*/  UIADD3 UR12, UP0, UP3, UR14, UR12, UR4 ;  /* 0x0000000c0e0c7290 */ /* 0x000fe4000fb1e004 */
[----:B------:R-:W-:-:S04]  /*ca30*/  USHF.R.S32.HI UR16, URZ, 0x1f, UR4 ;  /* 0x0000001f3f107899 */ /* 0x000fc80008011404 */
[----:B------:R-:W-:Y:S01]  /*ca40*/  UIADD3.X UR14, UR17, UR24, UR16, UP0, UP3 ;  /* 0x00000018110e7290 */ /* 0x000fe200087e6410 */
[----:B------:R-:W-:Y:S02]  /*ca50*/  IADD3 R4, P2, P3, R5, UR12, R4 ;  /* 0x0000000c05047c10 */ /* 0x000fe4000fb5e004 */
[----:B------:R-:W-:Y:S01]  /*ca60*/  SHF.R.S32.HI R5, RZ, 0x1f, R5 ;  /* 0x0000001fff057819 */ /* 0x000fe20000011405 */
[----:B------:R-:W-:Y:S02]  /*ca70*/  ULDC.64 UR12, c[0x0][UR23+0x210] ;  /* 0x00008400170c7abb */ /* 0x000fe40008000a00 */
[----:B------:R-:W-:Y:S01]  /*ca80*/  IMAD R9, R7, UR13, RZ ;  /* 0x0000000d07097c24 */ /* 0x000fe2000f8e02ff */
[----:B------:R-:W-:Y:S01]  /*ca90*/  IADD3.X R5, R5, UR14, R10, P2, P3 ;  /* 0x0000000e05057c10 */ /* 0x000fe200097e640a */
[----:B------:R-:W-:Y:S01]  /*caa0*/  ULDC.64 UR14, c[0x0][0xba8] ;  /* 0x0002ea00000e7ab9 */ /* 0x000fe20000000a00 */
[----:B------:R-:W-:Y:S01]  /*cab0*/  @!UP2 ULDC UR14, c[0x0][0xb50] ;  /* 0x0002d400000eaab9 */ /* 0x000fe20000000800 */
[----:B------:R-:W-:Y:S01]  /*cac0*/  IMAD R9, R6, UR12, R9 ;  /* 0x0000000c06097c24 */ /* 0x000fe2000f8e0209 */
[----:B------:R-:W-:Y:S01]  /*cad0*/  @!UP2 ULDC UR15, c[0x0][0xb54] ;  /* 0x0002d500000faab9 */ /* 0x000fe20000000800 */
[----:B------:R-:W-:-:S04]  /*cae0*/  IMAD.WIDE.U32 R4, R7, UR12, R4 ;  /* 0x0000000c07047c25 */ /* 0x000fc8000f8e0004 */
[----:B------:R-:W-:Y:S01]  /*caf0*/  IMAD.IADD R5, R5, 0x1, R9 ;  /* 0x0000000105057824 */ /* 0x000fe200078e0209 */
[C---:B------:R-:W-:Y:S01]  /*cb00*/  LEA R9, P2, R4.reuse, UR14, 0x2 ;  /* 0x0000000e04097c11 */ /* 0x040fe2000f8410ff */
[----:B------:R-:W-:Y:S01]  /*cb10*/  ULDC UR12, c[0x0][0xa88] ;  /* 0x0002a200000c7ab9 */ /* 0x000fe20000000800 */
[----:B----4-:R-:W-:Y:S02]  /*cb20*/  @P4 R2UR UR12, R3 ;  /* 0x00000000030c42ca */ /* 0x010fe400000e0000 */
[----:B------:R-:W-:Y:S01]  /*cb30*/  LEA.HI.X R10, R4, UR15, R5, 0x2, P2 ;  /* 0x0000000f040a7c11 */ /* 0x000fe200090f1405 */
[----:B--2---:R-:W-:-:S12]  /*cb40*/  @P4 BRA `(.L_x_207) ;  /* 0x0000000000184947 */ /* 0x004fd80003800000 */
[----:B------:R-:W-:Y:S05]  /*cb50*/  @!P0 BRA `(.L_x_207) ;  /* 0x0000000000148947 */ /* 0x000fea0003800000 */
[----:B------:R-:W2:Y:S04]  /*cb60*/  LDG.E R4, desc[UR36][R18.64] ;  /* 0x0000002412047981 */ /* 0x000ea8000c1e1900 */
[----:B------:R-:W3:Y:S01]  /*cb70*/  LDG.E R3, desc[UR36][R18.64+0x4] ;  /* 0x0000042412037981 */ /* 0x000ee2000c1e1900 */
[----:B--2---:R-:W-:Y:S02]  /*cb80*/  R2UR UR13, R4 ;  /* 0x00000000040d72ca */ /* 0x004fe400000e0000 */
[----:B---3--:R-:W-:-:S13]  /*cb90*/  R2UR UR12, R3 ;  /* 0x00000000030c72ca */ /* 0x008fda00000e0000 */
[----:B------:R-:W-:-:S12]  /*cba0*/  UIADD3 UR12, -UR13, UR12, URZ ;  /* 0x0000000c0d0c7290 */ /* 0x000fd8000fffe13f */
.L_x_207:
[----:B------:R-:W2:Y:S04]  /*cbb0*/  LDL R12, [R1+0x40] ;  /* 0x00004000010c7983 */ /* 0x000ea80000100800 */
[----:B------:R-:W3:Y:S01]  /*cbc0*/  LDL R3, [R1+0x3c] ;  /* 0x00003c0001037983 */ /* 0x000ee20000100800 */
[----:B------:R-:W-:Y:S01]  /*cbd0*/  R2UR UR13, R170 ;  /* 0x00000000aa0d72ca */ /* 0x000fe200000e0000 */
[----:B------:R-:W-:Y:S01]  /*cbe0*/  UIMAD UR17, UR12, UR20, URZ ;  /* 0x000000140c1172a4 */ /* 0x000fe2000f8e023f */
[----:B------:R-:W-:Y:S01]  /*cbf0*/  PLOP3.LUT P3, PT, PT, PT, UP2, 0x80, 0x0 ;  /* 0x000000000000781c */ /* 0x000fe20003f6f028 */
[----:B------:R-:W-:Y:S04]  /*cc00*/  SHFL.IDX PT, R4, R9, RZ, 0x1c1f ;  /* 0x001c1fff09047589 */ /* 0x000fe800000e0000 */
[----:B------:R-:W0:Y:S04]  /*cc10*/  SHFL.IDX PT, R5, R10, RZ, 0x1c1f ;  /* 0x001c1fff0a057589 */ /* 0x000e2800000e0000 */
[----:B------:R-:W-:Y:S02]  /*cc20*/  SHFL.IDX PT, R6, R9, 0x1, 0x1c1f ;  /* 0x003c1f0009067f89 */ /* 0x000fe400000e0000 */
[----:B------:R-:W-:-:S02]  /*cc30*/  IMAD.U32 R11, RZ, RZ, UR13 ;  /* 0x0000000dff0b7e24 */ /* 0x000fc4000f8e00ff */
[----:B------:R-:W1:Y:S02]  /*cc40*/  SHFL.IDX PT, R7, R10, 0x1, 0x1c1f ;  /* 0x003c1f000a077f89 */ /* 0x000e6400000e0000 */
[----:B--2---:R-:W-:Y:S01]  /*cc50*/  IMAD R11, R11, 0x80, R12 ;  /* 0x000000800b0b7824 */ /* 0x004fe200078e020c */
[----:B---3--:R-:W-:-:S04]  /*cc60*/  LOP3.LUT P0, RZ, R3, 0x3, RZ, 0xc0, !PT ;  /* 0x0000000303ff7812 */ /* 0x008fc8000780c0ff */
[C---:B------:R-:W-:Y:S02]  /*cc70*/  IADD3 R3, R11.reuse, 0x8, RZ ;  /* 0x000000080b037810 */ /* 0x040fe40007ffe0ff */
[----:B------:R-:W-:Y:S02]  /*cc80*/  ISETP.GE.OR P2, PT, R11, UR17, P0 ;  /* 0x000000110b007c0c */ /* 0x000fe40008746670 */
[----:B------:R-:W-:-:S11]  /*cc90*/  ISETP.GE.OR P0, PT, R3, UR17, P0 ;  /* 0x0000001103007c0c */ /* 0x000fd60008706670 */
[----:B0-----:R0:W-:Y:S01]  /*cca0*/  @!P2 ST.E desc[UR36][R4.64], R2 ;  /* 0x000000020400a985 */ /* 0x0011e2000c101924 */
[----:B------:R-:W-:-:S03]  /*ccb0*/  ISETP.GE.AND P2, PT, R11, UR17, PT ;  /* 0x000000110b007c0c */ /* 0x000fc6000bf46270 */
[----:B-1----:R0:W-:Y:S01]  /*ccc0*/  @!P0 ST.E desc[UR36][R6.64], R0 ;  /* 0x0000000006008985 */ /* 0x0021e2000c101924 */
[----:B------:R-:W-:Y:S01]  /*ccd0*/  ISETP.GE.AND P0, PT, R3, UR17, PT ;  /* 0x0000001103007c0c */ /* 0x000fe2000bf06270 */
[----:B------:R-:W-:-:S12]  /*cce0*/  @P3 BRA `(.L_x_208) ;  /* 0x0000001000183947 */ /* 0x000fd80003800000 */
[----:B0-----:R-:W0:Y:S01]  /*ccf0*/  S2R R0, SR_TID.X ;  /* 0x0000000000007919 */ /* 0x001e220000002100 */
[----:B------:R-:W-:Y:S01]  /*cd00*/  ULDC.64 UR14, c[0x0][0xaa0] ;  /* 0x0002a800000e7ab9 */ /* 0x000fe20000000a00 */
[----:B------:R-:W-:Y:S02]  /*cd10*/  R2UR UR19, R216 ;  /* 0x00000000d81372ca */ /* 0x000fe400000e0000 */
[----:B------:R-:W-:Y:S01]  /*cd20*/  R2UR UR18, R170 ;  /* 0x00000000aa1272ca */ /* 0x000fe200000e0000 */
[----:B0-----:R-:W-:-:S05]  /*cd30*/  VIADD R0, R0, 0xffffff80 ;  /* 0xffffff8000007836 */ /* 0x001fca0000000000 */
[----:B------:R-:W-:-:S04]  /*cd40*/  SHF.R.S32.HI R3, RZ, 0x1f, R0 ;  /* 0x0000001fff037819 */ /* 0x000fc80000011400 */
[----:B------:R-:W-:-:S04]  /*cd50*/  LEA.HI R3, R3, R0, RZ, 0x3 ;  /* 0x0000000003037211 */ /* 0x000fc800078f18ff */
[----:B------:R-:W-:Y:S02]  /*cd60*/  LOP3.LUT R5, R3, 0xfffffff8, RZ, 0xc0, !PT ;  /* 0xfffffff803057812 */ /* 0x000fe400078ec0ff */
[----:B------:R-:W-:Y:S01]  /*cd70*/  SHF.R.S32.HI R17, RZ, 0x3, R3 ;  /* 0x00000003ff117819 */ /* 0x000fe20000011403 */
[----:B------:R-:W-:Y:S02]  /*cd80*/  IMAD.MOV.U32 R3, RZ, RZ, 0x2 ;  /* 0x00000002ff037424 */ /* 0x000fe400078e00ff */
[----:B------:R-:W-:-:S04]  /*cd90*/  IMAD.IADD R18, R0, 0x1, -R5 ;  /* 0x0000000100127824 */ /* 0x000fc800078e0a05 */
[----:B------:R-:W-:-:S04]  /*cda0*/  IMAD.SHL.U32 R0, R18, 0x8, RZ ;  /* 0x0000000812007824 */ /* 0x000fc800078e00ff */
[----:B------:R-:W-:-:S04]  /*cdb0*/  IMAD R2, R17, 0x40, R0 ;  /* 0x0000004011027824 */ /* 0x000fc800078e0200 */
[----:B------:R-:W-:-:S03]  /*cdc0*/  IMAD.WIDE R2, R2, R3, UR10 ;  /* 0x0000000a02027e25 */ /* 0x000fc6000f8e0203 */
[C---:B------:R-:W-:Y:S02]  /*cdd0*/  IADD3 R25, P2, R2.reuse, 0x3000, RZ ;  /* 0x0000300002197810 */ /* 0x040fe40007f5e0ff */
[C---:B------:R-:W-:Y:S02]  /*cde0*/  IADD3 R9, P4, R2.reuse, 0x1000, RZ ;  /* 0x0000100002097810 */ /* 0x040fe40007f9e0ff */
[----:B------:R-:W-:Y:S02]  /*cdf0*/  IADD3 R13, P3, R2, 0x2000, RZ ;  /* 0x00002000020d7810 */ /* 0x000fe40007f7e0ff */
[----:B------:R-:W-:Y:S02]  /*ce00*/  LOP3.LUT R24, R25, 0x380, RZ, 0xc0, !PT ;  /* 0x0000038019187812 */ /* 0x000fe400078ec0ff */
[----:B------:R-:W-:Y:S02]  /*ce10*/  LOP3.LUT R8, R9, 0x380, RZ, 0xc0, !PT ;  /* 0x0000038009087812 */ /* 0x000fe400078ec0ff */
[----:B------:R-:W-:-:S02]  /*ce20*/  LOP3.LUT R12, R13, 0x380, RZ, 0xc0, !PT ;  /* 0x000003800d0c7812 */ /* 0x000fc400078ec0ff */
[----:B------:R-:W-:Y:S02]  /*ce30*/  SHF.R.U64 R24, R24, 0x3, RZ ;  /* 0x0000000318187819 */ /* 0x000fe400000012ff */
[----:B------:R-:W-:Y:S02]  /*ce40*/  SHF.R.U64 R8, R8, 0x3, RZ ;  /* 0x0000000308087819 */ /* 0x000fe400000012ff */
[----:B------:R-:W-:Y:S02]  /*ce50*/  SHF.R.U64 R12, R12, 0x3, RZ ;  /* 0x000000030c0c7819 */ /* 0x000fe400000012ff */
[----:B------:R-:W-:Y:S01]  /*ce60*/  LOP3.LUT R24, R24, R25, RZ, 0x3c, !PT ;  /* 0x0000001918187212 */ /* 0x000fe200078e3cff */
[--C-:B------:R-:W-:Y:S01]  /*ce70*/  IMAD.X R25, RZ, RZ, R3.reuse, P2 ;  /* 0x000000ffff197224 */ /* 0x100fe200010e0603 */
[----:B------:R-:W-:Y:S01]  /*ce80*/  LOP3.LUT R8, R8, R9, RZ, 0x3c, !PT ;  /* 0x0000000908087212 */ /* 0x000fe200078e3cff */
[--C-:B------:R-:W-:Y:S01]  /*ce90*/  IMAD.X R9, RZ, RZ, R3.reuse, P4 ;  /* 0x000000ffff097224 */ /* 0x100fe200020e0603 */
[----:B------:R-:W-:Y:S01]  /*cea0*/  LOP3.LUT R12, R12, R13, RZ, 0x3c, !PT ;  /* 0x0000000d0c0c7212 */ /* 0x000fe200078e3cff */
[----:B------:R-:W-:Y:S01]  /*ceb0*/  IMAD.X R13, RZ, RZ, R3, P3 ;  /* 0x000000ffff0d7224 */ /* 0x000fe200018e0603 */
[C---:B------:R-:W-:Y:S01]  /*cec0*/  IADD3 R49, P2, R2.reuse, 0x9000, RZ ;  /* 0x0000900002317810 */ /* 0x040fe20007f5e0ff */
[----:B------:R-:W-:Y:S01]  /*ced0*/  UIMAD UR12, UR16, UR14, URZ ;  /* 0x0000000e100c72a4 */ /* 0x000fe2000f8e023f */
[C---:B------:R-:W-:Y:S01]  /*cee0*/  IADD3 R29, P0, R2.reuse, 0x4000, RZ ;  /* 0x00004000021d7810 */ /* 0x040fe20007f1e0ff */
[----:B------:R-:W-:Y:S01]  /*cef0*/  UIMAD.WIDE.U32 UR10, UR4, UR14, URZ ;  /* 0x0000000e040a72a5 */ /* 0x000fe2000f8e003f */
[C---:B------:R-:W-:Y:S01]  /*cf00*/  IADD3 R33, P6, R2.reuse, 0x5000, RZ ;  /* 0x0000500002217810 */ /* 0x040fe20007fde0ff */
[----:B------:R-:W-:Y:S01]  /*cf10*/  IMAD.U32 R78, RZ, RZ, UR18 ;  /* 0x00000012ff4e7e24 */ /* 0x000fe2000f8e00ff */
[C---:B------:R-:W-:Y:S01]  /*cf20*/  IADD3 R37, P5, R2.reuse, 0x6000, RZ ;  /* 0x0000600002257810 */ /* 0x040fe20007fbe0ff */
[----:B------:R-:W5:Y:S01]  /*cf30*/  LD.E.128 R8, desc[UR36][R8.64] ;  /* 0x0000002408087980 */ /* 0x000f62000c101d00 */
[----:B------:R-:W-:-:S02]  /*cf40*/  IADD3 R41, P4, R2, 0x7000, RZ ;  /* 0x0000700002297810 */ /* 0x000fc40007f9e0ff */
[C---:B------:R-:W-:Y:S01]  /*cf50*/  IADD3 R45, P3, R2.reuse, 0x8000, RZ ;  /* 0x00008000022d7810 */ /* 0x040fe20007f7e0ff */
[----:B------:R-:W5:Y:S01]  /*cf60*/  LD.E.128 R12, desc[UR36][R12.64] ;  /* 0x000000240c0c7980 */ /* 0x000f62000c101d00 */
[----:B------:R-:W-:Y:S02]  /*cf70*/  LOP3.LUT R48, R49, 0x380, RZ, 0xc0, !PT ;  /* 0x0000038031307812 */ /* 0x000fe400078ec0ff */
[----:B------:R-:W-:Y:S01]  /*cf80*/  LOP3.LUT R7, R2, 0x380, RZ, 0xc0, !PT ;  /* 0x0000038002077812 */ /* 0x000fe200078ec0ff */
[----:B------:R-:W-:Y:S01]  /*cf90*/  UIMAD UR12, UR4, UR15, UR12 ;  /* 0x0000000f040c72a4 */ /* 0x000fe2000f8e020c */
[----:B------:R-:W-:Y:S01]  /*cfa0*/  LOP3.LUT R28, R29, 0x380, RZ, 0xc0, !PT ;  /* 0x000003801d1c7812 */ /* 0x000fe200078ec0ff */
[----:B------:R-:W-:Y:S01]  /*cfb0*/  @UP1 ULDC UR14, c[0x0][0xbec] ;  /* 0x0002fb00000e1ab9 */ /* 0x000fe20000000800 */
[----:B------:R-:W-:Y:S01]  /*cfc0*/  LOP3.LUT R32, R33, 0x380, RZ, 0xc0, !PT ;  /* 0x0000038021207812 */ /* 0x000fe200078ec0ff */
[----:B------:R-:W5:Y:S01]  /*cfd0*/  LD.E.128 R24, desc[UR36][R24.64] ;  /* 0x0000002418187980 */ /* 0x000f62000c101d00 */
[----:B------:R-:W-:-:S02]  /*cfe0*/  LOP3.LUT R36, R37, 0x380, RZ, 0xc0, !PT ;  /* 0x0000038025247812 */ /* 0x000fc400078ec0ff */
[----:B------:R-:W-:Y:S02]  /*cff0*/  LOP3.LUT R40, R41, 0x380, RZ, 0xc0, !PT ;  /* 0x0000038029287812 */ /* 0x000fe400078ec0ff */
[----:B------:R-:W-:Y:S02]  /*d000*/  LOP3.LUT R44, R45, 0x380, RZ, 0xc0, !PT ;  /* 0x000003802d2c7812 */ /* 0x000fe400078ec0ff */
[----:B------:R-:W-:Y:S02]  /*d010*/  SHF.R.U64 R48, R48, 0x3, RZ ;  /* 0x0000000330307819 */ /* 0x000fe400000012ff */
[----:B------:R-:W-:Y:S02]  /*d020*/  SHF.R.U64 R28, R28, 0x3, RZ ;  /* 0x000000031c1c7819 */ /* 0x000fe400000012ff */
[----:B------:R-:W-:Y:S02]  /*d030*/  SHF.R.U64 R32, R32, 0x3, RZ ;  /* 0x0000000320207819 */ /* 0x000fe400000012ff */
[----:B------:R-:W-:-:S02]  /*d040*/  SHF.R.U64 R36, R36, 0x3, RZ ;  /* 0x0000000324247819 */ /* 0x000fc400000012ff */
[----:B------:R-:W-:Y:S02]  /*d050*/  SHF.R.U64 R40, R40, 0x3, RZ ;  /* 0x0000000328287819 */ /* 0x000fe400000012ff */
        /* <DEDUP_REMOVED lines=14> */
[----:B------:R-:W-:Y:S01]  /*d140*/  SHF.R.U64 R7, R7, 0x3, RZ ;  /* 0x0000000307077819 */ /* 0x000fe200000012ff */
[----:B------:R-:W-:Y:S01]  /*d150*/  UIADD3 UR11, UR11, UR12, URZ ;  /* 0x0000000c0b0b7290 */ /* 0x000fe2000fffe03f */
[C---:B------:R-:W-:Y:S01]  /*d160*/  IADD3 R53, P0, R2.reuse, 0xa000, RZ ;  /* 0x0000a00002357810 */ /* 0x040fe20007f1e0ff */
[----:B------:R-:W-:Y:S01]  /*d170*/  IMAD.X R73, RZ, RZ, R3, P2 ;  /* 0x000000ffff497224 */ /* 0x000fe200010e0603 */
[C---:B------:R-:W-:Y:S01]  /*d180*/  IADD3 R57, P6, R2.reuse, 0xb000, RZ ;  /* 0x0000b00002397810 */ /* 0x040fe20007fde0ff */
[----:B------:R-:W-:Y:S01]  /*d190*/  ULDC.64 UR12, c[0x0][0xae8] ;  /* 0x0002ba00000c7ab9 */ /* 0x000fe20000000a00 */
[C---:B------:R-:W-:Y:S01]  /*d1a0*/  IADD3 R61, P5, R2.reuse, 0xc000, RZ ;  /* 0x0000c000023d7810 */ /* 0x040fe20007fbe0ff */
[----:B------:R-:W-:Y:S01]  /*d1b0*/  USHF.R.S32.HI UR4, URZ, 0x1f, UR9 ;  /* 0x0000001f3f047899 */ /* 0x000fe20008011409 */
[C---:B------:R-:W-:Y:S01]  /*d1c0*/  IADD3 R65, P4, R2.reuse, 0xd000, RZ ;  /* 0x0000d00002417810 */ /* 0x040fe20007f9e0ff */
[----:B------:R-:W5:Y:S01]  /*d1d0*/  LD.E.128 R28, desc[UR36][R28.64] ;  /* 0x000000241c1c7980 */ /* 0x000f62000c101d00 */
[----:B------:R-:W-:-:S02]  /*d1e0*/  IADD3 R69, P3, R2, 0xe000, RZ ;  /* 0x0000e00002457810 */ /* 0x000fc40007f7e0ff */
[----:B------:R-:W-:Y:S01]  /*d1f0*/  LOP3.LUT R4, R5, 0x380, RZ, 0xc0, !PT ;  /* 0x0000038005047812 */ /* 0x000fe200078ec0ff */
[----:B------:R-:W5:Y:S01]  /*d200*/  LD.E.128 R32, desc[UR36][R32.64] ;  /* 0x0000002420207980 */ /* 0x000f62000c101d00 */
[----:B------:R-:W-:Y:S02]  /*d210*/  LOP3.LUT R52, R53, 0x380, RZ, 0xc0, !PT ;  /* 0x0000038035347812 */ /* 0x000fe400078ec0ff */
[----:B------:R-:W-:Y:S01]  /*d220*/  LOP3.LUT R56, R57, 0x380, RZ, 0xc0, !PT ;  /* 0x0000038039387812 */ /* 0x000fe200078ec0ff */
[----:B------:R-:W5:Y:S01]  /*d230*/  LD.E.128 R36, desc[UR36][R36.64] ;  /* 0x0000002424247980 */ /* 0x000f62000c101d00 */
[----:B------:R-:W-:Y:S02]  /*d240*/  LOP3.LUT R60, R61, 0x380, RZ, 0xc0, !PT ;  /* 0x000003803d3c7812 */ /* 0x000fe400078ec0ff */
[----:B------:R-:W-:Y:S01]  /*d250*/  LOP3.LUT R64, R65, 0x380, RZ, 0xc0, !PT ;  /* 0x0000038041407812 */ /* 0x000fe200078ec0ff */
[----:B------:R-:W5:Y:S01]  /*d260*/  LD.E.128 R40, desc[UR36][R40.64] ;  /* 0x0000002428287980 */ /* 0x000f62000c101d00 */
[----:B------:R-:W-:-:S02]  /*d270*/  LOP3.LUT R68, R69, 0x380, RZ, 0xc0, !PT ;  /* 0x0000038045447812 */ /* 0x000fc400078ec0ff */
[----:B------:R-:W-:Y:S01]  /*d280*/  SHF.R.U64 R4, R4, 0x3, RZ ;  /* 0x0000000304047819 */ /* 0x000fe200000012ff */
[----:B------:R-:W5:Y:S01]  /*d290*/  LD.E.128 R44, desc[UR36][R44.64] ;  /* 0x000000242c2c7980 */ /* 0x000f62000c101d00 */
[----:B------:R-:W-:Y:S02]  /*d2a0*/  SHF.R.U64 R52, R52, 0x3, RZ ;  /* 0x0000000334347819 */ /* 0x000fe400000012ff */
[----:B------:R-:W-:Y:S01]  /*d2b0*/  SHF.R.U64 R56, R56, 0x3, RZ ;  /* 0x0000000338387819 */ /* 0x000fe200000012ff */
[----:B------:R-:W5:Y:S01]  /*d2c0*/  LD.E.128 R48, desc[UR36][R48.64] ;  /* 0x0000002430307980 */ /* 0x000f62000c101d00 */
[----:B------:R-:W-:Y:S02]  /*d2d0*/  SHF.R.U64 R60, R60, 0x3, RZ ;  /* 0x000000033c3c7819 */ /* 0x000fe400000012ff */
[----:B------:R-:W-:Y:S02]  /*d2e0*/  SHF.R.U64 R64, R64, 0x3, RZ ;  /* 0x0000000340407819 */ /* 0x000fe400000012ff */
[----:B------:R-:W-:-:S02]  /*d2f0*/  SHF.R.U64 R68, R68, 0x3, RZ ;  /* 0x0000000344447819 */ /* 0x000fc400000012ff */
[----:B------:R-:W-:Y:S01]  /*d300*/  LOP3.LUT R2, R7, R2, RZ, 0x3c, !PT ;  /* 0x0000000207027212 */ /* 0x000fe200078e3cff */
[----:B------:R-:W-:Y:S01]  /*d310*/  UIMAD.WIDE.U32 UR10, UR19, UR12, UR10 ;  /* 0x0000000c130a72a5 */ /* 0x000fe2000f8e000a */
[----:B------:R-:W-:Y:S01]  /*d320*/  LOP3.LUT R52, R52, R53, RZ, 0x3c, !PT ;  /* 0x0000003534347212 */ /* 0x000fe200078e3cff */
[--C-:B------:R-:W-:Y:S01]  /*d330*/  IMAD.X R53, RZ, RZ, R3.reuse, P0 ;  /* 0x000000ffff357224 */ /* 0x100fe200000e0603 */
[----:B------:R-:W-:Y:S02]  /*d340*/  LOP3.LUT R56, R56, R57, RZ, 0x3c, !PT ;  /* 0x0000003938387212 */ /* 0x000fe400078e3cff */
[----:B------:R-:W-:Y:S01]  /*d350*/  LOP3.LUT R60, R60, R61, RZ, 0x3c, !PT ;  /* 0x0000003d3c3c7212 */ /* 0x000fe200078e3cff */
[--C-:B------:R-:W-:Y:S01]  /*d360*/  IMAD.X R61, RZ, RZ, R3.reuse, P5 ;  /* 0x000000ffff3d7224 */ /* 0x100fe200028e0603 */
[----:B------:R-:W-:Y:S01]  /*d370*/  LOP3.LUT R64, R64, R65, RZ, 0x3c, !PT ;  /* 0x0000004140407212 */ /* 0x000fe200078e3cff */
[--C-:B------:R-:W-:Y:S01]  /*d380*/  IMAD.X R65, RZ, RZ, R3.reuse, P4 ;  /* 0x000000ffff417224 */ /* 0x100fe200020e0603 */
[----:B------:R-:W-:Y:S01]  /*d390*/  LOP3.LUT R68, R68, R69, RZ, 0x3c, !PT ;  /* 0x0000004544447212 */ /* 0x000fe200078e3cff */
[----:B------:R-:W-:Y:S01]  /*d3a0*/  IMAD.X R69, RZ, RZ, R3, P3 ;  /* 0x000000ffff457224 */ /* 0x000fe200018e0603 */
[----:B------:R-:W-:Y:S01]  /*d3b0*/  LOP3.LUT R72, R4, R5, RZ, 0x3c, !PT ;  /* 0x0000000504487212 */ /* 0x000fe200078e3cff */
[----:B------:R-:W-:Y:S01]  /*d3c0*/  UIMAD UR11, UR19, UR13, UR11 ;  /* 0x0000000d130b72a4 */ /* 0x000fe2000f8e020b */
[----:B------:R-:W-:Y:S01]  /*d3d0*/  IADD3.X R57, RZ, R3, RZ, P6, !PT ;  /* 0x00000003ff397210 */ /* 0x000fe200037fe4ff */
[----:B------:R0:W5:Y:S01]  /*d3e0*/  LD.E.128 R4, desc[UR36][R2.64] ;  /* 0x0000002402047980 */ /* 0x000162000c101d00 */
[----:B------:R-:W-:-:S02]  /*d3f0*/  ULDC.64 UR12, c[0x0][0xaf0] ;  /* 0x0002bc00000c7ab9 */ /* 0x000fc40000000a00 */
[----:B------:R-:W-:Y:S01]  /*d400*/  UIMAD UR4, UR4, UR12, URZ ;  /* 0x0000000c040472a4 */ /* 0x000fe2000f8e023f */
[----:B------:R-:W5:Y:S01]  /*d410*/  LD.E.128 R52, desc[UR36][R52.64] ;  /* 0x0000002434347980 */ /* 0x000f62000c101d00 */
[----:B------:R-:W-:-:S03]  /*d420*/  IMAD R78, R78, 0x80, R17 ;  /* 0x000000804e4e7824 */ /* 0x000fc600078e0211 */
[----:B------:R-:W5:Y:S01]  /*d430*/  LD.E.128 R56, desc[UR36][R56.64] ;  /* 0x0000002438387980 */ /* 0x000f62000c101d00 */
[----:B0-----:R-:W-:Y:S02]  /*d440*/  IMAD.U32 R3, RZ, RZ, UR18 ;  /* 0x00000012ff037e24 */ /* 0x001fe4000f8e00ff */
[----:B------:R-:W-:Y:S01]  /*d450*/  IMAD R2, R18, 0x20, R17 ;  /* 0x0000002012027824 */ /* 0x000fe200078e0211 */
[----:B------:R-:W5:Y:S03]  /*d460*/  LD.E.128 R60, desc[UR36][R60.64] ;  /* 0x000000243c3c7980 */ /* 0x000f66000c101d00 */
[----:B------:R-:W-:Y:S01]  /*d470*/  IMAD R20, R3, 0x80, R2 ;  /* 0x0000008003147824 */ /* 0x000fe200078e0202 */
[----:B------:R-:W-:Y:S01]  /*d480*/  UIMAD UR4, UR9, UR13, UR4 ;  /* 0x0000000d090472a4 */ /* 0x000fe2000f8e0204 */
[----:B------:R-:W5:Y:S02]  /*d490*/  LD.E.128 R64, desc[UR36][R64.64] ;  /* 0x0000002440407980 */ /* 0x000f64000c101d00 */
[----:B------:R-:W-:Y:S01]  /*d4a0*/  @P1 IMAD.HI.U32 R2, R20, UR14, RZ ;  /* 0x0000000e14021c27 */ /* 0x000fe2000f8e00ff */
[----:B------:R-:W-:Y:S01]  /*d4b0*/  UIMAD.WIDE.U32 UR10, UR9, UR12, UR10 ;  /* 0x0000000c090a72a5 */ /* 0x000fe2000f8e000a */
[----:B------:R-:W5:Y:S02]  /*d4c0*/  LD.E.128 R68, desc[UR36][R68.64] ;  /* 0x0000002444447980 */ /* 0x000f64000c101d00 */
[----:B------:R-:W-:Y:S01]  /*d4d0*/  @UP1 ULDC UR9, c[0x0][0xbf0] ;  /* 0x0002fc0000091ab9 */ /* 0x000fe20000000800 */
[----:B------:R-:W-:Y:S01]  /*d4e0*/  IMAD.MOV.U32 R19, RZ, RZ, R20 ;  /* 0x000000ffff137224 */ /* 0x000fe200078e0014 */
[----:B------:R-:W-:Y:S01]  /*d4f0*/  @P1 SHF.R.U32.HI R19, RZ, UR9, R2 ;  /* 0x00000009ff131c19 */ /* 0x000fe20008011602 */
[----:B------:R-:W-:Y:S01]  /*d500*/  UIADD3 UR4, UR11, UR4, URZ ;  /* 0x000000040b047290 */ /* 0x000fe2000fffe03f */
[----:B------:R-:W-:Y:S01]  /*d510*/  IMAD.U32 R2, RZ, RZ, UR10 ;  /* 0x0000000aff027e24 */ /* 0x000fe2000f8e00ff */
[----:B------:R-:W5:Y:S01]  /*d520*/  LD.E.128 R72, desc[UR36][R72.64] ;  /* 0x0000002448487980 */ /* 0x000f62000c101d00 */
[--C-:B------:R-:W-:Y:S01]  /*d530*/  SHF.R.S32.HI R18, RZ, 0x1f, R19.reuse ;  /* 0x0000001fff127819 */ /* 0x100fe20000011413 */
[----:B------:R-:W-:-:S02]  /*d540*/  IMAD.MOV R21, RZ, RZ, -R19 ;  /* 0x000000ffff157224 */ /* 0x000fc400078e0a13 */
[----:B------:R-:W-:Y:S01]  /*d550*/  IMAD.U32 R3, RZ, RZ, UR11 ;  /* 0x0000000bff037e24 */ /* 0x000fe2000f8e00ff */
[----:B------:R-:W-:Y:S01]  /*d560*/  ULDC.64 UR10, c[0x0][0xae0] ;  /* 0x0002b800000a7ab9 */ /* 0x000fe20000000a00 */
[----:B------:R-:W-:Y:S01]  /*d570*/  IMAD.U32 R3, RZ, RZ, UR4 ;  /* 0x00000004ff037e24 */ /* 0x000fe2000f8e00ff */
[----:B------:R-:W-:Y:S01]  /*d580*/  @!PT LDS RZ, [RZ] ;  /* 0x00000000fffff984 */ /* 0x000fe20000000800 */
[----:B------:R-:W-:Y:S01]  /*d590*/  @!PT LDS RZ, [RZ] ;  /* 0x00000000fffff984 */ /* 0x000fe20000000800 */
[----:B------:R-:W-:Y:S01]  /*d5a0*/  @!PT LDS RZ, [RZ] ;  /* 0x00000000fffff984 */ /* 0x000fe20000000800 */
[----:B------:R-:W-:Y:S01]  /*d5b0*/  @!PT LDS RZ, [RZ] ;  /* 0x00000000fffff984 */ /* 0x000fe20000000800 */
[----:B------:R0:W-:Y:S06]  /*d5c0*/  MEMBAR.ALL.CTA ;  /* 0x0000000000007992 */ /* 0x0001ec0000008000 */
[----:B0-----:R-:W0:Y:S01]  /*d5d0*/  FENCE.VIEW.ASYNC.S ;  /* 0x00000000000073c6 */ /* 0x001e220000000000 */
[----:B------:R-:W-:-:S02]  /*d5e0*/  IMAD R18, R18, UR10, RZ ;  /* 0x0000000a12127c24 */ /* 0x000fc4000f8e02ff */
[----:B------:R-:W-:Y:S02]  /*d5f0*/  IMAD R21, R21, UR20, R20 ;  /* 0x0000001415157c24 */ /* 0x000fe4000f8e0214 */
[----:B------:R-:W-:-:S04]  /*d600*/  IMAD.WIDE.U32 R2, R19, UR10, R2 ;  /* 0x0000000a13027c25 */ /* 0x000fc8000f8e0002 */
[----:B------:R-:W-:Y:S01]  /*d610*/  IMAD R19, R19, UR11, R18 ;  /* 0x0000000b13137c24 */ /* 0x000fe2000f8e0212 */
[----:B------:R-:W-:Y:S01]  /*d620*/  SHF.R.S32.HI R18, RZ, 0x1f, R21 ;  /* 0x0000001fff127819 */ /* 0x000fe20000011415 */
[----:B------:R-:W-:Y:S02]  /*d630*/  ULDC.64 UR10, c[0x0][0xad8] ;  /* 0x0002b600000a7ab9 */ /* 0x000fe40000000a00 */
[----:B------:R-:W-:Y:S02]  /*d640*/  IMAD.IADD R3, R3, 0x1, R19 ;  /* 0x0000000103037824 */ /* 0x000fe400078e0213 */
[----:B------:R-:W-:Y:S02]  /*d650*/  IMAD R18, R18, UR10, RZ ;  /* 0x0000000a12127c24 */ /* 0x000fe4000f8e02ff */
[----:B------:R-:W-:-:S04]  /*d660*/  IMAD.WIDE.U32 R2, R21, UR10, R2 ;  /* 0x0000000a15027c25 */ /* 0x000fc8000f8e0002 */
[----:B------:R-:W-:Y:S01]  /*d670*/  IMAD R17, R21, UR11, R18 ;  /* 0x0000000b15117c24 */ /* 0x000fe2000f8e0212 */
[----:B------:R-:W-:-:S03]  /*d680*/  ULDC.64 UR10, c[0x0][0xa80] ;  /* 0x0002a000000a7ab9 */ /* 0x000fc60000000a00 */
[----:B------:R-:W-:Y:S01]  /*d690*/  IMAD.IADD R3, R3, 0x1, R17 ;  /* 0x0000000103037824 */ /* 0x000fe200078e0211 */
[----:B------:R-:W-:Y:S01]  /*d6a0*/  LEA R17, P2, R2, UR10, 0x1 ;  /* 0x0000000a02117c11 */ /* 0x000fe2000f8408ff */
[----:B------:R-:W-:-:S03]  /*d6b0*/  UIADD3 UR8, UR8, 0x38820, URZ ;  /* 0x0003882008087890 */ /* 0x000fc6000fffe03f */
[----:B------:R-:W-:Y:S02]  /*d6c0*/  LEA.HI.X R22, R2, UR11, R3, 0x1, P2 ;  /* 0x0000000b02167c11 */ /* 0x000fe400090f0c03 */
[C---:B------:R-:W-:Y:S01]  /*d6d0*/  ISETP.GE.AND P2, PT, R78.reuse, UR17, PT ;  /* 0x000000114e007c0c */ /* 0x040fe2000bf46270 */
[----:B------:R-:W-:Y:S01]  /*d6e0*/  UPRMT UR8, URZ, 0x654, UR8 ;  /* 0x000006543f087896 */ /* 0x000fe20008000008 */
[C---:B------:R-:W-:Y:S01]  /*d6f0*/  VIADD R19, R78.reuse, 0x40 ;  /* 0x000000404e137836 */ /* 0x040fe20000000000 */
[----:B------:R-:W-:Y:S01]  /*d700*/  IADD3 R18, R78, 0x20, RZ ;  /* 0x000000204e127810 */ /* 0x000fe20007ffe0ff */
[C---:B------:R-:W-:Y:S02]  /*d710*/  VIADD R82, R0.reuse, 0x80 ;  /* 0x0000008000527836 */ /* 0x040fe40000000000 */
[C---:B------:R-:W-:Y:S02]  /*d720*/  VIADD R84, R0.reuse, 0xc0 ;  /* 0x000000c000547836 */ /* 0x040fe40000000000 */
[----:B------:R-:W-:Y:S01]  /*d730*/  VIADD R80, R0, 0x40 ;  /* 0x0000004000507836 */ /* 0x000fe20000000000 */
[----:B0-----:R0:W1:Y:S01]  /*d740*/  SHFL.IDX PT, R79, R17, RZ, 0x181f ;  /* 0x00181fff114f7589 */ /* 0x00106200000e0000 */
[----:B------:R-:W-:Y:S01]  /*d750*/  SYNCS.ARRIVE.TRANS64.RED.A1T0 RZ, [UR8], RZ ;  /* 0x000000ffffff79a7 */ /* 0x000fe20008100408 */
[----:B------:R-:W-:Y:S02]  /*d760*/  BSSY B1, `(.L_x_209) ;  /* 0x000001a000017945 */ /* 0x000fe40003800000 */
[----:B------:R0:W2:Y:S01]  /*d770*/  SHFL.IDX PT, R77, R22, RZ, 0x181f ;  /* 0x00181fff164d7589 */ /* 0x0000a200000e0000 */
[----:B------:R-:W-:-:S02]  /*d780*/  ISETP.GE.AND P1, PT, R18, UR17, PT ;  /* 0x0000001112007c0c */ /* 0x000fc4000bf26270 */
[----:B------:R-:W-:Y:S02]  /*d790*/  ISETP.GE.AND P0, PT, R19, UR17, PT ;  /* 0x0000001113007c0c */ /* 0x000fe4000bf06270 */
[----:B------:R-:W-:Y:S02]  /*d7a0*/  SHF.R.S32.HI R86, RZ, 0x1f, R0 ;  /* 0x0000001fff567819 */ /* 0x000fe40000011400 */
[----:B------:R-:W-:Y:S02]  /*d7b0*/  SHF.R.S32.HI R81, RZ, 0x1f, R82 ;  /* 0x0000001fff517819 */ /* 0x000fe40000011452 */
[----:B------:R-:W-:Y:S02]  /*d7c0*/  SHF.R.S32.HI R83, RZ, 0x1f, R84 ;  /* 0x0000001fff537819 */ /* 0x000fe40000011454 */
[----:B------:R-:W-:Y:S01]  /*d7d0*/  SHF.R.S32.HI R85, RZ, 0x1f, R80 ;  /* 0x0000001fff557819 */ /* 0x000fe20000011450 */
[----:B0-----:R-:W-:Y:S06]  /*d7e0*/  @P2 BRA `(.L_x_210) ;  /* 0x0000000000442947 */ /* 0x001fec0003800000 */
[----:B------:R-:W-:Y:S02]  /*d7f0*/  ULDC UR4, c[0x0][0xac8] ;  /* 0x0002b20000047ab9 */ /* 0x000fe40000000800 */
[----:B------:R-:W-:Y:S02]  /*d800*/  ISETP.GE.AND P5, PT, R0, UR4, PT ;  /* 0x0000000400007c0c */ /* 0x000fe4000bfa6270 */
[----:B------:R-:W-:Y:S02]  /*d810*/  ISETP.GE.AND P4, PT, R80, UR4, PT ;  /* 0x0000000450007c0c */ /* 0x000fe4000bf86270 */
[----:B------:R-:W-:Y:S02]  /*d820*/  ISETP.GE.AND P3, PT, R82, UR4, PT ;  /* 0x0000000452007c0c */ /* 0x000fe4000bf66270 */
[----:B------:R-:W-:-:S07]  /*d830*/  ISETP.GE.AND P2, PT, R84, UR4, PT ;  /* 0x0000000454007c0c */ /* 0x000fce000bf46270 */
[----:B-1----:R-:W-:-:S04]  /*d840*/  @!P5 LEA R2, P6, R0, R79, 0x1 ;  /* 0x0000004f0002d211 */ /* 0x002fc800078c08ff */
[----:B--2---:R-:W-:Y:S02]  /*d850*/  @!P5 LEA.HI.X R3, R0, R77, R86, 0x1, P6 ;  /* 0x0000004d0003d211 */ /* 0x004fe400030f0c56 */
[----:B------:R-:W-:-:S03]  /*d860*/  @!P4 LEA R18, P6, R80, R79, 0x1 ;  /* 0x0000004f5012c211 */ /* 0x000fc600078c08ff */
[----:B-----5:R0:W-:Y:S01]  /*d870*/  @!P5 ST.E.128 desc[UR36][R2.64], R4 ;  /* 0x000000040200d985 */ /* 0x0201e2000c101d24 */
[----:B------:R-:W-:Y:S02]  /*d880*/  @!P4 LEA.HI.X R19, R80, R77, R85, 0x1, P6 ;  /* 0x0000004d5013c211 */ /* 0x000fe400030f0c55 */
[----:B------:R-:W-:-:S03]  /*d890*/  @!P3 LEA R20, P6, R82, R79, 0x1 ;  /* 0x0000004f5214b211 */ /* 0x000fc600078c08ff */
[----:B------:R0:W-:Y:S01]  /*d8a0*/  @!P4 ST.E.128 desc[UR36][R18.64], R28 ;  /* 0x0000001c1200c985 */ /* 0x0001e2000c101d24 */
[----:B------:R-:W-:Y:S02]  /*d8b0*/  @!P3 LEA.HI.X R21, R82, R77, R81, 0x1, P6 ;  /* 0x0000004d5215b211 */ /* 0x000fe400030f0c51 */
[----:B------:R-:W-:-:S03]  /*d8c0*/  @!P2 LEA R76, P6, R84, R79, 0x1 ;  /* 0x0000004f544ca211 */ /* 0x000fc600078c08ff */
[----:B------:R0:W-:Y:S01]  /*d8d0*/  @!P3 ST.E.128 desc[UR36][R20.64], R44 ;  /* 0x0000002c1400b985 */ /* 0x0001e2000c101d24 */
[----:B------:R-:W-:-:S05]  /*d8e0*/  @!P2 LEA.HI.X R77, R84, R77, R83, 0x1, P6 ;  /* 0x0000004d544da211 */ /* 0x000fca00030f0c53 */
[----:B------:R0:W-:Y:S04]  /*d8f0*/  @!P2 ST.E.128 desc[UR36][R76.64], R60 ;  /* 0x0000003c4c00a985 */ /* 0x0001e8000c101d24 */
.L_x_210:
[----:B------:R-:W-:Y:S05]  /*d900*/  BSYNC B1 ;  /* 0x0000000000017941 */ /* 0x000fea0003800000 */
.L_x_209:
[----:B0-----:R0:W3:Y:S01]  /*d910*/  SHFL.IDX PT, R19, R22, 0x1, 0x181f ;  /* 0x00381f0016137f89 */ /* 0x0010e200000e0000 */
[----:B------:R-:W-:Y:S03]  /*d920*/  BSSY B1, `(.L_x_211) ;  /* 0x0000014000017945 */ /* 0x000fe60003800000 */
[----:B-----5:R0:W4:Y:S01]  /*d930*/  SHFL.IDX PT, R7, R17, 0x1, 0x181f ;  /* 0x00381f0011077f89 */ /* 0x02012200000e0000 */
[----:B------:R-:W-:Y:S05]  /*d940*/  @P1 BRA `(.L_x_212) ;  /* 0x0000000000441947 */ /* 0x000fea0003800000 */
[----:B------:R-:W-:Y:S02]  /*d950*/  ULDC UR4, c[0x0][0xac8] ;  /* 0x0002b20000047ab9 */ /* 0x000fe40000000800 */
[----:B------:R-:W-:Y:S02]  /*d960*/  ISETP.GE.AND P4, PT, R0, UR4, PT ;  /* 0x0000000400007c0c */ /* 0x000fe4000bf86270 */
[----:B------:R-:W-:Y:S02]  /*d970*/  ISETP.GE.AND P3, PT, R80, UR4, PT ;  /* 0x0000000450007c0c */ /* 0x000fe4000bf66270 */
[----:B------:R-:W-:Y:S02]  /*d980*/  ISETP.GE.AND P2, PT, R82, UR4, PT ;  /* 0x0000000452007c0c */ /* 0x000fe4000bf46270 */
[----:B------:R-:W-:-:S07]  /*d990*/  ISETP.GE.AND P1, PT, R84, UR4, PT ;  /* 0x0000000454007c0c */ /* 0x000fce000bf26270 */
[-C--:B----4-:R-:W-:Y:S02]  /*d9a0*/  @!P4 LEA R2, P6, R0, R7.reuse, 0x1 ;  /* 0x000000070002c211 */ /* 0x090fe400078c08ff */
[----:B------:R-:W-:Y:S02]  /*d9b0*/  @!P3 LEA R4, P5, R80, R7, 0x1 ;  /* 0x000000075004b211 */ /* 0x000fe400078a08ff */
[----:B---3--:R-:W-:Y:S02]  /*d9c0*/  @!P4 LEA.HI.X R3, R0, R19, R86, 0x1, P6 ;  /* 0x000000130003c211 */ /* 0x008fe400030f0c56 */
[----:B------:R-:W-:Y:S02]  /*d9d0*/  @!P2 LEA R6, P6, R82, R7, 0x1 ;  /* 0x000000075206a211 */ /* 0x000fe400078c08ff */
[----:B------:R-:W-:Y:S01]  /*d9e0*/  @!P3 LEA.HI.X R5, R80, R19, R85, 0x1, P5 ;  /* 0x000000135005b211 */ /* 0x000fe200028f0c55 */
[----:B------:R3:W-:Y:S01]  /*d9f0*/  @!P4 ST.E.128 desc[UR36][R2.64], R8 ;  /* 0x000000080200c985 */ /* 0x0007e2000c101d24 */
[----:B------:R-:W-:-:S02]  /*da00*/  @!P1 LEA R18, P5, R84, R7, 0x1 ;  /* 0x0000000754129211 */ /* 0x000fc400078a08ff */
[-C--:B------:R-:W-:Y:S01]  /*da10*/  @!P2 LEA.HI.X R7, R82, R19.reuse, R81, 0x1, P6 ;  /* 0x000000135207a211 */ /* 0x080fe200030f0c51 */
[----:B------:R3:W-:Y:S01]  /*da20*/  @!P3 ST.E.128 desc[UR36][R4.64], R32 ;  /* 0x000000200400b985 */ /* 0x0007e2000c101d24 */
[----:B------:R-:W-:-:S03]  /*da30*/  @!P1 LEA.HI.X R19, R84, R19, R83, 0x1, P5 ;  /* 0x0000001354139211 */ /* 0x000fc600028f0c53 */
[----:B------:R3:W-:Y:S04]  /*da40*/  @!P2 ST.E.128 desc[UR36][R6.64], R48 ;  /* 0x000000300600a985 */ /* 0x0007e8000c101d24 */
[----:B------:R3:W-:Y:S02]  /*da50*/  @!P1 ST.E.128 desc[UR36][R18.64], R64 ;  /* 0x0000004012009985 */ /* 0x0007e4000c101d24 */
.L_x_212:
[----:B------:R-:W-:Y:S05]  /*da60*/  BSYNC B1 ;  /* 0x0000000000017941 */ /* 0x000fea0003800000 */
.L_x_211:
[----:B---3--:R3:W0:Y:S01]  /*da70*/  SHFL.IDX PT, R9, R22, 0x2, 0x181f ;  /* 0x00581f0016097f89 */ /* 0x00862200000e0000 */
[----:B------:R-:W-:Y:S03]  /*da80*/  BSSY B1, `(.L_x_213) ;  /* 0x0000014000017945 */ /* 0x000fe60003800000 */
[----:B------:R3:W0:Y:S01]  /*da90*/  SHFL.IDX PT, R5, R17, 0x2, 0x181f ;  /* 0x00581f0011057f89 */ /* 0x00062200000e0000 */
[----:B------:R-:W-:Y:S05]  /*daa0*/  @P0 BRA `(.L_x_214) ;  /* 0x0000000000440947 */ /* 0x000fea0003800000 */
[----:B------:R-:W-:Y:S02]  /*dab0*/  ULDC UR4, c[0x0][0xac8] ;  /* 0x0002b20000047ab9 */ /* 0x000fe40000000800 */
[----:B------:R-:W-:Y:S02]  /*dac0*/  ISETP.GE.AND P3, PT, R0, UR4, PT ;  /* 0x0000000400007c0c */ /* 0x000fe4000bf66270 */
[----:B------:R-:W-:Y:S02]  /*dad0*/  ISETP.GE.AND P2, PT, R80, UR4, PT ;  /* 0x0000000450007c0c */ /* 0x000fe4000bf46270 */
[----:B------:R-:W-:Y:S02]  /*dae0*/  ISETP.GE.AND P1, PT, R82, UR4, PT ;  /* 0x0000000452007c0c */ /* 0x000fe4000bf26270 */
[----:B------:R-:W-:-:S07]  /*daf0*/  ISETP.GE.AND P0, PT, R84, UR4, PT ;  /* 0x0000000454007c0c */ /* 0x000fce000bf06270 */
[-C--:B0-----:R-:W-:Y:S02]  /*db00*/  @!P3 LEA R2, P6, R0, R5.reuse, 0x1 ;  /* 0x000000050002b211 */ /* 0x081fe400078c08ff */
[-C--:B------:R-:W-:Y:S02]  /*db10*/  @!P2 LEA R4, P5, R80, R5.reuse, 0x1 ;  /* 0x000000055004a211 */ /* 0x080fe400078a08ff */
[----:B------:R-:W-:Y:S02]  /*db20*/  @!P1 LEA R6, P4, R82, R5, 0x1 ;  /* 0x0000000552069211 */ /* 0x000fe400078808ff */
[----:B------:R-:W-:Y:S02]  /*db30*/  @!P3 LEA.HI.X R3, R0, R9, R86, 0x1, P6 ;  /* 0x000000090003b211 */ /* 0x000fe400030f0c56 */
[----:B------:R-:W-:Y:S02]  /*db40*/  @!P0 LEA R8, P6, R84, R5, 0x1 ;  /* 0x0000000554088211 */ /* 0x000fe400078c08ff */
[-C--:B------:R-:W-:Y:S01]  /*db50*/  @!P2 LEA.HI.X R5, R80, R9.reuse, R85, 0x1, P5 ;  /* 0x000000095005a211 */ /* 0x080fe200028f0c55 */
[----:B------:R0:W-:Y:S01]  /*db60*/  @!P3 ST.E.128 desc[UR36][R2.64], R12 ;  /* 0x0000000c0200b985 */ /* 0x0001e2000c101d24 */
[----:B----4-:R-:W-:-:S02]  /*db70*/  @!P1 LEA.HI.X R7, R82, R9, R81, 0x1, P4 ;  /* 0x0000000952079211 */ /* 0x010fc400020f0c51 */
[----:B------:R-:W-:Y:S01]  /*db80*/  @!P0 LEA.HI.X R9, R84, R9, R83, 0x1, P6 ;  /* 0x0000000954098211 */ /* 0x000fe200030f0c53 */
[----:B------:R0:W-:Y:S04]  /*db90*/  @!P2 ST.E.128 desc[UR36][R4.64], R36 ;  /* 0x000000240400a985 */ /* 0x0001e8000c101d24 */
[----:B------:R0:W-:Y:S04]  /*dba0*/  @!P1 ST.E.128 desc[UR36][R6.64], R52 ;  /* 0x0000003406009985 */ /* 0x0001e8000c101d24 */
[----:B------:R0:W-:Y:S02]  /*dbb0*/  @!P0 ST.E.128 desc[UR36][R8.64], R68 ;  /* 0x0000004408008985 */ /* 0x0001e4000c101d24 */
.L_x_214:
[----:B------:R-:W-:Y:S05]  /*dbc0*/  BSYNC B1 ;  /* 0x0000000000017941 */ /* 0x000fea0003800000 */
.L_x_213:
[----:B0-----:R-:W-:Y:S01]  /*dbd0*/  VIADD R2, R78, 0x60 ;  /* 0x000000604e027836 */ /* 0x001fe20000000000 */
[----:B------:R0:W0:Y:S04]  /*dbe0*/  SHFL.IDX PT, R9, R22, 0x3, 0x181f ;  /* 0x00781f0016097f89 */ /* 0x00002800000e0000 */
[----:B------:R-:W-:Y:S01]  /*dbf0*/  ISETP.GE.AND P0, PT, R2, UR17, PT ;  /* 0x0000001102007c0c */ /* 0x000fe2000bf06270 */
[----:B---3--:R-:W3:-:S12]  /*dc00*/  SHFL.IDX PT, R17, R17, 0x3, 0x181f ;  /* 0x00781f0011117f89 */ /* 0x008ed800000e0000 */
[----:B------:R-:W-:Y:S05]  /*dc10*/  @P0 BRA `(.L_x_215) ;  /* 0x0000002800780947 */ /* 0x000fea0003800000 */
[----:B------:R-:W-:Y:S02]  /*dc20*/  ULDC UR4, c[0x0][0xac8] ;  /* 0x0002b20000047ab9 */ /* 0x000fe40000000800 */
[----:B------:R-:W-:Y:S02]  /*dc30*/  ISETP.GE.AND P3, PT, R0, UR4, PT ;  /* 0x0000000400007c0c */ /* 0x000fe4000bf66270 */
[----:B------:R-:W-:Y:S02]  /*dc40*/  ISETP.GE.AND P4, PT, R80, UR4, PT ;  /* 0x0000000450007c0c */ /* 0x000fe4000bf86270 */
[----:B------:R-:W-:-:S09]  /*dc50*/  ISETP.GE.AND P5, PT, R82, UR4, PT ;  /* 0x0000000452007c0c */ /* 0x000fd2000bfa6270 */
[-C--:B---3--:R-:W-:Y:S02]  /*dc60*/  @!P3 LEA R2, P0, R0, R17.reuse, 0x1 ;  /* 0x000000110002b211 */ /* 0x088fe400078008ff */
[-C--:B------:R-:W-:Y:S02]  /*dc70*/  @!P4 LEA R4, P1, R80, R17.reuse, 0x1 ;  /* 0x000000115004c211 */ /* 0x080fe400078208ff */
[----:B------:R-:W-:Y:S02]  /*dc80*/  @!P5 LEA R6, P2, R82, R17, 0x1 ;  /* 0x000000115206d211 */ /* 0x000fe400078408ff */
[-C--:B0-----:R-:W-:Y:S02]  /*dc90*/  @!P3 LEA.HI.X R3, R0, R9.reuse, R86, 0x1, P0 ;  /* 0x000000090003b211 */ /* 0x081fe400000f0c56 */
[-C--:B------:R-:W-:Y:S02]  /*dca0*/  @!P4 LEA.HI.X R5, R80, R9.reuse, R85, 0x1, P1 ;  /* 0x000000095005c211 */ /* 0x080fe400008f0c55 */
[----:B----4-:R-:W-:Y:S01]  /*dcb0*/  @!P5 LEA.HI.X R7, R82, R9, R81, 0x1, P2 ;  /* 0x000000095207d211 */ /* 0x010fe200010f0c51 */
[----:B------:R0:W-:Y:S01]  /*dcc0*/  @!P3 ST.E.128 desc[UR36][R2.64], R24 ;  /* 0x000000180200b985 */ /* 0x0001e2000c101d24 */
[----:B------:R-:W-:-:S03]  /*dcd0*/  ISETP.GE.AND P0, PT, R84, UR4, PT ;  /* 0x0000000454007c0c */ /* 0x000fc6000bf06270 */
[----:B------:R0:W-:Y:S04]  /*dce0*/  @!P4 ST.E.128 desc[UR36][R4.64], R40 ;  /* 0x000000280400c985 */ /* 0x0001e8000c101d24 */
[----:B------:R0:W-:Y:S06]  /*dcf0*/  @!P5 ST.E.128 desc[UR36][R6.64], R56 ;  /* 0x000000380600d985 */ /* 0x0001ec000c101d24 */
[----:B------:R-:W-:Y:S05]  /*dd00*/  @P0 BRA `(.L_x_215) ;  /* 0x00000028003c0947 */ /* 0x000fea0003800000 */
[----:B0-----:R-:W-:-:S04]  /*dd10*/  LEA R2, P0, R84, R17, 0x1 ;  /* 0x0000001154027211 */ /* 0x001fc800078008ff */
[----:B------:R-:W-:-:S05]  /*dd20*/  LEA.HI.X R3, R84, R9, R83, 0x1, P0 ;  /* 0x0000000954037211 */ /* 0x000fca00000f0c53 */
[----:B------:R0:W-:Y:S01]  /*dd30*/  ST.E.128 desc[UR36][R2.64], R72 ;  /* 0x0000004802007985 */ /* 0x0001e2000c101d24 */
[----:B------:R-:W-:Y:S05]  /*dd40*/  BRA `(.L_x_215) ;  /* 0x00000028002c7947 */ /* 0x000fea0003800000 */
.L_x_208:
[----:B------:R-:W-:Y:S01]  /*dd50*/  ULDC.64 UR14, c[0x0][0xb08] ;  /* 0x0002c200000e7ab9 */ /* 0x000fe20000000a00 */
[----:B------:R-:W-:Y:S01]  /*dd60*/  R2UR UR18, R216 ;  /* 0x00000000d81272ca */ /* 0x000fe200000e0000 */
[----:B------:R-:W-:Y:S01]  /*dd70*/  UIMAD UR12, UR16, UR14, URZ ;  /* 0x0000000e100c72a4 */ /* 0x000fe2000f8e023f */
[----:B------:R-:W-:Y:S01]  /*dd80*/  R2UR UR17, R215 ;  /* 0x00000000d71172ca */ /* 0x000fe200000e0000 */
[----:B------:R-:W-:Y:S01]  /*dd90*/  UIMAD.WIDE.U32 UR10, UR4, UR14, URZ ;  /* 0x0000000e040a72a5 */ /* 0x000fe2000f8e003f */
[----:B0-----:R-:W-:Y:S01]  /*dda0*/  IMAD.MOV.U32 R5, RZ, RZ, R8 ;  /* 0x000000ffff057224 */ /* 0x001fe200078e0008 */
[----:B------:R-:W-:Y:S01]  /*ddb0*/  UIMAD UR12, UR4, UR15, UR12 ;  /* 0x0000000f040c72a4 */ /* 0x000fe2000f8e020c */
[C---:B------:R-:W-:Y:S01]  /*ddc0*/  VIADD R160, R23.reuse, 0x78 ;  /* 0x0000007817a07836 */ /* 0x040fe20000000000 */
[----:B------:R-:W-:Y:S01]  /*ddd0*/  USHF.R.S32.HI UR4, URZ, 0x1f, UR9 ;  /* 0x0000001f3f047899 */ /* 0x000fe20008011409 */
[C---:B------:R-:W-:Y:S01]  /*dde0*/  VIADD R162, R23.reuse, 0x70 ;  /* 0x0000007017a27836 */ /* 0x040fe20000000000 */
[----:B------:R-:W-:Y:S01]  /*ddf0*/  UIADD3 UR11, UR11, UR12, URZ ;  /* 0x0000000c0b0b7290 */ /* 0x000fe2000fffe03f */
[C---:B------:R-:W-:Y:S01]  /*de00*/  VIADD R164, R23.reuse, 0x68 ;  /* 0x0000006817a47836 */ /* 0x040fe20000000000 */
[----:B------:R-:W-:Y:S01]  /*de10*/  ULDC.64 UR14, c[0x0][0xb40] ;  /* 0x0002d000000e7ab9 */ /* 0x000fe20000000a00 */
[----:B------:R-:W-:Y:S01]  /*de20*/  ULDC.64 UR12, c[0x0][0xb38] ;  /* 0x0002ce00000c7ab9 */ /* 0x000fe20000000a00 */
[----:B------:R-:W-:Y:S01]  /*de30*/  UIMAD UR4, UR4, UR14, URZ ;  /* 0x0000000e040472a4 */ /* 0x000fe2000f8e023f */
[C---:B------:R-:W-:Y:S01]  /*de40*/  VIADD R166, R23.reuse, 0x60 ;  /* 0x0000006017a67836 */ /* 0x040fe20000000000 */
[----:B------:R-:W-:Y:S01]  /*de50*/  UIMAD.WIDE.U32 UR10, UR18, UR12, UR10 ;  /* 0x0000000c120a72a5 */ /* 0x000fe2000f8e000a */
[C---:B------:R-:W-:Y:S01]  /*de60*/  VIADD R168, R23.reuse, 0x58 ;  /* 0x0000005817a87836 */ /* 0x040fe20000000000 */
[----:B------:R-:W-:Y:S01]  /*de70*/  UIMAD UR4, UR9, UR15, UR4 ;  /* 0x0000000f090472a4 */ /* 0x000fe2000f8e0204 */
[C---:B------:R-:W-:Y:S01]  /*de80*/  VIADD R170, R23.reuse, 0x50 ;  /* 0x0000005017aa7836 */ /* 0x040fe20000000000 */
[----:B------:R-:W-:Y:S01]  /*de90*/  UIMAD UR11, UR18, UR13, UR11 ;  /* 0x0000000d120b72a4 */ /* 0x000fe2000f8e020b */
[C---:B------:R-:W-:Y:S01]  /*dea0*/  VIADD R172, R23.reuse, 0x48 ;  /* 0x0000004817ac7836 */ /* 0x040fe20000000000 */
[----:B------:R-:W-:Y:S01]  /*deb0*/  UIADD3 UR8, UR8, 0x38820, URZ ;  /* 0x0003882008087890 */ /* 0x000fe2000fffe03f */
[C---:B------:R-:W-:Y:S01]  /*dec0*/  VIADD R174, R23.reuse, 0x40 ;  /* 0x0000004017ae7836 */ /* 0x040fe20000000000 */
[----:B------:R-:W-:Y:S01]  /*ded0*/  UIMAD.WIDE.U32 UR10, UR9, UR14, UR10 ;  /* 0x0000000e090a72a5 */ /* 0x000fe2000f8e000a */
[C---:B------:R-:W-:Y:S01]  /*dee0*/  VIADD R176, R23.reuse, 0x38 ;  /* 0x0000003817b07836 */ /* 0x040fe20000000000 */
[----:B------:R-:W-:Y:S01]  /*def0*/  ULDC.64 UR12, c[0x0][0xb48] ;  /* 0x0002d200000c7ab9 */ /* 0x000fe20000000a00 */
[----:B------:R-:W-:Y:S01]  /*df00*/  @UP1 ULDC UR9, c[0x0][0xbec] ;  /* 0x0002fb0000091ab9 */ /* 0x000fe20000000800 */
[----:B------:R-:W-:Y:S01]  /*df10*/  UIADD3 UR11, UR11, UR4, URZ ;  /* 0x000000040b0b7290 */ /* 0x000fe2000fffe03f */
[----:B------:R-:W-:Y:S01]  /*df20*/  @P1 IMAD.HI.U32 R0, R8, UR9, RZ ;  /* 0x0000000908001c27 */ /* 0x000fe2000f8e00ff */
[----:B------:R-:W-:Y:S01]  /*df30*/  UPRMT UR8, URZ, 0x654, UR8 ;  /* 0x000006543f087896 */ /* 0x000fe20008000008 */
[----:B------:R-:W-:Y:S01]  /*df40*/  BSSY B1, `(.L_x_216) ;  /* 0x00000d5000017945 */ /* 0x000fe20003800000 */
[----:B------:R-:W-:Y:S01]  /*df50*/  @UP1 ULDC UR4, c[0x0][0xbf0] ;  /* 0x0002fc0000041ab9 */ /* 0x000fe20000000800 */
[----:B------:R-:W-:Y:S01]  /*df60*/  UIMAD.WIDE.U32 UR10, UR17, UR12, UR10 ;  /* 0x0000000c110a72a5 */ /* 0x000fe2000f8e000a */
[----:B------:R-:W-:Y:S01]  /*df70*/  @P1 SHF.R.U32.HI R5, RZ, UR4, R0 ;  /* 0x00000004ff051c19 */ /* 0x000fe20008011600 */
[----:B------:R-:W-:Y:S01]  /*df80*/  VIADD R178, R23, 0x30 ;  /* 0x0000003017b27836 */ /* 0x000fe20000000000 */
[----:B------:R-:W-:Y:S01]  /*df90*/  SHF.R.S32.HI R18, RZ, 0x1f, R217 ;  /* 0x0000001fff127819 */ /* 0x000fe200000114d9 */
[----:B------:R-:W-:Y:S01]  /*dfa0*/  UIMAD UR4, UR17, UR13, UR11 ;  /* 0x0000000d110472a4 */ /* 0x000fe2000f8e020b */
[--C-:B------:R-:W-:Y:S01]  /*dfb0*/  SHF.R.S32.HI R0, RZ, 0x1f, R5.reuse ;  /* 0x0000001fff007819 */ /* 0x100fe20000011405 */
[----:B------:R-:W-:Y:S01]  /*dfc0*/  IMAD.MOV R7, RZ, RZ, -R5 ;  /* 0x000000ffff077224 */ /* 0x000fe200078e0a05 */
[----:B------:R-:W-:Y:S01]  /*dfd0*/  ULDC.64 UR12, c[0x0][0xb30] ;  /* 0x0002cc00000c7ab9 */ /* 0x000fe20000000a00 */
[----:B------:R-:W-:Y:S01]  /*dfe0*/  IMAD.U32 R3, RZ, RZ, UR11 ;  /* 0x0000000bff037e24 */ /* 0x000fe2000f8e00ff */
[----:B------:R-:W-:Y:S01]  /*dff0*/  SYNCS.ARRIVE.TRANS64.RED.A1T0 RZ, [UR8], RZ ;  /* 0x000000ffffff79a7 */ /* 0x000fe20008100408 */
[----:B------:R-:W-:Y:S01]  /*e000*/  IMAD R7, R7, UR20, R8 ;  /* 0x0000001407077c24 */ /* 0x000fe2000f8e0208 */
[----:B------:R-:W-:Y:S01]  /*e010*/  SHF.R.S32.HI R20, RZ, 0x1f, R218 ;  /* 0x0000001fff147819 */ /* 0x000fe200000114da */
[----:B------:R-:W-:Y:S01]  /*e020*/  IMAD R0, R0, UR12, RZ ;  /* 0x0000000c00007c24 */ /* 0x000fe2000f8e02ff */
[----:B------:R-:W-:Y:S01]  /*e030*/  SHF.R.S32.HI R22, RZ, 0x1f, R219 ;  /* 0x0000001fff167819 */ /* 0x000fe200000114db */
[----:B------:R-:W-:Y:S01]  /*e040*/  IMAD.U32 R2, RZ, RZ, UR10 ;  /* 0x0000000aff027e24 */ /* 0x000fe2000f8e00ff */
[----:B------:R-:W-:Y:S01]  /*e050*/  ULDC.64 UR10, c[0x0][0xb28] ;  /* 0x0002ca00000a7ab9 */ /* 0x000fe20000000a00 */
[----:B------:R-:W-:Y:S01]  /*e060*/  IMAD.U32 R3, RZ, RZ, UR4 ;  /* 0x00000004ff037e24 */ /* 0x000fe2000f8e00ff */
[----:B------:R-:W-:Y:S01]  /*e070*/  SHF.R.S32.HI R152, RZ, 0x1f, R220 ;  /* 0x0000001fff987819 */ /* 0x000fe200000114dc */
[C---:B------:R-:W-:Y:S01]  /*e080*/  IMAD R9, R5.reuse, UR13, R0 ;  /* 0x0000000d05097c24 */ /* 0x040fe2000f8e0200 */
[----:B------:R-:W-:Y:S01]  /*e090*/  SHF.R.S32.HI R0, RZ, 0x1f, R7 ;  /* 0x0000001fff007819 */ /* 0x000fe20000011407 */
[----:B------:R-:W-:Y:S01]  /*e0a0*/  IMAD.WIDE.U32 R2, R5, UR12, R2 ;  /* 0x0000000c05027c25 */ /* 0x000fe2000f8e0002 */
[----:B------:R-:W-:-:S02]  /*e0b0*/  SHF.R.S32.HI R153, RZ, 0x1f, R221 ;  /* 0x0000001fff997819 */ /* 0x000fc400000114dd */
[----:B------:R-:W-:Y:S01]  /*e0c0*/  SHF.R.S32.HI R154, RZ, 0x1f, R222 ;  /* 0x0000001fff9a7819 */ /* 0x000fe200000114de */
[----:B------:R-:W-:Y:S01]  /*e0d0*/  IMAD R0, R0, UR10, RZ ;  /* 0x0000000a00007c24 */ /* 0x000fe2000f8e02ff */
[----:B------:R-:W-:Y:S01]  /*e0e0*/  SHF.R.S32.HI R155, RZ, 0x1f, R223 ;  /* 0x0000001fff9b7819 */ /* 0x000fe200000114df */
[----:B------:R-:W-:Y:S01]  /*e0f0*/  IMAD.IADD R3, R3, 0x1, R9 ;  /* 0x0000000103037824 */ /* 0x000fe200078e0209 */
[----:B------:R-:W-:Y:S01]  /*e100*/  SHF.R.S32.HI R156, RZ, 0x1f, R224 ;  /* 0x0000001fff9c7819 */ /* 0x000fe200000114e0 */
[C---:B------:R-:W-:Y:S01]  /*e110*/  IMAD R5, R7.reuse, UR11, R0 ;  /* 0x0000000b07057c24 */ /* 0x040fe2000f8e0200 */
[----:B------:R-:W-:Y:S01]  /*e120*/  SHF.R.S32.HI R157, RZ, 0x1f, R225 ;  /* 0x0000001fff9d7819 */ /* 0x000fe200000114e1 */
[----:B------:R-:W-:Y:S01]  /*e130*/  IMAD.WIDE.U32 R2, R7, UR10, R2 ;  /* 0x0000000a07027c25 */ /* 0x000fe2000f8e0002 */
[----:B------:R-:W-:Y:S01]  /*e140*/  ULDC.64 UR10, c[0x0][0xb00] ;  /* 0x0002c000000a7ab9 */ /* 0x000fe20000000a00 */
[----:B------:R-:W-:Y:S02]  /*e150*/  SHF.R.S32.HI R158, RZ, 0x1f, R226 ;  /* 0x0000001fff9e7819 */ /* 0x000fe400000114e2 */
[----:B------:R-:W-:Y:S01]  /*e160*/  IMAD.IADD R3, R3, 0x1, R5 ;  /* 0x0000000103037824 */ /* 0x000fe200078e0205 */
[C---:B------:R-:W-:Y:S01]  /*e170*/  LEA R0, P1, R2.reuse, UR10, 0x2 ;  /* 0x0000000a02007c11 */ /* 0x040fe2000f8210ff */
[C---:B------:R-:W-:Y:S01]  /*e180*/  VIADD R180, R23.reuse, 0x28 ;  /* 0x0000002817b47836 */ /* 0x040fe20000000000 */
[----:B------:R-:W-:Y:S01]  /*e190*/  SHF.R.S32.HI R160, RZ, 0x1f, R160 ;  /* 0x0000001fffa07819 */ /* 0x000fe200000114a0 */
[C---:B------:R-:W-:Y:S01]  /*e1a0*/  VIADD R182, R23.reuse, 0x20 ;  /* 0x0000002017b67836 */ /* 0x040fe20000000000 */
[----:B------:R-:W-:Y:S01]  /*e1b0*/  LEA.HI.X R12, R2, UR11, R3, 0x2, P1 ;  /* 0x0000000b020c7c11 */ /* 0x000fe200088f1403 */
[C---:B------:R-:W-:Y:S01]  /*e1c0*/  VIADD R184, R23.reuse, 0x18 ;  /* 0x0000001817b87836 */ /* 0x040fe20000000000 */
[----:B------:R0:W1:Y:S01]  /*e1d0*/  SHFL.IDX PT, R2, R0, RZ, 0x1c1f ;  /* 0x001c1fff00027589 */ /* 0x00006200000e0000 */
[C---:B------:R-:W-:Y:S01]  /*e1e0*/  VIADD R186, R23.reuse, 0x10 ;  /* 0x0000001017ba7836 */ /* 0x040fe20000000000 */
[C---:B------:R-:W-:Y:S01]  /*e1f0*/  IADD3 R161, R23.reuse, 0x70, RZ ;  /* 0x0000007017a17810 */ /* 0x040fe20007ffe0ff */
[C---:B------:R-:W-:Y:S01]  /*e200*/  VIADD R188, R23.reuse, 0x8 ;  /* 0x0000000817bc7836 */ /* 0x040fe20000000000 */
[----:B------:R0:W2:Y:S01]  /*e210*/  SHFL.IDX PT, R3, R12, RZ, 0x1c1f ;  /* 0x001c1fff0c037589 */ /* 0x0000a200000e0000 */
        /* <DEDUP_REMOVED lines=17> */
[C---:B------:R-:W-:Y:S01]  /*e330*/  IADD3 R177, R23.reuse, 0x30, RZ ;  /* 0x0000003017b17810 */ /* 0x040fe20007ffe0ff */
[C---:B------:R-:W-:Y:S01]  /*e340*/  VIADD R181, R23.reuse, 0x20 ;  /* 0x0000002017b57836 */ /* 0x040fe20000000000 */
[----:B------:R-:W-:Y:S01]  /*e350*/  SHF.R.S32.HI R178, RZ, 0x1f, R178 ;  /* 0x0000001fffb27819 */ /* 0x000fe200000114b2 */
[C---:B------:R-:W-:Y:S01]  /*e360*/  VIADD R183, R23.reuse, 0x18 ;  /* 0x0000001817b77836 */ /* 0x040fe20000000000 */
[----:B------:R-:W-:Y:S01]  /*e370*/  SHF.R.S32.HI R180, RZ, 0x1f, R180 ;  /* 0x0000001fffb47819 */ /* 0x000fe200000114b4 */
[C---:B------:R-:W-:Y:S01]  /*e380*/  VIADD R185, R23.reuse, 0x10 ;  /* 0x0000001017b97836 */ /* 0x040fe20000000000 */
[----:B------:R-:W-:Y:S01]  /*e390*/  SHF.R.S32.HI R182, RZ, 0x1f, R182 ;  /* 0x0000001fffb67819 */ /* 0x000fe200000114b6 */
[----:B------:R-:W-:Y:S01]  /*e3a0*/  VIADD R187, R23, 0x8 ;  /* 0x0000000817bb7836 */ /* 0x000fe20000000000 */
[----:B------:R-:W-:-:S02]  /*e3b0*/  SHF.R.S32.HI R184, RZ, 0x1f, R184 ;  /* 0x0000001fffb87819 */ /* 0x000fc400000114b8 */
[----:B------:R-:W-:Y:S02]  /*e3c0*/  SHF.R.S32.HI R186, RZ, 0x1f, R186 ;  /* 0x0000001fffba7819 */ /* 0x000fe400000114ba */
[----:B------:R-:W-:Y:S01]  /*e3d0*/  SHF.R.S32.HI R188, RZ, 0x1f, R188 ;  /* 0x0000001fffbc7819 */ /* 0x000fe200000114bc */
[----:B012---:R-:W-:Y:S06]  /*e3e0*/  @P2 BRA `(.L_x_217) ;  /* 0x0000000800282947 */ /* 0x007fec0003800000 */
[----:B------:R-:W-:Y:S01]  /*e3f0*/  ULDC UR4, c[0x0][0xac8] ;  /* 0x0002b20000047ab9 */ /* 0x000fe20000000800 */
[C---:B------:R-:W-:Y:S01]  /*e400*/  VIADD R19, R23.reuse, 0xe0 ;  /* 0x000000e017137836 */ /* 0x040fe20000000000 */
[C---:B------:R-:W-:Y:S01]  /*e410*/  ISETP.GE.AND P2, PT, R23.reuse, UR4, PT ;  /* 0x0000000417007c0c */ /* 0x040fe2000bf46270 */
[----:B------:R-:W-:Y:S01]  /*e420*/  VIADD R21, R23, 0xe8 ;  /* 0x000000e817157836 */ /* 0x000fe20000000000 */
[----:B------:R-:W-:Y:S01]  /*e430*/  ISETP.GE.AND P1, PT, R187, UR4, PT ;  /* 0x00000004bb007c0c */ /* 0x000fe2000bf26270 */
[----:B------:R-:W-:Y:S01]  /*e440*/  VIADD R17, R23, 0xf0 ;  /* 0x000000f017117836 */ /* 0x000fe20000000000 */
[----:B------:R-:W-:Y:S01]  /*e450*/  ISETP.GE.AND P3, PT, R185, UR4, PT ;  /* 0x00000004b9007c0c */ /* 0x000fe2000bf66270 */
[----:B------:R-:W-:Y:S01]  /*e460*/  VIADD R13, R23, 0xf8 ;  /* 0x000000f8170d7836 */ /* 0x000fe20000000000 */
[----:B------:R-:W-:-:S07]  /*e470*/  ISETP.GE.AND P4, PT, R183, UR4, PT ;  /* 0x00000004b7007c0c */ /* 0x000fce000bf86270 */
[----:B------:R-:W-:Y:S02]  /*e480*/  @!P2 IMAD.WIDE R4, R23, 0x4, R2 ;  /* 0x000000041704a825 */ /* 0x000fe400078e0202 */
[----:B------:R-:W-:-:S03]  /*e490*/  @!P1 LEA R6, P5, R187, R2, 0x2 ;  /* 0x00000002bb069211 */ /* 0x000fc600078a10ff */
[----:B------:R0:W-:Y:S01]  /*e4a0*/  @!P2 ST.E.64 desc[UR36][R4.64], R24 ;  /* 0x000000180400a985 */ /* 0x0001e2000c101b24 */
[----:B------:R-:W-:Y:S02]  /*e4b0*/  ISETP.GE.AND P2, PT, R181, UR4, PT ;  /* 0x00000004b5007c0c */ /* 0x000fe4000bf46270 */
[----:B------:R-:W-:-:S05]  /*e4c0*/  @!P1 LEA.HI.X R7, R187, R3, R188, 0x2, P5 ;  /* 0x00000003bb079211 */ /* 0x000fca00028f14bc */
[----:B------:R1:W-:Y:S01]  /*e4d0*/  @!P1 ST.E.64 desc[UR36][R6.64], R28 ;  /* 0x0000001c06009985 */ /* 0x0003e2000c101b24 */
[----:B------:R-:W-:Y:S02]  /*e4e0*/  ISETP.GE.AND P1, PT, R179, UR4, PT ;  /* 0x00000004b3007c0c */ /* 0x000fe4000bf26270 */
[----:B0-----:R-:W-:-:S04]  /*e4f0*/  @!P3 LEA R4, P6, R185, R2, 0x2 ;  /* 0x00000002b904b211 */ /* 0x001fc800078c10ff */
[----:B------:R-:W-:Y:S02]  /*e500*/  @!P3 LEA.HI.X R5, R185, R3, R186, 0x2, P6 ;  /* 0x00000003b905b211 */ /* 0x000fe400030f14ba */
[----:B-1----:R-:W-:-:S03]  /*e510*/  @!P4 LEA R6, P5, R183, R2, 0x2 ;  /* 0x00000002b706c211 */ /* 0x002fc600078a10ff */
        /* <DEDUP_REMOVED lines=34> */
[----:B------:R-:W-:Y:S02]  /*e740*/  @!P4 LEA.HI.X R7, R167, R3, R168, 0x2, P5 ;  /* 0x00000003a707c211 */ /* 0x000fe400028f14a8 */
[----:B------:R-:W-:-:S03]  /*e750*/  ISETP.GE.AND P5, PT, R159, UR4, PT ;  /* 0x000000049f007c0c */ /* 0x000fc6000bfa6270 */
[----:B------:R1:W-:Y:S01]  /*e760*/  @!P4 ST.E.64 desc[UR36][R6.64], R68 ;  /* 0x000000440600c985 */ /* 0x0003e2000c101b24 */
[----:B------:R-:W-:Y:S02]  /*e770*/  ISETP.GE.AND P4, PT, R226, UR4, PT ;  /* 0x00000004e2007c0c */ /* 0x000fe4000bf86270 */
[----:B0-----:R-:W-:-:S04]  /*e780*/  @!P2 LEA R4, P6, R165, R2, 0x2 ;  /* 0x00000002a504a211 */ /* 0x001fc800078c10ff */
[----:B------:R-:W-:Y:S02]  /*e790*/  @!P2 LEA.HI.X R5, R165, R3, R166, 0x2, P6 ;  /* 0x00000003a505a211 */ /* 0x000fe400030f14a6 */
[----:B-1----:R-:W-:-:S03]  /*e7a0*/  @!P1 LEA R6, P6, R163, R2, 0x2 ;  /* 0x00000002a3069211 */ /* 0x002fc600078c10ff */
[----:B------:R0:W-:Y:S01]  /*e7b0*/  @!P2 ST.E.64 desc[UR36][R4.64], R72 ;  /* 0x000000480400a985 */ /* 0x0001e2000c101b24 */
[----:B------:R-:W-:Y:S02]  /*e7c0*/  @!P1 LEA.HI.X R7, R163, R3, R164, 0x2, P6 ;  /* 0x00000003a3079211 */ /* 0x000fe400030f14a4 */
[----:B------:R-:W-:-:S03]  /*e7d0*/  @!P4 LEA R10, P6, R226, R2, 0x2 ;  /* 0x00000002e20ac211 */ /* 0x000fc600078c10ff */
[----:B------:R1:W-:Y:S01]  /*e7e0*/  @!P1 ST.E.64 desc[UR36][R6.64], R76 ;  /* 0x0000004c06009985 */ /* 0x0003e2000c101b24 */
[----:B------:R-:W-:Y:S02]  /*e7f0*/  ISETP.GE.AND P1, PT, R225, UR4, PT ;  /* 0x00000004e1007c0c */ /* 0x000fe4000bf26270 */
[----:B------:R-:W-:Y:S02]  /*e800*/  @!P4 LEA.HI.X R11, R226, R3, R158, 0x2, P6 ;  /* 0x00000003e20bc211 */ /* 0x000fe400030f149e */
[----:B0-----:R-:W-:-:S04]  /*e810*/  @!P3 LEA R4, P2, R161, R2, 0x2 ;  /* 0x00000002a104b211 */ /* 0x001fc800078410ff */
[----:B------:R-:W-:Y:S02]  /*e820*/  @!P3 LEA.HI.X R5, R161, R3, R162, 0x2, P2 ;  /* 0x00000003a105b211 */ /* 0x000fe400010f14a2 */
[----:B------:R-:W-:-:S03]  /*e830*/  @!P5 LEA R8, P2, R159, R2, 0x2 ;  /* 0x000000029f08d211 */ /* 0x000fc600078410ff */
[----:B------:R0:W-:Y:S01]  /*e840*/  @!P3 ST.E.64 desc[UR36][R4.64], R80 ;  /* 0x000000500400b985 */ /* 0x0001e2000c101b24 */
[----:B------:R-:W-:Y:S02]  /*e850*/  ISETP.GE.AND P3, PT, R224, UR4, PT ;  /* 0x00000004e0007c0c */ /* 0x000fe4000bf66270 */
[----:B------:R-:W-:Y:S02]  /*e860*/  @!P5 LEA.HI.X R9, R159, R3, R160, 0x2, P2 ;  /* 0x000000039f09d211 */ /* 0x000fe400010f14a0 */
[----:B------:R-:W-:-:S03]  /*e870*/  ISETP.GE.AND P2, PT, R223, UR4, PT ;  /* 0x00000004df007c0c */ /* 0x000fc6000bf46270 */
[----:B------:R2:W-:Y:S01]  /*e880*/  @!P5 ST.E.64 desc[UR36][R8.64], R84 ;  /* 0x000000540800d985 */ /* 0x0005e2000c101b24 */
[----:B------:R-:W-:-:S03]  /*e890*/  @!P1 LEA R14, P5, R225, R2, 0x2 ;  /* 0x00000002e10e9211 */ /* 0x000fc600078a10ff */
[----:B------:R3:W-:Y:S01]  /*e8a0*/  @!P4 ST.E.64 desc[UR36][R10.64], R88 ;  /* 0x000000580a00c985 */ /* 0x0007e2000c101b24 */
[----:B------:R-:W-:Y:S02]  /*e8b0*/  ISETP.GE.AND P4, PT, R222, UR4, PT ;  /* 0x00000004de007c0c */ /* 0x000fe4000bf86270 */
[CC--:B-1----:R-:W-:Y:S02]  /*e8c0*/  @!P3 LEA R6, P6, R224.reuse, R2.reuse, 0x2 ;  /* 0x00000002e006b211 */ /* 0x0c2fe400078c10ff */
[-C--:B------:R-:W-:Y:S02]  /*e8d0*/  @!P1 LEA.HI.X R15, R225, R3.reuse, R157, 0x2, P5 ;  /* 0x00000003e10f9211 */ /* 0x080fe400028f149d */
[----:B------:R-:W-:Y:S02]  /*e8e0*/  @!P3 LEA.HI.X R7, R224, R3, R156, 0x2, P6 ;  /* 0x00000003e007b211 */ /* 0x000fe400030f149c */
[----:B------:R-:W-:Y:S01]  /*e8f0*/  ISETP.GE.AND P6, PT, R221, UR4, PT ;  /* 0x00000004dd007c0c */ /* 0x000fe2000bfc6270 */
[----:B------:R-:W-:Y:S01]  /*e900*/  @!P1 ST.E.64 desc[UR36][R14.64], R92 ;  /* 0x0000005c0e009985 */ /* 0x000fe2000c101b24 */
[----:B0-----:R-:W-:-:S03]  /*e910*/  @!P2 LEA R4, P5, R223, R2, 0x2 ;  /* 0x00000002df04a211 */ /* 0x001fc600078a10ff */
[----:B------:R0:W-:Y:S01]  /*e920*/  @!P3 ST.E.64 desc[UR36][R6.64], R96 ;  /* 0x000000600600b985 */ /* 0x0001e2000c101b24 */
[-C--:B------:R-:W-:Y:S02]  /*e930*/  @!P2 LEA.HI.X R5, R223, R3.reuse, R155, 0x2, P5 ;  /* 0x00000003df05a211 */ /* 0x080fe400028f149b */
[----:B------:R-:W-:Y:S02]  /*e940*/  ISETP.GE.AND P3, PT, R220, UR4, PT ;  /* 0x00000004dc007c0c */ /* 0x000fe4000bf66270 */
[CC--:B--2---:R-:W-:Y:S01]  /*e950*/  @!P4 LEA R8, P1, R222.reuse, R2.reuse, 0x2 ;  /* 0x00000002de08c211 */ /* 0x0c4fe200078210ff */
[----:B------:R1:W-:Y:S01]  /*e960*/  @!P2 ST.E.64 desc[UR36][R4.64], R100 ;  /* 0x000000640400a985 */ /* 0x0003e2000c101b24 */
[----:B------:R-:W-:Y:S02]  /*e970*/  ISETP.GE.AND P2, PT, R219, UR4, PT ;  /* 0x00000004db007c0c */ /* 0x000fe4000bf46270 */
[----:B---3--:R-:W-:Y:S02]  /*e980*/  @!P6 LEA R10, P5, R221, R2, 0x2 ;  /* 0x00000002dd0ae211 */ /* 0x008fe400078a10ff */
[----:B------:R-:W-:-:S02]  /*e990*/  @!P4 LEA.HI.X R9, R222, R3, R154, 0x2, P1 ;  /* 0x00000003de09c211 */ /* 0x000fc400008f149a */
[----:B------:R-:W-:Y:S02]  /*e9a0*/  @!P6 LEA.HI.X R11, R221, R3, R153, 0x2, P5 ;  /* 0x00000003dd0be211 */ /* 0x000fe400028f1499 */
[----:B------:R-:W-:Y:S01]  /*e9b0*/  ISETP.GE.AND P1, PT, R218, UR4, PT ;  /* 0x00000004da007c0c */ /* 0x000fe2000bf26270 */
[----:B------:R2:W-:Y:S01]  /*e9c0*/  @!P4 ST.E.64 desc[UR36][R8.64], R104 ;  /* 0x000000680800c985 */ /* 0x0005e2000c101b24 */
[----:B------:R-:W-:-:S03]  /*e9d0*/  ISETP.GE.AND P5, PT, R217, UR4, PT ;  /* 0x00000004d9007c0c */ /* 0x000fc6000bfa6270 */
[----:B------:R3:W-:Y:S01]  /*e9e0*/  @!P6 ST.E.64 desc[UR36][R10.64], R108 ;  /* 0x0000006c0a00e985 */ /* 0x0007e2000c101b24 */
[CC--:B0-----:R-:W-:Y:S02]  /*e9f0*/  @!P3 LEA R6, P6, R220.reuse, R2.reuse, 0x2 ;  /* 0x00000002dc06b211 */ /* 0x0c1fe400078c10ff */
[CC--:B-1----:R-:W-:Y:S02]  /*ea00*/  @!P2 LEA R4, P4, R219.reuse, R2.reuse, 0x2 ;  /* 0x00000002db04a211 */ /* 0x0c2fe400078810ff */
[-C--:B------:R-:W-:Y:S02]  /*ea10*/  @!P3 LEA.HI.X R7, R220, R3.reuse, R152, 0x2, P6 ;  /* 0x00000003dc07b211 */ /* 0x080fe400030f1498 */
[----:B------:R-:W-:Y:S02]  /*ea20*/  @!P2 LEA.HI.X R5, R219, R3, R22, 0x2, P4 ;  /* 0x00000003db05a211 */ /* 0x000fe400020f1416 */
[----:B------:R-:W-:Y:S01]  /*ea30*/  ISETP.GE.AND P4, PT, R214, UR4, PT ;  /* 0x00000004d6007c0c */ /* 0x000fe2000bf86270 */
[----:B------:R0:W-:Y:S01]  /*ea40*/  @!P3 ST.E.64 desc[UR36][R6.64], R112 ;  /* 0x000000700600b985 */ /* 0x0001e2000c101b24 */
[----:B------:R-:W-:-:S03]  /*ea50*/  @!P1 LEA R14, P6, R218, R2, 0x2 ;  /* 0x00000002da0e9211 */ /* 0x000fc600078c10ff */
[----:B------:R1:W-:Y:S01]  /*ea60*/  @!P2 ST.E.64 desc[UR36][R4.64], R116 ;  /* 0x000000740400a985 */ /* 0x0003e2000c101b24 */
[CC--:B--2---:R-:W-:Y:S02]  /*ea70*/  @!P5 LEA R8, P2, R217.reuse, R2.reuse, 0x2 ;  /* 0x00000002d908d211 */ /* 0x0c4fe400078410ff */
[-C--:B------:R-:W-:Y:S02]  /*ea80*/  @!P1 LEA.HI.X R15, R218, R3.reuse, R20, 0x2, P6 ;  /* 0x00000003da0f9211 */ /* 0x080fe400030f1414 */
[----:B------:R-:W-:Y:S02]  /*ea90*/  @!P5 LEA.HI.X R9, R217, R3, R18, 0x2, P2 ;  /* 0x00000003d909d211 */ /* 0x000fe400010f1412 */
[----:B------:R-:W-:Y:S01]  /*eaa0*/  ISETP.GE.AND P2, PT, R213, UR4, PT ;  /* 0x00000004d5007c0c */ /* 0x000fe2000bf46270 */
[----:B------:R-:W-:Y:S01]  /*eab0*/  @!P1 ST.E.64 desc[UR36][R14.64], R120 ;  /* 0x000000780e009985 */ /* 0x000fe2000c101b24 */
[----:B---3--:R-:W-:Y:S02]  /*eac0*/  SHF.R.S32.HI R11, RZ, 0x1f, R214 ;  /* 0x0000001fff0b7819 */ /* 0x008fe400000114d6 */
[----:B------:R-:W-:Y:S01]  /*ead0*/  @!P4 LEA R10, P3, R214, R2, 0x2 ;  /* 0x00000002d60ac211 */ /* 0x000fe200078610ff */
[----:B------:R2:W-:Y:S01]  /*eae0*/  @!P5 ST.E.64 desc[UR36][R8.64], R124 ;  /* 0x0000007c0800d985 */ /* 0x0005e2000c101b24 */
[----:B------:R-:W-:-:S02]  /*eaf0*/  ISETP.GE.AND P1, PT, R19, UR4, PT ;  /* 0x0000000413007c0c */ /* 0x000fc4000bf26270 */
[----:B------:R-:W-:Y:S02]  /*eb00*/  @!P4 LEA.HI.X R11, R214, R3, R11, 0x2, P3 ;  /* 0x00000003d60bc211 */ /* 0x000fe400018f140b */
[----:B------:R-:W-:Y:S02]  /*eb10*/  ISETP.GE.AND P3, PT, R21, UR4, PT ;  /* 0x0000000415007c0c */ /* 0x000fe4000bf66270 */
[----:B0-----:R-:W-:Y:S01]  /*eb20*/  SHF.R.S32.HI R7, RZ, 0x1f, R213 ;  /* 0x0000001fff077819 */ /* 0x001fe200000114d5 */
[----:B------:R0:W-:Y:S01]  /*eb30*/  @!P4 ST.E.64 desc[UR36][R10.64], R128 ;  /* 0x000000800a00c985 */ /* 0x0001e2000c101b24 */
[----:B------:R-:W-:Y:S02]  /*eb40*/  ISETP.GE.AND P4, PT, R17, UR4, PT ;  /* 0x0000000411007c0c */ /* 0x000fe4000bf86270 */
[----:B------:R-:W-:Y:S02]  /*eb50*/  @!P2 LEA R6, P5, R213, R2, 0x2 ;  /* 0x00000002d506a211 */ /* 0x000fe400078a10ff */
[----:B-1----:R-:W-:-:S02]  /*eb60*/  SHF.R.S32.HI R5, RZ, 0x1f, R19 ;  /* 0x0000001fff057819 */ /* 0x002fc40000011413 */
[-C--:B------:R-:W-:Y:S02]  /*eb70*/  @!P1 LEA R4, P6, R19, R2.reuse, 0x2 ;  /* 0x0000000213049211 */ /* 0x080fe400078c10ff */
[-C--:B------:R-:W-:Y:S02]  /*eb80*/  @!P2 LEA.HI.X R7, R213, R3.reuse, R7, 0x2, P5 ;  /* 0x00000003d507a211 */ /* 0x080fe400028f1407 */
[----:B------:R-:W-:Y:S02]  /*eb90*/  ISETP.GE.AND P5, PT, R13, UR4, PT ;  /* 0x000000040d007c0c */ /* 0x000fe4000bfa6270 */
[----:B------:R-:W-:Y:S01]  /*eba0*/  @!P1 LEA.HI.X R5, R19, R3, R5, 0x2, P6 ;  /* 0x0000000313059211 */ /* 0x000fe200030f1405 */
[----:B------:R1:W-:Y:S01]  /*ebb0*/  @!P2 ST.E.64 desc[UR36][R6.64], R132 ;  /* 0x000000840600a985 */ /* 0x0003e2000c101b24 */
[----:B--2---:R-:W-:Y:S02]  /*ebc0*/  SHF.R.S32.HI R9, RZ, 0x1f, R21 ;  /* 0x0000001fff097819 */ /* 0x004fe40000011415 */
[----:B------:R-:W-:Y:S01]  /*ebd0*/  @!P3 LEA R8, P6, R21, R2, 0x2 ;  /* 0x000000021508b211 */ /* 0x000fe200078c10ff */
[----:B------:R1:W-:Y:S01]  /*ebe0*/  @!P1 ST.E.64 desc[UR36][R4.64], R136 ;  /* 0x0000008804009985 */ /* 0x0003e2000c101b24 */
[----:B0-----:R-:W-:-:S02]  /*ebf0*/  SHF.R.S32.HI R11, RZ, 0x1f, R17 ;  /* 0x0000001fff0b7819 */ /* 0x001fc40000011411 */
[-C--:B------:R-:W-:Y:S02]  /*ec00*/  @!P3 LEA.HI.X R9, R21, R3.reuse, R9, 0x2, P6 ;  /* 0x000000031509b211 */ /* 0x080fe400030f1409 */
[CC--:B------:R-:W-:Y:S02]  /*ec10*/  @!P4 LEA R10, P6, R17.reuse, R2.reuse, 0x2 ;  /* 0x00000002110ac211 */ /* 0x0c0fe400078c10ff */
[----:B------:R-:W-:Y:S01]  /*ec20*/  SHF.R.S32.HI R14, RZ, 0x1f, R13 ;  /* 0x0000001fff0e7819 */ /* 0x000fe2000001140d */
[----:B------:R1:W-:Y:S01]  /*ec30*/  @!P3 ST.E.64 desc[UR36][R8.64], R140 ;  /* 0x0000008c0800b985 */ /* 0x0003e2000c101b24 */
[----:B------:R-:W-:Y:S02]  /*ec40*/  @!P4 LEA.HI.X R11, R17, R3, R11, 0x2, P6 ;  /* 0x00000003110bc211 */ /* 0x000fe400030f140b */
[----:B------:R-:W-:-:S03]  /*ec50*/  @!P5 LEA R2, P6, R13, R2, 0x2 ;  /* 0x000000020d02d211 */ /* 0x000fc600078c10ff */
[----:B------:R1:W-:Y:S01]  /*ec60*/  @!P4 ST.E.64 desc[UR36][R10.64], R144 ;  /* 0x000000900a00c985 */ /* 0x0003e2000c101b24 */
[----:B------:R-:W-:-:S05]  /*ec70*/  @!P5 LEA.HI.X R3, R13, R3, R14, 0x2, P6 ;  /* 0x000000030d03d211 */ /* 0x000fca00030f140e */
[----:B------:R1:W-:Y:S04]  /*ec80*/  @!P5 ST.E.64 desc[UR36][R2.64], R148 ;  /* 0x000000940200d985 */ /* 0x0003e8000c101b24 */
.L_x_217:
[----:B------:R-:W-:Y:S05]  /*ec90*/  BSYNC B1 ;  /* 0x0000000000017941 */ /* 0x000fea0003800000 */
.L_x_216:
[----:B-1----:R0:W1:Y:S04]  /*eca0*/  SHFL.IDX PT, R3, R12, 0x1, 0x1c1f ;  /* 0x003c1f000c037f89 */ /* 0x00206800000e0000 */
[----:B------:R0:W2:Y:S01]  /*ecb0*/  SHFL.IDX PT, R2, R0, 0x1, 0x1c1f ;  /* 0x003c1f0000027f89 */ /* 0x0000a200000e0000 */
[----:B------:R-:W-:Y:S05]  /*ecc0*/  @P0 BRA `(.L_x_215) ;  /* 0x00000018004c0947 */ /* 0x000fea0003800000 */
[----:B------:R-:W-:Y:S01]  /*ecd0*/  ULDC UR4, c[0x0][0xac8] ;  /* 0x0002b20000047ab9 */ /* 0x000fe20000000800 */
[C---:B------:R-:W-:Y:S01]  /*ece0*/  IADD3 R19, R23.reuse, 0xe0, RZ ;  /* 0x000000e017137810 */ /* 0x040fe20007ffe0ff */
[----:B------:R-:W-:Y:S01]  /*ecf0*/  VIADD R17, R23, 0xf0 ;  /* 0x000000f017117836 */ /* 0x000fe20000000000 */
[----:B------:R-:W-:Y:S02]  /*ed00*/  ISETP.GE.AND P0, PT, R187, UR4, PT ;  /* 0x00000004bb007c0c */ /* 0x000fe4000bf06270 */
[----:B------:R-:W-:Y:S02]  /*ed10*/  ISETP.GE.AND P6, PT, R23, UR4, PT ;  /* 0x0000000417007c0c */ /* 0x000fe4000bfc6270 */
[----:B------:R-:W-:Y:S02]  /*ed20*/  ISETP.GE.AND P1, PT, R185, UR4, PT ;  /* 0x00000004b9007c0c */ /* 0x000fe4000bf26270 */
[----:B------:R-:W-:Y:S02]  /*ed30*/  ISETP.GE.AND P2, PT, R183, UR4, PT ;  /* 0x00000004b7007c0c */ /* 0x000fe4000bf46270 */
[----:B------:R-:W-:-:S02]  /*ed40*/  ISETP.GE.AND P3, PT, R181, UR4, PT ;  /* 0x00000004b5007c0c */ /* 0x000fc4000bf66270 */
[----:B0-----:R-:W-:-:S03]  /*ed50*/  SHF.R.S32.HI R0, RZ, 0x1f, R213 ;  /* 0x0000001fff007819 */ /* 0x001fc600000114d5 */
[-C--:B--2---:R-:W-:Y:S02]  /*ed60*/  @!P0 LEA R6, P5, R187, R2.reuse, 0x2 ;  /* 0x00000002bb068211 */ /* 0x084fe400078a10ff */
[----:B-1----:R-:W-:Y:S02]  /*ed70*/  @!P6 IMAD.WIDE R4, R23, 0x4, R2 ;  /* 0x000000041704e825 */ /* 0x002fe400078e0202 */
[-C--:B------:R-:W-:Y:S02]  /*ed80*/  @!P1 LEA R8, P4, R185, R2.reuse, 0x2 ;  /* 0x00000002b9089211 */ /* 0x080fe400078810ff */
[-C--:B------:R-:W-:Y:S01]  /*ed90*/  @!P0 LEA.HI.X R7, R187, R3.reuse, R188, 0x2, P5 ;  /* 0x00000003bb078211 */ /* 0x080fe200028f14bc */
[----:B------:R0:W-:Y:S01]  /*eda0*/  @!P6 ST.E.64 desc[UR36][R4.64], R26 ;  /* 0x0000001a0400e985 */ /* 0x0001e2000c101b24 */
[----:B------:R-:W-:Y:S02]  /*edb0*/  @!P1 LEA.HI.X R9, R185, R3, R186, 0x2, P4 ;  /* 0x00000003b9099211 */ /* 0x000fe400020f14ba */
[----:B------:R-:W-:Y:S01]  /*edc0*/  ISETP.GE.AND P5, PT, R179, UR4, PT ;  /* 0x00000004b3007c0c */ /* 0x000fe2000bfa6270 */
[----:B------:R1:W-:Y:S01]  /*edd0*/  @!P0 ST.E.64 desc[UR36][R6.64], R30 ;  /* 0x0000001e06008985 */ /* 0x0003e2000c101b24 */
[----:B------:R-:W-:-:S02]  /*ede0*/  @!P2 LEA R10, P6, R183, R2, 0x2 ;  /* 0x00000002b70aa211 */ /* 0x000fc400078c10ff */
[----:B------:R-:W-:Y:S01]  /*edf0*/  ISETP.GE.AND P0, PT, R177, UR4, PT ;  /* 0x00000004b1007c0c */ /* 0x000fe2000bf06270 */
[----:B------:R2:W-:Y:S01]  /*ee00*/  @!P1 ST.E.64 desc[UR36][R8.64], R34 ;  /* 0x0000002208009985 */ /* 0x0005e2000c101b24 */
[-C--:B------:R-:W-:Y:S02]  /*ee10*/  @!P2 LEA.HI.X R11, R183, R3.reuse, R184, 0x2, P6 ;  /* 0x00000003b70ba211 */ /* 0x080fe400030f14b8 */
[----:B------:R-:W-:Y:S02]  /*ee20*/  ISETP.GE.AND P1, PT, R175, UR4, PT ;  /* 0x00000004af007c0c */ /* 0x000fe4000bf26270 */
[----:B------:R-:W-:Y:S01]  /*ee30*/  @!P3 LEA R12, P4, R181, R2, 0x2 ;  /* 0x00000002b50cb211 */ /* 0x000fe200078810ff */
[----:B------:R3:W-:Y:S01]  /*ee40*/  @!P2 ST.E.64 desc[UR36][R10.64], R38 ;  /* 0x000000260a00a985 */ /* 0x0007e2000c101b24 */
[----:B------:R-:W-:Y:S02]  /*ee50*/  ISETP.GE.AND P2, PT, R173, UR4, PT ;  /* 0x00000004ad007c0c */ /* 0x000fe4000bf46270 */
[----:B------:R-:W-:-:S02]  /*ee60*/  @!P3 LEA.HI.X R13, R181, R3, R182, 0x2, P4 ;  /* 0x00000003b50db211 */ /* 0x000fc400020f14b6 */
[-C--:B0-----:R-:W-:Y:S02]  /*ee70*/  @!P5 LEA R4, P4, R179, R2.reuse, 0x2 ;  /* 0x00000002b304d211 */ /* 0x081fe400078810ff */
[-C--:B-1----:R-:W-:Y:S01]  /*ee80*/  @!P0 LEA R6, P6, R177, R2.reuse, 0x2 ;  /* 0x00000002b1068211 */ /* 0x082fe200078c10ff */
[----:B------:R-:W-:Y:S01]  /*ee90*/  @!P3 ST.E.64 desc[UR36][R12.64], R42 ;  /* 0x0000002a0c00b985 */ /* 0x000fe2000c101b24 */
[-C--:B------:R-:W-:Y:S02]  /*eea0*/  @!P5 LEA.HI.X R5, R179, R3.reuse, R180, 0x2, P4 ;  /* 0x00000003b305d211 */ /* 0x080fe400020f14b4 */
[----:B------:R-:W-:Y:S02]  /*eeb0*/  ISETP.GE.AND P3, PT, R171, UR4, PT ;  /* 0x00000004ab007c0c */ /* 0x000fe4000bf66270 */
[----:B------:R-:W-:Y:S01]  /*eec0*/  @!P1 LEA R14, P4, R175, R2, 0x2 ;  /* 0x00000002af0e9211 */ /* 0x000fe200078810ff */
[----:B------:R0:W-:Y:S01]  /*eed0*/  @!P5 ST.E.64 desc[UR36][R4.64], R46 ;  /* 0x0000002e0400d985 */ /* 0x0001e2000c101b24 */
[----:B------:R-:W-:-:S02]  /*eee0*/  @!P0 LEA.HI.X R7, R177, R3, R178, 0x2, P6 ;  /* 0x00000003b1078211 */ /* 0x000fc400030f14b2 */
[-C--:B------:R-:W-:Y:S02]  /*eef0*/  @!P1 LEA.HI.X R15, R175, R3.reuse, R176, 0x2, P4 ;  /* 0x00000003af0f9211 */ /* 0x080fe400020f14b0 */
[----:B------:R-:W-:Y:S01]  /*ef00*/  ISETP.GE.AND P5, PT, R169, UR4, PT ;  /* 0x00000004a9007c0c */ /* 0x000fe2000bfa6270 */
[----:B------:R1:W-:Y:S01]  /*ef10*/  @!P0 ST.E.64 desc[UR36][R6.64], R50 ;  /* 0x0000003206008985 */ /* 0x0003e2000c101b24 */
[----:B--2---:R-:W-:Y:S02]  /*ef20*/  @!P2 LEA R8, P6, R173, R2, 0x2 ;  /* 0x00000002ad08a211 */ /* 0x004fe400078c10ff */
[----:B------:R-:W-:Y:S01]  /*ef30*/  ISETP.GE.AND P0, PT, R167, UR4, PT ;  /* 0x00000004a7007c0c */ /* 0x000fe2000bf06270 */
[----:B------:R-:W-:Y:S01]  /*ef40*/  @!P1 ST.E.64 desc[UR36][R14.64], R54 ;  /* 0x000000360e009985 */ /* 0x000fe2000c101b24 */
[----:B------:R-:W-:Y:S02]  /*ef50*/  @!P2 LEA.HI.X R9, R173, R3, R174, 0x2, P6 ;  /* 0x00000003ad09a211 */ /* 0x000fe400030f14ae */
[----:B------:R-:W-:-:S02]  /*ef60*/  ISETP.GE.AND P1, PT, R165, UR4, PT ;  /* 0x00000004a5007c0c */ /* 0x000fc4000bf26270 */
[-C--:B---3--:R-:W-:Y:S01]  /*ef70*/  @!P3 LEA R10, P4, R171, R2.reuse, 0x2 ;  /* 0x00000002ab0ab211 */ /* 0x088fe200078810ff */
[----:B------:R2:W-:Y:S01]  /*ef80*/  @!P2 ST.E.64 desc[UR36][R8.64], R58 ;  /* 0x0000003a0800a985 */ /* 0x0005e2000c101b24 */
[----:B------:R-:W-:Y:S02]  /*ef90*/  ISETP.GE.AND P2, PT, R163, UR4, PT ;  /* 0x00000004a3007c0c */ /* 0x000fe4000bf46270 */
[-C--:B------:R-:W-:Y:S02]  /*efa0*/  @!P3 LEA.HI.X R11, R171, R3.reuse, R172, 0x2, P4 ;  /* 0x00000003ab0bb211 */ /* 0x080fe400020f14ac */
[-C--:B0-----:R-:W-:Y:S02]  /*efb0*/  @!P5 LEA R4, P4, R169, R2.reuse, 0x2 ;  /* 0x00000002a904d211 */ /* 0x081fe400078810ff */
[----:B-1----:R-:W-:Y:S01]  /*efc0*/  @!P0 LEA R6, P6, R167, R2, 0x2 ;  /* 0x00000002a7068211 */ /* 0x002fe200078c10ff */
[----:B------:R0:W-:Y:S01]  /*efd0*/  @!P3 ST.E.64 desc[UR36][R10.64], R62 ;  /* 0x0000003e0a00b985 */ /* 0x0001e2000c101b24 */
[----:B------:R-:W-:-:S02]  /*efe0*/  @!P5 LEA.HI.X R5, R169, R3, R170, 0x2, P4 ;  /* 0x00000003a905d211 */ /* 0x000fc400020f14aa */
[----:B------:R-:W-:Y:S02]  /*eff0*/  ISETP.GE.AND P3, PT, R161, UR4, PT ;  /* 0x00000004a1007c0c */ /* 0x000fe4000bf66270 */
[-C--:B------:R-:W-:Y:S01]  /*f000*/  @!P1 LEA R12, P4, R165, R2.reuse, 0x2 ;  /* 0x00000002a50c9211 */ /* 0x080fe200078810ff */
[----:B------:R1:W-:Y:S01]  /*f010*/  @!P5 ST.E.64 desc[UR36][R4.64], R66 ;  /* 0x000000420400d985 */ /* 0x0003e2000c101b24 */
[-C--:B------:R-:W-:Y:S02]  /*f020*/  @!P0 LEA.HI.X R7, R167, R3.reuse, R168, 0x2, P6 ;  /* 0x00000003a7078211 */ /* 0x080fe400030f14a8 */
[----:B------:R-:W-:Y:S02]  /*f030*/  @!P1 LEA.HI.X R13, R165, R3, R166, 0x2, P4 ;  /* 0x00000003a50d9211 */ /* 0x000fe400020f14a6 */
[----:B------:R-:W-:Y:S01]  /*f040*/  ISETP.GE.AND P6, PT, R159, UR4, PT ;  /* 0x000000049f007c0c */ /* 0x000fe2000bfc6270 */
[----:B------:R3:W-:Y:S01]  /*f050*/  @!P0 ST.E.64 desc[UR36][R6.64], R70 ;  /* 0x0000004606008985 */ /* 0x0007e2000c101b24 */
[----:B--2---:R-:W-:-:S02]  /*f060*/  @!P2 LEA R8, P5, R163, R2, 0x2 ;  /* 0x00000002a308a211 */ /* 0x004fc400078a10ff */
[----:B------:R-:W-:Y:S01]  /*f070*/  ISETP.GE.AND P0, PT, R226, UR4, PT ;  /* 0x00000004e2007c0c */ /* 0x000fe2000bf06270 */
[----:B------:R-:W-:Y:S01]  /*f080*/  @!P1 ST.E.64 desc[UR36][R12.64], R74 ;  /* 0x0000004a0c009985 */ /* 0x000fe2000c101b24 */
[-C--:B------:R-:W-:Y:S02]  /*f090*/  @!P2 LEA.HI.X R9, R163, R3.reuse, R164, 0x2, P5 ;  /* 0x00000003a309a211 */ /* 0x080fe400028f14a4 */
[----:B------:R-:W-:Y:S02]  /*f0a0*/  ISETP.GE.AND P1, PT, R225, UR4, PT ;  /* 0x00000004e1007c0c */ /* 0x000fe4000bf26270 */
[C---:B0-----:R-:W-:Y:S01]  /*f0b0*/  @!P3 LEA R10, P4, R161.reuse, R2, 0x2 ;  /* 0x00000002a10ab211 */ /* 0x041fe200078810ff */
[----:B------:R0:W-:Y:S01]  /*f0c0*/  @!P2 ST.E.64 desc[UR36][R8.64], R78 ;  /* 0x0000004e0800a985 */ /* 0x0001e2000c101b24 */
[----:B------:R-:W-:Y:S02]  /*f0d0*/  ISETP.GE.AND P2, PT, R224, UR4, PT ;  /* 0x00000004e0007c0c */ /* 0x000fe4000bf46270 */
[----:B------:R-:W-:-:S02]  /*f0e0*/  @!P3 LEA.HI.X R11, R161, R3, R162, 0x2, P4 ;  /* 0x00000003a10bb211 */ /* 0x000fc400020f14a2 */
[CC--:B-1----:R-:W-:Y:S02]  /*f0f0*/  @!P6 LEA R4, P4, R159.reuse, R2.reuse, 0x2 ;  /* 0x000000029f04e211 */ /* 0x0c2fe400078810ff */
[CC--:B---3--:R-:W-:Y:S01]  /*f100*/  @!P0 LEA R6, P5, R226.reuse, R2.reuse, 0x2 ;  /* 0x00000002e2068211 */ /* 0x0c8fe200078a10ff */
[----:B------:R1:W-:Y:S01]  /*f110*/  @!P3 ST.E.64 desc[UR36][R10.64], R82 ;  /* 0x000000520a00b985 */ /* 0x0003e2000c101b24 */
        /* <DEDUP_REMOVED lines=8> */
[C---:B0-----:R-:W-:Y:S02]  /*f1a0*/  @!P2 LEA R8, P6, R224.reuse, R2, 0x2 ;  /* 0x00000002e008a211 */ /* 0x041fe400078c10ff */
[----:B------:R-:W-:Y:S01]  /*f1b0*/  ISETP.GE.AND P0, PT, R221, UR4, PT ;  /* 0x00000004dd007c0c */ /* 0x000fe2000bf06270 */
[----:B------:R0:W-:Y:S01]  /*f1c0*/  @!P1 ST.E.64 desc[UR36][R14.64], R94 ;  /* 0x0000005e0e009985 */ /* 0x0001e2000c101b24 */
[----:B------:R-:W-:Y:S02]  /*f1d0*/  @!P2 LEA.HI.X R9, R224, R3, R156, 0x2, P6 ;  /* 0x00000003e009a211 */ /* 0x000fe400030f149c */
[----:B------:R-:W-:-:S02]  /*f1e0*/  ISETP.GE.AND P1, PT, R220, UR4, PT ;  /* 0x00000004dc007c0c */ /* 0x000fc4000bf26270 */
[-C--:B-1----:R-:W-:Y:S01]  /*f1f0*/  @!P3 LEA R10, P4, R223, R2.reuse, 0x2 ;  /* 0x00000002df0ab211 */ /* 0x082fe200078810ff */
[----:B------:R1:W-:Y:S01]  /*f200*/  @!P2 ST.E.64 desc[UR36][R8.64], R98 ;  /* 0x000000620800a985 */ /* 0x0003e2000c101b24 */
[----:B------:R-:W-:Y:S02]  /*f210*/  ISETP.GE.AND P2, PT, R219, UR4, PT ;  /* 0x00000004db007c0c */ /* 0x000fe4000bf46270 */
[-C--:B------:R-:W-:Y:S02]  /*f220*/  @!P3 LEA.HI.X R11, R223, R3.reuse, R155, 0x2, P4 ;  /* 0x00000003df0bb211 */ /* 0x080fe400020f149b */
[CC--:B--2---:R-:W-:Y:S02]  /*f230*/  @!P5 LEA R4, P4, R222.reuse, R2.reuse, 0x2 ;  /* 0x00000002de04d211 */ /* 0x0c4fe400078810ff */
[----:B---3--:R-:W-:Y:S01]  /*f240*/  @!P0 LEA R6, P6, R221, R2, 0x2 ;  /* 0x00000002dd068211 */ /* 0x008fe200078c10ff */
[----:B------:R-:W-:Y:S01]  /*f250*/  @!P3 ST.E.64 desc[UR36][R10.64], R102 ;  /* 0x000000660a00b985 */ /* 0x000fe2000c101b24 */
[----:B------:R-:W-:-:S02]  /*f260*/  @!P5 LEA.HI.X R5, R222, R3, R154, 0x2, P4 ;  /* 0x00000003de05d211 */ /* 0x000fc400020f149a */
[-C--:B------:R-:W-:Y:S02]  /*f270*/  @!P1 LEA R12, P4, R220, R2.reuse, 0x2 ;  /* 0x00000002dc0c9211 */ /* 0x080fe400078810ff */
[----:B------:R-:W-:Y:S01]  /*f280*/  ISETP.GE.AND P3, PT, R218, UR4, PT ;  /* 0x00000004da007c0c */ /* 0x000fe2000bf66270 */
[----:B------:R-:W-:Y:S01]  /*f290*/  @!P5 ST.E.64 desc[UR36][R4.64], R106 ;  /* 0x0000006a0400d985 */ /* 0x000fe2000c101b24 */
[-C--:B------:R-:W-:Y:S02]  /*f2a0*/  @!P0 LEA.HI.X R7, R221, R3.reuse, R153, 0x2, P6 ;  /* 0x00000003dd078211 */ /* 0x080fe400030f1499 */
[----:B------:R-:W-:Y:S02]  /*f2b0*/  @!P1 LEA.HI.X R13, R220, R3, R152, 0x2, P4 ;  /* 0x00000003dc0d9211 */ /* 0x000fe400020f1498 */
[----:B0-----:R-:W-:Y:S01]  /*f2c0*/  @!P2 LEA R14, P5, R219, R2, 0x2 ;  /* 0x00000002db0ea211 */ /* 0x001fe200078a10ff */
[----:B------:R0:W-:Y:S01]  /*f2d0*/  @!P0 ST.E.64 desc[UR36][R6.64], R110 ;  /* 0x0000006e06008985 */ /* 0x0001e2000c101b24 */
[----:B------:R-:W-:-:S02]  /*f2e0*/  ISETP.GE.AND P0, PT, R214, UR4, PT ;  /* 0x00000004d6007c0c */ /* 0x000fc4000bf06270 */
[-C--:B------:R-:W-:Y:S01]  /*f2f0*/  @!P2 LEA.HI.X R15, R219, R3.reuse, R22, 0x2, P5 ;  /* 0x00000003db0fa211 */ /* 0x080fe200028f1416 */
[----:B------:R2:W-:Y:S01]  /*f300*/  @!P1 ST.E.64 desc[UR36][R12.64], R114 ;  /* 0x000000720c009985 */ /* 0x0005e2000c101b24 */
[----:B------:R-:W-:Y:S02]  /*f310*/  ISETP.GE.AND P1, PT, R217, UR4, PT ;  /* 0x00000004d9007c0c */ /* 0x000fe4000bf26270 */
[C---:B-1----:R-:W-:Y:S01]  /*f320*/  @!P3 LEA R8, P4, R218.reuse, R2, 0x2 ;  /* 0x00000002da08b211 */ /* 0x042fe200078810ff */
[----:B------:R-:W-:Y:S01]  /*f330*/  @!P2 ST.E.64 desc[UR36][R14.64], R118 ;  /* 0x000000760e00a985 */ /* 0x000fe2000c101b24 */
[----:B------:R-:W-:Y:S02]  /*f340*/  ISETP.GE.AND P2, PT, R213, UR4, PT ;  /* 0x00000004d5007c0c */ /* 0x000fe4000bf46270 */
[----:B------:R-:W-:Y:S02]  /*f350*/  @!P3 LEA.HI.X R9, R218, R3, R20, 0x2, P4 ;  /* 0x00000003da09b211 */ /* 0x000fe400020f1414 */
[----:B------:R-:W-:-:S02]  /*f360*/  ISETP.GE.AND P4, PT, R19, UR4, PT ;  /* 0x0000000413007c0c */ /* 0x000fc4000bf86270 */
[----:B0-----:R-:W-:Y:S01]  /*f370*/  SHF.R.S32.HI R7, RZ, 0x1f, R214 ;  /* 0x0000001fff077819 */ /* 0x001fe200000114d6 */
[----:B------:R0:W-:Y:S01]  /*f380*/  @!P3 ST.E.64 desc[UR36][R8.64], R122 ;  /* 0x0000007a0800b985 */ /* 0x0001e2000c101b24 */
[CC--:B------:R-:W-:Y:S01]  /*f390*/  @!P0 LEA R6, P6, R214.reuse, R2.reuse, 0x2 ;  /* 0x00000002d6068211 */ /* 0x0c0fe200078c10ff */
[----:B--2---:R-:W-:Y:S01]  /*f3a0*/  VIADD R13, R23, 0xe8 ;  /* 0x000000e8170d7836 */ /* 0x004fe20000000000 */
[----:B------:R-:W-:Y:S02]  /*f3b0*/  @!P1 LEA R4, P5, R217, R2, 0x2 ;  /* 0x00000002d9049211 */ /* 0x000fe400078a10ff */
[-C--:B------:R-:W-:Y:S02]  /*f3c0*/  @!P0 LEA.HI.X R7, R214, R3.reuse, R7, 0x2, P6 ;  /* 0x00000003d6078211 */ /* 0x080fe400030f1407 */
[----:B------:R-:W-:Y:S02]  /*f3d0*/  ISETP.GE.AND P3, PT, R13, UR4, PT ;  /* 0x000000040d007c0c */ /* 0x000fe4000bf66270 */
[----:B------:R-:W-:-:S02]  /*f3e0*/  @!P1 LEA.HI.X R5, R217, R3, R18, 0x2, P5 ;  /* 0x00000003d9059211 */ /* 0x000fc400028f1412 */
[-C--:B------:R-:W-:Y:S02]  /*f3f0*/  @!P2 LEA R10, P5, R213, R2.reuse, 0x2 ;  /* 0x00000002d50aa211 */ /* 0x080fe400078a10ff */
[----:B------:R-:W-:Y:S01]  /*f400*/  ISETP.GE.AND P6, PT, R17, UR4, PT ;  /* 0x0000000411007c0c */ /* 0x000fe2000bfc6270 */
[----:B------:R1:W-:Y:S01]  /*f410*/  @!P1 ST.E.64 desc[UR36][R4.64], R126 ;  /* 0x0000007e04009985 */ /* 0x0003e2000c101b24 */
[-C--:B------:R-:W-:Y:S02]  /*f420*/  @!P2 LEA.HI.X R11, R213, R3.reuse, R0, 0x2, P5 ;  /* 0x00000003d50ba211 */ /* 0x080fe400028f1400 */
[----:B0-----:R-:W-:Y:S01]  /*f430*/  SHF.R.S32.HI R9, RZ, 0x1f, R19 ;  /* 0x0000001fff097819 */ /* 0x001fe20000011413 */
[----:B------:R1:W-:Y:S01]  /*f440*/  @!P0 ST.E.64 desc[UR36][R6.64], R130 ;  /* 0x0000008206008985 */ /* 0x0003e2000c101b24 */
[C---:B------:R-:W-:Y:S02]  /*f450*/  @!P4 LEA R8, P5, R19.reuse, R2, 0x2 ;  /* 0x000000021308c211 */ /* 0x040fe400078a10ff */
[----:B------:R-:W-:Y:S01]  /*f460*/  SHF.R.S32.HI R0, RZ, 0x1f, R13 ;  /* 0x0000001fff007819 */ /* 0x000fe2000001140d */
[----:B------:R1:W-:Y:S01]  /*f470*/  @!P2 ST.E.64 desc[UR36][R10.64], R134 ;  /* 0x000000860a00a985 */ /* 0x0003e2000c101b24 */
[----:B------:R-:W-:-:S02]  /*f480*/  @!P4 LEA.HI.X R9, R19, R3, R9, 0x2, P5 ;  /* 0x000000031309c211 */ /* 0x000fc400028f1409 */
[----:B------:R-:W-:-:S03]  /*f490*/  @!P3 LEA R12, P5, R13, R2, 0x2 ;  /* 0x000000020d0cb211 */ /* 0x000fc600078a10ff */
[----:B------:R1:W-:Y:S01]  /*f4a0*/  @!P4 ST.E.64 desc[UR36][R8.64], R138 ;  /* 0x0000008a0800c985 */ /* 0x0003e2000c101b24 */
[-C--:B------:R-:W-:Y:S02]  /*f4b0*/  @!P3 LEA.HI.X R13, R13, R3.reuse, R0, 0x2, P5 ;  /* 0x000000030d0db211 */ /* 0x080fe400028f1400 */
[----:B------:R-:W-:Y:S02]  /*f4c0*/  SHF.R.S32.HI R0, RZ, 0x1f, R17 ;  /* 0x0000001fff007819 */ /* 0x000fe40000011411 */
[C---:B------:R-:W-:Y:S01]  /*f4d0*/  @!P6 LEA R14, P5, R17.reuse, R2, 0x2 ;  /* 0x00000002110ee211 */ /* 0x040fe200078a10ff */
[----:B------:R1:W-:Y:S03]  /*f4e0*/  @!P3 ST.E.64 desc[UR36][R12.64], R142 ;  /* 0x0000008e0c00b985 */ /* 0x0003e6000c101b24 */
[----:B------:R-:W-:Y:S01]  /*f4f0*/  @!P6 LEA.HI.X R15, R17, R3, R0, 0x2, P5 ;  /* 0x00000003110fe211 */ /* 0x000fe200028f1400 */
[----:B------:R-:W-:-:S04]  /*f500*/  VIADD R17, R23, 0xf8 ;  /* 0x000000f817117836 */ /* 0x000fc80000000000 */
[----:B------:R1:W-:Y:S01]  /*f510*/  @!P6 ST.E.64 desc[UR36][R14.64], R146 ;  /* 0x000000920e00e985 */ /* 0x0003e2000c101b24 */
[----:B------:R-:W-:-:S13]  /*f520*/  ISETP.GE.AND P0, PT, R17, UR4, PT ;  /* 0x0000000411007c0c */ /* 0x000fda000bf06270 */
[----:B-1----:R-:W-:Y:S05]  /*f530*/  @P0 BRA `(.L_x_215) ;  /* 0x0000001000300947 */ /* 0x002fea0003800000 */
[----:B------:R-:W-:Y:S02]  /*f540*/  LEA R2, P0, R17, R2, 0x2 ;  /* 0x0000000211027211 */ /* 0x000fe400078010ff */
[----:B------:R-:W-:-:S04]  /*f550*/  SHF.R.S32.HI R0, RZ, 0x1f, R17 ;  /* 0x0000001fff007819 */ /* 0x000fc80000011411 */
[----:B------:R-:W-:-:S05]  /*f560*/  LEA.HI.X R3, R17, R3, R0, 0x2, P0 ;  /* 0x0000000311037211 */ /* 0x000fca00000f1400 */
[----:B------:R0:W-:Y:S01]  /*f570*/  ST.E.64 desc[UR36][R2.64], R150 ;  /* 0x0000009602007985 */ /* 0x0001e2000c101b24 */
[----:B------:R-:W-:Y:S05]  /*f580*/  BRA `(.L_x_215) ;  /* 0x00000010001c7947 */ /* 0x000fea0003800000 */
.L_x_206:
[----:B------:R-:W2:Y:S01]  /*f590*/  LDL R8, [R1+0x30] ;  /* 0x0000300001087983 */ /* 0x000ea20000100800 */
[----:B------:R-:W-:Y:S01]  /*f5a0*/  ULDC.64 UR8, c[0x0][0xc00] ;  /* 0x0003000000087ab9 */ /* 0x000fe20000000a00 */
[----:B------:R-:W-:Y:S01]  /*f5b0*/  R2UR UR10, R212 ;  /* 0x00000000d40a72ca */ /* 0x000fe200000e0000 */
[----:B------:R-:W-:-:S04]  /*f5c0*/  UISETP.NE.U32.AND UP0, UPT, UR8, URZ, UPT ;  /* 0x0000003f0800728c */ /* 0x000fc8000bf05070 */
[----:B------:R-:W-:-:S03]  /*f5d0*/  UISETP.NE.AND.EX UP0, UPT, UR9, URZ, UPT, UP0 ;  /* 0x0000003f0900728c */ /* 0x000fc6000bf05300 */
[----:B------:R-:W-:-:S03]  /*f5e0*/  ULDC.64 UR8, c[0x0][0xc00] ;  /* 0x0003000000087ab9 */ /* 0x000fc60000000a00 */
[----:B------:R-:W-:Y:S02]  /*f5f0*/  PLOP3.LUT P1, PT, PT, PT, UP0, 0x80, 0x0 ;  /* 0x000000000000781c */ /* 0x000fe40003f2f008 */
[----:B--2---:R-:W-:-:S13]  /*f600*/  R2UR UR4, R8 ;  /* 0x00000000080472ca */ /* 0x004fda00000e0000 */
[----:B------:R-:W-:-:S06]  /*f610*/  UIMAD.WIDE UR8, UR4, 0x4, UR8 ;  /* 0x00000004040878a5 */ /* 0x000fcc000f8e0208 */
[----:B------:R-:W-:Y:S02]  /*f620*/  IMAD.U32 R2, RZ, RZ, UR8 ;  /* 0x00000008ff027e24 */ /* 0x000fe4000f8e00ff */
[----:B0-----:R-:W-:Y:S01]  /*f630*/  IMAD.U32 R3, RZ, RZ, UR9 ;  /* 0x00000009ff037e24 */ /* 0x001fe2000f8e00ff */
[----:B------:R-:W-:Y:S02]  /*f640*/  ULDC.64 UR8, c[0x0][0xc08] ;  /* 0x0003020000087ab9 */ /* 0x000fe40000000a00 */
[----:B------:R-:W-:Y:S02]  /*f650*/  UISETP.NE.U32.AND UP1, UPT, UR8, URZ, UPT ;  /* 0x0000003f0800728c */ /* 0x000fe4000bf25070 */
[----:B------:R-:W2:Y:S02]  /*f660*/  @P1 LDG.E R7, desc[UR36][R2.64] ;  /* 0x0000002402071981 */ /* 0x000ea4000c1e1900 */
[----:B------:R-:W-:-:S06]  /*f670*/  UISETP.NE.AND.EX UP1, UPT, UR9, URZ, UPT, UP1 ;  /* 0x0000003f0900728c */ /* 0x000fcc000bf25310 */
[----:B------:R-:W-:-:S05]  /*f680*/  PLOP3.LUT P2, PT, PT, PT, UP1, 0x80, 0x0 ;  /* 0x000000000000781c */ /* 0x000fca0003f4f018 */
[----:B------:R-:W-:Y:S02]  /*f690*/  @UP1 ULDC.64 UR8, c[0x0][0xc08] ;  /* 0x0003020000081ab9 */ /* 0x000fe40000000a00 */
[----:B------:R-:W-:-:S03]  /*f6a0*/  @UP1 UIMAD.WIDE UR8, UR4, 0x4, UR8 ;  /* 0x00000004040818a5 */ /* 0x000fc6000f8e0208 */
[----:B------:R-:W-:Y:S02]  /*f6b0*/  ULDC UR4, c[0x0][0xa88] ;  /* 0x0002a20000047ab9 */ /* 0x000fe40000000800 */
[----:B------:R-:W-:Y:S02]  /*f6c0*/  IMAD.U32 R0, RZ, RZ, UR4 ;  /* 0x00000004ff007e24 */ /* 0x000fe4000f8e00ff */
[----:B------:R-:W-:Y:S02]  /*f6d0*/  IMAD.U32 R4, RZ, RZ, UR8 ;  /* 0x00000008ff047e24 */ /* 0x000fe4000f8e00ff */
[----:B------:R-:W-:-:S05]  /*f6e0*/  IMAD.U32 R5, RZ, RZ, UR9 ;  /* 0x00000009ff057e24 */ /* 0x000fca000f8e00ff */
[----:B------:R0:W5:Y:S01]  /*f6f0*/  @P2 LDG.E R0, desc[UR36][R4.64] ;  /* 0x0000002404002981 */ /* 0x000162000c1e1900 */
[----:B------:R-:W-:Y:S01]  /*f700*/  UMOV UR4, URZ ;  /* 0x0000003f00047c82 */ /* 0x000fe20008000000 */
[----:B------:R-:W-:Y:S01]  /*f710*/  UISETP.NE.AND UP1, UPT, UR10, URZ, UPT ;  /* 0x0000003f0a00728c */ /* 0x000fe2000bf25270 */
[----:B------:R-:W1:Y:S10]  /*f720*/  S2R R6, SR_TID.X ;  /* 0x0000000000067919 */ /* 0x000e740000002100 */
[----:B------:R-:W-:-:S02]  /*f730*/  @!UP1 ULDC UR10, c[0x0][0xad4] ;  /* 0x0002b500000a9ab9 */ /* 0x000fc40000000800 */
[----:B------:R-:W-:Y:S02]  /*f740*/  IMAD.U32 R212, RZ, RZ, UR10 ;  /* 0x0000000affd47e24 */ /* 0x000fe4000f8e00ff */
[----:B-1----:R-:W-:-:S05]  /*f750*/  VIADD R6, R6, 0xffffff80 ;  /* 0xffffff8006067836 */ /* 0x002fca0000000000 */
[----:B------:R-:W-:Y:S02]  /*f760*/  ISETP.GT.AND P0, PT, R6, 0x7f, PT ;  /* 0x0000007f0600780c */ /* 0x000fe40003f04270 */
[----:B--2---:R-:W-:-:S13]  /*f770*/  @P1 R2UR UR4, R7 ;  /* 0x00000000070412ca */ /* 0x004fda00000e0000 */
[----:B------:R-:W-:Y:S01]  /*f780*/  USHF.R.S32.HI UR21, URZ, 0x1f, UR4 ;  /* 0x0000001f3f157899 */ /* 0x000fe20008011404 */
[----:B0-----:R-:W-:Y:S11]  /*f790*/  @P2 BRA `(.L_x_218) ;  /* 0x0000000000102947 */ /* 0x001ff60003800000 */
[----:B------:R-:W-:Y:S05]  /*f7a0*/  @!P1 BRA `(.L_x_218) ;  /* 0x00000000000c9947 */ /* 0x000fea0003800000 */
[----:B------:R-:W2:Y:S04]  /*f7b0*/  LDG.E R5, desc[UR36][R2.64] ;  /* 0x0000002402057981 */ /* 0x000ea8000c1e1900 */
[----:B-----5:R-:W2:Y:S02]  /*f7c0*/  LDG.E R0, desc[UR36][R2.64+0x4] ;  /* 0x0000042402007981 */ /* 0x020ea4000c1e1900 */
[----:B--2---:R-:W-:-:S07]  /*f7d0*/  IMAD.IADD R0, R0, 0x1, -R5 ;  /* 0x0000000100007824 */ /* 0x004fce00078e0a05 */
.L_x_218:
[----:B------:R-:W2:Y:S01]  /*f7e0*/  LDL.LU R2, [R1+0x34] ;  /* 0x0000340001027983 */ /* 0x000ea20000300800 */
[----:B------:R-:W-:Y:S01]  /*f7f0*/  R2UR UR9, R8 ;  /* 0x00000000080972ca */ /* 0x000fe200000e0000 */
[----:B------:R-:W-:-:S12]  /*f800*/  BSSY B1, `(.L_x_219) ;  /* 0x0000040000017945 */ /* 0x000fd80003800000 */
[----:B------:R-:W-:Y:S01]  /*f810*/  USEL UR12, UR9, URZ, !UP0 ;  /* 0x0000003f090c7287 */ /* 0x000fe2000c000000 */
[----:B--2---:R-:W-:-:S13]  /*f820*/  R2UR UR8, R2 ;  /* 0x00000000020872ca */ /* 0x004fda00000e0000 */
[----:B------:R-:W-:Y:S01]  /*f830*/  USEL UR13, UR8, URZ, !UP0 ;  /* 0x0000003f080d7287 */ /* 0x000fe2000c000000 */
[----:B------:R-:W-:Y:S11]  /*f840*/  @P0 BRA `(.L_x_220) ;  /* 0x0000000000ec0947 */ /* 0x000ff60003800000 */
[----:B------:R-:W2:Y:S01]  /*f850*/  LDL R2, [R1+0x2c] ;  /* 0x00002c0001027983 */ /* 0x000ea20000100800 */
[----:B------:R-:W0:Y:S01]  /*f860*/  LDC R9, c[0x0][0xbe8] ;  /* 0x0002fa00ff097b82 */ /* 0x000e220000000800 */
[----:B--2---:R-:W-:Y:S02]  /*f870*/  R2UR UR8, R2 ;  /* 0x00000000020872ca */ /* 0x004fe400000e0000 */
[----:B------:R-:W1:Y:S11]  /*f880*/  S2R R2, SR_TID.X ;  /* 0x0000000000027919 */ /* 0x000e760000002100 */
[----:B------:R-:W-:-:S04]  /*f890*/  IMAD.U32 R3, RZ, RZ, UR8 ;  /* 0x00000008ff037e24 */ /* 0x000fc8000f8e00ff */
[----:B-1----:R-:W-:Y:S02]  /*f8a0*/  IMAD R2, R3, 0x80, R2 ;  /* 0x0000008003027824 */ /* 0x002fe400078e0202 */
[----:B0----5:R-:W-:Y:S02]  /*f8b0*/  IMAD R3, R0, R9, RZ ;  /* 0x0000000900037224 */ /* 0x021fe400078e02ff */
[----:B------:R-:W-:-:S05]  /*f8c0*/  VIADD R4, R2, 0xffffff80 ;  /* 0xffffff8002047836 */ /* 0x000fca0000000000 */
[----:B------:R-:W-:-:S13]  /*f8d0*/  ISETP.GE.AND P0, PT, R4, R3, PT ;  /* 0x000000030400720c */ /* 0x000fda0003f06270 */
[----:B------:R-:W-:Y:S05]  /*f8e0*/  @P0 BRA `(.L_x_220) ;  /* 0x0000000000c40947 */ /* 0x000fea0003800000 */
[----:B------:R-:W-:Y:S01]  /*f8f0*/  ISETP.NE.AND P0, PT, R9, 0x1, PT ;  /* 0x000000010900780c */ /* 0x000fe20003f05270 */
[----:B------:R-:W-:Y:S01]  /*f900*/  UMOV UR19, 0x9b8 ;  /* 0x000009b800137882 */ /* 0x000fe20000000000 */
[----:B------:R-:W-:Y:S01]  /*f910*/  R2UR UR9, R212 ;  /* 0x00000000d40972ca */ /* 0x000fe200000e0000 */
[----:B------:R-:W-:Y:S01]  /*f920*/  IMAD.MOV.U32 R5, RZ, RZ, R4 ;  /* 0x000000ffff057224 */ /* 0x000fe200078e0004 */
[----:B------:R-:W-:Y:S02]  /*f930*/  R2UR UR8, R215 ;  /* 0x00000000d70872ca */ /* 0x000fe400000e0000 */
[----:B------:R-:W-:-:S07]  /*f940*/  R2UR UR20, R216 ;  /* 0x00000000d81472ca */ /* 0x000fce00000e0000 */
[----:B------:R-:W0:Y:S02]  /*f950*/  @P0 LDC R3, c[0x0][0xbec] ;  /* 0x0002fb00ff030b82 */ /* 0x000e240000000800 */
[----:B------:R-:W-:-:S04]  /*f960*/  UISETP.GT.AND UP0, UPT, UR9, 0x1, UPT ;  /* 0x000000010900788c */ /* 0x000fc8000bf04270 */
[----:B------:R-:W-:Y:S02]  /*f970*/  USEL UR19, UR19, 0x978, UP0 ;  /* 0x0000097813137887 */ /* 0x000fe40008000000 */
[----:B------:R-:W1:Y:S01]  /*f980*/  @P0 LDC R7, c[0x0][0xbf0] ;  /* 0x0002fc00ff070b82 */ /* 0x000e620000000800 */
[----:B------:R-:W-:-:S09]  /*f990*/  USEL UR18, UR8, URZ, UP0 ;  /* 0x0000003f08127287 */ /* 0x000fd20008000000 */
[----:B------:R-:W-:Y:S01]  /*f9a0*/  ULDC.64 UR8, c[0x0][UR19+0x218] ;  /* 0x0000860013087abb */ /* 0x000fe20008000a00 */
[----:B------:R-:W-:Y:S01]  /*f9b0*/  ULDC.64 UR14, c[0x0][UR19+0x220] ;  /* 0x00008800130e7abb */ /* 0x000fe20008000a00 */
[----:B------:R-:W-:Y:S01]  /*f9c0*/  ULDC.64 UR16, c[0x0][UR19+0x228] ;  /* 0x00008a0013107abb */ /* 0x000fe20008000a00 */
[----:B------:R-:W-:Y:S02]  /*f9d0*/  UIMAD.WIDE.U32 UR10, UR8, UR20, URZ ;  /* 0x00000014080a72a5 */ /* 0x000fe4000f8e003f */
[----:B------:R-:W-:Y:S01]  /*f9e0*/  UIMAD UR20, UR9, UR20, URZ ;  /* 0x00000014091472a4 */ /* 0x000fe2000f8e023f */
[----:B0-----:R-:W-:Y:S01]  /*f9f0*/  @P0 IMAD.HI.U32 R2, R4, R3, RZ ;  /* 0x0000000304020227 */ /* 0x001fe200078e00ff */
[----:B------:R-:W-:Y:S02]  /*fa00*/  UIMAD UR15, UR15, UR12, URZ ;  /* 0x0000000c0f0f72a4 */ /* 0x000fe4000f8e023f */
[----:B------:R-:W-:Y:S02]  /*fa10*/  UIMAD.WIDE.U32 UR22, UR16, UR18, URZ ;  /* 0x00000012101672a5 */ /* 0x000fe4000f8e003f */
[----:B------:R-:W-:-:S02]  /*fa20*/  UIMAD.WIDE.U32 UR8, UR14, UR12, URZ ;  /* 0x0000000c0e0872a5 */ /* 0x000fc4000f8e003f */
[----:B------:R-:W-:Y:S01]  /*fa30*/  UIMAD UR16, UR17, UR18, URZ ;  /* 0x00000012111072a4 */ /* 0x000fe2000f8e023f */
[----:B-1----:R-:W-:Y:S01]  /*fa40*/  @P0 SHF.R.U32.HI R5, RZ, R7, R2 ;  /* 0x00000007ff050219 */ /* 0x002fe20000011602 */
[----:B------:R-:W-:Y:S01]  /*fa50*/  UIMAD UR15, UR14, UR13, UR15 ;  /* 0x0000000d0e0f72a4 */ /* 0x000fe2000f8e020f */
[----:B------:R-:W-:Y:S01]  /*fa60*/  IMAD.U32 R2, RZ, RZ, UR22 ;  /* 0x00000016ff027e24 */ /* 0x000fe2000f8e00ff */
[----:B------:R-:W-:Y:S01]  /*fa70*/  UIADD3 UR10, UP1, UP2, UR8, UR10, UR4 ;  /* 0x0000000a080a7290 */ /* 0x000fe2000fa3e004 */
[C---:B------:R-:W-:Y:S01]  /*fa80*/  IADD3 R7, -R5.reuse, RZ, RZ ;  /* 0x000000ff05077210 */ /* 0x040fe20007ffe1ff */
[----:B------:R-:W-:Y:S02]  /*fa90*/  UIADD3 UR16, UR23, UR16, URZ ;  /* 0x0000001017107290 */ /* 0x000fe4000fffe03f */
[----:B------:R-:W-:Y:S01]  /*faa0*/  IMAD.U32 R3, RZ, RZ, UR23 ;  /* 0x00000017ff037e24 */ /* 0x000fe2000f8e00ff */
[----:B------:R-:W-:Y:S02]  /*fab0*/  UIADD3 UR20, UR11, UR20, URZ ;  /* 0x000000140b147290 */ /* 0x000fe4000fffe03f */
[----:B------:R-:W-:Y:S01]  /*fac0*/  UIADD3 UR15, UR9, UR15, URZ ;  /* 0x0000000f090f7290 */ /* 0x000fe2000fffe03f */
[----:B------:R-:W-:Y:S01]  /*fad0*/  IADD3 R2, P0, P1, R5, UR10, R2 ;  /* 0x0000000a05027c10 */ /* 0x000fe2000f91e002 */
[----:B------:R-:W-:Y:S01]  /*fae0*/  IMAD R7, R9, R7, R4 ;  /* 0x0000000709077224 */ /* 0x000fe200078e0204 */
[----:B------:R-:W-:Y:S01]  /*faf0*/  SHF.R.S32.HI R5, RZ, 0x1f, R5 ;  /* 0x0000001fff057819 */ /* 0x000fe20000011405 */
[----:B------:R-:W-:Y:S01]  /*fb00*/  UIADD3.X UR10, UR15, UR20, UR21, UP1, UP2 ;  /* 0x000000140f0a7290 */ /* 0x000fe20008fe4415 */
[----:B------:R-:W-:Y:S01]  /*fb10*/  IMAD.U32 R8, RZ, RZ, UR16 ;  /* 0x00000010ff087e24 */ /* 0x000fe2000f8e00ff */
[----:B------:R-:W-:Y:S01]  /*fb20*/  ULDC.64 UR8, c[0x0][UR19+0x210] ;  /* 0x0000840013087abb */ /* 0x000fe20008000a00 */
[----:B------:R-:W-:Y:S01]  /*fb30*/  SHF.R.S32.HI R4, RZ, 0x1f, R7 ;  /* 0x0000001fff047819 */ /* 0x000fe20000011407 */
[----:B------:R-:W-:-:S02]  /*fb40*/  IMAD R9, R7, UR9, RZ ;  /* 0x0000000907097c24 */ /* 0x000fc4000f8e02ff */
[----:B------:R-:W-:Y:S01]  /*fb50*/  IADD3.X R3, R5, UR10, R8, P0, P1 ;  /* 0x0000000a05037c10 */ /* 0x000fe200087e2408 */
[----:B------:R-:W-:Y:S01]  /*fb60*/  ULDC.64 UR10, c[0x0][0xba8] ;  /* 0x0002ea00000a7ab9 */ /* 0x000fe20000000a00 */
[----:B------:R-:W-:Y:S01]  /*fb70*/  IMAD R9, R4, UR8, R9 ;  /* 0x0000000804097c24 */ /* 0x000fe2000f8e0209 */
[----:B------:R-:W-:Y:S01]  /*fb80*/  @!UP0 ULDC UR10, c[0x0][0xb50] ;  /* 0x0002d400000a8ab9 */ /* 0x000fe20000000800 */
[----:B------:R-:W-:Y:S01]  /*fb90*/  @!UP0 ULDC UR11, c[0x0][0xb54] ;  /* 0x0002d500000b8ab9 */ /* 0x000fe20000000800 */
[----:B------:R-:W-:-:S04]  /*fba0*/  IMAD.WIDE.U32 R2, R7, UR8, R2 ;  /* 0x0000000807027c25 */ /* 0x000fc8000f8e0002 */
[----:B------:R-:W-:Y:S01]  /*fbb0*/  IMAD.IADD R3, R3, 0x1, R9 ;  /* 0x0000000103037824 */ /* 0x000fe200078e0209 */
[----:B------:R-:W-:-:S04]  /*fbc0*/  LEA R4, P0, R2, UR10, 0x2 ;  /* 0x0000000a02047c11 */ /* 0x000fc8000f8010ff */
[----:B------:R-:W-:Y:S01]  /*fbd0*/  LEA.HI.X R5, R2, UR11, R3, 0x2, P0 ;  /* 0x0000000b02057c11 */ /* 0x000fe200080f1403 */
[----:B------:R-:W-:-:S05]  /*fbe0*/  IMAD.MOV.U32 R3, RZ, RZ, -0x800000 ;  /* 0xff800000ff037424 */ /* 0x000fca00078e00ff */
[----:B------:R0:W-:Y:S03]  /*fbf0*/  STG.E desc[UR36][R4.64], R3 ;  /* 0x0000000304007986 */ /* 0x0001e6000c101924 */
.L_x_220:
[----:B------:R-:W-:Y:S05]  /*fc00*/  BSYNC B1 ;  /* 0x0000000000017941 */ /* 0x000fea0003800000 */
.L_x_219:
[----:B------:R-:W-:-:S13]  /*fc10*/  R2UR UR8, R212 ;  /* 0x00000000d40872ca */ /* 0x000fda00000e0000 */
[----:B------:R-:W-:-:S06]  /*fc20*/  UISETP.GT.AND UP0, UPT, UR8, 0x1, UPT ;  /* 0x000000010800788c */ /* 0x000fcc000bf04270 */
[----:B------:R-:W-:-:S13]  /*fc30*/  PLOP3.LUT P0, PT, PT, PT, UP0, 0x80, 0x0 ;  /* 0x000000000000781c */ /* 0x000fda0003f0f008 */
[----:B------:R-:W-:Y:S05]  /*fc40*/  @P0 BRA `(.L_x_215) ;  /* 0x00000008006c0947 */ /* 0x000fea0003800000 */
[----:B------:R-:W2:Y:S01]  /*fc50*/  LDL.LU R2, [R1+0x2c] ;  /* 0x00002c0001027983 */ /* 0x000ea20000300800 */
[----:B------:R-:W1:Y:S01]  /*fc60*/  LDC R11, c[0x0][0xbe8] ;  /* 0x0002fa00ff0b7b82 */ /* 0x000e620000000800 */
[----:B0-----:R-:W-:Y:S01]  /*fc70*/  SHF.R.S32.HI R3, RZ, 0x1f, R6 ;  /* 0x0000001fff037819 */ /* 0x001fe20000011406 */
[----:B------:R-:W-:Y:S01]  /*fc80*/  ULDC.64 UR10, c[0x0][0xaa0] ;  /* 0x0002a800000a7ab9 */ /* 0x000fe20000000a00 */
[----:B------:R-:W-:Y:S01]  /*fc90*/  R2UR UR15, R216 ;  /* 0x00000000d80f72ca */ /* 0x000fe200000e0000 */
[----:B------:R-:W-:Y:S01]  /*fca0*/  UIMAD.WIDE.U32 UR8, UR4, UR10, URZ ;  /* 0x0000000a040872a5 */ /* 0x000fe2000f8e003f */
[----:B------:R-:W-:Y:S01]  /*fcb0*/  BSSY B1, `(.L_x_221) ;  /* 0x0000052000017945 */ /* 0x000fe20003800000 */
[----:B------:R-:W-:-:S04]  /*fcc0*/  UIMAD UR10, UR21, UR10, URZ ;  /* 0x0000000a150a72a4 */ /* 0x000fc8000f8e023f */
[----:B------:R-:W-:-:S04]  /*fcd0*/  UIMAD UR10, UR4, UR11, UR10 ;  /* 0x0000000b040a72a4 */ /* 0x000fc8000f8e020a */
[----:B------:R-:W-:-:S03]  /*fce0*/  UIADD3 UR9, UR9, UR10, URZ ;  /* 0x0000000a09097290 */ /* 0x000fc6000fffe03f */
[----:B------:R-:W-:Y:S02]  /*fcf0*/  ULDC.64 UR10, c[0x0][0xae8] ;  /* 0x0002ba00000a7ab9 */ /* 0x000fe40000000a00 */
[----:B------:R-:W-:-:S04]  /*fd00*/  UIMAD.WIDE.U32 UR8, UR15, UR10, UR8 ;  /* 0x0000000a0f0872a5 */ /* 0x000fc8000f8e0008 */
[----:B------:R-:W-:Y:S01]  /*fd10*/  UIMAD UR9, UR15, UR11, UR9 ;  /* 0x0000000b0f0972a4 */ /* 0x000fe2000f8e0209 */
[----:B-1----:R-:W-:Y:S02]  /*fd20*/  ISETP.NE.AND P0, PT, R11, 0x1, PT ;  /* 0x000000010b00780c */ /* 0x002fe40003f05270 */
[----:B------:R-:W-:Y:S02]  /*fd30*/  ULDC.64 UR10, c[0x0][0xaf0] ;  /* 0x0002bc00000a7ab9 */ /* 0x000fe40000000a00 */
[----:B------:R-:W-:-:S04]  /*fd40*/  UIMAD UR13, UR13, UR10, URZ ;  /* 0x0000000a0d0d72a4 */ /* 0x000fc8000f8e023f */
[----:B------:R-:W-:Y:S02]  /*fd50*/  UIMAD UR4, UR12, UR11, UR13 ;  /* 0x0000000b0c0472a4 */ /* 0x000fe4000f8e020d */
[----:B------:R-:W-:-:S03]  /*fd60*/  UIMAD.WIDE.U32 UR12, UR12, UR10, UR8 ;  /* 0x0000000a0c0c72a5 */ /* 0x000fc6000f8e0008 */
[----:B------:R-:W0:Y:S01]  /*fd70*/  @P0 LDC R7, c[0x0][0xbf0] ;  /* 0x0002fc00ff070b82 */ /* 0x000e220000000800 */
[----:B------:R-:W-:Y:S01]  /*fd80*/  UIADD3 UR4, UR13, UR4, URZ ;  /* 0x000000040d047290 */ /* 0x000fe2000fffe03f */
[----:B------:R-:W-:Y:S01]  /*fd90*/  ULDC.64 UR8, c[0x0][0xae0] ;  /* 0x0002b80000087ab9 */ /* 0x000fe20000000a00 */
[----:B--2---:R-:W-:Y:S02]  /*fda0*/  R2UR UR14, R2 ;  /* 0x00000000020e72ca */ /* 0x004fe400000e0000 */
[----:B------:R-:W-:-:S03]  /*fdb0*/  LEA.HI R2, R3, R6, RZ, 0x3 ;  /* 0x0000000603027211 */ /* 0x000fc600078f18ff */
[----:B------:R-:W1:Y:S01]  /*fdc0*/  @P0 LDC R3, c[0x0][0xbec] ;  /* 0x0002fb00ff030b82 */ /* 0x000e620000000800 */
[----:B------:R-:W-:Y:S02]  /*fdd0*/  LOP3.LUT R5, R2, 0xfffffff8, RZ, 0xc0, !PT ;  /* 0xfffffff802057812 */ /* 0x000fe400078ec0ff */
[----:B------:R-:W-:-:S03]  /*fde0*/  SHF.R.S32.HI R13, RZ, 0x3, R2 ;  /* 0x00000003ff0d7819 */ /* 0x000fc60000011402 */
[----:B------:R-:W-:Y:S02]  /*fdf0*/  IMAD.IADD R8, R6, 0x1, -R5 ;  /* 0x0000000106087824 */ /* 0x000fe400078e0a05 */
[----:B------:R-:W-:Y:S02]  /*fe00*/  IMAD.U32 R5, RZ, RZ, UR14 ;  /* 0x0000000eff057e24 */ /* 0x000fe4000f8e00ff */
[----:B------:R-:W-:-:S04]  /*fe10*/  IMAD R2, R8, 0x20, R13 ;  /* 0x0000002008027824 */ /* 0x000fc800078e020d */
[----:B------:R-:W-:-:S04]  /*fe20*/  IMAD R6, R5, 0x80, R2 ;  /* 0x0000008005067824 */ /* 0x000fc800078e0202 */
[----:B------:R-:W-:Y:S02]  /*fe30*/  IMAD.MOV.U32 R5, RZ, RZ, R6 ;  /* 0x000000ffff057224 */ /* 0x000fe400078e0006 */
[----:B-1----:R-:W-:-:S04]  /*fe40*/  @P0 IMAD.HI.U32 R2, R6, R3, RZ ;  /* 0x0000000306020227 */ /* 0x002fc800078e00ff */
[----:B------:R-:W-:Y:S01]  /*fe50*/  IMAD.U32 R3, RZ, RZ, UR13 ;  /* 0x0000000dff037e24 */ /* 0x000fe2000f8e00ff */
[----:B0-----:R-:W-:Y:S01]  /*fe60*/  @P0 SHF.R.U32.HI R5, RZ, R7, R2 ;  /* 0x00000007ff050219 */ /* 0x001fe20000011602 */
[----:B------:R-:W-:Y:S02]  /*fe70*/  IMAD.U32 R2, RZ, RZ, UR12 ;  /* 0x0000000cff027e24 */ /* 0x000fe4000f8e00ff */
[----:B------:R-:W-:Y:S01]  /*fe80*/  IMAD.U32 R3, RZ, RZ, UR4 ;  /* 0x00000004ff037e24 */ /* 0x000fe2000f8e00ff */
[--C-:B------:R-:W-:Y:S01]  /*fe90*/  SHF.R.S32.HI R4, RZ, 0x1f, R5.reuse ;  /* 0x0000001fff047819 */ /* 0x100fe20000011405 */
[----:B------:R-:W-:Y:S02]  /*fea0*/  IMAD.MOV R7, RZ, RZ, -R5 ;  /* 0x000000ffff077224 */ /* 0x000fe400078e0a05 */
[----:B------:R-:W-:-:S04]  /*feb0*/  IMAD.WIDE.U32 R2, R5, UR8, R2 ;  /* 0x0000000805027c25 */ /* 0x000fc8000f8e0002 */
[----:B------:R-:W-:Y:S02]  /*fec0*/  IMAD R7, R11, R7, R6 ;  /* 0x000000070b077224 */ /* 0x000fe400078e0206 */
[----:B------:R-:W-:Y:S02]  /*fed0*/  IMAD R4, R4, UR8, RZ ;  /* 0x0000000804047c24 */ /* 0x000fe4000f8e02ff */
[----:B------:R-:W-:Y:S02]  /*fee0*/  IMAD.U32 R6, RZ, RZ, UR14 ;  /* 0x0000000eff067e24 */ /* 0x000fe4000f8e00ff */
[----:B------:R-:W-:Y:S01]  /*fef0*/  IMAD R9, R5, UR9, R4 ;  /* 0x0000000905097c24 */ /* 0x000fe2000f8e0204 */
[----:B------:R-:W-:Y:S01]  /*ff00*/  SHF.R.S32.HI R4, RZ, 0x1f, R7 ;  /* 0x0000001fff047819 */ /* 0x000fe20000011407 */
[----:B------:R-:W-:Y:S01]  /*ff10*/  ULDC.64 UR8, c[0x0][0xad8] ;  /* 0x0002b60000087ab9 */ /* 0x000fe20000000a00 */
[----:B------:R-:W-:Y:S02]  /*ff20*/  IMAD R6, R6, 0x80, R13 ;  /* 0x0000008006067824 */ /* 0x000fe400078e020d */
[----:B------:R-:W-:Y:S01]  /*ff30*/  IADD3 R3, R3, R9, RZ ;  /* 0x0000000903037210 */ /* 0x000fe20007ffe0ff */
[----:B------:R-:W-:-:S02]  /*ff40*/  IMAD R4, R4, UR8, RZ ;  /* 0x0000000804047c24 */ /* 0x000fc4000f8e02ff */
[----:B-----5:R-:W-:Y:S02]  /*ff50*/  IMAD R11, R0, R11, RZ ;  /* 0x0000000b000b7224 */ /* 0x020fe400078e02ff */
[C---:B------:R-:W-:Y:S02]  /*ff60*/  IMAD R5, R7.reuse, UR9, R4 ;  /* 0x0000000907057c24 */ /* 0x040fe4000f8e0204 */
[----:B------:R-:W-:Y:S01]  /*ff70*/  IMAD.WIDE.U32 R2, R7, UR8, R2 ;  /* 0x0000000807027c25 */ /* 0x000fe2000f8e0002 */
[----:B------:R-:W-:-:S03]  /*ff80*/  ULDC.64 UR8, c[0x0][0xa80] ;  /* 0x0002a00000087ab9 */ /* 0x000fc60000000a00 */
[----:B------:R-:W-:Y:S02]  /*ff90*/  VIADD R4, R6, 0x40 ;  /* 0x0000004006047836 */ /* 0x000fe40000000000 */
[----:B------:R-:W-:Y:S01]  /*ffa0*/  IMAD.IADD R3, R3, 0x1, R5 ;  /* 0x0000000103037824 */ /* 0x000fe200078e0205 */
[----:B------:R-:W-:Y:S01]  /*ffb0*/  LEA R5, P2, R2, UR8, 0x1 ;  /* 0x0000000802057c11 */ /* 0x000fe2000f8408ff */
[----:B------:R-:W-:Y:S01]  /*ffc0*/  VIADD R0, R6, 0x20 ;  /* 0x0000002006007836 */ /* 0x000fe20000000000 */
[-C--:B------:R-:W-:Y:S01]  /*ffd0*/  ISETP.GE.AND P0, PT, R4, R11.reuse, PT ;  /* 0x0000000b0400720c */ /* 0x080fe20003f06270 */
[----:B------:R-:W-:Y:S01]  /*ffe0*/  IMAD.SHL.U32 R7, R8, 0x8, RZ ;  /* 0x0000000808077824 */ /* 0x000fe200078e00ff */
[----:B------:R-:W-:Y:S02]  /*fff0*/  LEA.HI.X R4, R2, UR9, R3, 0x1, P2 ;  /* 0x0000000902047c11 */ /* 0x000fe400090f0c03 */
[-C--:B------:R-:W-:Y:S01]  /*10000*/  ISETP.GE.AND P2, PT, R6, R11.reuse, PT ;  /* 0x0000000b0600720c */ /* 0x080fe20003f46270 */
[C---:B------:R-:W-:Y:S01]  /*10010*/  VIADD R9, R7.reuse, 0xc0 ;  /* 0x000000c007097836 */ /* 0x040fe20000000000 */
[----:B------:R-:W-:Y:S01]  /*10020*/  ISETP.GE.AND P1, PT, R0, R11, PT ;  /* 0x0000000b0000720c */ /* 0x000fe20003f26270 */
[C---:B------:R-:W-:Y:S01]  /*10030*/  VIADD R15, R7.reuse, 0x40 ;  /* 0x00000040070f7836 */ /* 0x040fe20000000000 */
[----:B------:R0:W1:Y:S01]  /*10040*/  SHFL.IDX PT, R2, R5, RZ, 0x181f ;  /* 0x00181fff05027589 */ /* 0x00006200000e0000 */
[----:B------:R-:W-:Y:S01]  /*10050*/  VIADD R13, R7, 0x80 ;  /* 0x00000080070d7836 */ /* 0x000fe20000000000 */
[----:B------:R-:W-:-:S02]  /*10060*/  SHF.R.S32.HI R8, RZ, 0x1f, R7 ;  /* 0x0000001fff087819 */ /* 0x000fc40000011407 */
[----:B------:R0:W2:Y:S01]  /*10070*/  SHFL.IDX PT, R0, R4, RZ, 0x181f ;  /* 0x00181fff04007589 */ /* 0x0000a200000e0000 */
[----:B------:R-:W-:Y:S02]  /*10080*/  SHF.R.S32.HI R10, RZ, 0x1f, R9 ;  /* 0x0000001fff0a7819 */ /* 0x000fe40000011409 */
[----:B------:R-:W-:Y:S02]  /*10090*/  SHF.R.S32.HI R12, RZ, 0x1f, R15 ;  /* 0x0000001fff0c7819 */ /* 0x000fe4000001140f */
[----:B------:R-:W-:Y:S01]  /*100a0*/  SHF.R.S32.HI R14, RZ, 0x1f, R13 ;  /* 0x0000001fff0e7819 */ /* 0x000fe2000001140d */
[----:B------:R-:W-:Y:S06]  /*100b0*/  @P2 BRA `(.L_x_222) ;  /* 0x0000000000442947 */ /* 0x000fec0003800000 */
        /* <DEDUP_REMOVED lines=8> */
[----:B------:R3:W-:Y:S01]  /*10140*/  @!P5 ST.E.128 desc[UR36][R18.64], RZ ;  /* 0x000000ff1200d985 */ /* 0x0007e2000c101d24 */
[----:B------:R-:W-:Y:S02]  /*10150*/  @!P4 LEA.HI.X R21, R15, R0, R12, 0x1, P6 ;  /* 0x000000000f15c211 */ /* 0x000fe400030f0c0c */
[----:B------:R-:W-:-:S03]  /*10160*/  @!P3 LEA R24, P6, R13, R2, 0x1 ;  /* 0x000000020d18b211 */ /* 0x000fc600078c08ff */
[----:B------:R3:W-:Y:S01]  /*10170*/  @!P4 ST.E.128 desc[UR36][R20.64], RZ ;  /* 0x000000ff1400c985 */ /* 0x0007e2000c101d24 */
[----:B------:R-:W-:Y:S02]  /*10180*/  @!P3 LEA.HI.X R25, R13, R0, R14, 0x1, P6 ;  /* 0x000000000d19b211 */ /* 0x000fe400030f0c0e */
[----:B------:R-:W-:-:S03]  /*10190*/  @!P2 LEA R2, P6, R9, R2, 0x1 ;  /* 0x000000020902a211 */ /* 0x000fc600078c08ff */
[----:B------:R3:W-:Y:S01]  /*101a0*/  @!P3 ST.E.128 desc[UR36][R24.64], RZ ;  /* 0x000000ff1800b985 */ /* 0x0007e2000c101d24 */
[----:B------:R-:W-:-:S05]  /*101b0*/  @!P2 LEA.HI.X R3, R9, R0, R10, 0x1, P6 ;  /* 0x000000000903a211 */ /* 0x000fca00030f0c0a */
[----:B------:R3:W-:Y:S04]  /*101c0*/  @!P2 ST.E.128 desc[UR36][R2.64], RZ ;  /* 0x000000ff0200a985 */ /* 0x0007e8000c101d24 */
.L_x_222:
[----:B------:R-:W-:Y:S05]  /*101d0*/  BSYNC B1 ;  /* 0x0000000000017941 */ /* 0x000fea0003800000 */
.L_x_221:
[----:B--2---:R2:W4:Y:S01]  /*101e0*/  SHFL.IDX PT, R0, R4, 0x1, 0x181f ;  /* 0x00381f0004007f89 */ /* 0x00452200000e0000 */
[----:B------:R-:W-:Y:S03]  /*101f0*/  BSSY B1, `(.L_x_223) ;  /* 0x0000014000017945 */ /* 0x000fe60003800000 */
[----:B-1-3--:R2:W1:Y:S01]  /*10200*/  SHFL.IDX PT, R2, R5, 0x1, 0x181f ;  /* 0x00381f0005027f89 */ /* 0x00a46200000e0000 */
[----:B------:R-:W-:Y:S05]  /*10210*/  @P1 BRA `(.L_x_224) ;  /* 0x0000000000441947 */ /* 0x000fea0003800000 */
[----:B------:R-:W-:Y:S02]  /*10220*/  ULDC UR4, c[0x0][0xac8] ;  /* 0x0002b20000047ab9 */ /* 0x000fe40000000800 */
[----:B------:R-:W-:Y:S02]  /*10230*/  ISETP.GE.AND P4, PT, R7, UR4, PT ;  /* 0x0000000407007c0c */ /* 0x000fe4000bf86270 */
[----:B------:R-:W-:Y:S02]  /*10240*/  ISETP.GE.AND P3, PT, R15, UR4, PT ;  /* 0x000000040f007c0c */ /* 0x000fe4000bf66270 */
[----:B------:R-:W-:Y:S02]  /*10250*/  ISETP.GE.AND P2, PT, R13, UR4, PT ;  /* 0x000000040d007c0c */ /* 0x000fe4000bf46270 */
[----:B------:R-:W-:-:S07]  /*10260*/  ISETP.GE.AND P1, PT, R9, UR4, PT ;  /* 0x0000000409007c0c */ /* 0x000fce000bf26270 */
[-C--:B-1----:R-:W-:Y:S02]  /*10270*/  @!P4 LEA R18, P6, R7, R2.reuse, 0x1 ;  /* 0x000000020712c211 */ /* 0x082fe400078c08ff */
[----:B------:R-:W-:Y:S02]  /*10280*/  @!P3 LEA R20, P5, R15, R2, 0x1 ;  /* 0x000000020f14b211 */ /* 0x000fe400078a08ff */
[----:B----4-:R-:W-:Y:S02]  /*10290*/  @!P4 LEA.HI.X R19, R7, R0, R8, 0x1, P6 ;  /* 0x000000000713c211 */ /* 0x010fe400030f0c08 */
[----:B------:R-:W-:Y:S02]  /*102a0*/  @!P2 LEA R24, P6, R13, R2, 0x1 ;  /* 0x000000020d18a211 */ /* 0x000fe400078c08ff */
[----:B------:R-:W-:Y:S01]  /*102b0*/  @!P3 LEA.HI.X R21, R15, R0, R12, 0x1, P5 ;  /* 0x000000000f15b211 */ /* 0x000fe200028f0c0c */
[----:B------:R3:W-:Y:S01]  /*102c0*/  @!P4 ST.E.128 desc[UR36][R18.64], RZ ;  /* 0x000000ff1200c985 */ /* 0x0007e2000c101d24 */
[----:B------:R-:W-:-:S02]  /*102d0*/  @!P1 LEA R2, P5, R9, R2, 0x1 ;  /* 0x0000000209029211 */ /* 0x000fc400078a08ff */
[-C--:B------:R-:W-:Y:S01]  /*102e0*/  @!P2 LEA.HI.X R25, R13, R0.reuse, R14, 0x1, P6 ;  /* 0x000000000d19a211 */ /* 0x080fe200030f0c0e */
[----:B------:R3:W-:Y:S01]  /*102f0*/  @!P3 ST.E.128 desc[UR36][R20.64], RZ ;  /* 0x000000ff1400b985 */ /* 0x0007e2000c101d24 */
[----:B------:R-:W-:-:S03]  /*10300*/  @!P1 LEA.HI.X R3, R9, R0, R10, 0x1, P5 ;  /* 0x0000000009039211 */ /* 0x000fc600028f0c0a */
[----:B------:R3:W-:Y:S04]  /*10310*/  @!P2 ST.E.128 desc[UR36][R24.64], RZ ;  /* 0x000000ff1800a985 */ /* 0x0007e8000c101d24 */
[----:B------:R3:W-:Y:S02]  /*10320*/  @!P1 ST.E.128 desc[UR36][R2.64], RZ ;  /* 0x000000ff02009985 */ /* 0x0007e4000c101d24 */
.L_x_224:
[----:B------:R-:W-:Y:S05]  /*10330*/  BSYNC B1 ;  /* 0x0000000000017941 */ /* 0x000fea0003800000 */
.L_x_223:
[----:B----4-:R4:W0:Y:S01]  /*10340*/  SHFL.IDX PT, R0, R4, 0x2, 0x181f ;  /* 0x00581f0004007f89 */ /* 0x01082200000e0000 */
        /* <DEDUP_REMOVED lines=9> */
[-C--:B------:R-:W-:Y:S02]  /*103e0*/  @!P2 LEA R20, P5, R15, R2.reuse, 0x1 ;  /* 0x000000020f14a211 */ /* 0x080fe400078a08ff */
[----:B------:R-:W-:Y:S02]  /*103f0*/  @!P1 LEA R24, P4, R13, R2, 0x1 ;  /* 0x000000020d189211 */ /* 0x000fe400078808ff */
[----:B0-----:R-:W-:Y:S02]  /*10400*/  @!P3 LEA.HI.X R19, R7, R0, R8, 0x1, P6 ;  /* 0x000000000713b211 */ /* 0x001fe400030f0c08 */
[----:B------:R-:W-:Y:S02]  /*10410*/  @!P0 LEA R2, P6, R9, R2, 0x1 ;  /* 0x0000000209028211 */ /* 0x000fe400078c08ff */
[-C--:B------:R-:W-:Y:S01]  /*10420*/  @!P2 LEA.HI.X R21, R15, R0.reuse, R12, 0x1, P5 ;  /* 0x000000000f15a211 */ /* 0x080fe200028f0c0c */
[----:B------:R3:W-:Y:S01]  /*10430*/  @!P3 ST.E.128 desc[UR36][R18.64], RZ ;  /* 0x000000ff1200b985 */ /* 0x0007e2000c101d24 */
[----:B------:R-:W-:-:S02]  /*10440*/  @!P1 LEA.HI.X R25, R13, R0, R14, 0x1, P4 ;  /* 0x000000000d199211 */ /* 0x000fc400020f0c0e */
[----:B------:R-:W-:Y:S01]  /*10450*/  @!P0 LEA.HI.X R3, R9, R0, R10, 0x1, P6 ;  /* 0x0000000009038211 */ /* 0x000fe200030f0c0a */
[----:B------:R3:W-:Y:S04]  /*10460*/  @!P2 ST.E.128 desc[UR36][R20.64], RZ ;  /* 0x000000ff1400a985 */ /* 0x0007e8000c101d24 */
[----:B------:R3:W-:Y:S04]  /*10470*/  @!P1 ST.E.128 desc[UR36][R24.64], RZ ;  /* 0x000000ff18009985 */ /* 0x0007e8000c101d24 */
[----:B------:R3:W-:Y:S02]  /*10480*/  @!P0 ST.E.128 desc[UR36][R2.64], RZ ;  /* 0x000000ff02008985 */ /* 0x0007e4000c101d24 */
.L_x_226:
[----:B------:R-:W-:Y:S05]  /*10490*/  BSYNC B1 ;  /* 0x0000000000017941 */ /* 0x000fea0003800000 */
.L_x_225:
[----:B0-----:R-:W-:Y:S01]  /*104a0*/  VIADD R0, R6, 0x60 ;  /* 0x0000006006007836 */ /* 0x001fe20000000000 */
[----:B--2-4-:R-:W0:Y:S04]  /*104b0*/  SHFL.IDX PT, R4, R4, 0x3, 0x181f ;  /* 0x00781f0004047f89 */ /* 0x014e2800000e0000 */
[----:B------:R-:W-:Y:S01]  /*104c0*/  ISETP.GE.AND P0, PT, R0, R11, PT ;  /* 0x0000000b0000720c */ /* 0x000fe20003f06270 */
[----:B-1-3--:R1:W2:-:S12]  /*104d0*/  SHFL.IDX PT, R2, R5, 0x3, 0x181f ;  /* 0x00781f0005027f89 */ /* 0x00a29800000e0000 */
[----:B-1----:R-:W-:Y:S05]  /*104e0*/  @P0 BRA `(.L_x_215) ;  /* 0x0000000000440947 */ /* 0x002fea0003800000 */
[----:B------:R-:W-:Y:S02]  /*104f0*/  ULDC UR4, c[0x0][0xac8] ;  /* 0x0002b20000047ab9 */ /* 0x000fe40000000800 */
[----:B------:R-:W-:Y:S02]  /*10500*/  ISETP.GE.AND P3, PT, R7, UR4, PT ;  /* 0x0000000407007c0c */ /* 0x000fe4000bf66270 */
[----:B------:R-:W-:Y:S02]  /*10510*/  ISETP.GE.AND P2, PT, R15, UR4, PT ;  /* 0x000000040f007c0c */ /* 0x000fe4000bf46270 */
[----:B------:R-:W-:Y:S02]  /*10520*/  ISETP.GE.AND P1, PT, R13, UR4, PT ;  /* 0x000000040d007c0c */ /* 0x000fe4000bf26270 */
[----:B------:R-:W-:-:S07]  /*10530*/  ISETP.GE.AND P0, PT, R9, UR4, PT ;  /* 0x0000000409007c0c */ /* 0x000fce000bf06270 */
[----:B--2---:R-:W-:-:S04]  /*10540*/  @!P3 LEA R6, P4, R7, R2, 0x1 ;  /* 0x000000020706b211 */ /* 0x004fc800078808ff */
[----:B0-----:R-:W-:Y:S02]  /*10550*/  @!P3 LEA.HI.X R7, R7, R4, R8, 0x1, P4 ;  /* 0x000000040707b211 */ /* 0x001fe400020f0c08 */
[-C--:B------:R-:W-:Y:S02]  /*10560*/  @!P2 LEA R18, P4, R15, R2.reuse, 0x1 ;  /* 0x000000020f12a211 */ /* 0x080fe400078808ff */
[-C--:B------:R-:W-:Y:S01]  /*10570*/  @!P1 LEA R20, P5, R13, R2.reuse, 0x1 ;  /* 0x000000020d149211 */ /* 0x080fe200078a08ff */
[----:B------:R0:W-:Y:S01]  /*10580*/  @!P3 ST.E.128 desc[UR36][R6.64], RZ ;  /* 0x000000ff0600b985 */ /* 0x0001e2000c101d24 */
[----:B------:R-:W-:Y:S02]  /*10590*/  @!P0 LEA R2, P6, R9, R2, 0x1 ;  /* 0x0000000209028211 */ /* 0x000fe400078c08ff */
[-C--:B------:R-:W-:Y:S02]  /*105a0*/  @!P2 LEA.HI.X R19, R15, R4.reuse, R12, 0x1, P4 ;  /* 0x000000040f13a211 */ /* 0x080fe400020f0c0c */
[----:B------:R-:W-:-:S02]  /*105b0*/  @!P1 LEA.HI.X R21, R13, R4, R14, 0x1, P5 ;  /* 0x000000040d159211 */ /* 0x000fc400028f0c0e */
[----:B------:R-:W-:Y:S01]  /*105c0*/  @!P0 LEA.HI.X R3, R9, R4, R10, 0x1, P6 ;  /* 0x0000000409038211 */ /* 0x000fe200030f0c0a */
[----:B------:R0:W-:Y:S04]  /*105d0*/  @!P2 ST.E.128 desc[UR36][R18.64], RZ ;  /* 0x000000ff1200a985 */ /* 0x0001e8000c101d24 */
[----:B------:R0:W-:Y:S04]  /*105e0*/  @!P1 ST.E.128 desc[UR36][R20.64], RZ ;  /* 0x000000ff14009985 */ /* 0x0001e8000c101d24 */
[----:B------:R0:W-:Y:S02]  /*105f0*/  @!P0 ST.E.128 desc[UR36][R2.64], RZ ;  /* 0x000000ff02008985 */ /* 0x0001e4000c101d24 */
.L_x_215:
[----:B------:R-:W-:Y:S05]  /*10600*/  BSYNC B0 ;  /* 0x0000000000007941 */ /* 0x000fea0003800000 */
.L_x_205:
[----:B------:R-:W-:Y:S02]  /*10610*/  ULDC UR4, c[0x0][0xc3c] ;  /* 0x00030f0000047ab9 */ /* 0x000fe40000000800 */
[----:B------:R-:W-:-:S06]  /*10620*/  UISETP.GE.AND UP0, UPT, UR7, UR4, UPT ;  /* 0x000000040700728c */ /* 0x000fcc000bf06270 */
[----:B------:R-:W-:-:S13]  /*10630*/  PLOP3.LUT P0, PT, PT, PT, UP0, 0x80, 0x0 ;  /* 0x000000000000781c */ /* 0x000fda0003f0f008 */
[----:B------:R-:W-:Y:S05]  /*10640*/  @!P0 BRA `(.L_x_227) ;  /* 0xffffff0800908947 */ /* 0x000fea000383ffff */
[----:B------:R-:W-:Y:S05]  /*10650*/  EXIT ;  /* 0x000000000000794d */ /* 0x000fea0003800000 */
.L_x_176:
[----:B------:R-:W-:-:S08]  /*10660*/  NOP ;  /* 0x0000000000007918 */ /* 0x000fd00000000000 */
[----:B0-----:R-:W0:-:S00]  /*10670*/  USETMAXREG.DEALLOC.CTAPOOL 0x28 ;  /* 0x00000028000079c8 */ /* 0x001e0000080e0500 */
[----:B0-----:R-:W-:Y:S01]  /*10680*/  LOP3.LUT R2, R2, 0x3, RZ, 0xc0, !PT ;  /* 0x0000000302027812 */ /* 0x001fe200078ec0ff */
[----:B------:R-:W-:Y:S01]  /*10690*/  IMAD.MOV.U32 R6, RZ, RZ, RZ ;  /* 0x000000ffff067224 */ /* 0x000fe200078e00ff */
[----:B------:R-:W-:-:S04]  /*106a0*/  LOP3.LUT R23, R23, 0xfffffeff, RZ, 0xc0, !PT ;  /* 0xfffffeff17177812 */ /* 0x000fc800078ec0ff */
[----:B------:R-:W0:Y:S02]  /*106b0*/  SHFL.IDX PT, R2, R2, RZ, 0x1f ;  /* 0x00001fff02027589 */ /* 0x000e2400000e0000 */
[----:B0-----:R-:W-:-:S13]  /*106c0*/  ISETP.NE.AND P0, PT, R2, RZ, PT ;  /* 0x000000ff0200720c */ /* 0x001fda0003f05270 */
[----:B------:R-:W-:Y:S01]  /*106d0*/  @P0 LOP3.LUT R23, R23, 0x100, RZ, 0xfc, !PT ;  /* 0x0000010017170812 */ /* 0x000fe200078efcff */
[----:B------:R-:W-:Y:S06]  /*106e0*/  @!P0 BRA `(.L_x_228) ;  /* 0x00000000001c8947 */ /* 0x000fec0003800000 */
[----:B------:R-:W0:Y:S08]  /*106f0*/  S2UR UR5, SR_CgaCtaId ;  /* 0x00000000000579c3 */ /* 0x000e300000008800 */
[----:B------:R-:W-:Y:S06]  /*10700*/  BAR.SYNC.DEFER_BLOCKING 0x5, 0x180 ;  /* 0x0146000000007b1d */ /* 0x000fec0000010000 */
[----:B------:R-:W-:-:S02]  /*10710*/  UMOV UR4, 0x400 ;  /* 0x0000040000047882 */ /* 0x000fc40000000000 */
[----:B0-----:R-:W-:-:S09]  /*10720*/  ULEA UR4, UR5, UR4, 0x18 ;  /* 0x0000000405047291 */ /* 0x001fd2000f8ec03f */
[----:B------:R-:W0:Y:S01]  /*10730*/  LDS.128 R16, [UR4+0x388d0] ;  /* 0x0388d004ff107984 */ /* 0x000e220008000c00 */
[----:B------:R-:W-:Y:S06]  /*10740*/  BAR.ARV 0x4, 0x180 ;  /* 0x0106000000007b1d */ /* 0x000fec0000002000 */
[----:B------:R-:W-:Y:S05]  /*10750*/  BRA `(.L_x_229) ;  /* 0x0000000800947947 */ /* 0x000fea0003800000 */
.L_x_228:
[----:B------:R-:W-:Y:S01]  /*10760*/  LOP3.LUT R7, R0, 0x1f, RZ, 0xc0, !PT ;  /* 0x0000001f00077812 */ /* 0x000fe200078ec0ff */
[----:B------:R-:W-:Y:S01]  /*10770*/  ULDC UR4, c[0x0][0xc3c] ;  /* 0x00030f0000047ab9 */ /* 0x000fe20000000800 */
[----:B------:R-:W-:Y:S01]  /*10780*/  IMAD.MOV.U32 R9, RZ, RZ, RZ ;  /* 0x000000ffff097224 */ /* 0x000fe200078e00ff */
[----:B------:R-:W0:Y:S01]  /*10790*/  S2UR UR6, SR_CTAID.X ;  /* 0x00000000000679c3 */ /* 0x000e220000002500 */
[----:B------:R-:W-:Y:S01]  /*107a0*/  ISETP.NE.AND P0, PT, R7, 0x1f, PT ;  /* 0x0000001f0700780c */ /* 0x000fe20003f05270 */
[----:B------:R-:W-:-:S03]  /*107b0*/  ULDC UR5, c[0x0][0xc38] ;  /* 0x00030e0000057ab9 */ /* 0x000fc60000000800 */
[----:B------:R-:W-:-:S13]  /*107c0*/  ISETP.GE.OR P1, PT, R7, UR4, !P0 ;  /* 0x0000000407007c0c */ /* 0x000fda000c726670 */
[----:B------:R-:W1:Y:S08]  /*107d0*/  @!P1 LDC.64 R4, c[0x0][0xc80] ;  /* 0x00032000ff049b82 */ /* 0x000e700000000a00 */
[----:B------:R-:W2:Y:S01]  /*107e0*/  @!P1 LDC.64 R2, c[0x0][0xc78] ;  /* 0x00031e00ff029b82 */ /* 0x000ea20000000a00 */
[----:B-1----:R-:W-:-:S05]  /*107f0*/  @!P1 IMAD.WIDE.U32 R4, R7, 0x4, R4 ;  /* 0x0000000407049825 */ /* 0x002fca00078e0004 */
[----:B------:R-:W3:Y:S01]  /*10800*/  @!P1 LDG.E R6, desc[UR36][R4.64] ;  /* 0x0000002404069981 */ /* 0x000ee2000c1e1900 */
[----:B--2---:R-:W-:-:S05]  /*10810*/  @!P1 IMAD.WIDE.U32 R2, R7, 0x4, R2 ;  /* 0x0000000407029825 */ /* 0x004fca00078e0002 */
[----:B------:R-:W3:Y:S01]  /*10820*/  @!P1 LDG.E R9, desc[UR36][R2.64] ;  /* 0x0000002402099981 */ /* 0x000ee2000c1e1900 */
[C---:B------:R-:W-:Y:S02]  /*10830*/  ISETP.NE.AND P1, PT, R7.reuse, RZ, PT ;  /* 0x000000ff0700720c */ /* 0x040fe40003f25270 */
[C---:B------:R-:W-:Y:S02]  /*10840*/  ISETP.GE.U32.AND P2, PT, R7.reuse, 0x2, PT ;  /* 0x000000020700780c */ /* 0x040fe40003f46070 */
[C---:B------:R-:W-:Y:S02]  /*10850*/  ISETP.GE.U32.AND P3, PT, R7.reuse, 0x4, PT ;  /* 0x000000040700780c */ /* 0x040fe40003f66070 */
[C---:B------:R-:W-:Y:S02]  /*10860*/  ISETP.GE.U32.AND P4, PT, R7.reuse, 0x8, PT ;  /* 0x000000080700780c */ /* 0x040fe40003f86070 */
[----:B------:R-:W-:Y:S01]  /*10870*/  ISETP.GE.U32.AND P5, PT, R7, 0x10, PT ;  /* 0x000000100700780c */ /* 0x000fe20003fa6070 */
[----:B------:R-:W-:Y:S01]  /*10880*/  UMOV UR4, URZ ;  /* 0x0000003f00047c82 */ /* 0x000fe20008000000 */
[----:B---3--:R-:W-:-:S05]  /*10890*/  IMAD R8, R6, R9, RZ ;  /* 0x0000000906087224 */ /* 0x008fca00078e02ff */
[----:B------:R-:W1:Y:S02]  /*108a0*/  SHFL.UP PT, R10, R8, 0x1, RZ ;  /* 0x04200000080a7989 */ /* 0x000e6400000e00ff */
[----:B-1----:R-:W-:-:S05]  /*108b0*/  SEL R11, R10, RZ, P1 ;  /* 0x000000ff0a0b7207 */ /* 0x002fca0000800000 */
[----:B------:R-:W-:-:S05]  /*108c0*/  IMAD.IADD R11, R8, 0x1, R11 ;  /* 0x00000001080b7824 */ /* 0x000fca00078e020b */
        /* <DEDUP_REMOVED lines=10> */
[----:B-1----:R-:W-:-:S04]  /*10970*/  SEL R5, R4, RZ, P5 ;  /* 0x000000ff04057207 */ /* 0x002fc80002800000 */
[----:B------:R-:W-:-:S05]  /*10980*/  IADD3 R5, R2, R5, RZ ;  /* 0x0000000502057210 */ /* 0x000fca0007ffe0ff */
[----:B------:R-:W1:Y:S02]  /*10990*/  SHFL.IDX PT, R8, R5, 0x1f, 0x1f ;  /* 0x03e01f0005087f89 */ /* 0x000e6400000e0000 */
[----:B-1----:R-:W-:-:S05]  /*109a0*/  IMAD R8, R8, UR5, RZ ;  /* 0x0000000508087c24 */ /* 0x002fca000f8e02ff */
[----:B0-----:R-:W-:Y:S01]  /*109b0*/  ISETP.GT.AND P6, PT, R8, UR6, PT ;  /* 0x0000000608007c0c */ /* 0x001fe2000bfc4270 */
[----:B------:R-:W-:-:S12]  /*109c0*/  IMAD.MOV.U32 R3, RZ, RZ, R8 ;  /* 0x000000ffff037224 */ /* 0x000fd800078e0008 */
[----:B------:R-:W-:Y:S05]  /*109d0*/  @P6 BRA `(.L_x_230) ;  /* 0x0000000000986947 */ /* 0x000fea0003800000 */
[----:B------:R-:W-:Y:S01]  /*109e0*/  IMAD.MOV.U32 R8, RZ, RZ, R3 ;  /* 0x000000ffff087224 */ /* 0x000fe200078e0003 */
[----:B------:R-:W-:Y:S01]  /*109f0*/  UMOV UR4, URZ ;  /* 0x0000003f00047c82 */ /* 0x000fe20008000000 */
[----:B------:R-:W-:-:S05]  /*10a00*/  ULDC UR5, c[0x0][0xc38] ;  /* 0x00030e0000057ab9 */ /* 0x000fca0000000800 */
.L_x_232:
[----:B------:R-:W0:Y:S01]  /*10a10*/  LDC R2, c[0x0][0xc3c] ;  /* 0x00030f00ff027b82 */ /* 0x000e220000000800 */
[----:B------:R-:W-:-:S06]  /*10a20*/  UIADD3 UR4, UR4, 0x1f, URZ ;  /* 0x0000001f04047890 */ /* 0x000fcc000fffe03f */
[----:B0-----:R-:W-:-:S13]  /*10a30*/  ISETP.LE.AND P6, PT, R2, UR4, PT ;  /* 0x0000000402007c0c */ /* 0x001fda000bfc3270 */
[----:B------:R-:W-:Y:S05]  /*10a40*/  @P6 BRA `(.L_x_231) ;  /* 0x0000000400ac6947 */ /* 0x000fea0003800000 */
[----:B------:R-:W-:Y:S02]  /*10a50*/  VIADD R9, R7, UR4 ;  /* 0x0000000407097c36 */ /* 0x000fe40008000000 */
[----:B------:R-:W-:-:S03]  /*10a60*/  IMAD.MOV.U32 R6, RZ, RZ, RZ ;  /* 0x000000ffff067224 */ /* 0x000fc600078e00ff */
[----:B------:R-:W-:-:S13]  /*10a70*/  ISETP.GE.OR P6, PT, R9, R2, !P0 ;  /* 0x000000020900720c */ /* 0x000fda00047c6670 */
[----:B------:R-:W0:Y:S08]  /*10a80*/  @!P6 LDC.64 R4, c[0x0][0xc80] ;  /* 0x00032000ff04eb82 */ /* 0x000e300000000a00 */
[----:B------:R-:W1:Y:S01]  /*10a90*/  @!P6 LDC.64 R2, c[0x0][0xc78] ;  /* 0x00031e00ff02eb82 */ /* 0x000e620000000a00 */
[----:B0-----:R-:W-:-:S05]  /*10aa0*/  @!P6 IMAD.WIDE R4, R9, 0x4, R4 ;  /* 0x000000040904e825 */ /* 0x001fca00078e0204 */
[----:B------:R-:W2:Y:S01]  /*10ab0*/  @!P6 LDG.E R6, desc[UR36][R4.64] ;  /* 0x000000240406e981 */ /* 0x000ea2000c1e1900 */
[----:B-1----:R-:W-:-:S04]  /*10ac0*/  @!P6 IMAD.WIDE R2, R9, 0x4, R2 ;  /* 0x000000040902e825 */ /* 0x002fc800078e0202 */
[----:B------:R-:W-:-:S06]  /*10ad0*/  IMAD.MOV.U32 R9, RZ, RZ, RZ ;  /* 0x000000ffff097224 */ /* 0x000fcc00078e00ff */
[----:B------:R-:W2:Y:S02]  /*10ae0*/  @!P6 LDG.E R9, desc[UR36][R2.64] ;  /* 0x000000240209e981 */ /* 0x000ea4000c1e1900 */
[----:B--2---:R-:W-:-:S05]  /*10af0*/  IMAD R13, R6, R9, RZ ;  /* 0x00000009060d7224 */ /* 0x004fca00078e02ff */
[----:B------:R-:W0:Y:S02]  /*10b00*/  SHFL.UP PT, R10, R13, 0x1, RZ ;  /* 0x042000000d0a7989 */ /* 0x000e2400000e00ff */
[----:B0-----:R-:W-:-:S05]  /*10b10*/  SEL R10, R10, RZ, P1 ;  /* 0x000000ff0a0a7207 */ /* 0x001fca0000800000 */
[----:B------:R-:W-:-:S05]  /*10b20*/  IMAD.IADD R10, R13, 0x1, R10 ;  /* 0x000000010d0a7824 */ /* 0x000fca00078e020a */
        /* <DEDUP_REMOVED lines=12> */
[----:B------:R-:W0:Y:S02]  /*10bf0*/  SHFL.IDX PT, R2, R5, 0x1f, 0x1f ;  /* 0x03e01f0005027f89 */ /* 0x000e2400000e0000 */
[----:B0-----:R-:W-:-:S04]  /*10c00*/  IMAD R3, R2, UR5, RZ ;  /* 0x0000000502037c24 */ /* 0x001fc8000f8e02ff */
[----:B------:R-:W-:-:S05]  /*10c10*/  IMAD.IADD R8, R3, 0x1, R8 ;  /* 0x0000000103087824 */ /* 0x000fca00078e0208 */
[----:B------:R-:W-:-:S13]  /*10c20*/  ISETP.GT.AND P6, PT, R8, UR6, PT ;  /* 0x0000000608007c0c */ /* 0x000fda000bfc4270 */
[----:B------:R-:W-:Y:S05]  /*10c30*/  @!P6 BRA `(.L_x_232) ;  /* 0xfffffffc0074e947 */ /* 0x000fea000383ffff */
.L_x_230:
[----:B------:R-:W-:Y:S02]  /*10c40*/  IMAD.IADD R11, R8, 0x1, -R3 ;  /* 0x00000001080b7824 */ /* 0x000fe400078e0a03 */
[----:B------:R-:W-:Y:S02]  /*10c50*/  IMAD.MOV.U32 R16, RZ, RZ, RZ ;  /* 0x000000ffff107224 */ /* 0x000fe400078e00ff */
[----:B------:R-:W-:-:S05]  /*10c60*/  IMAD R2, R5, UR5, R11 ;  /* 0x0000000505027c24 */ /* 0x000fca000f8e020b */
[----:B------:R-:W-:-:S13]  /*10c70*/  ISETP.GT.AND P0, PT, R2, UR6, PT ;  /* 0x0000000602007c0c */ /* 0x000fda000bf04270 */
[----:B------:R-:W-:-:S04]  /*10c80*/  VOTE.ANY R8, PT, !P0 ;  /* 0x0000000000087806 */ /* 0x000fc800040e0100 */
[----:B------:R-:W0:Y:S01]  /*10c90*/  POPC R19, R8 ;  /* 0x0000000800137309 */ /* 0x000e220000000000 */
[----:B------:R-:W-:Y:S01]  /*10ca0*/  ISETP.NE.AND P0, PT, R8, RZ, PT ;  /* 0x000000ff0800720c */ /* 0x000fe20003f05270 */
[----:B0-----:R-:W0:Y:S04]  /*10cb0*/  SHFL.IDX PT, R6, R6, R19, 0x1f ;  /* 0x00001f1306067589 */ /* 0x001e2800000e0000 */
[----:B------:R1:W2:Y:S01]  /*10cc0*/  SHFL.IDX PT, R9, R9, R19, 0x1f ;  /* 0x00001f1309097589 */ /* 0x0002a200000e0000 */
[----:B0-----:R-:W-:-:S04]  /*10cd0*/  IABS R4, R6 ;  /* 0x0000000600047213 */ /* 0x001fc80000000000 */
[----:B------:R-:W0:Y:S08]  /*10ce0*/  I2F.RP R10, R4 ;  /* 0x00000004000a7306 */ /* 0x000e300000209400 */
[----:B0-----:R-:W0:Y:S02]  /*10cf0*/  MUFU.RCP R10, R10 ;  /* 0x0000000a000a7308 */ /* 0x001e240000001000 */
[----:B0-----:R-:W-:-:S06]  /*10d00*/  VIADD R2, R10, 0xffffffe ;  /* 0x0ffffffe0a027836 */ /* 0x001fcc0000000000 */
[----:B------:R-:W0:Y:S02]  /*10d10*/  F2I.FTZ.U32.TRUNC.NTZ R3, R2 ;  /* 0x0000000200037305 */ /* 0x000e24000021f000 */
[----:B0-----:R-:W-:Y:S01]  /*10d20*/  IMAD.MOV R12, RZ, RZ, -R3 ;  /* 0x000000ffff0c7224 */ /* 0x001fe200078e0a03 */
[----:B-12---:R-:W-:Y:S06]  /*10d30*/  @!P0 BRA `(.L_x_233) ;  /* 0x0000000000088947 */ /* 0x006fec0003800000 */
[----:B------:R-:W-:-:S06]  /*10d40*/  IADD3 R16, R19, -0x1, RZ ;  /* 0xffffffff13107810 */ /* 0x000fcc0007ffe0ff */
[----:B------:R0:W1:Y:S02]  /*10d50*/  SHFL.IDX PT, R16, R5, R16, 0x1f ;  /* 0x00001f1005107589 */ /* 0x00006400000e0000 */
.L_x_233:
[----:B-1----:R-:W-:Y:S01]  /*10d60*/  IMAD R16, R16, UR5, R11 ;  /* 0x0000000510107c24 */ /* 0x002fe2000f8e020b */
[----:B0-----:R-:W-:Y:S01]  /*10d70*/  IABS R5, R9 ;  /* 0x0000000900057213 */ /* 0x001fe20000000000 */
[----:B------:R-:W-:Y:S01]  /*10d80*/  IMAD.MOV.U32 R11, RZ, RZ, R12 ;  /* 0x000000ffff0b7224 */ /* 0x000fe200078e000c */
[----:B------:R-:W-:Y:S01]  /*10d90*/  IABS R12, R6 ;  /* 0x00000006000c7213 */ /* 0x000fe20000000000 */
[----:B------:R-:W-:Y:S01]  /*10da0*/  IMAD.MOV.U32 R2, RZ, RZ, RZ ;  /* 0x000000ffff027224 */ /* 0x000fe200078e00ff */
[----:B------:R-:W-:Y:S01]  /*10db0*/  IADD3 R17, -R16, UR6, RZ ;  /* 0x0000000610117c10 */ /* 0x000fe2000fffe1ff */
[----:B------:R-:W-:Y:S01]  /*10dc0*/  IMAD R11, R11, R4, RZ ;  /* 0x000000040b0b7224 */ /* 0x000fe200078e02ff */
[----:B------:R-:W0:Y:S01]  /*10dd0*/  I2F.RP R8, R5 ;  /* 0x0000000500087306 */ /* 0x000e220000209400 */
[----:B------:R-:W-:Y:S01]  /*10de0*/  IMAD.MOV R12, RZ, RZ, -R12 ;  /* 0x000000ffff0c7224 */ /* 0x000fe200078e0a0c */
[----:B------:R-:W-:Y:S01]  /*10df0*/  IABS R10, R17 ;  /* 0x00000011000a7213 */ /* 0x000fe20000000000 */
[----:B------:R-:W-:-:S04]  /*10e00*/  IMAD.HI.U32 R2, R3, R11, R2 ;  /* 0x0000000b03027227 */ /* 0x000fc800078e0002 */
[----:B------:R-:W-:Y:S02]  /*10e10*/  IMAD.MOV.U32 R3, RZ, RZ, R10 ;  /* 0x000000ffff037224 */ /* 0x000fe400078e000a */
[----:B------:R-:W-:Y:S02]  /*10e20*/  IMAD.MOV.U32 R10, RZ, RZ, R12 ;  /* 0x000000ffff0a7224 */ /* 0x000fe400078e000c */
[----:B------:R-:W-:-:S04]  /*10e30*/  IMAD.HI.U32 R2, R2, R3, RZ ;  /* 0x0000000302027227 */ /* 0x000fc800078e00ff */
[----:B------:R-:W-:Y:S01]  /*10e40*/  IMAD R3, R2, R10, R3 ;  /* 0x0000000a02037224 */ /* 0x000fe200078e0203 */
[----:B0-----:R-:W0:Y:S01]  /*10e50*/  MUFU.RCP R8, R8 ;  /* 0x0000000800087308 */ /* 0x001e220000001000 */
[----:B------:R-:W-:-:S03]  /*10e60*/  VIADD R19, R19, UR4 ;  /* 0x0000000413137c36 */ /* 0x000fc60008000000 */
[----:B------:R-:W-:-:S13]  /*10e70*/  ISETP.GT.U32.AND P1, PT, R4, R3, PT ;  /* 0x000000030400720c */ /* 0x000fda0003f24070 */
[----:B------:R-:W-:Y:S02]  /*10e80*/  @!P1 IMAD.IADD R3, R3, 0x1, -R4 ;  /* 0x0000000103039824 */ /* 0x000fe400078e0a04 */
[----:B0-----:R-:W-:Y:S02]  /*10e90*/  VIADD R10, R8, 0xffffffe ;  /* 0x0ffffffe080a7836 */ /* 0x001fe40000000000 */
[----:B------:R-:W-:Y:S01]  /*10ea0*/  @!P1 VIADD R2, R2, 0x1 ;  /* 0x0000000102029836 */ /* 0x000fe20000000000 */
[----:B------:R-:W-:Y:S02]  /*10eb0*/  ISETP.GE.U32.AND P0, PT, R3, R4, PT ;  /* 0x000000040300720c */ /* 0x000fe40003f06070 */
[----:B------:R-:W-:Y:S01]  /*10ec0*/  LOP3.LUT R4, R17, R6, RZ, 0x3c, !PT ;  /* 0x0000000611047212 */ /* 0x000fe200078e3cff */
[----:B------:R0:W1:Y:S01]  /*10ed0*/  F2I.FTZ.U32.TRUNC.NTZ R3, R10 ;  /* 0x0000000a00037305 */ /* 0x000062000021f000 */
[----:B------:R-:W-:Y:S02]  /*10ee0*/  ISETP.NE.AND P1, PT, R6, RZ, PT ;  /* 0x000000ff0600720c */ /* 0x000fe40003f25270 */
[----:B------:R-:W-:-:S02]  /*10ef0*/  ISETP.GE.AND P2, PT, R4, RZ, PT ;  /* 0x000000ff0400720c */ /* 0x000fc40003f46270 */
[----:B0-----:R-:W-:-:S05]  /*10f00*/  IABS R10, R9 ;  /* 0x00000009000a7213 */ /* 0x001fca0000000000 */
[----:B------:R-:W-:-:S04]  /*10f10*/  @P0 VIADD R2, R2, 0x1 ;  /* 0x0000000102020836 */ /* 0x000fc80000000000 */
[----:B------:R-:W-:Y:S02]  /*10f20*/  IMAD.MOV.U32 R8, RZ, RZ, R2 ;  /* 0x000000ffff087224 */ /* 0x000fe400078e0002 */
[----:B-1----:R-:W-:Y:S02]  /*10f30*/  IMAD.MOV R2, RZ, RZ, -R3 ;  /* 0x000000ffff027224 */ /* 0x002fe400078e0a03 */
[----:B------:R-:W-:Y:S01]  /*10f40*/  @!P2 IMAD.MOV R8, RZ, RZ, -R8 ;  /* 0x000000ffff08a224 */ /* 0x000fe200078e0a08 */
[----:B------:R-:W-:Y:S01]  /*10f50*/  @!P1 LOP3.LUT R8, RZ, R6, RZ, 0x33, !PT ;  /* 0x00000006ff089212 */ /* 0x000fe200078e33ff */
[----:B------:R-:W-:Y:S02]  /*10f60*/  IMAD R11, R2, R5, RZ ;  /* 0x00000005020b7224 */ /* 0x000fe400078e02ff */
[----:B------:R-:W-:Y:S01]  /*10f70*/  IMAD.MOV.U32 R2, RZ, RZ, RZ ;  /* 0x000000ffff027224 */ /* 0x000fe200078e00ff */
[----:B------:R-:W-:Y:S01]  /*10f80*/  IABS R4, R8 ;  /* 0x0000000800047213 */ /* 0x000fe20000000000 */
[----:B------:R-:W-:-:S02]  /*10f90*/  IMAD.MOV R10, RZ, RZ, -R10 ;  /* 0x000000ffff0a7224 */ /* 0x000fc400078e0a0a */
[----:B------:R-:W-:-:S04]  /*10fa0*/  IMAD.HI.U32 R2, R3, R11, R2 ;  /* 0x0000000b03027227 */ /* 0x000fc800078e0002 */
[----:B------:R-:W-:Y:S01]  /*10fb0*/  IMAD.MOV.U32 R3, RZ, RZ, R4 ;  /* 0x000000ffff037224 */ /* 0x000fe200078e0004 */
[----:B------:R-:W-:Y:S01]  /*10fc0*/  MOV R4, R10 ;  /* 0x0000000a00047202 */ /* 0x000fe20000000f00 */
[----:B------:R-:W-:Y:S02]  /*10fd0*/  IMAD R6, R6, R8, RZ ;  /* 0x0000000806067224 */ /* 0x000fe400078e02ff */
[----:B------:R-:W-:-:S04]  /*10fe0*/  IMAD.HI.U32 R2, R2, R3, RZ ;  /* 0x0000000302027227 */ /* 0x000fc800078e00ff */
[----:B------:R-:W-:Y:S01]  /*10ff0*/  IMAD R4, R2, R4, R3 ;  /* 0x0000000402047224 */ /* 0x000fe200078e0203 */
[----:B------:R-:W-:Y:S01]  /*11000*/  LOP3.LUT R3, R8, R9, RZ, 0x3c, !PT ;  /* 0x0000000908037212 */ /* 0x000fe200078e3cff */
[----:B------:R-:W-:-:S03]  /*11010*/  IMAD.IADD R17, R17, 0x1, -R6 ;  /* 0x0000000111117824 */ /* 0x000fc600078e0a06 */
[----:B------:R-:W-:Y:S02]  /*11020*/  ISETP.GT.U32.AND P1, PT, R5, R4, PT ;  /* 0x000000040500720c */ /* 0x000fe40003f24070 */
[----:B------:R-:W-:-:S11]  /*11030*/  ISETP.GE.AND P2, PT, R3, RZ, PT ;  /* 0x000000ff0300720c */ /* 0x000fd60003f46270 */
[----:B------:R-:W-:Y:S02]  /*11040*/  @!P1 IMAD.IADD R4, R4, 0x1, -R5 ;  /* 0x0000000104049824 */ /* 0x000fe400078e0a05 */
[----:B------:R-:W-:Y:S01]  /*11050*/  @!P1 VIADD R2, R2, 0x1 ;  /* 0x0000000102029836 */ /* 0x000fe20000000000 */
[----:B------:R-:W-:Y:S02]  /*11060*/  ISETP.NE.AND P1, PT, R9, RZ, PT ;  /* 0x000000ff0900720c */ /* 0x000fe40003f25270 */
[----:B------:R-:W-:-:S13]  /*11070*/  ISETP.GE.U32.AND P0, PT, R4, R5, PT ;  /* 0x000000050400720c */ /* 0x000fda0003f06070 */
[----:B------:R-:W-:-:S04]  /*11080*/  @P0 VIADD R2, R2, 0x1 ;  /* 0x0000000102020836 */ /* 0x000fc80000000000 */
[----:B------:R-:W-:Y:S01]  /*11090*/  @!P2 IMAD.MOV R2, RZ, RZ, -R2 ;  /* 0x000000ffff02a224 */ /* 0x000fe200078e0a02 */
[----:B------:R-:W-:-:S05]  /*110a0*/  @!P1 LOP3.LUT R2, RZ, R9, RZ, 0x33, !PT ;  /* 0x00000009ff029212 */ /* 0x000fca00078e33ff */
[----:B------:R-:W-:-:S04]  /*110b0*/  IMAD.MOV R18, RZ, RZ, -R2 ;  /* 0x000000ffff127224 */ /* 0x000fc800078e0a02 */
[C---:B------:R-:W-:Y:S02]  /*110c0*/  IMAD R18, R9.reuse, R18, R8 ;  /* 0x0000001209127224 */ /* 0x040fe400078e0208 */
[----:B------:R-:W-:-:S04]  /*110d0*/  IMAD R9, R9, 0x1000000, R2 ;  /* 0x0100000009097824 */ /* 0x000fc800078e0202 */
[----:B------:R-:W-:Y:S01]  /*110e0*/  IMAD R18, R18, 0x10000, R9 ;  /* 0x0001000012127824 */ /* 0x000fe200078e0209 */
[----:B------:R-:W-:Y:S06]  /*110f0*/  BRA `(.L_x_234) ;  /* 0x0000000000147947 */ /* 0x000fec0003800000 */
.L_x_231:
[----:B------:R-:W-:Y:S01]  /*11100*/  ULDC UR4, c[0x0][0xc3c] ;  /* 0x00030f0000047ab9 */ /* 0x000fe20000000800 */
[----:B------:R-:W-:Y:S02]  /*11110*/  IMAD.MOV.U32 R17, RZ, RZ, RZ ;  /* 0x000000ffff117224 */ /* 0x000fe400078e00ff */
[----:B------:R-:W-:Y:S02]  /*11120*/  IMAD.U32 R16, RZ, RZ, UR6 ;  /* 0x00000006ff107e24 */ /* 0x000fe4000f8e00ff */
[----:B------:R-:W-:Y:S02]  /*11130*/  IMAD.MOV.U32 R18, RZ, RZ, RZ ;  /* 0x000000ffff127224 */ /* 0x000fe400078e00ff */
[----:B------:R-:W-:-:S07]  /*11140*/  IMAD.U32 R19, RZ, RZ, UR4 ;  /* 0x00000004ff137e24 */ /* 0x000fce000f8e00ff */
.L_x_234:
[----:B------:R-:W-:-:S13]  /*11150*/  ISETP.NE.AND P0, PT, R7, RZ, PT ;  /* 0x000000ff0700720c */ /* 0x000fda0003f05270 */
[----:B------:R-:W0:Y:S01]  /*11160*/  @!P0 S2R R3, SR_CgaCtaId ;  /* 0x0000000000038919 */ /* 0x000e220000008800 */
[----:B------:R-:W-:-:S04]  /*11170*/  @!P0 MOV R2, 0x400 ;  /* 0x0000040000028802 */ /* 0x000fc80000000f00 */
[----:B0-----:R-:W-:-:S05]  /*11180*/  @!P0 LEA R2, R3, R2, 0x18 ;  /* 0x0000000203028211 */ /* 0x001fca00078ec0ff */
[----:B------:R1:W-:Y:S01]  /*11190*/  @!P0 STS.128 [R2+0x388d0], R16 ;  /* 0x0388d01002008388 */ /* 0x0003e20000000c00 */
[----:B------:R-:W-:Y:S06]  /*111a0*/  BAR.ARV 0x5, 0x180 ;  /* 0x0146000000007b1d */ /* 0x000fec0000002000 */
.L_x_229:
[----:B------:R2:W-:Y:S01]  /*111b0*/  STL [R1+0x28], RZ ;  /* 0x000028ff01007387 */ /* 0x0005e20000100800 */
[----:B------:R-:W-:Y:S01]  /*111c0*/  ULDC UR4, c[0x0][0xc3c] ;  /* 0x00030f0000047ab9 */ /* 0x000fe20000000800 */
[----:B------:R-:W-:Y:S01]  /*111d0*/  IMAD.MOV.U32 R28, RZ, RZ, 0x1 ;  /* 0x00000001ff1c7424 */ /* 0x000fe200078e00ff */
[----:B0-----:R-:W-:Y:S01]  /*111e0*/  ISETP.GE.AND P0, PT, R19, UR4, PT ;  /* 0x0000000413007c0c */ /* 0x001fe2000bf06270 */
[----:B------:R-:W-:-:S12]  /*111f0*/  IMAD.MOV.U32 R27, RZ, RZ, RZ ;  /* 0x000000ffff1b7224 */ /* 0x000fd800078e00ff */
[----:B--2---:R-:W-:Y:S05]  /*11200*/  @P0 BRA `(.L_x_235) ;  /* 0x0000004c00140947 */ /* 0x004fea0003800000 */
[----:B-1----:R-:W2:Y:S01]  /*11210*/  LDL R2, [R1+0x50] ;  /* 0x0000500001027983 */ /* 0x002ea20000100800 */
[----:B------:R-:W0:Y:S01]  /*11220*/  S2UR UR5, SR_CgaCtaId ;  /* 0x00000000000579c3 */ /* 0x000e220000008800 */
[----:B------:R-:W-:Y:S01]  /*11230*/  SHF.L.U32 R32, R0, 0x3, RZ ;  /* 0x0000000300207819 */ /* 0x000fe200000006ff */
[----:B------:R-:W-:Y:S01]  /*11240*/  BSSY B8, `(.L_x_235) ;  /* 0x00004c1000087945 */ /* 0x000fe20003800000 */
[----:B------:R1:W-:Y:S01]  /*11250*/  STL [R1+0x28], RZ ;  /* 0x000028ff01007387 */ /* 0x0003e20000100800 */
[----:B------:R-:W-:Y:S01]  /*11260*/  IMAD.MOV.U32 R28, RZ, RZ, 0x1 ;  /* 0x00000001ff1c7424 */ /* 0x000fe200078e00ff */
[----:B------:R-:W-:Y:S01]  /*11270*/  LOP3.LUT R3, R32, 0x1f8, RZ, 0xc0, !PT ;  /* 0x000001f820037812 */ /* 0x000fe200078ec0ff */
[----:B------:R-:W-:Y:S01]  /*11280*/  IMAD.MOV.U32 R27, RZ, RZ, RZ ;  /* 0x000000ffff1b7224 */ /* 0x000fe200078e00ff */
[----:B------:R-:W-:Y:S02]  /*11290*/  ULDC UR39, c[0x0][0xc] ;  /* 0x0000030000277ab9 */ /* 0x000fe40000000800 */
[----:B------:R-:W-:-:S04]  /*112a0*/  LOP3.LUT R3, R3, 0x38, R0, 0x78, !PT ;  /* 0x0000003803037812 */ /* 0x000fc800078e7800 */
[----:B------:R-:W-:Y:S02]  /*112b0*/  LOP3.LUT R31, R3, 0x200, R32, 0xf8, !PT ;  /* 0x00000200031f7812 */ /* 0x000fe400078ef820 */
[----:B------:R-:W-:-:S04]  /*112c0*/  LOP3.LUT R32, R32, 0x38, RZ, 0xc0, !PT ;  /* 0x0000003820207812 */ /* 0x000fc800078ec0ff */
[C---:B------:R-:W-:Y:S02]  /*112d0*/  LOP3.LUT R37, R32.reuse, 0x40, RZ, 0xfc, !PT ;  /* 0x0000004020257812 */ /* 0x040fe400078efcff */
[C---:B------:R-:W-:Y:S02]  /*112e0*/  LOP3.LUT R36, R32.reuse, 0x80, RZ, 0xfc, !PT ;  /* 0x0000008020247812 */ /* 0x040fe400078efcff */
[----:B------:R-:W-:Y:S02]  /*112f0*/  LOP3.LUT R34, R32, 0xc0, RZ, 0xfc, !PT ;  /* 0x000000c020227812 */ /* 0x000fe400078efcff */
[----:B--2---:R-:W-:Y:S02]  /*11300*/  R2UR UR4, R2 ;  /* 0x00000000020472ca */ /* 0x004fe400000e0000 */
[C---:B------:R-:W-:Y:S01]  /*11310*/  LOP3.LUT R2, R0.reuse, 0x7f, RZ, 0xc0, !PT ;  /* 0x0000007f00027812 */ /* 0x040fe200078ec0ff */
[----:B------:R-:W-:-:S03]  /*11320*/  IMAD.SHL.U32 R0, R0, 0x10, RZ ;  /* 0x0000001000007824 */ /* 0x000fc600078e00ff */
[----:B------:R-:W-:-:S04]  /*11330*/  SHF.R.U32.HI R2, RZ, 0x3, R2 ;  /* 0x00000003ff027819 */ /* 0x000fc80000011602 */
[----:B------:R-:W-:-:S03]  /*11340*/  LOP3.LUT R0, R2, 0x70, R0, 0xf8, !PT ;  /* 0x0000007002007812 */ /* 0x000fc600078ef800 */
[----:B------:R-:W-:-:S03]  /*11350*/  ULOP3.LUT UR38, UR4, 0x2, URZ, 0xfc, !UPT ;  /* 0x0000000204267892 */ /* 0x000fc6000f8efc3f */
[----:B------:R-:W-:Y:S02]  /*11360*/  UMOV UR4, 0x400 ;  /* 0x0000040000047882 */ /* 0x000fe40000000000 */
[----:B0-----:R-:W-:-:S06]  /*11370*/  ULEA UR4, UR5, UR4, 0x18 ;  /* 0x0000000405047291 */ /* 0x001fcc000f8ec03f */
[----:B------:R-:W-:-:S04]  /*11380*/  IMAD.U32 R22, RZ, RZ, UR4 ;  /* 0x00000004ff167e24 */ /* 0x000fc8000f8e00ff */
[----:B-1----:R-:W-:-:S07]  /*11390*/  IMAD R33, R31, 0x2, R22 ;  /* 0x000000021f217824 */ /* 0x002fce00078e0216 */
.L_x_300:
[----:B0-----:R-:W0:Y:S02]  /*113a0*/  LDC.64 R2, c[0x0][0xc88] ;  /* 0x00032200ff027b82 */ /* 0x001e240000000a00 */
[----:B0-----:R-:W-:-:S05]  /*113b0*/  IMAD.WIDE R2, R19, 0x4, R2 ;  /* 0x0000000413027825 */ /* 0x001fca00078e0202 */
[----:B--2---:R-:W2:Y:S01]  /*113c0*/  LDG.E R29, desc[UR36][R2.64] ;  /* 0x00000024021d7981 */ /* 0x004ea2000c1e1900 */
[----:B------:R-:W-:Y:S05]  /*113d0*/  YIELD ;  /* 0x0000000000007946 */ /* 0x000fea0003800000 */
[----:B------:R-:W-:Y:S01]  /*113e0*/  ULDC.64 UR4, c[0x0][0xa28] ;  /* 0x00028a0000047ab9 */ /* 0x000fe20000000a00 */
[----:B------:R-:W-:Y:S01]  /*113f0*/  IMAD.MOV.U32 R6, RZ, RZ, RZ ;  /* 0x000000ffff067224 */ /* 0x000fe200078e00ff */
[----:B------:R-:W-:Y:S01]  /*11400*/  ISETP.NE.U32.AND P0, PT, RZ, UR4, PT ;  /* 0x00000004ff007c0c */ /* 0x000fe2000bf05070 */
[----:B------:R-:W-:-:S03]  /*11410*/  ULDC.64 UR6, c[0x0][0xa18] ;  /* 0x0002860000067ab9 */ /* 0x000fc60000000a00 */
[----:B------:R-:W-:Y:S01]  /*11420*/  ISETP.NE.AND.EX P0, PT, RZ, UR5, PT, P0 ;  /* 0x00000005ff007c0c */ /* 0x000fe2000bf05300 */
[----:B------:R-:W-:Y:S01]  /*11430*/  IMAD.MOV.U32 R35, RZ, RZ, RZ ;  /* 0x000000ffff237224 */ /* 0x000fe200078e00ff */
[----:B--2---:R-:W-:-:S11]  /*11440*/  SHF.R.S32.HI R0, RZ, 0x1f, R29 ;  /* 0x0000001fff007819 */ /* 0x004fd6000001141d */
[C---:B------:R-:W-:Y:S01]  /*11450*/  @P0 LEA R2, P1, R29.reuse, UR4, 0x2 ;  /* 0x000000041d020c11 */ /* 0x040fe2000f8210ff */
[C---:B------:R-:W-:Y:S01]  /*11460*/  IMAD.SHL.U32 R24, R29.reuse, 0x4, RZ ;  /* 0x000000041d187824 */ /* 0x040fe200078e00ff */
[C-C-:B------:R-:W-:Y:S01]  /*11470*/  SHF.L.U64.HI R25, R29.reuse, 0x2, R0.reuse ;  /* 0x000000021d197819 */ /* 0x140fe20000010200 */
[----:B------:R0:W-:Y:S01]  /*11480*/  STL [R1+0x10], R0 ;  /* 0x0000100001007387 */ /* 0x0001e20000100800 */
[----:B------:R-:W-:Y:S01]  /*11490*/  @P0 LEA.HI.X R3, R29, UR5, R0, 0x2, P1 ;  /* 0x000000051d030c11 */ /* 0x000fe200088f1400 */
[----:B------:R-:W-:-:S04]  /*114a0*/  ULDC.64 UR4, c[0x0][0xa00] ;  /* 0x0002800000047ab9 */ /* 0x000fc80000000a00 */
[----:B------:R1:W2:Y:S01]  /*114b0*/  @P0 LDG.E R6, desc[UR36][R2.64] ;  /* 0x0000002402060981 */ /* 0x0002a2000c1e1900 */
[----:B------:R-:W-:Y:S02]  /*114c0*/  ISETP.NE.U32.AND P0, PT, RZ, UR4, PT ;  /* 0x00000004ff007c0c */ /* 0x000fe4000bf05070 */
[----:B------:R-:W-:Y:S02]  /*114d0*/  LOP3.LUT R23, R23, 0xffffff7f, RZ, 0xc0, !PT ;  /* 0xffffff7f17177812 */ /* 0x000fe400078ec0ff */
[----:B------:R-:W-:Y:S02]  /*114e0*/  ISETP.NE.AND.EX P2, PT, RZ, UR5, PT, P0 ;  /* 0x00000005ff007c0c */ /* 0x000fe4000bf45300 */
[----:B------:R-:W-:Y:S02]  /*114f0*/  ISETP.NE.U32.AND P0, PT, RZ, UR6, PT ;  /* 0x00000006ff007c0c */ /* 0x000fe4000bf05070 */
[----:B-1----:R-:W-:Y:S02]  /*11500*/  IADD3 R2, P1, R24, UR4, RZ ;  /* 0x0000000418027c10 */ /* 0x002fe4000ff3e0ff */
[----:B------:R-:W-:-:S02]  /*11510*/  ISETP.NE.AND.EX P0, PT, RZ, UR7, PT, P0 ;  /* 0x00000007ff007c0c */ /* 0x000fc4000bf05300 */
[----:B------:R-:W-:Y:S01]  /*11520*/  IADD3.X R3, R25, UR5, RZ, P1, !PT ;  /* 0x0000000519037c10 */ /* 0x000fe20008ffe4ff */
[----:B------:R-:W-:-:S04]  /*11530*/  ULDC.64 UR4, c[0x0][0x418] ;  /* 0x0001060000047ab9 */ /* 0x000fc80000000a00 */
[----:B------:R-:W-:Y:S01]  /*11540*/  @P2 LOP3.LUT R23, R23, 0x80, RZ, 0xfc, !PT ;  /* 0x0000008017172812 */ /* 0x000fe200078efcff */
[----:B------:R1:W5:Y:S05]  /*11550*/  @P2 LDG.E R35, desc[UR36][R2.64] ;  /* 0x0000002402232981 */ /* 0x00036a000c1e1900 */
[----:B------:R-:W-:-:S04]  /*11560*/  @P0 IADD3 R4, P1, R24, UR6, RZ ;  /* 0x0000000618040c10 */ /* 0x000fc8000ff3e0ff */
[----:B------:R-:W-:-:S05]  /*11570*/  @P0 IADD3.X R5, R25, UR7, RZ, P1, !PT ;  /* 0x0000000719050c10 */ /* 0x000fca0008ffe4ff */
[----:B------:R-:W3:Y:S01]  /*11580*/  @P0 LDG.E R4, desc[UR36][R4.64] ;  /* 0x0000002404040981 */ /* 0x000ee2000c1e1900 */
[----:B------:R-:W-:-:S03]  /*11590*/  UISETP.NE.U32.AND UP0, UPT, UR4, URZ, UPT ;  /* 0x0000003f0400728c */ /* 0x000fc6000bf05070 */
[----:B------:R-:W-:Y:S01]  /*115a0*/  ULDC UR4, c[0x0][0x424] ;  /* 0x0001090000047ab9 */ /* 0x000fe20000000800 */
[----:B------:R-:W-:-:S03]  /*115b0*/  UISETP.NE.AND.EX UP0, UPT, UR5, URZ, UPT, UP0 ;  /* 0x0000003f0500728c */ /* 0x000fc6000bf05300 */
[----:B------:R-:W-:Y:S01]  /*115c0*/  ULDC UR5, c[0x0][0x2f0] ;  /* 0x0000bc0000057ab9 */ /* 0x000fe20000000800 */
[----:B------:R-:W-:-:S04]  /*115d0*/  USEL UR4, UR4, 0x1, UP0 ;  /* 0x0000000104047887 */ /* 0x000fc80008000000 */
[----:B------:R-:W-:-:S06]  /*115e0*/  UIMAD UR4, UR4, UR5, URZ ;  /* 0x00000005040472a4 */ /* 0x000fcc000f8e023f */
[----:B0-----:R-:W-:Y:S01]  /*115f0*/  IMAD.U32 R0, RZ, RZ, UR4 ;  /* 0x00000004ff007e24 */ /* 0x001fe2000f8e00ff */
[----:B--2---:R1:W-:Y:S04]  /*11600*/  STL [R1+0x8], R6 ;  /* 0x0000080601007387 */ /* 0x0043e80000100800 */
[----:B---3--:R1:W-:Y:S01]  /*11610*/  @P0 STL [R1+0x20], R4 ;  /* 0x0000200401000387 */ /* 0x0083e20000100800 */
[----:B------:R-:W-:Y:S05]  /*11620*/  @P0 BRA `(.L_x_236) ;  /* 0x0000000000200947 */ /* 0x000fea0003800000 */
[----:B------:R-:W-:Y:S02]  /*11630*/  ULDC UR4, c[0x0][0x288] ;  /* 0x0000a20000047ab9 */ /* 0x000fe40000000800 */
[----:B-1----:R-:W-:-:S05]  /*11640*/  IMAD.U32 R4, RZ, RZ, UR4 ;  /* 0x00000004ff047e24 */ /* 0x002fca000f8e00ff */
[----:B------:R0:W-:Y:S01]  /*11650*/  STL [R1+0x20], R4 ;  /* 0x0000200401007387 */ /* 0x0001e20000100800 */
[----:B------:R-:W-:Y:S05]  /*11660*/  @!P2 BRA `(.L_x_236) ;  /* 0x000000000010a947 */ /* 0x000fea0003800000 */
[----:B------:R-:W2:Y:S04]  /*11670*/  LDG.E R5, desc[UR36][R2.64] ;  /* 0x0000002402057981 */ /* 0x000ea8000c1e1900 */
[----:B0-----:R-:W2:Y:S02]  /*11680*/  LDG.E R4, desc[UR36][R2.64+0x4] ;  /* 0x0000042402047981 */ /* 0x001ea4000c1e1900 */
[----:B--2---:R-:W-:-:S05]  /*11690*/  IMAD.IADD R2, R4, 0x1, -R5 ;  /* 0x0000000104027824 */ /* 0x004fca00078e0a05 */
[----:B------:R2:W-:Y:S02]  /*116a0*/  STL [R1+0x20], R2 ;  /* 0x0000200201007387 */ /* 0x0005e40000100800 */
.L_x_236:
[----:B------:R-:W-:Y:S01]  /*116b0*/  ULDC.64 UR4, c[0x0][0xa20] ;  /* 0x0002880000047ab9 */ /* 0x000fe20000000a00 */
[----:B------:R-:W-:Y:S01]  /*116c0*/  IMAD.MOV.U32 R30, RZ, RZ, R29 ;  /* 0x000000ffff1e7224 */ /* 0x000fe200078e001d */
[----:B------:R-:W-:-:S04]  /*116d0*/  ISETP.NE.U32.AND P0, PT, RZ, UR4, PT ;  /* 0x00000004ff007c0c */ /* 0x000fc8000bf05070 */
[----:B------:R-:W-:-:S13]  /*116e0*/  ISETP.NE.AND.EX P0, PT, RZ, UR5, PT, P0 ;  /* 0x00000005ff007c0c */ /* 0x000fda000bf05300 */
[----:B------:R-:W-:Y:S05]  /*116f0*/  @!P0 BRA `(.L_x_237) ;  /* 0x0000000000108947 */ /* 0x000fea0003800000 */
[----:B-12---:R-:W-:-:S04]  /*11700*/  IADD3 R2, P0, R24, UR4, RZ ;  /* 0x0000000418027c10 */ /* 0x006fc8000ff1e0ff */
[----:B------:R-:W-:-:S05]  /*11710*/  IADD3.X R3, R25, UR5, RZ, P0, !PT ;  /* 0x0000000519037c10 */ /* 0x000fca00087fe4ff */
[----:B------:R1:W5:Y:S01]  /*11720*/  LDG.E R0, desc[UR36][R2.64] ;  /* 0x0000002402007981 */ /* 0x000362000c1e1900 */
[----:B------:R-:W-:Y:S05]  /*11730*/  BRA `(.L_x_238) ;  /* 0x0000000000247947 */ /* 0x000fea0003800000 */
.L_x_237:
[----:B------:R-:W-:Y:S02]  /*11740*/  ULDC.64 UR4, c[0x0][0xa08] ;  /* 0x0002820000047ab9 */ /* 0x000fe40000000a00 */
[----:B------:R-:W-:-:S04]  /*11750*/  ISETP.NE.U32.AND P0, PT, RZ, UR4, PT ;  /* 0x00000004ff007c0c */ /* 0x000fc8000bf05070 */
[----:B------:R-:W-:-:S13]  /*11760*/  ISETP.NE.AND.EX P0, PT, RZ, UR5, PT, P0 ;  /* 0x00000005ff007c0c */ /* 0x000fda000bf05300 */
[----:B------:R-:W-:Y:S05]  /*11770*/  @!P0 BRA `(.L_x_238) ;  /* 0x0000000000148947 */ /* 0x000fea0003800000 */
[----:B-12---:R-:W1:Y:S02]  /*11780*/  LDC.64 R2, c[0x0][0xa08] ;  /* 0x00028200ff027b82 */ /* 0x006e640000000a00 */
[----:B-1----:R-:W-:-:S05]  /*11790*/  IMAD.WIDE R2, R30, 0x4, R2 ;  /* 0x000000041e027825 */ /* 0x002fca00078e0202 */
[----:B------:R-:W2:Y:S04]  /*117a0*/  LDG.E R0, desc[UR36][R2.64] ;  /* 0x0000002402007981 */ /* 0x000ea8000c1e1900 */
[----:B------:R-:W2:Y:S02]  /*117b0*/  LDG.E R5, desc[UR36][R2.64+0x4] ;  /* 0x0000042402057981 */ /* 0x000ea4000c1e1900 */
[----:B--2---:R-:W-:-:S07]  /*117c0*/  IMAD.IADD R0, R5, 0x1, -R0 ;  /* 0x0000000105007824 */ /* 0x004fce00078e0a00 */
.L_x_238:
[----:B01---5:R-:W-:Y:S01]  /*117d0*/  IMAD.IADD R4, R0, 0x1, -R6 ;  /* 0x0000000100047824 */ /* 0x023fe200078e0a06 */
[----:B------:R-:W-:Y:S01]  /*117e0*/  LOP3.LUT R0, R18, 0xff000000, RZ, 0xc0, !PT ;  /* 0xff00000012007812 */ /* 0x000fe200078ec0ff */
[----:B------:R-:W-:Y:S02]  /*117f0*/  BSSY B0, `(.L_x_239) ;  /* 0x0000029000007945 */ /* 0x000fe40003800000 */
[C---:B--2---:R-:W-:Y:S01]  /*11800*/  VIADD R2, R4.reuse, 0x4f ;  /* 0x0000004f04027836 */ /* 0x044fe20000000000 */
[----:B------:R-:W-:Y:S01]  /*11810*/  ISETP.GE.AND P0, PT, R4, 0x1, PT ;  /* 0x000000010400780c */ /* 0x000fe20003f06270 */
[----:B------:R0:W-:Y:S01]  /*11820*/  STL [R1], R4 ;  /* 0x0000000401007387 */ /* 0x0001e20000100800 */
[----:B------:R-:W-:Y:S01]  /*11830*/  SHF.R.U32.HI R3, RZ, 0x8, R0 ;  /* 0x00000008ff037819 */ /* 0x000fe20000011600 */
[----:B------:R-:W-:Y:S01]  /*11840*/  IMAD.HI R2, R2, 0x66666667, RZ ;  /* 0x6666666702027827 */ /* 0x000fe200078e02ff */
[----:B------:R-:W-:-:S04]  /*11850*/  LOP3.LUT R0, R18, 0xff0000, RZ, 0xc0, !PT ;  /* 0x00ff000012007812 */ /* 0x000fc800078ec0ff */
[----:B------:R-:W-:Y:S02]  /*11860*/  LEA.HI R6, R0, R3, RZ, 0x10 ;  /* 0x0000000300067211 */ /* 0x000fe400078f80ff */
[----:B------:R-:W-:Y:S02]  /*11870*/  SHF.R.U32.HI R3, RZ, 0x1f, R2 ;  /* 0x0000001fff037819 */ /* 0x000fe40000011602 */
[----:B------:R-:W-:Y:S02]  /*11880*/  LOP3.LUT R5, R6, 0xff, RZ, 0xc0, !PT ;  /* 0x000000ff06057812 */ /* 0x000fe400078ec0ff */
[----:B0-----:R-:W-:Y:S02]  /*11890*/  LEA.HI.SX32 R4, R2, R3, 0x1b ;  /* 0x0000000302047211 */ /* 0x001fe400078fdaff */
[----:B------:R-:W-:Y:S01]  /*118a0*/  MOV R0, RZ ;  /* 0x000000ff00007202 */ /* 0x000fe20000000f00 */
[----:B------:R-:W-:Y:S06]  /*118b0*/  @!P0 BRA `(.L_x_240) ;  /* 0x0000000000708947 */ /* 0x000fec0003800000 */
[----:B------:R-:W-:-:S04]  /*118c0*/  SHF.R.U32.HI R6, RZ, 0x10, R6 ;  /* 0x00000010ff067819 */ /* 0x000fc80000011606 */
[----:B------:R-:W-:-:S13]  /*118d0*/  ISETP.NE.AND P0, PT, R6, RZ, PT ;  /* 0x000000ff0600720c */ /* 0x000fda0003f05270 */
[----:B------:R-:W0:Y:S02]  /*118e0*/  @!P0 LDC R6, c[0x0][0x9f0] ;  /* 0x00027c00ff068b82 */ /* 0x000e240000000800 */
[-C--:B0-----:R-:W-:Y:S02]  /*118f0*/  IABS R8, R6.reuse ;  /* 0x0000000600087213 */ /* 0x081fe40000000000 */
[----:B------:R-:W-:Y:S02]  /*11900*/  IADD3 R7, R6, -0x1, R4 ;  /* 0xffffffff06077810 */ /* 0x000fe40007ffe004 */
[----:B------:R-:W0:Y:S02]  /*11910*/  I2F.RP R9, R8 ;  /* 0x0000000800097306 */ /* 0x000e240000209400 */
[----:B------:R-:W-:-:S04]  /*11920*/  LOP3.LUT R0, R7, R6, RZ, 0x3c, !PT ;  /* 0x0000000607007212 */ /* 0x000fc800078e3cff */
[----:B------:R-:W-:Y:S02]  /*11930*/  ISETP.GE.AND P2, PT, R0, RZ, PT ;  /* 0x000000ff0000720c */ /* 0x000fe40003f46270 */
[----:B0-----:R-:W0:Y:S02]  /*11940*/  MUFU.RCP R9, R9 ;  /* 0x0000000900097308 */ /* 0x001e240000001000 */
[----:B0-----:R-:W-:-:S06]  /*11950*/  VIADD R2, R9, 0xffffffe ;  /* 0x0ffffffe09027836 */ /* 0x001fcc0000000000 */
[----:B------:R0:W1:Y:S02]  /*11960*/  F2I.FTZ.U32.TRUNC.NTZ R3, R2 ;  /* 0x0000000200037305 */ /* 0x000064000021f000 */
[----:B0-----:R-:W-:Y:S02]  /*11970*/  IMAD.MOV.U32 R2, RZ, RZ, RZ ;  /* 0x000000ffff027224 */ /* 0x001fe400078e00ff */
[----:B-1----:R-:W-:-:S04]  /*11980*/  IMAD.MOV R0, RZ, RZ, -R3 ;  /* 0x000000ffff007224 */ /* 0x002fc800078e0a03 */
[----:B------:R-:W-:-:S04]  /*11990*/  IMAD R0, R0, R8, RZ ;  /* 0x0000000800007224 */ /* 0x000fc800078e02ff */
[----:B------:R-:W-:Y:S01]  /*119a0*/  IMAD.HI.U32 R0, R3, R0, R2 ;  /* 0x0000000003007227 */ /* 0x000fe200078e0002 */
[----:B------:R-:W-:Y:S02]  /*119b0*/  IABS R3, R7 ;  /* 0x0000000700037213 */ /* 0x000fe40000000000 */
[----:B------:R-:W-:-:S03]  /*119c0*/  IABS R7, R6 ;  /* 0x0000000600077213 */ /* 0x000fc60000000000 */
[----:B------:R-:W-:-:S04]  /*119d0*/  IMAD.HI.U32 R0, R0, R3, RZ ;  /* 0x0000000300007227 */ /* 0x000fc800078e00ff */
[----:B------:R-:W-:-:S04]  /*119e0*/  IMAD.MOV R2, RZ, RZ, -R7 ;  /* 0x000000ffff027224 */ /* 0x000fc800078e0a07 */
[----:B------:R-:W-:-:S05]  /*119f0*/  IMAD R3, R0, R2, R3 ;  /* 0x0000000200037224 */ /* 0x000fca00078e0203 */
[----:B------:R-:W-:-:S13]  /*11a00*/  ISETP.GT.U32.AND P1, PT, R8, R3, PT ;  /* 0x000000030800720c */ /* 0x000fda0003f24070 */
[----:B------:R-:W-:Y:S02]  /*11a10*/  @!P1 IMAD.IADD R3, R3, 0x1, -R8 ;  /* 0x0000000103039824 */ /* 0x000fe400078e0a08 */
[----:B------:R-:W-:Y:S01]  /*11a20*/  @!P1 VIADD R0, R0, 0x1 ;  /* 0x0000000100009836 */ /* 0x000fe20000000000 */
[----:B------:R-:W-:Y:S02]  /*11a30*/  ISETP.NE.AND P1, PT, R6, RZ, PT ;  /* 0x000000ff0600720c */ /* 0x000fe40003f25270 */
[----:B------:R-:W-:-:S13]  /*11a40*/  ISETP.GE.U32.AND P0, PT, R3, R8, PT ;  /* 0x000000080300720c */ /* 0x000fda0003f06070 */
[----:B------:R-:W-:-:S04]  /*11a50*/  @P0 VIADD R0, R0, 0x1 ;  /* 0x0000000100000836 */ /* 0x000fc80000000000 */
[----:B------:R-:W-:Y:S01]  /*11a60*/  @!P2 IMAD.MOV R0, RZ, RZ, -R0 ;  /* 0x000000ffff00a224 */ /* 0x000fe200078e0a00 */
[----:B------:R-:W-:-:S07]  /*11a70*/  @!P1 LOP3.LUT R0, RZ, R6, RZ, 0x33, !PT ;  /* 0x00000006ff009212 */ /* 0x000fce00078e33ff */
.L_x_240:
[----:B------:R-:W-:Y:S05]  /*11a80*/  BSYNC B0 ;  /* 0x0000000000007941 */ /* 0x000fea0003800000 */
.L_x_239:
[-C--:B------:R-:W-:Y:S01]  /*11a90*/  IMAD R3, R5, R0.reuse, RZ ;  /* 0x0000000005037224 */ /* 0x080fe200078e02ff */
[----:B------:R-:W-:Y:S04]  /*11aa0*/  BSSY B7, `(.L_x_241) ;  /* 0x0000378000077945 */ /* 0x000fe80003800000 */
[----:B------:R-:W-:Y:S01]  /*11ab0*/  VIADDMNMX R2, R3, R0, R4, PT ;  /* 0x0000000003027246 */ /* 0x000fe20003800104 */
[----:B------:R0:W-:Y:S03]  /*11ac0*/  STL [R1+0x4], R3 ;  /* 0x0000040301007387 */ /* 0x0001e60000100800 */
[----:B------:R-:W-:Y:S01]  /*11ad0*/  ISETP.GT.AND P0, PT, R2, R3, PT ;  /* 0x000000030200720c */ /* 0x000fe20003f04270 */
[----:B------:R0:W-:-:S12]  /*11ae0*/  STL [R1+0x24], R2 ;  /* 0x0000240201007387 */ /* 0x0001d80000100800 */
[----:B0-----:R-:W-:Y:S05]  /*11af0*/  @P0 BRA `(.L_x_242) ;  /* 0x0000000000440947 */ /* 0x001fea0003800000 */
[----:B------:R-:W0:Y:S02]  /*11b00*/  S2R R2, SR_TID.X ;  /* 0x0000000000027919 */ /* 0x000e240000002100 */
[----:B0-----:R-:W-:-:S04]  /*11b10*/  LOP3.LUT R2, R2, 0x7f, RZ, 0xc0, !PT ;  /* 0x0000007f02027812 */ /* 0x001fc800078ec0ff */
[----:B------:R-:W-:-:S13]  /*11b20*/  ISETP.NE.AND P0, PT, R2, RZ, PT ;  /* 0x000000ff0200720c */ /* 0x000fda0003f05270 */
[----:B------:R-:W-:Y:S05]  /*11b30*/  @P0 BRA `(.L_x_243) ;  /* 0x0000003400b80947 */ /* 0x000fea0003800000 */
[----:B------:R-:W0:Y:S01]  /*11b40*/  S2R R5, SR_LANEID ;  /* 0x0000000000057919 */ /* 0x000e220000000000 */
[----:B------:R-:W-:Y:S01]  /*11b50*/  VOTEU.ANY UR4, UPT, PT ;  /* 0x0000000000047886 */ /* 0x000fe200038e0100 */
[----:B------:R-:W1:Y:S01]  /*11b60*/  LDC.64 R2, c[0x0][0xc60] ;  /* 0x00031800ff027b82 */ /* 0x000e620000000a00 */
[----:B------:R-:W0:Y:S02]  /*11b70*/  FLO.U32 R0, UR4 ;  /* 0x0000000400007d00 */ /* 0x000e2400080e0000 */
[----:B0-----:R-:W-:-:S06]  /*11b80*/  ISETP.EQ.U32.AND P0, PT, R0, R5, PT ;  /* 0x000000050000720c */ /* 0x001fcc0003f02070 */
[----:B------:R-:W1:Y:S07]  /*11b90*/  POPC R5, UR4 ;  /* 0x0000000400057d09 */ /* 0x000e6e0008000000 */
[----:B-1----:R-:W2:Y:S01]  /*11ba0*/  @P0 ATOMG.E.ADD.STRONG.GPU PT, R3, desc[UR36][R2.64], R5 ;  /* 0x00000005020309a8 */ /* 0x002ea200081ee1e4 */
[----:B------:R-:W0:Y:S02]  /*11bb0*/  S2R R4, SR_LTMASK ;  /* 0x0000000000047919 */ /* 0x000e240000003900 */
[----:B0-----:R-:W-:-:S04]  /*11bc0*/  LOP3.LUT R4, R4, UR4, RZ, 0xc0, !PT ;  /* 0x0000000404047c12 */ /* 0x001fc8000f8ec0ff */
[----:B------:R-:W0:Y:S01]  /*11bd0*/  POPC R7, R4 ;  /* 0x0000000400077309 */ /* 0x000e220000000000 */
[----:B--2---:R-:W0:Y:S02]  /*11be0*/  SHFL.IDX PT, R0, R3, R0, 0x1f ;  /* 0x00001f0003007589 */ /* 0x004e2400000e0000 */
[----:B0-----:R-:W-:Y:S01]  /*11bf0*/  IADD3 R16, R0, UR39, R7 ;  /* 0x0000002700107c10 */ /* 0x001fe2000fffe007 */
[----:B------:R-:W-:Y:S06]  /*11c00*/  BRA `(.L_x_243) ;  /* 0x0000003400847947 */ /* 0x000fec0003800000 */
.L_x_242:
[----:B------:R-:W-:Y:S01]  /*11c10*/  VIADD R0, R22, 0x24400 ;  /* 0x0002440016007836 */ /* 0x000fe20000000000 */
[----:B------:R-:W-:Y:S04]  /*11c20*/  BSSY B6, `(.L_x_244) ;  /* 0x0000013000067945 */ /* 0x000fe80003800000 */
[----:B------:R-:W-:-:S13]  /*11c30*/  LOP3.LUT P0, RZ, R0, 0x3ff, RZ, 0xc0, !PT ;  /* 0x000003ff00ff7812 */ /* 0x000fda000780c0ff */
[----:B------:R-:W-:Y:S05]  /*11c40*/  @!P0 BRA `(.L_x_245) ;  /* 0x0000000000408947 */ /* 0x000fea0003800000 */
[----:B------:R-:W-:Y:S01]  /*11c50*/  MOV R2, 0x0 ;  /* 0x0000000000027802 */ /* 0x000fe20000000f00 */
[----:B------:R-:W-:Y:S01]  /*11c60*/  ULDC.64 UR6, c[0x4][0xa8] ;  /* 0x01002a0000067ab9 */ /* 0x000fe20000000a00 */
[----:B------:R-:W-:Y:S01]  /*11c70*/  ULDC.64 UR8, c[0x4][0xb0] ;  /* 0x01002c0000087ab9 */ /* 0x000fe20000000a00 */
[----:B------:R-:W-:Y:S01]  /*11c80*/  ULDC.64 UR4, c[0x4][0x8] ;  /* 0x0100020000047ab9 */ /* 0x000fe20000000a00 */
[----:B------:R-:W-:Y:S01]  /*11c90*/  IMAD.U32 R4, RZ, RZ, UR6 ;  /* 0x00000006ff047e24 */ /* 0x000fe2000f8e00ff */
[----:B------:R-:W-:Y:S01]  /*11ca0*/  MOV R8, 0x70 ;  /* 0x0000007000087802 */ /* 0x000fe20000000f00 */
[----:B------:R-:W0:Y:S01]  /*11cb0*/  LDC.64 R2, c[0x4][R2] ;  /* 0x0100000002027b82 */ /* 0x000e220000000a00 */
[----:B------:R-:W-:Y:S02]  /*11cc0*/  IMAD.U32 R5, RZ, RZ, UR7 ;  /* 0x00000007ff057e24 */ /* 0x000fe4000f8e00ff */
[----:B------:R-:W-:Y:S02]  /*11cd0*/  IMAD.U32 R6, RZ, RZ, UR8 ;  /* 0x00000008ff067e24 */ /* 0x000fe4000f8e00ff */
[----:B------:R-:W-:-:S02]  /*11ce0*/  IMAD.U32 R7, RZ, RZ, UR9 ;  /* 0x00000009ff077e24 */ /* 0x000fc4000f8e00ff */
[----:B------:R-:W-:Y:S02]  /*11cf0*/  IMAD.U32 R10, RZ, RZ, UR4 ;  /* 0x00000004ff0a7e24 */ /* 0x000fe4000f8e00ff */
[----:B------:R-:W-:Y:S02]  /*11d00*/  IMAD.U32 R11, RZ, RZ, UR5 ;  /* 0x00000005ff0b7e24 */ /* 0x000fe4000f8e00ff */
[----:B------:R-:W-:Y:S02]  /*11d10*/  IMAD.MOV.U32 R12, RZ, RZ, 0x1 ;  /* 0x00000001ff0c7424 */ /* 0x000fe400078e00ff */
[----:B------:R-:W-:-:S07]  /*11d20*/  IMAD.MOV.U32 R13, RZ, RZ, RZ ;  /* 0x000000ffff0d7224 */ /* 0x000fce00078e00ff */
[----:B------:R-:W-:-:S07]  /*11d30*/  LEPC R20, `(.L_x_245) ;  /* 0x000000001014794e */ /* 0x000fce0000000000 */
[----:B0-----:R-:W-:Y:S05]  /*11d40*/  CALL.ABS.NOINC R2 ;  /* 0x0000000002007343 */ /* 0x001fea0003c00000 */
.L_x_245:
[----:B------:R-:W-:Y:S05]  /*11d50*/  BSYNC B6 ;  /* 0x0000000000067941 */ /* 0x000fea0003800000 */
.L_x_244:
        /* <DEDUP_REMOVED lines=8> */
[----:B------:R0:W1:Y:S01]  /*11de0*/  LDC.64 R2, c[0x4][R26] ;  /* 0x010000001a027b82 */ /* 0x0000620000000a00 */
[----:B------:R-:W-:Y:S02]  /*11df0*/  IMAD.U32 R4, RZ, RZ, UR6 ;  /* 0x00000006ff047e24 */ /* 0x000fe4000f8e00ff */
[----:B------:R-:W-:Y:S02]  /*11e00*/  IMAD.U32 R5, RZ, RZ, UR7 ;  /* 0x00000007ff057e24 */ /* 0x000fe4000f8e00ff */
[----:B------:R-:W-:Y:S02]  /*11e10*/  IMAD.U32 R6, RZ, RZ, UR8 ;  /* 0x00000008ff067e24 */ /* 0x000fe4000f8e00ff */
[----:B------:R-:W-:-:S02]  /*11e20*/  IMAD.U32 R7, RZ, RZ, UR9 ;  /* 0x00000009ff077e24 */ /* 0x000fc4000f8e00ff */
[----:B------:R-:W-:Y:S02]  /*11e30*/  IMAD.U32 R10, RZ, RZ, UR4 ;  /* 0x00000004ff0a7e24 */ /* 0x000fe4000f8e00ff */
[----:B------:R-:W-:Y:S02]  /*11e40*/  IMAD.U32 R11, RZ, RZ, UR5 ;  /* 0x00000005ff0b7e24 */ /* 0x000fe4000f8e00ff */
[----:B------:R-:W-:Y:S02]  /*11e50*/  IMAD.MOV.U32 R8, RZ, RZ, 0x70 ;  /* 0x00000070ff087424 */ /* 0x000fe400078e00ff */
[----:B------:R-:W-:Y:S02]  /*11e60*/  IMAD.MOV.U32 R12, RZ, RZ, 0x1 ;  /* 0x00000001ff0c7424 */ /* 0x000fe400078e00ff */
[----:B0-----:R-:W-:-:S07]  /*11e70*/  IMAD.MOV.U32 R13, RZ, RZ, RZ ;  /* 0x000000ffff0d7224 */ /* 0x001fce00078e00ff */
[----:B------:R-:W-:-:S07]  /*11e80*/  LEPC R20, `(.L_x_248) ;  /* 0x000000001014794e */ /* 0x000fce0000000000 */
[----:B-1----:R-:W-:Y:S05]  /*11e90*/  CALL.ABS.NOINC R2 ;  /* 0x0000000002007343 */ /* 0x002fea0003c00000 */
.L_x_248:
[----:B------:R0:W1:Y:S01]  /*11ea0*/  LDC.64 R2, c[0x4][R26] ;  /* 0x010000001a027b82 */ /* 0x0000620000000a00 */
[----:B------:R-:W-:Y:S01]  /*11eb0*/  ULDC.64 UR6, c[0x4][0xa8] ;  /* 0x01002a0000067ab9 */ /* 0x000fe20000000a00 */
[----:B------:R-:W-:Y:S01]  /*11ec0*/  ULDC.64 UR8, c[0x4][0xb0] ;  /* 0x01002c0000087ab9 */ /* 0x000fe20000000a00 */
[----:B------:R-:W-:Y:S01]  /*11ed0*/  ULDC.64 UR4, c[0x4][0x18] ;  /* 0x0100060000047ab9 */ /* 0x000fe20000000a00 */
[----:B------:R-:W-:Y:S01]  /*11ee0*/  IMAD.U32 R4, RZ, RZ, UR6 ;  /* 0x00000006ff047e24 */ /* 0x000fe2000f8e00ff */
[----:B------:R-:W-:Y:S01]  /*11ef0*/  MOV R7, UR9 ;  /* 0x0000000900077c02 */ /* 0x000fe20008000f00 */
        /* <DEDUP_REMOVED lines=9> */
.L_x_247:
[----:B------:R-:W-:Y:S05]  /*11f90*/  BSYNC B6 ;  /* 0x0000000000067941 */ /* 0x000fea0003800000 */
.L_x_246:
[----:B------:R-:W2:Y:S01]  /*11fa0*/  LDL R2, [R1+0x24] ;  /* 0x0000240001027983 */ /* 0x000ea20000100800 */
[----:B------:R-:W-:Y:S01]  /*11fb0*/  ULDC.64 UR4, c[0x0][0x9f8] ;  /* 0x00027e0000047ab9 */ /* 0x000fe20000000a00 */
[----:B------:R-:W0:Y:S02]  /*11fc0*/  LDC R6, c[0x0][0x430] ;  /* 0x00010c00ff067b82 */ /* 0x000e240000000800 */
[----:B------:R-:W3:Y:S01]  /*11fd0*/  LDL R4, [R1] ;  /* 0x0000000001047983 */ /* 0x000ee20000100800 */
[----:B------:R-:W-:-:S03]  /*11fe0*/  ISETP.NE.U32.AND P0, PT, RZ, UR4, PT ;  /* 0x00000004ff007c0c */ /* 0x000fc6000bf05070 */
[----:B------:R-:W4:Y:S01]  /*11ff0*/  LDL R21, [R1+0x8] ;  /* 0x0000080001157983 */ /* 0x000f220000100800 */
[----:B------:R-:W-:-:S13]  /*12000*/  ISETP.NE.AND.EX P0, PT, RZ, UR5, PT, P0 ;  /* 0x00000005ff007c0c */ /* 0x000fda000bf05300 */
[----:B------:R-:W-:Y:S01]  /*12010*/  @P0 IADD3 R24, P1, R24, UR4, RZ ;  /* 0x0000000418180c10 */ /* 0x000fe2000ff3e0ff */
[----:B------:R-:W1:Y:S01]  /*12020*/  S2R R20, SR_TID.X ;  /* 0x0000000000147919 */ /* 0x000e620000002100 */
[----:B------:R-:W-:Y:S02]  /*12030*/  ULDC UR4, c[0x0][0x2f4] ;  /* 0x0000bd0000047ab9 */ /* 0x000fe40000000800 */
[----:B------:R-:W-:-:S05]  /*12040*/  @P0 IADD3.X R25, R25, UR5, RZ, P1, !PT ;  /* 0x0000000519190c10 */ /* 0x000fca0008ffe4ff */
[----:B------:R1:W4:Y:S01]  /*12050*/  @P0 LDG.E R30, desc[UR36][R24.64] ;  /* 0x00000024181e0981 */ /* 0x000322000c1e1900 */
[----:B0-----:R-:W-:Y:S02]  /*12060*/  ISETP.NE.AND P2, PT, R6, 0x1, PT ;  /* 0x000000010600780c */ /* 0x001fe40003f45270 */
[----:B------:R-:W-:-:S11]  /*12070*/  LOP3.LUT R23, R23, 0xffffffbf, RZ, 0xc0, !PT ;  /* 0xffffffbf17177812 */ /* 0x000fd600078ec0ff */
[----:B------:R-:W0:Y:S01]  /*12080*/  @P2 LDC R3, c[0x0][0x434] ;  /* 0x00010d00ff032b82 */ /* 0x000e220000000800 */
[----:B------:R-:W-:Y:S02]  /*12090*/  @P2 LOP3.LUT R23, R23, 0x40, RZ, 0xfc, !PT ;  /* 0x0000004017172812 */ /* 0x000fe400078efcff */
[----:B-1----:R-:W-:-:S04]  /*120a0*/  LOP3.LUT R20, R20, 0x7f, RZ, 0xc0, !PT ;  /* 0x0000007f14147812 */ /* 0x002fc800078ec0ff */
[----:B------:R-:W-:Y:S02]  /*120b0*/  SHF.R.U32.HI R26, RZ, 0x3, R20 ;  /* 0x00000003ff1a7819 */ /* 0x000fe40000011614 */
[----:B------:R-:W1:Y:S02]  /*120c0*/  S2R R20, SR_TID.X ;  /* 0x0000000000147919 */ /* 0x000e640000002100 */
[----:B-1----:R-:W-:-:S05]  /*120d0*/  IMAD.SHL.U32 R20, R20, 0x10, RZ ;  /* 0x0000001014147824 */ /* 0x002fca00078e00ff */
[----:B------:R-:W-:Y:S02]  /*120e0*/  LOP3.LUT R20, R26, 0x70, R20, 0xf8, !PT ;  /* 0x000000701a147812 */ /* 0x000fe400078ef814 */
[----:B------:R-:W-:Y:S01]  /*120f0*/  LOP3.LUT R23, R23, 0xffffffef, RZ, 0xc0, !PT ;  /* 0xffffffef17177812 */ /* 0x000fe200078ec0ff */
[----:B------:R-:W-:Y:S01]  /*12100*/  UMOV UR5, 0xffffffff ;  /* 0xffffffff00057882 */ /* 0x000fe20000000000 */
[----:B------:R-:W-:Y:S01]  /*12110*/  LOP3.LUT R25, R18, 0xffff, RZ, 0xc0, !PT ;  /* 0x0000ffff12197812 */ /* 0x000fe200078ec0ff */
[----:B--2---:R-:W-:Y:S02]  /*12120*/  VIADD R26, R2, 0xffffffff ;  /* 0xffffffff021a7836 */ /* 0x004fe40000000000 */
[----:B------:R-:W1:Y:S02]  /*12130*/  @P2 LDC R2, c[0x0][0x438] ;  /* 0x00010e00ff022b82 */ /* 0x000e640000000800 */
[----:B------:R-:W-:-:S05]  /*12140*/  IMAD R0, R26, 0x50, R20 ;  /* 0x000000501a007824 */ /* 0x000fca00078e0214 */
[C---:B---3--:R-:W-:Y:S01]  /*12150*/  ISETP.GE.AND P0, PT, R0.reuse, R4, PT ;  /* 0x000000040000720c */ /* 0x048fe20003f06270 */
[----:B----4-:R-:W-:-:S03]  /*12160*/  IMAD.IADD R0, R0, 0x1, R21 ;  /* 0x0000000100007824 */ /* 0x010fc600078e0215 */
[----:B------:R-:W-:Y:S01]  /*12170*/  ISETP.GT.U32.OR P0, PT, R20, 0x4f, P0 ;  /* 0x0000004f1400780c */ /* 0x000fe20000704470 */
[----:B0-----:R-:W-:-:S04]  /*12180*/  @P2 IMAD.HI.U32 R3, R0, R3, RZ ;  /* 0x0000000300032227 */ /* 0x001fc800078e00ff */
[----:B------:R-:W-:Y:S01]  /*12190*/  IMAD.MOV.U32 R4, RZ, RZ, R0 ;  /* 0x000000ffff047224 */ /* 0x000fe200078e0000 */
[----:B-1----:R-:W-:-:S07]  /*121a0*/  @P2 SHF.R.U32.HI R4, RZ, R2, R3 ;  /* 0x00000002ff042219 */ /* 0x002fce0000011603 */
[----:B------:R-:W0:Y:S01]  /*121b0*/  @!P0 LDC.64 R2, c[0x0][0x428] ;  /* 0x00010a00ff028b82 */ /* 0x000e220000000a00 */
[----:B------:R-:W-:-:S04]  /*121c0*/  IMAD.MOV R5, RZ, RZ, -R4 ;  /* 0x000000ffff057224 */ /* 0x000fc800078e0a04 */
[----:B------:R-:W-:Y:S01]  /*121d0*/  IMAD R0, R6, R5, R0 ;  /* 0x0000000506007224 */ /* 0x000fe200078e0200 */
[----:B------:R-:W-:Y:S02]  /*121e0*/  SHF.R.S32.HI R6, RZ, 0x1f, R30 ;  /* 0x0000001fff067819 */ /* 0x000fe4000001141e */
[----:B------:R-:W-:-:S03]  /*121f0*/  @!P0 SHF.R.S32.HI R5, RZ, 0x1f, R4 ;  /* 0x0000001fff058819 */ /* 0x000fc60000011404 */
[----:B------:R0:W-:Y:S02]  /*12200*/  STL [R1+0xc], R6 ;  /* 0x00000c0601007387 */ /* 0x0001e40000100800 */
[-C--:B0-----:R-:W-:Y:S02]  /*12210*/  @!P0 IMAD R6, R6, R2.reuse, RZ ;  /* 0x0000000206068224 */ /* 0x081fe400078e02ff */
[----:B------:R-:W-:-:S04]  /*12220*/  @!P0 IMAD.WIDE.U32 R4, R30, R2, R4 ;  /* 0x000000021e048225 */ /* 0x000fc800078e0004 */
[----:B------:R-:W-:Y:S02]  /*12230*/  @!P0 IMAD R6, R30, R3, R6 ;  /* 0x000000031e068224 */ /* 0x000fe400078e0206 */
[----:B------:R-:W0:Y:S02]  /*12240*/  @!P0 LDC.64 R2, c[0x0][0x418] ;  /* 0x00010600ff028b82 */ /* 0x000e240000000a00 */
[----:B------:R-:W-:Y:S01]  /*12250*/  @!P0 IMAD.IADD R6, R5, 0x1, R6 ;  /* 0x0000000105068824 */ /* 0x000fe200078e0206 */
[----:B------:R-:W-:Y:S02]  /*12260*/  ISETP.GE.AND P2, PT, R37, UR4, PT ;  /* 0x0000000425007c0c */ /* 0x000fe4000bf46270 */
[----:B0-----:R-:W-:-:S04]  /*12270*/  @!P0 LEA R2, P1, R4, R2, 0x2 ;  /* 0x0000000204028211 */ /* 0x001fc800078210ff */
[----:B------:R-:W-:Y:S01]  /*12280*/  @!P0 LEA.HI.X R3, R4, R3, R6, 0x2, P1 ;  /* 0x0000000304038211 */ /* 0x000fe200008f1406 */
[----:B------:R-:W-:-:S06]  /*12290*/  IMAD.MOV.U32 R4, RZ, RZ, RZ ;  /* 0x000000ffff047224 */ /* 0x000fcc00078e00ff */
[----:B------:R0:W5:Y:S01]  /*122a0*/  @!P0 LDG.E R4, desc[UR36][R2.64] ;  /* 0x0000002402048981 */ /* 0x000162000c1e1900 */
[----:B------:R-:W-:Y:S02]  /*122b0*/  ISETP.GE.AND P0, PT, R32, UR4, PT ;  /* 0x0000000420007c0c */ /* 0x000fe4000bf06270 */
[----:B------:R-:W-:Y:S01]  /*122c0*/  ISETP.GE.AND P1, PT, R36, UR4, PT ;  /* 0x0000000424007c0c */ /* 0x000fe2000bf26270 */
[----:B0-----:R-:W-:-:S10]  /*122d0*/  IMAD.U32 R2, RZ, RZ, UR38 ;  /* 0x00000026ff027e24 */ /* 0x001fd4000f8e00ff */
[----:B------:R-:W-:Y:S02]  /*122e0*/  @P0 LOP3.LUT R23, R23, 0x10, RZ, 0xfc, !PT ;  /* 0x0000001017170812 */ /* 0x000fe400078efcff */
[----:B------:R-:W-:Y:S02]  /*122f0*/  ISETP.GE.AND P0, PT, R34, UR4, PT ;  /* 0x0000000422007c0c */ /* 0x000fe4000bf06270 */
[----:B------:R-:W-:-:S04]  /*12300*/  LOP3.LUT R23, R23, 0xfffffff7, RZ, 0xc0, !PT ;  /* 0xfffffff717177812 */ /* 0x000fc800078ec0ff */
[----:B------:R-:W-:-:S04]  /*12310*/  @P2 LOP3.LUT R23, R23, 0x8, RZ, 0xfc, !PT ;  /* 0x0000000817172812 */ /* 0x000fc800078efcff */
[----:B------:R-:W-:-:S04]  /*12320*/  LOP3.LUT R23, R23, 0xfffffffb, RZ, 0xc0, !PT ;  /* 0xfffffffb17177812 */ /* 0x000fc800078ec0ff */
[----:B------:R-:W-:-:S04]  /*12330*/  @P1 LOP3.LUT R23, R23, 0x4, RZ, 0xfc, !PT ;  /* 0x0000000417171812 */ /* 0x000fc800078efcff */
[----:B------:R-:W-:-:S04]  /*12340*/  LOP3.LUT R23, R23, 0xfffffffd, RZ, 0xc0, !PT ;  /* 0xfffffffd17177812 */ /* 0x000fc800078ec0ff */
[----:B------:R-:W-:Y:S01]  /*12350*/  @P0 LOP3.LUT R23, R23, 0x2, RZ, 0xfc, !PT ;  /* 0x0000000217170812 */ /* 0x000fe200078efcff */
[----:B------:R-:W-:Y:S06]  /*12360*/  BRA.DIV UR5, `(.L_x_249) ;  /* 0x00000042051c7947 */ /* 0x000fec000b800000 */
.L_x_317:
[----:B------:R-:W-:Y:S02]  /*12370*/  ISETP.NE.AND P0, PT, R2, 0x3, PT ;  /* 0x000000030200780c */ /* 0x000fe40003f05270 */
[----:B------:R-:W-:Y:S02]  /*12380*/  ISETP.GT.U32.AND P1, PT, R20, 0x4f, PT ;  /* 0x0000004f1400780c */ /* 0x000fe40003f24070 */
[----:B------:R-:W-:-:S09]  /*12390*/  LOP3.LUT R23, R23, 0xffffffdf, RZ, 0xc0, !PT ;  /* 0xffffffdf17177812 */ /* 0x000fd200078ec0ff */
[----:B------:R-:W-:-:S04]  /*123a0*/  @P0 LOP3.LUT R23, R23, 0x20, RZ, 0xfc, !PT ;  /* 0x0000002017170812 */ /* 0x000fc800078efcff */
[----:B------:R-:W-:-:S04]  /*123b0*/  LOP3.LUT R23, R23, 0xfffffffe, RZ, 0xc0, !PT ;  /* 0xfffffffe17177812 */ /* 0x000fc800078ec0ff */
[----:B------:R-:W-:Y:S01]  /*123c0*/  @P1 LOP3.LUT R23, R23, 0x1, RZ, 0xfc, !PT ;  /* 0x0000000117171812 */ /* 0x000fe200078efcff */
[----:B------:R-:W-:Y:S06]  /*123d0*/  @!P0 BRA `(.L_x_250) ;  /* 0x0000000000048947 */ /* 0x000fec0003800000 */
[----:B------:R-:W-:Y:S01]  /*123e0*/  BPT.TRAP 0x1 ;  /* 0x000000040000795c */ /* 0x000fe20000300000 */
.L_x_250:
[----:B------:R-:W-:Y:S01]  /*123f0*/  SHF.R.S32.HI R6, RZ, 0x1f, R0 ;  /* 0x0000001fff067819 */ /* 0x000fe20000011400 */
[----:B------:R-:W-:Y:S01]  /*12400*/  ULDC.64 UR4, c[0x0][0x328] ;  /* 0x0000ca0000047ab9 */ /* 0x000fe20000000a00 */
[----:B-----5:R-:W-:Y:S01]  /*12410*/  SHF.R.S32.HI R7, RZ, 0x1f, R4 ;  /* 0x0000001fff077819 */ /* 0x020fe20000011404 */
[----:B------:R-:W-:Y:S01]  /*12420*/  IMAD.WIDE.U32 R2, R0, UR4, RZ ;  /* 0x0000000400027c25 */ /* 0x000fe2000f8e00ff */
[----:B------:R-:W-:Y:S01]  /*12430*/  ULDC.64 UR6, c[0x0][0x318] ;  /* 0x0000c60000067ab9 */ /* 0x000fe20000000a00 */
[----:B------:R-:W-:Y:S02]  /*12440*/  BSSY B0, `(.L_x_251) ;  /* 0x0000012000007945 */ /* 0x000fe40003800000 */
[----:B------:R-:W-:-:S04]  /*12450*/  IMAD R5, R6, UR4, RZ ;  /* 0x0000000406057c24 */ /* 0x000fc8000f8e02ff */
        /* <DEDUP_REMOVED lines=8> */
[----:B------:R-:W-:Y:S01]  /*124e0*/  LEA R5, R27, R22, 0x3 ;  /* 0x000000161b057211 */ /* 0x000fe200078e18ff */
[----:B------:R-:W-:-:S04]  /*124f0*/  IMAD.WIDE.U32 R2, R25, UR4, R2 ;  /* 0x0000000419027c25 */ /* 0x000fc8000f8e0002 */
[----:B------:R-:W-:Y:S01]  /*12500*/  IMAD R24, R25, UR5, R3 ;  /* 0x0000000519187c24 */ /* 0x000fe2000f8e0203 */
[----:B------:R-:W-:-:S04]  /*12510*/  LEA R18, P0, R2, UR6, 0x1 ;  /* 0x0000000602127c11 */ /* 0x000fc8000f8008ff */
[----:B------:R-:W-:Y:S02]  /*12520*/  LEA.HI.X R24, R2, UR7, R24, 0x1, P0 ;  /* 0x0000000702187c11 */ /* 0x000fe400080f0c18 */
[----:B------:R-:W-:-:S06]  /*12530*/  SHF.L.U32 R2, R28, 0x1f, RZ ;  /* 0x0000001f1c027819 */ /* 0x000fcc00000006ff */
[----:B------:R-:W0:Y:S02]  /*12540*/  SYNCS.PHASECHK.TRANS64.TRYWAIT P0, [R5+URZ+0x38840], R2 ;  /* 0x03884002050075a7 */ /* 0x000e24000800017f */
[----:B0-----:R-:W-:Y:S05]  /*12550*/  @!P0 BRA `(.L_x_252) ;  /* 0x0000003c00d48947 */ /* 0x001fea0003800000 */
.L_x_318:
[----:B------:R-:W-:Y:S05]  /*12560*/  BSYNC B0 ;  /* 0x0000000000007941 */ /* 0x000fea0003800000 */
.L_x_251:
[----:B------:R-:W2:Y:S01]  /*12570*/  LDL R9, [R1] ;  /* 0x0000000001097983 */ /* 0x000ea20000100800 */
[----:B------:R-:W-:Y:S01]  /*12580*/  ULDC.64 UR4, c[0x0][0x300] ;  /* 0x0000c00000047ab9 */ /* 0x000fe20000000a00 */
[----:B------:R-:W-:Y:S01]  /*12590*/  ULDC.64 UR6, c[0x0][0x2e8] ;  /* 0x0000ba0000067ab9 */ /* 0x000fe20000000a00 */
[----:B------:R-:W-:Y:S01]  /*125a0*/  IMAD R6, R6, UR4, RZ ;  /* 0x0000000406067c24 */ /* 0x000fe2000f8e02ff */
[----:B------:R-:W1:Y:S01]  /*125b0*/  S2R R8, SR_TID.X ;  /* 0x0000000000087919 */ /* 0x000e620000002100 */
[----:B0-----:R-:W-:-:S04]  /*125c0*/  IMAD.WIDE.U32 R2, R0, UR4, RZ ;  /* 0x0000000400027c25 */ /* 0x001fc8000f8e00ff */
[----:B------:R-:W-:Y:S01]  /*125d0*/  IMAD R6, R0, UR5, R6 ;  /* 0x0000000500067c24 */ /* 0x000fe2000f8e0206 */
[----:B------:R-:W-:Y:S02]  /*125e0*/  ULDC.64 UR4, c[0x0][0x310] ;  /* 0x0000c40000047ab9 */ /* 0x000fe40000000a00 */
[----:B------:R-:W-:Y:S02]  /*125f0*/  IMAD R7, R7, UR4, RZ ;  /* 0x0000000407077c24 */ /* 0x000fe4000f8e02ff */
[----:B------:R-:W-:Y:S02]  /*12600*/  IMAD.IADD R3, R3, 0x1, R6 ;  /* 0x0000000103037824 */ /* 0x000fe400078e0206 */
[C---:B------:R-:W-:Y:S02]  /*12610*/  IMAD R7, R4.reuse, UR5, R7 ;  /* 0x0000000504077c24 */ /* 0x040fe4000f8e0207 */
[----:B------:R-:W-:Y:S01]  /*12620*/  IMAD.WIDE.U32 R2, R4, UR4, R2 ;  /* 0x0000000404027c25 */ /* 0x000fe2000f8e0002 */
[----:B------:R-:W-:-:S03]  /*12630*/  ULDC.64 UR4, c[0x0][0x308] ;  /* 0x0000c20000047ab9 */ /* 0x000fc60000000a00 */
[----:B------:R-:W-:Y:S02]  /*12640*/  IMAD.IADD R3, R3, 0x1, R7 ;  /* 0x0000000103037824 */ /* 0x000fe400078e0207 */
[----:B------:R-:W-:Y:S02]  /*12650*/  IMAD R7, R27, 0x5000, R31 ;  /* 0x000050001b077824 */ /* 0x000fe400078e021f */
[----:B------:R-:W-:Y:S01]  /*12660*/  IMAD.WIDE.U32 R2, R25, UR4, R2 ;  /* 0x0000000419027c25 */ /* 0x000fe2000f8e0002 */
[----:B------:R-:W-:-:S03]  /*12670*/  UMOV UR4, 0xffffffff ;  /* 0xffffffff00047882 */ /* 0x000fc60000000000 */
[----:B------:R-:W-:Y:S01]  /*12680*/  IMAD R6, R25, UR5, R3 ;  /* 0x0000000519067c24 */ /* 0x000fe2000f8e0203 */
[----:B------:R-:W-:-:S04]  /*12690*/  LEA R0, P0, R2, UR6, 0x1 ;  /* 0x0000000602007c11 */ /* 0x000fc8000f8008ff */
[----:B------:R-:W-:Y:S02]  /*126a0*/  LEA.HI.X R6, R2, UR7, R6, 0x1, P0 ;  /* 0x0000000702067c11 */ /* 0x000fe400080f0c06 */
[----:B-1----:R-:W-:-:S04]  /*126b0*/  LOP3.LUT R8, R8, 0x7f, RZ, 0xc0, !PT ;  /* 0x0000007f08087812 */ /* 0x002fc800078ec0ff */
[----:B------:R-:W-:Y:S01]  /*126c0*/  SHF.R.U32.HI R8, RZ, 0x3, R8 ;  /* 0x00000003ff087819 */ /* 0x000fe20000011608 */
[----:B--2---:R-:W-:-:S04]  /*126d0*/  IMAD R4, R26, -0x50, R9 ;  /* 0xffffffb01a047824 */ /* 0x004fc800078e0209 */
[----:B------:R-:W-:-:S05]  /*126e0*/  IMAD.IADD R4, R4, 0x1, -R8 ;  /* 0x0000000104047824 */ /* 0x000fca00078e0a08 */
[----:B------:R-:W-:Y:S01]  /*126f0*/  ISETP.GE.AND P0, PT, R4, 0x1, PT ;  /* 0x000000010400780c */ /* 0x000fe20003f06270 */
[----:B------:R-:W-:-:S12]  /*12700*/  BRA.DIV UR4, `(.L_x_253) ;  /* 0x0000003e047c7947 */ /* 0x000fd8000b800000 */
[----:B------:R-:W0:Y:S01]  /*12710*/  SHFL.IDX PT, R3, R0, RZ, 0x181f ;  /* 0x00181fff00037589 */ /* 0x000e2200000e0000 */
[----:B------:R-:W-:Y:S01]  /*12720*/  LOP3.LUT P5, RZ, R23, 0x10, RZ, 0xc0, !PT ;  /* 0x0000001017ff7812 */ /* 0x000fe200078ac0ff */
[----:B------:R-:W-:Y:S01]  /*12730*/  @P0 IMAD R9, R7, 0x2, R22 ;  /* 0x0000000207090824 */ /* 0x000fe200078e0216 */
[C---:B------:R-:W-:Y:S01]  /*12740*/  LOP3.LUT P4, RZ, R23.reuse, 0x8, RZ, 0xc0, !PT ;  /* 0x0000000817ff7812 */ /* 0x040fe2000788c0ff */
[----:B------:R-:W1:Y:S01]  /*12750*/  SHFL.IDX PT, R2, R6, RZ, 0x181f ;  /* 0x00181fff06027589 */ /* 0x000e6200000e0000 */
[C---:B------:R-:W-:Y:S02]  /*12760*/  LOP3.LUT P3, RZ, R23.reuse, 0x4, RZ, 0xc0, !PT ;  /* 0x0000000417ff7812 */ /* 0x040fe4000786c0ff */
[----:B------:R-:W-:Y:S01]  /*12770*/  LOP3.LUT P2, RZ, R23, 0x2, RZ, 0xc0, !PT ;  /* 0x0000000217ff7812 */ /* 0x000fe2000784c0ff */
[----:B------:R-:W-:Y:S01]  /*12780*/  SHFL.IDX PT, R8, R6, 0x1, 0x181f ;  /* 0x00381f0006087f89 */ /* 0x000fe200000e0000 */
[----:B0-----:R-:W-:-:S05]  /*12790*/  @P0 LEA R3, P1, R32, R3, 0x1 ;  /* 0x0000000320030211 */ /* 0x001fca00078208ff */
[----:B-1----:R-:W-:-:S05]  /*127a0*/  @P0 IMAD.X R2, RZ, RZ, R2, P1 ;  /* 0x000000ffff020224 */ /* 0x002fca00008e0602 */
[----:B------:R-:W-:-:S04]  /*127b0*/  @P0 LOP3.LUT R3, R3, R2, RZ, 0x3c, !PT ;  /* 0x0000000203030212 */ /* 0x000fc800078e3cff */
[----:B------:R-:W-:-:S04]  /*127c0*/  @P0 LOP3.LUT R2, R3, R2, RZ, 0x3c, !PT ;  /* 0x0000000203020212 */ /* 0x000fc800078e3cff */
[----:B------:R-:W-:-:S05]  /*127d0*/  @P0 LOP3.LUT R3, R3, R2, RZ, 0x3c, !PT ;  /* 0x0000000203030212 */ /* 0x000fca00078e3cff */
[----:B------:R-:W-:Y:S04]  /*127e0*/  @P0 LDGSTS.E.BYPASS.LTC128B.128 [R9+0x24400], desc[UR36][R2.64], !P5 ;  /* 0x2440000002090fae */ /* 0x000fe8000e901d64 */
[----:B------:R-:W-:Y:S04]  /*127f0*/  @P0 LDGSTS.E.BYPASS.LTC128B.128 [R9+0x26c00], desc[UR36][R2.64+0x80], !P4 ;  /* 0x26c0008002090fae */ /* 0x000fe8000e101d64 */
[----:B------:R-:W-:Y:S04]  /*12800*/  @P0 LDGSTS.E.BYPASS.LTC128B.128 [R9+0x29400], desc[UR36][R2.64+0x100], !P3 ;  /* 0x2940010002090fae */ /* 0x000fe8000d901d64 */
[----:B------:R0:W-:Y:S01]  /*12810*/  @P0 LDGSTS.E.BYPASS.LTC128B.128 [R9+0x2bc00], desc[UR36][R2.64+0x180], !P2 ;  /* 0x2bc0018002090fae */ /* 0x0001e2000d101d64 */
[----:B------:R-:W-:-:S03]  /*12820*/  ISETP.GE.AND P0, PT, R4, 0x11, PT ;  /* 0x000000110400780c */ /* 0x000fc60003f06270 */
[----:B0-----:R-:W0:Y:S10]  /*12830*/  SHFL.IDX PT, R2, R0, 0x1, 0x181f ;  /* 0x00381f0000027f89 */ /* 0x001e3400000e0000 */
[----:B------:R-:W-:Y:S01]  /*12840*/  @P0 IMAD R21, R7, 0x2, R22 ;  /* 0x0000000207150824 */ /* 0x000fe200078e0216 */
[----:B0-----:R-:W-:-:S05]  /*12850*/  @P0 LEA R2, P1, R32, R2, 0x1 ;  /* 0x0000000220020211 */ /* 0x001fca00078208ff */
[----:B------:R-:W-:Y:S02]  /*12860*/  @P0 IMAD.X R3, RZ, RZ, R8, P1 ;  /* 0x000000ffff030224 */ /* 0x000fe400008e0608 */
[----:B------:R-:W-:Y:S04]  /*12870*/  SHFL.IDX PT, R8, R6, 0x2, 0x181f ;  /* 0x00581f0006087f89 */ /* 0x000fe800000e0000 */
        /* <DEDUP_REMOVED lines=17> */
[----:B------:R-:W1:Y:S01]  /*12990*/  SHFL.IDX PT, R0, R0, 0x4, 0x181f ;  /* 0x00981f0000007f89 */ /* 0x000e6200000e0000 */
[----:B0-----:R-:W-:-:S05]  /*129a0*/  @P0 LEA R2, P1, R32, R2, 0x1 ;  /* 0x0000000220020211 */ /* 0x001fca00078208ff */
[----:B------:R-:W-:Y:S02]  /*129b0*/  @P0 IMAD.X R3, RZ, RZ, R8, P1 ;  /* 0x000000ffff030224 */ /* 0x000fe400008e0608 */
[----:B------:R0:W2:Y:S04]  /*129c0*/  SHFL.IDX PT, R8, R6, 0x4, 0x181f ;  /* 0x00981f0006087f89 */ /* 0x0000a800000e0000 */
[----:B------:R0:W-:Y:S04]  /*129d0*/  @P0 LDGSTS.E.BYPASS.LTC128B.128 [R21+0x25c00], desc[UR36][R2.64], !P5 ;  /* 0x25c0000002150fae */ /* 0x0001e8000e901d64 */
[----:B------:R0:W-:Y:S04]  /*129e0*/  @P0 LDGSTS.E.BYPASS.LTC128B.128 [R21+0x28400], desc[UR36][R2.64+0x80], !P4 ;  /* 0x2840008002150fae */ /* 0x0001e8000e101d64 */
[----:B------:R0:W-:Y:S04]  /*129f0*/  @P0 LDGSTS.E.BYPASS.LTC128B.128 [R21+0x2ac00], desc[UR36][R2.64+0x100], !P3 ;  /* 0x2ac0010002150fae */ /* 0x0001e8000d901d64 */
[----:B-1----:R0:W-:Y:S02]  /*12a00*/  @P0 LDGSTS.E.BYPASS.LTC128B.128 [R21+0x2d400], desc[UR36][R2.64+0x180], !P2 ;  /* 0x2d40018002150fae */ /* 0x0021e4000d101d64 */
.L_x_330:
[----:B------:R-:W-:Y:S01]  /*12a10*/  ISETP.GE.AND P0, PT, R4, 0x41, PT ;  /* 0x000000410400780c */ /* 0x000fe20003f06270 */
[----:B------:R-:W-:-:S12]  /*12a20*/  BSSY B0, `(.L_x_254) ;  /* 0x0000010000007945 */ /* 0x000fd80003800000 */
[----:B------:R-:W-:Y:S05]  /*12a30*/  @!P0 BRA `(.L_x_255) ;  /* 0x0000000000388947 */ /* 0x000fea0003800000 */
[----:B------:R-:W-:Y:S01]  /*12a40*/  LOP3.LUT P4, RZ, R23, 0x10, RZ, 0xc0, !PT ;  /* 0x0000001017ff7812 */ /* 0x000fe2000788c0ff */
[----:B------:R-:W-:Y:S01]  /*12a50*/  IMAD R7, R7, 0x2, R22 ;  /* 0x0000000207077824 */ /* 0x000fe200078e0216 */
[C---:B------:R-:W-:Y:S02]  /*12a60*/  LOP3.LUT P3, RZ, R23.reuse, 0x8, RZ, 0xc0, !PT ;  /* 0x0000000817ff7812 */ /* 0x040fe4000786c0ff */
[C---:B------:R-:W-:Y:S02]  /*12a70*/  LOP3.LUT P2, RZ, R23.reuse, 0x4, RZ, 0xc0, !PT ;  /* 0x0000000417ff7812 */ /* 0x040fe4000784c0ff */
[----:B------:R-:W-:Y:S02]  /*12a80*/  LOP3.LUT P1, RZ, R23, 0x2, RZ, 0xc0, !PT ;  /* 0x0000000217ff7812 */ /* 0x000fe4000782c0ff */
[----:B0-----:R-:W-:-:S05]  /*12a90*/  LEA R2, P0, R32, R0, 0x1 ;  /* 0x0000000020027211 */ /* 0x001fca00078008ff */
[----:B--2---:R-:W-:-:S05]  /*12aa0*/  IMAD.X R3, RZ, RZ, R8, P0 ;  /* 0x000000ffff037224 */ /* 0x004fca00000e0608 */
[----:B------:R-:W-:Y:S01]  /*12ab0*/  @!PT LDS RZ, [RZ] ;  /* 0x00000000fffff984 */ /* 0x000fe20000000800 */
[----:B------:R-:W-:Y:S01]  /*12ac0*/  @!PT LDS RZ, [RZ] ;  /* 0x00000000fffff984 */ /* 0x000fe20000000800 */
[----:B------:R-:W-:Y:S01]  /*12ad0*/  @!PT LDS RZ, [RZ] ;  /* 0x00000000fffff984 */ /* 0x000fe20000000800 */
[----:B------:R1:W-:Y:S04]  /*12ae0*/  LDGSTS.E.BYPASS.LTC128B.128 [R7+0x26400], desc[UR36][R2.64], !P4 ;  /* 0x2640000002077fae */ /* 0x0003e8000e101d64 */
[----:B------:R1:W-:Y:S04]  /*12af0*/  LDGSTS.E.BYPASS.LTC128B.128 [R7+0x28c00], desc[UR36][R2.64+0x80], !P3 ;  /* 0x28c0008002077fae */ /* 0x0003e8000d901d64 */
[----:B------:R1:W-:Y:S04]  /*12b00*/  LDGSTS.E.BYPASS.LTC128B.128 [R7+0x2b400], desc[UR36][R2.64+0x100], !P2 ;  /* 0x2b40010002077fae */ /* 0x0003e8000d101d64 */
[----:B------:R1:W-:Y:S02]  /*12b10*/  LDGSTS.E.BYPASS.LTC128B.128 [R7+0x2dc00], desc[UR36][R2.64+0x180], !P1 ;  /* 0x2dc0018002077fae */ /* 0x0003e4000c901d64 */
.L_x_255:
[----:B------:R-:W-:Y:S05]  /*12b20*/  BSYNC B0 ;  /* 0x0000000000007941 */ /* 0x000fea0003800000 */
.L_x_254:
[----:B------:R-:W-:Y:S01]  /*12b30*/  NOP ;  /* 0x0000000000007918 */ /* 0x000fe20000000000 */
[----:B------:R-:W-:-:S13]  /*12b40*/  PLOP3.LUT P0, PT, PT, PT, PT, 0x80, 0x0 ;  /* 0x000000000000781c */ /* 0x000fda0003f0f070 */
.L_x_256:
        /* <DEDUP_REMOVED lines=10> */
.L_x_257:
[----:B------:R3:W5:Y:S01]  /*12bf0*/  LDL.LU R0, [R1+0x10] ;  /* 0x0000100001007983 */ /* 0x0007620000300800 */
[----:B------:R-:W-:Y:S01]  /*12c00*/  LOP3.LUT P0, RZ, R23, 0x80, RZ, 0xc0, !PT ;  /* 0x0000008017ff7812 */ /* 0x000fe2000780c0ff */
[----:B------:R3:W-:-:S12]  /*12c10*/  SYNCS.ARRIVE.TRANS64.A1T0 RZ, [R5+URZ+0x38830], RZ ;  /* 0x038830ff05ff79a7 */ /* 0x0007d8000810003f */
[----:B------:R-:W-:Y:S05]  /*12c20*/  WARPSYNC.ALL ;  /* 0x0000000000007948 */ /* 0x000fea0003800000 */
[----:B------:R-:W-:Y:S01]  /*12c30*/  ULDC.64 UR4, c[0x0][0x298] ;  /* 0x0000a60000047ab9 */ /* 0x000fe20000000a00 */
[----:B01----:R-:W-:Y:S01]  /*12c40*/  VIADD R2, R22, 0x14400 ;  /* 0x0001440016027836 */ /* 0x003fe20000000000 */
[----:B------:R-:W-:Y:S01]  /*12c50*/  SEL R29, R29, RZ, !P0 ;  /* 0x000000ff1d1d7207 */ /* 0x000fe20004000000 */
[----:B------:R-:W-:Y:S01]  /*12c60*/  IMAD.WIDE.U32 R6, R35, UR4, RZ ;  /* 0x0000000423067c25 */ /* 0x000fe2000f8e00ff */
[----:B------:R-:W-:Y:S01]  /*12c70*/  BSSY B6, `(.L_x_258) ;  /* 0x000001b000067945 */ /* 0x000fe20003800000 */
[----:B------:R-:W-:Y:S01]  /*12c80*/  BAR.SYNC.DEFER_BLOCKING 0x8, 0x180 ;  /* 0x0206000000007b1d */ /* 0x000fe20000010000 */
[----:B-----5:R-:W-:-:S02]  /*12c90*/  SEL R0, R0, RZ, !P0 ;  /* 0x000000ff00007207 */ /* 0x020fc40004000000 */
[----:B------:R-:W-:-:S03]  /*12ca0*/  LOP3.LUT P0, RZ, R2, 0x3ff, RZ, 0xc0, !PT ;  /* 0x000003ff02ff7812 */ /* 0x000fc6000780c0ff */
[----:B------:R0:W-:Y:S04]  /*12cb0*/  STL [R1+0x10], R0 ;  /* 0x0000100001007387 */ /* 0x0001e80000100800 */
[----:B------:R1:W-:Y:S01]  /*12cc0*/  STL.64 [R1+0x18], R6 ;  /* 0x0000180601007387 */ /* 0x0003e20000100a00 */
[----:B0-----:R-:W-:-:S05]  /*12cd0*/  SHF.R.S32.HI R0, RZ, 0x1f, R35 ;  /* 0x0000001fff007819 */ /* 0x001fca0000011423 */
[----:B------:R-:W-:-:S04]  /*12ce0*/  IMAD R0, R0, UR4, RZ ;  /* 0x0000000400007c24 */ /* 0x000fc8000f8e02ff */
[----:B------:R-:W-:-:S04]  /*12cf0*/  IMAD R0, R35, UR5, R0 ;  /* 0x0000000523007c24 */ /* 0x000fc8000f8e0200 */
[----:B------:R-:W-:Y:S01]  /*12d00*/  IMAD.IADD R35, R7, 0x1, R0 ;  /* 0x0000000107237824 */ /* 0x000fe200078e0200 */
[----:B-1----:R-:W-:Y:S06]  /*12d10*/  @!P0 BRA `(.L_x_259) ;  /* 0x0000000000408947 */ /* 0x002fec0003800000 */
[----:B------:R-:W-:Y:S01]  /*12d20*/  MOV R2, 0x0 ;  /* 0x0000000000027802 */ /* 0x000fe20000000f00 */
[----:B------:R-:W-:Y:S01]  /*12d30*/  ULDC.64 UR6, c[0x4][0xa8] ;  /* 0x01002a0000067ab9 */ /* 0x000fe20000000a00 */
[----:B------:R-:W-:Y:S01]  /*12d40*/  ULDC.64 UR8, c[0x4][0xb0] ;  /* 0x01002c0000087ab9 */ /* 0x000fe20000000a00 */
[----:B------:R-:W-:Y:S01]  /*12d50*/  ULDC.64 UR4, c[0x4][0x20] ;  /* 0x0100080000047ab9 */ /* 0x000fe20000000a00 */
[----:B------:R-:W-:Y:S01]  /*12d60*/  MOV R4, UR6 ;  /* 0x0000000600047c02 */ /* 0x000fe20008000f00 */
[----:B---3--:R-:W-:Y:S01]  /*12d70*/  IMAD.U32 R5, RZ, RZ, UR7 ;  /* 0x00000007ff057e24 */ /* 0x008fe2000f8e00ff */
[----:B------:R-:W0:Y:S01]  /*12d80*/  LDC.64 R2, c[0x4][R2] ;  /* 0x0100000002027b82 */ /* 0x000e220000000a00 */
[----:B------:R-:W-:Y:S02]  /*12d90*/  IMAD.U32 R6, RZ, RZ, UR8 ;  /* 0x00000008ff067e24 */ /* 0x000fe4000f8e00ff */
[----:B------:R-:W-:Y:S02]  /*12da0*/  IMAD.U32 R7, RZ, RZ, UR9 ;  /* 0x00000009ff077e24 */ /* 0x000fe4000f8e00ff */
[----:B------:R-:W-:-:S02]  /*12db0*/  IMAD.U32 R10, RZ, RZ, UR4 ;  /* 0x00000004ff0a7e24 */ /* 0x000fc4000f8e00ff */
[----:B------:R-:W-:Y:S02]  /*12dc0*/  IMAD.U32 R11, RZ, RZ, UR5 ;  /* 0x00000005ff0b7e24 */ /* 0x000fe4000f8e00ff */
[----:B--2---:R-:W-:Y:S02]  /*12dd0*/  IMAD.MOV.U32 R8, RZ, RZ, 0x70 ;  /* 0x00000070ff087424 */ /* 0x004fe400078e00ff */
[----:B------:R-:W-:Y:S02]  /*12de0*/  IMAD.MOV.U32 R12, RZ, RZ, 0x1 ;  /* 0x00000001ff0c7424 */ /* 0x000fe400078e00ff */
[----:B------:R-:W-:-:S07]  /*12df0*/  IMAD.MOV.U32 R13, RZ, RZ, RZ ;  /* 0x000000ffff0d7224 */ /* 0x000fce00078e00ff */
[----:B------:R-:W-:-:S07]  /*12e00*/  LEPC R20, `(.L_x_259) ;  /* 0x000000001014794e */ /* 0x000fce0000000000 */
[----:B0-----:R-:W-:Y:S05]  /*12e10*/  CALL.ABS.NOINC R2 ;  /* 0x0000000002007343 */ /* 0x001fea0003c00000 */
.L_x_259:
[----:B------:R-:W-:Y:S05]  /*12e20*/  BSYNC B6 ;  /* 0x0000000000067941 */ /* 0x000fea0003800000 */
.L_x_258:
[----:B------:R-:W4:Y:S01]  /*12e30*/  LDL.LU R20, [R1+0x10] ;  /* 0x0000100001147983 */ /* 0x000f220000300800 */
[----:B------:R-:W-:Y:S01]  /*12e40*/  ULDC.64 UR4, c[0x0][0x2d8] ;  /* 0x0000b60000047ab9 */ /* 0x000fe20000000a00 */
[----:B------:R-:W0:Y:S02]  /*12e50*/  LDC R6, c[0x0][0x448] ;  /* 0x00011200ff067b82 */ /* 0x000e240000000800 */
[----:B------:R-:W2:Y:S04]  /*12e60*/  LDL.LU.64 R2, [R1+0x18] ;  /* 0x0000180001027983 */ /* 0x000ea80000300a00 */
[----:B------:R1:W5:Y:S01]  /*12e70*/  LDL R10, [R1+0x20] ;  /* 0x00002000010a7983 */ /* 0x0003620000100800 */
[----:B0-----:R-:W-:-:S13]  /*12e80*/  ISETP.NE.AND P0, PT, R6, 0x1, PT ;  /* 0x000000010600780c */ /* 0x001fda0003f05270 */
[----:B---3--:R-:W0:Y:S08]  /*12e90*/  @P0 LDC R5, c[0x0][0x44c] ;  /* 0x00011300ff050b82 */ /* 0x008e300000000800 */
[----:B------:R-:W3:Y:S01]  /*12ea0*/  @P0 LDC R4, c[0x0][0x450] ;  /* 0x00011400ff040b82 */ /* 0x000ee20000000800 */
[----:B--2---:R-:W-:Y:S02]  /*12eb0*/  IMAD.MOV.U32 R3, RZ, RZ, R35 ;  /* 0x000000ffff037224 */ /* 0x004fe400078e0023 */
[----:B------:R-:W-:-:S04]  /*12ec0*/  IMAD.WIDE.U32 R2, R25, UR4, R2 ;  /* 0x0000000419027c25 */ /* 0x000fc8000f8e0002 */
[----:B------:R-:W-:Y:S01]  /*12ed0*/  IMAD R3, R25, UR5, R3 ;  /* 0x0000000519037c24 */ /* 0x000fe2000f8e0203 */
[----:B------:R-:W-:Y:S02]  /*12ee0*/  ULDC.64 UR4, c[0x0][0x2e0] ;  /* 0x0000b80000047ab9 */ /* 0x000fe40000000a00 */
[----:B----4-:R-:W-:Y:S02]  /*12ef0*/  IMAD R0, R20, UR4, RZ ;  /* 0x0000000414007c24 */ /* 0x010fe4000f8e02ff */
[----:B------:R-:W2:Y:S01]  /*12f00*/  S2R R20, SR_TID.X ;  /* 0x0000000000147919 */ /* 0x000ea20000002100 */
[----:B------:R-:W-:-:S04]  /*12f10*/  IMAD.WIDE.U32 R2, R29, UR4, R2 ;  /* 0x000000041d027c25 */ /* 0x000fc8000f8e0002 */
[----:B------:R-:W-:Y:S01]  /*12f20*/  IMAD R0, R29, UR5, R0 ;  /* 0x000000051d007c24 */ /* 0x000fe2000f8e0200 */
[----:B------:R-:W-:-:S03]  /*12f30*/  ULDC.64 UR4, c[0x0][0x2d0] ;  /* 0x0000b40000047ab9 */ /* 0x000fc60000000a00 */
[----:B------:R-:W-:Y:S02]  /*12f40*/  IMAD.IADD R3, R3, 0x1, R0 ;  /* 0x0000000103037824 */ /* 0x000fe400078e0200 */
[----:B------:R-:W-:Y:S01]  /*12f50*/  IMAD.SHL.U32 R0, R17, 0x80, RZ ;  /* 0x0000008011007824 */ /* 0x000fe200078e00ff */
[----:B--2---:R-:W-:-:S04]  /*12f60*/  LOP3.LUT R20, R20, 0x7f, RZ, 0xc0, !PT ;  /* 0x0000007f14147812 */ /* 0x004fc800078ec0ff */
[----:B------:R-:W-:Y:S02]  /*12f70*/  SHF.R.U32.HI R21, RZ, 0x3, R20 ;  /* 0x00000003ff157819 */ /* 0x000fe40000011614 */
[----:B------:R-:W2:Y:S02]  /*12f80*/  S2R R20, SR_TID.X ;  /* 0x0000000000147919 */ /* 0x000ea40000002100 */
[----:B--2---:R-:W-:-:S05]  /*12f90*/  IMAD.SHL.U32 R20, R20, 0x10, RZ ;  /* 0x0000001014147824 */ /* 0x004fca00078e00ff */
[----:B------:R-:W-:-:S04]  /*12fa0*/  LOP3.LUT R20, R21, 0x70, R20, 0xf8, !PT ;  /* 0x0000007015147812 */ /* 0x000fc800078ef814 */
[----:B------:R-:W-:-:S05]  /*12fb0*/  LOP3.LUT R7, R20, R0, RZ, 0xfc, !PT ;  /* 0x0000000014077212 */ /* 0x000fca00078efcff */
[----:B0-----:R-:W-:-:S04]  /*12fc0*/  @P0 IMAD.HI.U32 R8, R7, R5, RZ ;  /* 0x0000000507080227 */ /* 0x001fc800078e00ff */
[----:B------:R-:W-:Y:S01]  /*12fd0*/  IMAD.MOV.U32 R5, RZ, RZ, R7 ;  /* 0x000000ffff057224 */ /* 0x000fe200078e0007 */
[----:B---3--:R-:W-:Y:S01]  /*12fe0*/  @P0 SHF.R.U32.HI R5, RZ, R4, R8 ;  /* 0x00000004ff050219 */ /* 0x008fe20000011608 */
[----:B------:R-:W0:Y:S04]  /*12ff0*/  S2R R20, SR_TID.X ;  /* 0x0000000000147919 */ /* 0x000e280000002100 */
[----:B------:R-:W-:-:S04]  /*13000*/  IMAD.MOV R4, RZ, RZ, -R5 ;  /* 0x000000ffff047224 */ /* 0x000fc800078e0a05 */
[----:B------:R-:W-:Y:S01]  /*13010*/  IMAD R4, R6, R4, R7 ;  /* 0x0000000406047224 */ /* 0x000fe200078e0207 */
[----:B------:R-:W-:Y:S01]  /*13020*/  SHF.R.S32.HI R7, RZ, 0x1f, R5 ;  /* 0x0000001fff077819 */ /* 0x000fe20000011405 */
[----:B------:R-:W-:-:S04]  /*13030*/  IMAD.WIDE.U32 R2, R5, UR4, R2 ;  /* 0x0000000405027c25 */ /* 0x000fc8000f8e0002 */
[----:B------:R-:W-:-:S04]  /*13040*/  IMAD R7, R7, UR4, RZ ;  /* 0x0000000407077c24 */ /* 0x000fc8000f8e02ff */
[----:B------:R-:W-:Y:S01]  /*13050*/  IMAD R7, R5, UR5, R7 ;  /* 0x0000000505077c24 */ /* 0x000fe2000f8e0207 */
[----:B------:R-:W-:Y:S01]  /*13060*/  SHF.R.S32.HI R5, RZ, 0x1f, R4 ;  /* 0x0000001fff057819 */ /* 0x000fe20000011404 */
[----:B------:R-:W-:Y:S02]  /*13070*/  ULDC.64 UR4, c[0x0][0x2c8] ;  /* 0x0000b20000047ab9 */ /* 0x000fe40000000a00 */
[----:B------:R-:W-:Y:S02]  /*13080*/  IMAD.IADD R3, R3, 0x1, R7 ;  /* 0x0000000103037824 */ /* 0x000fe400078e0207 */
[----:B------:R-:W-:Y:S02]  /*13090*/  IMAD R5, R5, UR4, RZ ;  /* 0x0000000405057c24 */ /* 0x000fe4000f8e02ff */
[----:B------:R-:W-:-:S04]  /*130a0*/  IMAD.WIDE.U32 R2, R4, UR4, R2 ;  /* 0x0000000404027c25 */ /* 0x000fc8000f8e0002 */
[----:B------:R-:W-:Y:S01]  /*130b0*/  IMAD R5, R4, UR5, R5 ;  /* 0x0000000504057c24 */ /* 0x000fe2000f8e0205 */
[----:B------:R-:W-:-:S04]  /*130c0*/  ULDC.64 UR4, c[0x0][0x280] ;  /* 0x0000a00000047ab9 */ /* 0x000fc80000000a00 */
[----:B------:R-:W-:Y:S02]  /*130d0*/  IADD3 R3, R3, R5, RZ ;  /* 0x0000000503037210 */ /* 0x000fe40007ffe0ff */
[----:B------:R-:W-:Y:S01]  /*130e0*/  LEA R5, P0, R2, UR4, 0x1 ;  /* 0x0000000402057c11 */ /* 0x000fe2000f8008ff */
[----:B------:R-:W-:Y:S01]  /*130f0*/  ULDC UR4, c[0x0][0x2b8] ;  /* 0x0000ae0000047ab9 */ /* 0x000fe20000000800 */
[----:B0-----:R-:W-:Y:S02]  /*13100*/  LOP3.LUT R20, R20, 0x7f, RZ, 0xc0, !PT ;  /* 0x0000007f14147812 */ /* 0x001fe400078ec0ff */
[----:B------:R-:W-:Y:S01]  /*13110*/  LEA.HI.X R4, R2, UR5, R3, 0x1, P0 ;  /* 0x0000000502047c11 */ /* 0x000fe200080f0c03 */
[----:B------:R-:W-:Y:S01]  /*13120*/  UMOV UR5, 0xffffffff ;  /* 0xffffffff00057882 */ /* 0x000fe20000000000 */
[----:B------:R-:W-:Y:S02]  /*13130*/  ISETP.GE.AND P4, PT, R32, UR4, PT ;  /* 0x0000000420007c0c */ /* 0x000fe4000bf86270 */
[----:B------:R-:W-:-:S02]  /*13140*/  ISETP.GE.AND P3, PT, R37, UR4, PT ;  /* 0x0000000425007c0c */ /* 0x000fc4000bf66270 */
[----:B------:R-:W-:Y:S02]  /*13150*/  ISETP.GE.AND P2, PT, R36, UR4, PT ;  /* 0x0000000424007c0c */ /* 0x000fe4000bf46270 */
[----:B------:R-:W-:Y:S02]  /*13160*/  ISETP.GE.AND P1, PT, R34, UR4, PT ;  /* 0x0000000422007c0c */ /* 0x000fe4000bf26270 */
[----:B------:R-:W-:Y:S01]  /*13170*/  SHF.R.U32.HI R9, RZ, 0x3, R20 ;  /* 0x00000003ff097819 */ /* 0x000fe20000011614 */
[----:B-1----:R-:W-:Y:S10]  /*13180*/  BRA.DIV UR5, `(.L_x_260) ;  /* 0x0000003a05a07947 */ /* 0x002ff4000b800000 */
[----:B------:R-:W0:Y:S01]  /*13190*/  SHFL.IDX PT, R14, R5, RZ, 0x181f ;  /* 0x00181fff050e7589 */ /* 0x000e2200000e0000 */
[----:B-----5:R-:W-:Y:S02]  /*131a0*/  IMAD R6, R10, R6, RZ ;  /* 0x000000060a067224 */ /* 0x020fe400078e02ff */
[----:B------:R-:W-:Y:S01]  /*131b0*/  IMAD.IADD R0, R9, 0x1, R0 ;  /* 0x0000000109007824 */ /* 0x000fe200078e0200 */
[----:B------:R-:W1:Y:S03]  /*131c0*/  SHFL.IDX PT, R2, R4, RZ, 0x181f ;  /* 0x00181fff04027589 */ /* 0x000e6600000e0000 */
[C---:B------:R-:W-:Y:S01]  /*131d0*/  VIADD R7, R0.reuse, 0x10 ;  /* 0x0000001000077836 */ /* 0x040fe20000000000 */
[----:B------:R-:W-:-:S13]  /*131e0*/  ISETP.GE.AND P0, PT, R0, R6, PT ;  /* 0x000000060000720c */ /* 0x000fda0003f06270 */
[----:B0-----:R-:W-:-:S05]  /*131f0*/  @!P0 LEA R14, P5, R32, R14, 0x1 ;  /* 0x0000000e200e8211 */ /* 0x001fca00078a08ff */
[----:B-1----:R-:W-:Y:S02]  /*13200*/  @!P0 IMAD.X R3, RZ, RZ, R2, P5 ;  /* 0x000000ffff038224 */ /* 0x002fe400028e0602 */
[----:B------:R-:W-:Y:S02]  /*13210*/  @!P0 IMAD.MOV.U32 R2, RZ, RZ, R14 ;  /* 0x000000ffff028224 */ /* 0x000fe400078e000e */
[----:B------:R-:W0:Y:S04]  /*13220*/  SHFL.IDX PT, R14, R5, 0x1, 0x181f ;  /* 0x00381f00050e7f89 */ /* 0x000e2800000e0000 */
[----:B------:R-:W-:Y:S04]  /*13230*/  @!P0 LDGSTS.E.BYPASS.LTC128B.128 [R33+0x14400], desc[UR36][R2.64], !P4 ;  /* 0x1440000002218fae */ /* 0x000fe8000e101d64 */
[----:B------:R-:W-:Y:S04]  /*13240*/  @!P0 LDGSTS.E.BYPASS.LTC128B.128 [R33+0x18400], desc[UR36][R2.64+0x80], !P3 ;  /* 0x1840008002218fae */ /* 0x000fe8000d901d64 */
[----:B------:R-:W-:Y:S04]  /*13250*/  @!P0 LDGSTS.E.BYPASS.LTC128B.128 [R33+0x1c400], desc[UR36][R2.64+0x100], !P2 ;  /* 0x1c40010002218fae */ /* 0x000fe8000d101d64 */
[----:B------:R1:W-:Y:S01]  /*13260*/  @!P0 LDGSTS.E.BYPASS.LTC128B.128 [R33+0x20400], desc[UR36][R2.64+0x180], !P1 ;  /* 0x2040018002218fae */ /* 0x0003e2000c901d64 */
[----:B------:R-:W-:-:S03]  /*13270*/  ISETP.GE.AND P0, PT, R7, R6, PT ;  /* 0x000000060700720c */ /* 0x000fc60003f06270 */
[----:B-1----:R-:W1:Y:S10]  /*13280*/  SHFL.IDX PT, R2, R4, 0x1, 0x181f ;  /* 0x00381f0004027f89 */ /* 0x002e7400000e0000 */
[----:B0-----:R-:W-:-:S05]  /*13290*/  @!P0 LEA R14, P5, R32, R14, 0x1 ;  /* 0x0000000e200e8211 */ /* 0x001fca00078a08ff */
[----:B-1----:R-:W-:Y:S02]  /*132a0*/  @!P0 IMAD.X R7, RZ, RZ, R2, P5 ;  /* 0x000000ffff078224 */ /* 0x002fe400028e0602 */
[----:B------:R-:W-:Y:S02]  /*132b0*/  @!P0 IMAD.MOV.U32 R2, RZ, RZ, R14 ;  /* 0x000000ffff028224 */ /* 0x000fe400078e000e */
[----:B------:R-:W-:Y:S01]  /*132c0*/  @!P0 IMAD.MOV.U32 R3, RZ, RZ, R7 ;  /* 0x000000ffff038224 */ /* 0x000fe200078e0007 */
[----:B------:R-:W0:Y:S01]  /*132d0*/  SHFL.IDX PT, R14, R5, 0x2, 0x181f ;  /* 0x00581f00050e7f89 */ /* 0x000e2200000e0000 */
[----:B------:R-:W-:-:S03]  /*132e0*/  VIADD R7, R0, 0x20 ;  /* 0x0000002000077836 */ /* 0x000fc60000000000 */
        /* <DEDUP_REMOVED lines=23> */
[----:B------:R-:W-:-:S03]  /*13460*/  IADD3 R7, R0, 0x40, RZ ;  /* 0x0000004000077810 */ /* 0x000fc60007ffe0ff */
        /* <DEDUP_REMOVED lines=34> */
[----:B------:R0:W1:Y:S04]  /*13690*/  SHFL.IDX PT, R14, R5, 0x7, 0x181f ;  /* 0x00f81f00050e7f89 */ /* 0x00006800000e0000 */
[----:B------:R0:W-:Y:S04]  /*136a0*/  @!P0 LDGSTS.E.BYPASS.LTC128B.128 [R33+0x17400], desc[UR36][R2.64], !P4 ;  /* 0x1740000002218fae */ /* 0x0001e8000e101d64 */
[----:B------:R0:W-:Y:S04]  /*136b0*/  @!P0 LDGSTS.E.BYPASS.LTC128B.128 [R33+0x1b400], desc[UR36][R2.64+0x80], !P3 ;  /* 0x1b40008002218fae */ /* 0x0001e8000d901d64 */
[----:B------:R0:W-:Y:S04]  /*136c0*/  @!P0 LDGSTS.E.BYPASS.LTC128B.128 [R33+0x1f400], desc[UR36][R2.64+0x100], !P2 ;  /* 0x1f40010002218fae */ /* 0x0001e8000d101d64 */
[----:B------:R0:W-:Y:S04]  /*136d0*/  @!P0 LDGSTS.E.BYPASS.LTC128B.128 [R33+0x23400], desc[UR36][R2.64+0x180], !P1 ;  /* 0x2340018002218fae */ /* 0x0001e8000c901d64 */
[----:B------:R0:W2:Y:S02]  /*136e0*/  SHFL.IDX PT, R7, R4, 0x7, 0x181f ;  /* 0x00f81f0004077f89 */ /* 0x0000a400000e0000 */
.L_x_347:
[----:B0-----:R-:W-:Y:S01]  /*136f0*/  VIADD R3, R0, 0x70 ;  /* 0x0000007000037836 */ /* 0x001fe20000000000 */
[----:B------:R-:W-:Y:S04]  /*13700*/  BSSY B0, `(.L_x_261) ;  /* 0x000000c000007945 */ /* 0x000fe80003800000 */
[----:B------:R-:W-:-:S13]  /*13710*/  ISETP.GE.AND P0, PT, R3, R6, PT ;  /* 0x000000060300720c */ /* 0x000fda0003f06270 */
[----:B------:R-:W-:Y:S05]  /*13720*/  @P0 BRA `(.L_x_262) ;  /* 0x0000000000240947 */ /* 0x000fea0003800000 */
[----:B-1----:R-:W-:-:S05]  /*13730*/  LEA R2, P0, R32, R14, 0x1 ;  /* 0x0000000e20027211 */ /* 0x002fca00078008ff */
        /* <DEDUP_REMOVED lines=8> */
.L_x_262:
[----:B------:R-:W-:Y:S05]  /*137c0*/  BSYNC B0 ;  /* 0x0000000000007941 */ /* 0x000fea0003800000 */
.L_x_261:
[----:B------:R-:W-:Y:S01]  /*137d0*/  NOP ;  /* 0x0000000000007918 */ /* 0x000fe20000000000 */
[----:B------:R-:W-:-:S13]  /*137e0*/  PLOP3.LUT P0, PT, PT, PT, PT, 0x80, 0x0 ;  /* 0x000000000000781c */ /* 0x000fda0003f0f070 */
.L_x_263:
[----:B------:R-:W-:Y:S02]  /*137f0*/  PLOP3.LUT P1, PT, P1, P0, PT, 0xa2, 0x0 ;  /* 0x000000000000781c */ /* 0x000fe40000f21472 */
[----:B------:R-:W-:-:S08]  /*13800*/  @P0 R2UR P1, UR4, R22 ;  /* 0x00000000160402ca */ /* 0x000fd00000020000 */
[----:B------:R-:W-:-:S05]  /*13810*/  @P0 PLOP3.LUT P0, PT, P1, PT, PT, 0x80, 0x0 ;  /* 0x000000000000081c */ /* 0x000fca0000f0f070 */
[----:B------:R-:W-:Y:S01]  /*13820*/  @!P1 SYNCS.ARRIVE.TRANS64.RED.A0T1 RZ, [UR4+0x38800], RZ ;  /* 0x038800ffffff99a7 */ /* 0x000fe20008200404 */
[----:B------:R-:W-:Y:S07]  /*13830*/  @!P1 ARRIVES.LDGSTSBAR.64.TRANSCNT [UR4+0x38800] ;  /* 0x03880000ff0099b0 */ /* 0x000fee0008000a84 */
[----:B------:R-:W-:Y:S05]  /*13840*/  @P0 BRA.U.ANY `(.L_x_263) ;  /* 0xfffffffd00e80947 */ /* 0x000fea000393ffff */
[----:B0-----:R-:W3:Y:S04]  /*13850*/  LDL.LU R3, [R1+0x28] ;  /* 0x0000280001037983 */ /* 0x001ee80000300800 */
[----:B------:R-:W4:Y:S01]  /*13860*/  LDL.LU R2, [R1+0x24] ;  /* 0x0000240001027983 */ /* 0x000f220000300800 */
[----:B---3--:R-:W-:-:S05]  /*13870*/  VIADD R3, R3, 0x1 ;  /* 0x0000000103037836 */ /* 0x008fca0000000000 */
[----:B------:R-:W-:Y:S01]  /*13880*/  LEA.HI R0, R3, R3, RZ, 0x1 ;  /* 0x0000000303007211 */ /* 0x000fe200078f08ff */
[----:B------:R0:W-:Y:S03]  /*13890*/  STL [R1+0x28], R3 ;  /* 0x0000280301007387 */ /* 0x0001e60000100800 */
[----:B------:R-:W-:-:S05]  /*138a0*/  LOP3.LUT R0, R0, 0xfffffffe, RZ, 0xc0, !PT ;  /* 0xfffffffe00007812 */ /* 0x000fca00078ec0ff */
[----:B0-----:R-:W-:Y:S01]  /*138b0*/  IMAD.IADD R3, R3, 0x1, -R0 ;  /* 0x0000000103037824 */ /* 0x001fe200078e0a00 */
[----:B----4-:R-:W-:-:S04]  /*138c0*/  IADD3 R0, R2, -0x2, RZ ;  /* 0xfffffffe02007810 */ /* 0x010fc80007ffe0ff */
[----:B------:R-:W-:Y:S01]  /*138d0*/  SHF.L.U32 R3, R3, 0x1f, RZ ;  /* 0x0000001f03037819 */ /* 0x000fe200000006ff */
[----:B------:R-:W-:Y:S01]  /*138e0*/  NOP ;  /* 0x0000000000007918 */ /* 0x000fe20000000000 */
[----:B------:R0:W-:Y:S01]  /*138f0*/  SYNCS.ARRIVE.TRANS64.A1T0 RZ, [R22+URZ+0x38800], RZ ;  /* 0x038800ff16ff79a7 */ /* 0x0001e2000810003f */
[----:B------:R-:W-:Y:S01]  /*13900*/  BSSY B0, `(.L_x_264) ;  /* 0x0000003000007945 */ /* 0x000fe20003800000 */
[----:B------:R-:W3:Y:S03]  /*13910*/  SYNCS.PHASECHK.TRANS64.TRYWAIT P0, [R22+URZ+0x38820], R3 ;  /* 0x03882003160075a7 */ /* 0x000ee6000800017f */
[----:B0--3--:R-:W-:Y:S05]  /*13920*/  @!P0 BRA `(.L_x_265) ;  /* 0x0000003c00708947 */ /* 0x009fea0003800000 */
.L_x_348:
[----:B------:R-:W-:Y:S05]  /*13930*/  BSYNC B0 ;  /* 0x0000000000007941 */ /* 0x000fea0003800000 */
.L_x_264:
[----:B------:R-:W3:Y:S01]  /*13940*/  LDL R2, [R1+0x4] ;  /* 0x0000040001027983 */ /* 0x000ee20000100800 */
[----:B------:R-:W-:Y:S01]  /*13950*/  BSSY B0, `(.L_x_266) ;  /* 0x0000110000007945 */ /* 0x000fe20003800000 */
[----:B---3--:R-:W-:-:S13]  /*13960*/  ISETP.GE.AND P0, PT, R0, R2, PT ;  /* 0x000000020000720c */ /* 0x008fda0003f06270 */
[----:B------:R-:W-:Y:S05]  /*13970*/  @!P0 BRA `(.L_x_267) ;  /* 0x0000001000348947 */ /* 0x000fea0003800000 */
[----:B------:R-:W-:Y:S01]  /*13980*/  ULDC UR4, c[0x0][0x2f4] ;  /* 0x0000bd0000047ab9 */ /* 0x000fe20000000800 */
[----:B------:R-:W-:Y:S01]  /*13990*/  IMAD.MOV.U32 R17, RZ, RZ, R28 ;  /* 0x000000ffff117224 */ /* 0x000fe200078e001c */
[----:B------:R-:W-:Y:S01]  /*139a0*/  ISETP.GE.AND P4, PT, R32, UR4, PT ;  /* 0x0000000420007c0c */ /* 0x000fe2000bf86270 */
[----:B--2---:R-:W-:Y:S01]  /*139b0*/  IMAD.MOV.U32 R7, RZ, RZ, R27 ;  /* 0x000000ffff077224 */ /* 0x004fe200078e001b */
[----:B------:R-:W-:Y:S01]  /*139c0*/  ISETP.GE.AND P3, PT, R37, UR4, PT ;  /* 0x0000000425007c0c */ /* 0x000fe2000bf66270 */
[----:B------:R-:W-:Y:S01]  /*139d0*/  IMAD.MOV.U32 R29, RZ, RZ, R26 ;  /* 0x000000ffff1d7224 */ /* 0x000fe200078e001a */
[----:B------:R-:W-:Y:S02]  /*139e0*/  ISETP.GE.AND P2, PT, R36, UR4, PT ;  /* 0x0000000424007c0c */ /* 0x000fe4000bf46270 */
[----:B------:R-:W-:-:S13]  /*139f0*/  ISETP.GE.AND P1, PT, R34, UR4, PT ;  /* 0x0000000422007c0c */ /* 0x000fda000bf26270 */
.L_x_280:
[----:B------:R-:W2:Y:S04]  /*13a00*/  LDL R6, [R1+0x8] ;  /* 0x0000080001067983 */ /* 0x000ea80000100800 */
[----:B------:R-:W3:Y:S01]  /*13a10*/  LDL R8, [R1+0xc] ;  /* 0x00000c0001087983 */ /* 0x000ee20000100800 */
[----:B------:R-:W4:Y:S01]  /*13a20*/  S2R R2, SR_TID.X ;  /* 0x0000000000027919 */ /* 0x000f220000002100 */
[----:B------:R-:W1:Y:S01]  /*13a30*/  S2R R9, SR_TID.X ;  /* 0x0000000000097919 */ /* 0x000e620000002100 */
[----:B----4-:R-:W-:-:S04]  /*13a40*/  LOP3.LUT R2, R2, 0x7f, RZ, 0xc0, !PT ;  /* 0x0000007f02027812 */ /* 0x010fc800078ec0ff */
[----:B0-----:R-:W-:Y:S02]  /*13a50*/  SHF.R.U32.HI R3, RZ, 0x3, R2 ;  /* 0x00000003ff037819 */ /* 0x001fe40000011602 */
[----:B------:R-:W0:Y:S01]  /*13a60*/  LDC R2, c[0x0][0x430] ;  /* 0x00010c00ff027b82 */ /* 0x000e220000000800 */
[----:B-1----:R-:W-:-:S05]  /*13a70*/  IMAD.SHL.U32 R9, R9, 0x10, RZ ;  /* 0x0000001009097824 */ /* 0x002fca00078e00ff */
[----:B------:R-:W-:-:S04]  /*13a80*/  LOP3.LUT R9, R3, 0x70, R9, 0xf8, !PT ;  /* 0x0000007003097812 */ /* 0x000fc800078ef809 */
[----:B------:R-:W-:-:S13]  /*13a90*/  ISETP.GT.U32.AND P6, PT, R9, 0x4f, PT ;  /* 0x0000004f0900780c */ /* 0x000fda0003fc4070 */
[----:B------:R-:W3:Y:S01]  /*13aa0*/  @!P6 LDC.64 R4, c[0x0][0x428] ;  /* 0x00010a00ff04eb82 */ /* 0x000ee20000000a00 */
[----:B0-----:R-:W-:-:S13]  /*13ab0*/  ISETP.NE.AND P0, PT, R2, 0x1, PT ;  /* 0x000000010200780c */ /* 0x001fda0003f05270 */
[----:B------:R-:W0:Y:S08]  /*13ac0*/  @P0 LDC R3, c[0x0][0x434] ;  /* 0x00010d00ff030b82 */ /* 0x000e300000000800 */
[----:B------:R-:W1:Y:S01]  /*13ad0*/  @P0 LDC R2, c[0x0][0x438] ;  /* 0x00010e00ff020b82 */ /* 0x000e620000000800 */
[----:B--2---:R-:W-:-:S04]  /*13ae0*/  IMAD R6, R0, 0x50, R6 ;  /* 0x0000005000067824 */ /* 0x004fc800078e0206 */
[----:B------:R-:W-:-:S04]  /*13af0*/  IMAD.IADD R6, R9, 0x1, R6 ;  /* 0x0000000109067824 */ /* 0x000fc800078e0206 */
[----:B0-----:R-:W-:-:S04]  /*13b00*/  @P0 IMAD.HI.U32 R3, R6, R3, RZ ;  /* 0x0000000306030227 */ /* 0x001fc800078e00ff */
[----:B------:R-:W-:Y:S01]  /*13b10*/  IMAD.MOV.U32 R10, RZ, RZ, R6 ;  /* 0x000000ffff0a7224 */ /* 0x000fe200078e0006 */
[----:B-1----:R-:W-:Y:S01]  /*13b20*/  @P0 SHF.R.U32.HI R10, RZ, R2, R3 ;  /* 0x00000002ff0a0219 */ /* 0x002fe20000011603 */
[----:B---3--:R-:W-:Y:S02]  /*13b30*/  @!P6 IMAD R2, R8, R4, RZ ;  /* 0x000000040802e224 */ /* 0x008fe400078e02ff */
[----:B------:R-:W0:Y:S01]  /*13b40*/  @!P6 LDC.64 R8, c[0x0][0x418] ;  /* 0x00010600ff08eb82 */ /* 0x000e220000000a00 */
[----:B------:R-:W-:Y:S01]  /*13b50*/  @!P6 SHF.R.S32.HI R3, RZ, 0x1f, R10 ;  /* 0x0000001fff03e819 */ /* 0x000fe2000001140a */
[----:B------:R-:W-:Y:S02]  /*13b60*/  @!P6 IMAD R5, R30, R5, R2 ;  /* 0x000000051e05e224 */ /* 0x000fe400078e0202 */
[----:B------:R-:W-:-:S04]  /*13b70*/  @!P6 IMAD.MOV.U32 R2, RZ, RZ, R10 ;  /* 0x000000ffff02e224 */ /* 0x000fc800078e000a */
[----:B------:R-:W-:-:S04]  /*13b80*/  @!P6 IMAD.WIDE.U32 R2, R30, R4, R2 ;  /* 0x000000041e02e225 */ /* 0x000fc800078e0002 */
[----:B------:R-:W-:Y:S02]  /*13b90*/  @!P6 IMAD.IADD R5, R5, 0x1, R3 ;  /* 0x000000010505e824 */ /* 0x000fe400078e0203 */
[----:B------:R-:W-:Y:S01]  /*13ba0*/  IMAD.MOV.U32 R4, RZ, RZ, RZ ;  /* 0x000000ffff047224 */ /* 0x000fe200078e00ff */
[----:B0-----:R-:W-:-:S04]  /*13bb0*/  @!P6 LEA R8, P0, R2, R8, 0x2 ;  /* 0x000000080208e211 */ /* 0x001fc800078010ff */
[----:B------:R-:W-:-:S05]  /*13bc0*/  @!P6 LEA.HI.X R9, R2, R9, R5, 0x2, P0 ;  /* 0x000000090209e211 */ /* 0x000fca00000f1405 */
[----:B------:R0:W5:Y:S01]  /*13bd0*/  @!P6 LDG.E R4, desc[UR36][R8.64] ;  /* 0x000000240804e981 */ /* 0x000162000c1e1900 */
[----:B------:R-:W-:Y:S01]  /*13be0*/  LOP3.LUT P5, RZ, R23, 0x20, RZ, 0xc0, !PT ;  /* 0x0000002017ff7812 */ /* 0x000fe200078ac0ff */
[----:B------:R-:W-:Y:S01]  /*13bf0*/  VIADD R27, R7, 0x1 ;  /* 0x00000001071b7836 */ /* 0x000fe20000000000 */
[----:B------:R-:W-:Y:S05]  /*13c00*/  YIELD ;  /* 0x0000000000007946 */ /* 0x000fea0003800000 */
[----:B------:R-:W-:Y:S01]  /*13c10*/  ISETP.NE.AND P0, PT, R27, 0x2, PT ;  /* 0x000000021b00780c */ /* 0x000fe20003f05270 */
[----:B------:R-:W-:Y:S01]  /*13c20*/  IMAD.MOV R5, RZ, RZ, -R10 ;  /* 0x000000ffff057224 */ /* 0x000fe200078e0a0a */
[----:B------:R-:W-:-:S02]  /*13c30*/  ULDC UR4, c[0x0][0x430] ;  /* 0x00010c0000047ab9 */ /* 0x000fc40000000800 */
[----:B------:R-:W-:Y:S01]  /*13c40*/  SEL R28, RZ, 0x1, P0 ;  /* 0x00000001ff1c7807 */ /* 0x000fe20000000000 */
[----:B------:R-:W-:Y:S01]  /*13c50*/  IMAD R5, R5, UR4, R6 ;  /* 0x0000000405057c24 */ /* 0x000fe2000f8e0206 */
[----:B------:R-:W-:Y:S01]  /*13c60*/  SEL R27, R27, RZ, P0 ;  /* 0x000000ff1b1b7207 */ /* 0x000fe20000000000 */
[----:B------:R-:W-:Y:S01]  /*13c70*/  IMAD.MOV.U32 R26, RZ, RZ, R0 ;  /* 0x000000ffff1a7224 */ /* 0x000fe200078e0000 */
[----:B------:R-:W-:Y:S01]  /*13c80*/  LOP3.LUT R28, R17, R28, RZ, 0x3c, !PT ;  /* 0x0000001c111c7212 */ /* 0x000fe200078e3cff */
[----:B0-----:R-:W-:Y:S06]  /*13c90*/  @!P5 BRA `(.L_x_268) ;  /* 0x000000000004d947 */ /* 0x001fec0003800000 */
[----:B------:R-:W-:Y:S01]  /*13ca0*/  BPT.TRAP 0x1 ;  /* 0x000000040000795c */ /* 0x000fe20000300000 */
.L_x_268:
[----:B------:R-:W-:Y:S01]  /*13cb0*/  IMAD R6, R27, 0x8, R22 ;  /* 0x000000081b067824 */ /* 0x000fe200078e0216 */
[----:B------:R-:W-:Y:S01]  /*13cc0*/  SHF.L.U32 R3, R28, 0x1f, RZ ;  /* 0x0000001f1c037819 */ /* 0x000fe200000006ff */
[----:B------:R-:W-:Y:S03]  /*13cd0*/  BSSY B1, `(.L_x_269) ;  /* 0x0000003000017945 */ /* 0x000fe60003800000 */
[----:B------:R-:W0:Y:S02]  /*13ce0*/  SYNCS.PHASECHK.TRANS64.TRYWAIT P0, [R6+URZ+0x38840], R3 ;  /* 0x03884003060075a7 */ /* 0x000e24000800017f */
[----:B0-----:R-:W-:Y:S05]  /*13cf0*/  @!P0 BRA `(.L_x_270) ;  /* 0x0000003800908947 */ /* 0x001fea0003800000 */
.L_x_349:
[----:B------:R-:W-:Y:S05]  /*13d00*/  BSYNC B1 ;  /* 0x0000000000017941 */ /* 0x000fea0003800000 */
.L_x_269:
[----:B------:R-:W-:Y:S01]  /*13d10*/  SHF.R.S32.HI R20, RZ, 0x1f, R5 ;  /* 0x0000001fff147819 */ /* 0x000fe20000011405 */
[----:B------:R-:W-:Y:S01]  /*13d20*/  ULDC.64 UR4, c[0x0][0x300] ;  /* 0x0000c00000047ab9 */ /* 0x000fe20000000a00 */
[----:B-----5:R-:W-:Y:S01]  /*13d30*/  SHF.R.S32.HI R21, RZ, 0x1f, R4 ;  /* 0x0000001fff157819 */ /* 0x020fe20000011404 */
[----:B0-----:R-:W-:Y:S01]  /*13d40*/  IMAD.WIDE.U32 R2, R5, UR4, RZ ;  /* 0x0000000405027c25 */ /* 0x001fe2000f8e00ff */
[----:B------:R-:W-:Y:S01]  /*13d50*/  ULDC.64 UR6, c[0x0][0x2e8] ;  /* 0x0000ba0000067ab9 */ /* 0x000fe20000000a00 */
[----:B------:R-:W-:Y:S02]  /*13d60*/  LOP3.LUT P5, RZ, R23, 0x2, RZ, 0xc0, !PT ;  /* 0x0000000217ff7812 */ /* 0x000fe400078ac0ff */
[----:B------:R-:W-:Y:S02]  /*13d70*/  IMAD R0, R20, UR4, RZ ;  /* 0x0000000414007c24 */ /* 0x000fe4000f8e02ff */
[----:B------:R-:W-:Y:S02]  /*13d80*/  IMAD R9, R27, 0x5000, R31 ;  /* 0x000050001b097824 */ /* 0x000fe400078e021f */
[----:B------:R-:W-:Y:S01]  /*13d90*/  IMAD R0, R5, UR5, R0 ;  /* 0x0000000505007c24 */ /* 0x000fe2000f8e0200 */
[----:B------:R-:W-:-:S03]  /*13da0*/  ULDC.64 UR4, c[0x0][0x310] ;  /* 0x0000c40000047ab9 */ /* 0x000fc60000000a00 */
[----:B------:R-:W-:Y:S02]  /*13db0*/  IMAD.IADD R3, R3, 0x1, R0 ;  /* 0x0000000103037824 */ /* 0x000fe400078e0200 */
[----:B------:R-:W-:Y:S02]  /*13dc0*/  IMAD R0, R21, UR4, RZ ;  /* 0x0000000415007c24 */ /* 0x000fe4000f8e02ff */
[----:B------:R-:W-:-:S04]  /*13dd0*/  IMAD.WIDE.U32 R2, R4, UR4, R2 ;  /* 0x0000000404027c25 */ /* 0x000fc8000f8e0002 */
[----:B------:R-:W-:Y:S01]  /*13de0*/  IMAD R0, R4, UR5, R0 ;  /* 0x0000000504007c24 */ /* 0x000fe2000f8e0200 */
[----:B------:R-:W-:-:S03]  /*13df0*/  ULDC.64 UR4, c[0x0][0x308] ;  /* 0x0000c20000047ab9 */ /* 0x000fc60000000a00 */
[----:B------:R-:W-:Y:S02]  /*13e00*/  IMAD.IADD R3, R3, 0x1, R0 ;  /* 0x0000000103037824 */ /* 0x000fe400078e0200 */
[----:B------:R-:W-:Y:S01]  /*13e10*/  IMAD.WIDE.U32 R2, R25, UR4, R2 ;  /* 0x0000000419027c25 */ /* 0x000fe2000f8e0002 */
[----:B------:R-:W-:-:S03]  /*13e20*/  UMOV UR4, 0xffffffff ;  /* 0xffffffff00047882 */ /* 0x000fc60000000000 */
[----:B------:R-:W-:Y:S01]  /*13e30*/  IMAD R10, R25, UR5, R3 ;  /* 0x00000005190a7c24 */ /* 0x000fe2000f8e0203 */
[----:B------:R-:W-:-:S04]  /*13e40*/  LEA R8, P0, R2, UR6, 0x1 ;  /* 0x0000000602087c11 */ /* 0x000fc8000f8008ff */
[----:B------:R-:W-:Y:S01]  /*13e50*/  LEA.HI.X R10, R2, UR7, R10, 0x1, P0 ;  /* 0x00000007020a7c11 */ /* 0x000fe200080f0c0a */
[----:B------:R-:W-:Y:S08]  /*13e60*/  BRA.DIV UR4, `(.L_x_271) ;  /* 0x0000003a04487947 */ /* 0x000ff0000b800000 */
[----:B------:R-:W0:Y:S01]  /*13e70*/  SHFL.IDX PT, R2, R8, RZ, 0x181f ;  /* 0x00181fff08027589 */ /* 0x000e2200000e0000 */
[----:B------:R-:W-:Y:S01]  /*13e80*/  LOP3.LUT R23, R23, 0xfffffbff, RZ, 0xc0, !PT ;  /* 0xfffffbff17177812 */ /* 0x000fe200078ec0ff */
[----:B------:R-:W-:Y:S01]  /*13e90*/  IMAD R9, R9, 0x2, R22 ;  /* 0x0000000209097824 */ /* 0x000fe200078e0216 */
[----:B------:R-:W-:Y:S01]  /*13ea0*/  SHF.L.U32 R0, R32, 0x1, RZ ;  /* 0x0000000120007819 */ /* 0x000fe200000006ff */
[----:B------:R-:W1:Y:S01]  /*13eb0*/  SHFL.IDX PT, R3, R10, RZ, 0x181f ;  /* 0x00181fff0a037589 */ /* 0x000e6200000e0000 */
[----:B------:R-:W-:-:S03]  /*13ec0*/  @P2 LOP3.LUT R23, R23, 0x400, RZ, 0xfc, !PT ;  /* 0x0000040017172812 */ /* 0x000fc600078efcff */
[----:B------:R-:W-:Y:S01]  /*13ed0*/  SHFL.IDX PT, R35, R10, 0x1, 0x181f ;  /* 0x00381f000a237f89 */ /* 0x000fe200000e0000 */
[C---:B------:R-:W-:Y:S02]  /*13ee0*/  LOP3.LUT P2, RZ, R23.reuse, 0x10, RZ, 0xc0, !PT ;  /* 0x0000001017ff7812 */ /* 0x040fe4000784c0ff */
[----:B------:R-:W-:-:S04]  /*13ef0*/  LOP3.LUT R23, R23, 0xfffffdff, RZ, 0xc0, !PT ;  /* 0xfffffdff17177812 */ /* 0x000fc800078ec0ff */
[----:B------:R-:W-:-:S04]  /*13f00*/  @P1 LOP3.LUT R23, R23, 0x200, RZ, 0xfc, !PT ;  /* 0x0000020017171812 */ /* 0x000fc800078efcff */
[C---:B------:R-:W-:Y:S02]  /*13f10*/  LOP3.LUT P1, RZ, R23.reuse, 0x8, RZ, 0xc0, !PT ;  /* 0x0000000817ff7812 */ /* 0x040fe4000782c0ff */
[----:B------:R-:W-:Y:S02]  /*13f20*/  LOP3.LUT P6, RZ, R23, 0x4, RZ, 0xc0, !PT ;  /* 0x0000000417ff7812 */ /* 0x000fe400078cc0ff */
[----:B0-----:R-:W-:-:S05]  /*13f30*/  IADD3 R2, P0, R2, R0, RZ ;  /* 0x0000000002027210 */ /* 0x001fca0007f1e0ff */
[----:B-1----:R-:W-:-:S05]  /*13f40*/  IMAD.X R3, RZ, RZ, R3, P0 ;  /* 0x000000ffff037224 */ /* 0x002fca00000e0603 */
[----:B------:R-:W-:Y:S04]  /*13f50*/  LDGSTS.E.BYPASS.LTC128B.128 [R9+0x24400], desc[UR36][R2.64], !P2 ;  /* 0x2440000002097fae */ /* 0x000fe8000d101d64 */
[----:B------:R-:W-:Y:S04]  /*13f60*/  LDGSTS.E.BYPASS.LTC128B.128 [R9+0x26c00], desc[UR36][R2.64+0x80], !P1 ;  /* 0x26c0008002097fae */ /* 0x000fe8000c901d64 */
[----:B------:R-:W-:Y:S04]  /*13f70*/  LDGSTS.E.BYPASS.LTC128B.128 [R9+0x29400], desc[UR36][R2.64+0x100], !P6 ;  /* 0x2940010002097fae */ /* 0x000fe8000f101d64 */
[----:B------:R0:W-:Y:S04]  /*13f80*/  LDGSTS.E.BYPASS.LTC128B.128 [R9+0x2bc00], desc[UR36][R2.64+0x180], !P5 ;  /* 0x2bc0018002097fae */ /* 0x0001e8000e901d64 */
[----:B0-----:R-:W0:Y:S02]  /*13f90*/  SHFL.IDX PT, R2, R8, 0x1, 0x181f ;  /* 0x00381f0008027f89 */ /* 0x001e2400000e0000 */
[----:B0-----:R-:W-:-:S05]  /*13fa0*/  IADD3 R2, P0, R2, R0, RZ ;  /* 0x0000000002027210 */ /* 0x001fca0007f1e0ff */
[----:B------:R-:W-:Y:S02]  /*13fb0*/  IMAD.X R3, RZ, RZ, R35, P0 ;  /* 0x000000ffff037224 */ /* 0x000fe400000e0623 */
[----:B------:R-:W-:Y:S04]  /*13fc0*/  SHFL.IDX PT, R35, R10, 0x2, 0x181f ;  /* 0x00581f000a237f89 */ /* 0x000fe800000e0000 */
        /* <DEDUP_REMOVED lines=15> */
[----:B------:R0:W1:Y:S04]  /*140c0*/  SHFL.IDX PT, R35, R10, 0x4, 0x181f ;  /* 0x00981f000a237f89 */ /* 0x00006800000e0000 */
[----:B------:R-:W-:Y:S01]  /*140d0*/  LDGSTS.E.BYPASS.LTC128B.128 [R9+0x25c00], desc[UR36][R2.64], !P2 ;  /* 0x25c0000002097fae */ /* 0x000fe2000d101d64 */
[----:B------:R-:W-:-:S03]  /*140e0*/  LOP3.LUT P2, RZ, R23, 0x400, RZ, 0xc0, !PT ;  /* 0x0000040017ff7812 */ /* 0x000fc6000784c0ff */
[----:B------:R-:W-:Y:S01]  /*140f0*/  LDGSTS.E.BYPASS.LTC128B.128 [R9+0x28400], desc[UR36][R2.64+0x80], !P1 ;  /* 0x2840008002097fae */ /* 0x000fe2000c901d64 */
[----:B------:R-:W-:-:S03]  /*14100*/  LOP3.LUT P1, RZ, R23, 0x200, RZ, 0xc0, !PT ;  /* 0x0000020017ff7812 */ /* 0x000fc6000782c0ff */
[----:B------:R-:W-:Y:S04]  /*14110*/  LDGSTS.E.BYPASS.LTC128B.128 [R9+0x2ac00], desc[UR36][R2.64+0x100], !P6 ;  /* 0x2ac0010002097fae */ /* 0x000fe8000f101d64 */
[----:B------:R2:W-:Y:S04]  /*14120*/  LDGSTS.E.BYPASS.LTC128B.128 [R9+0x2d400], desc[UR36][R2.64+0x180], !P5 ;  /* 0x2d40018002097fae */ /* 0x0005e8000e901d64 */
[----:B-12---:R0:W2:Y:S02]  /*14130*/  SHFL.IDX PT, R2, R8, 0x4, 0x181f ;  /* 0x00981f0008027f89 */ /* 0x0060a400000e0000 */
.L_x_361:
[----:B------:R-:W-:Y:S02]  /*14140*/  LOP3.LUT R23, R23, 0xfffffdff, RZ, 0xc0, !PT ;  /* 0xfffffdff17177812 */ /* 0x000fe400078ec0ff */
[----:B--2---:R-:W-:Y:S02]  /*14150*/  IADD3 R2, P0, R2, R0, RZ ;  /* 0x0000000002027210 */ /* 0x004fe40007f1e0ff */
[----:B------:R-:W-:-:S03]  /*14160*/  @P1 LOP3.LUT R23, R23, 0x200, RZ, 0xfc, !PT ;  /* 0x0000020017171812 */ /* 0x000fc600078efcff */
[----:B------:R-:W-:Y:S01]  /*14170*/  IMAD.X R3, RZ, RZ, R35, P0 ;  /* 0x000000ffff037224 */ /* 0x000fe200000e0623 */
[C---:B------:R-:W-:Y:S02]  /*14180*/  LOP3.LUT P1, RZ, R23.reuse, 0x10, RZ, 0xc0, !PT ;  /* 0x0000001017ff7812 */ /* 0x040fe4000782c0ff */
[C---:B------:R-:W-:Y:S02]  /*14190*/  LOP3.LUT P0, RZ, R23.reuse, 0x8, RZ, 0xc0, !PT ;  /* 0x0000000817ff7812 */ /* 0x040fe4000780c0ff */
[----:B------:R-:W-:-:S09]  /*141a0*/  LOP3.LUT P6, RZ, R23, 0x4, RZ, 0xc0, !PT ;  /* 0x0000000417ff7812 */ /* 0x000fd200078cc0ff */
[----:B------:R-:W-:Y:S01]  /*141b0*/  @!PT LDS RZ, [RZ] ;  /* 0x00000000fffff984 */ /* 0x000fe20000000800 */
[----:B------:R-:W-:Y:S01]  /*141c0*/  @!PT LDS RZ, [RZ] ;  /* 0x00000000fffff984 */ /* 0x000fe20000000800 */
[----:B------:R-:W-:Y:S01]  /*141d0*/  @!PT LDS RZ, [RZ] ;  /* 0x00000000fffff984 */ /* 0x000fe20000000800 */
[----:B------:R1:W-:Y:S01]  /*141e0*/  LDGSTS.E.BYPASS.LTC128B.128 [R9+0x26400], desc[UR36][R2.64], !P1 ;  /* 0x2640000002097fae */ /* 0x0003e2000c901d64 */
[----:B------:R-:W-:-:S03]  /*141f0*/  LOP3.LUT P1, RZ, R23, 0x200, RZ, 0xc0, !PT ;  /* 0x0000020017ff7812 */ /* 0x000fc6000782c0ff */
[----:B------:R1:W-:Y:S01]  /*14200*/  LDGSTS.E.BYPASS.LTC128B.128 [R9+0x28c00], desc[UR36][R2.64+0x80], !P0 ;  /* 0x28c0008002097fae */ /* 0x0003e2000c101d64 */
[----:B------:R-:W-:-:S03]  /*14210*/  PLOP3.LUT P0, PT, PT, PT, PT, 0x80, 0x0 ;  /* 0x000000000000781c */ /* 0x000fc60003f0f070 */
[----:B------:R1:W-:Y:S04]  /*14220*/  LDGSTS.E.BYPASS.LTC128B.128 [R9+0x2b400], desc[UR36][R2.64+0x100], !P6 ;  /* 0x2b40010002097fae */ /* 0x0003e8000f101d64 */
[----:B------:R1:W-:Y:S01]  /*14230*/  LDGSTS.E.BYPASS.LTC128B.128 [R9+0x2dc00], desc[UR36][R2.64+0x180], !P5 ;  /* 0x2dc0018002097fae */ /* 0x0003e2000e901d64 */
[----:B------:R-:W-:-:S05]  /*14240*/  NOP ;  /* 0x0000000000007918 */ /* 0x000fca0000000000 */
.L_x_272:
        /* <DEDUP_REMOVED lines=10> */
.L_x_273:
[----:B------:R2:W-:Y:S01]  /*142f0*/  SYNCS.ARRIVE.TRANS64.A1T0 RZ, [R6+URZ+0x38830], RZ ;  /* 0x038830ff06ff79a7 */ /* 0x0005e2000810003f */
[----:B------:R-:W-:Y:S05]  /*14300*/  @!P6 BRA `(.L_x_274) ;  /* 0x000000000004e947 */ /* 0x000fea0003800000 */
[----:B------:R-:W-:Y:S01]  /*14310*/  BPT.TRAP 0x1 ;  /* 0x000000040000795c */ /* 0x000fe20000300000 */
.L_x_274:
[----:B-1----:R-:W-:Y:S01]  /*14320*/  SHF.L.U32 R2, R17, 0x1f, RZ ;  /* 0x0000001f11027819 */ /* 0x002fe200000006ff */
[----:B--2---:R-:W-:Y:S01]  /*14330*/  IMAD R6, R7, 0x8, R22 ;  /* 0x0000000807067824 */ /* 0x004fe200078e0216 */
[----:B------:R-:W-:Y:S03]  /*14340*/  BSSY B1, `(.L_x_275) ;  /* 0x0000003000017945 */ /* 0x000fe60003800000 */
[----:B------:R-:W1:Y:S02]  /*14350*/  SYNCS.PHASECHK.TRANS64.TRYWAIT P0, [R6+URZ+0x38860], R2 ;  /* 0x03886002060075a7 */ /* 0x000e64000800017f */
[----:B-1----:R-:W-:Y:S05]  /*14360*/  @!P0 BRA `(.L_x_276) ;  /* 0x0000003800cc8947 */ /* 0x002fea0003800000 */
.L_x_362:
[----:B------:R-:W-:Y:S05]  /*14370*/  BSYNC B1 ;  /* 0x0000000000017941 */ /* 0x000fea0003800000 */
.L_x_275:
[----:B0-----:R-:W2:Y:S01]  /*14380*/  LDL R8, [R1] ;  /* 0x0000000001087983 */ /* 0x001ea20000100800 */
[----:B------:R-:W0:Y:S01]  /*14390*/  S2R R3, SR_TID.X ;  /* 0x0000000000037919 */ /* 0x000e220000002100 */
[----:B------:R-:W-:Y:S01]  /*143a0*/  UMOV UR4, 0xffffffff ;  /* 0xffffffff00047882 */ /* 0x000fe20000000000 */
[----:B------:R-:W-:Y:S01]  /*143b0*/  IMAD R7, R7, 0x5000, R31 ;  /* 0x0000500007077824 */ /* 0x000fe200078e021f */
[----:B0-----:R-:W-:-:S04]  /*143c0*/  LOP3.LUT R3, R3, 0x7f, RZ, 0xc0, !PT ;  /* 0x0000007f03037812 */ /* 0x001fc800078ec0ff */
[----:B------:R-:W-:Y:S01]  /*143d0*/  SHF.R.U32.HI R3, RZ, 0x3, R3 ;  /* 0x00000003ff037819 */ /* 0x000fe20000011603 */
[----:B--2---:R-:W-:-:S04]  /*143e0*/  IMAD R8, R29, -0x50, R8 ;  /* 0xffffffb01d087824 */ /* 0x004fc800078e0208 */
[----:B------:R-:W-:Y:S01]  /*143f0*/  IMAD.IADD R8, R8, 0x1, -R3 ;  /* 0x0000000108087824 */ /* 0x000fe200078e0a03 */
[----:B------:R-:W-:Y:S06]  /*14400*/  BRA.DIV UR4, `(.L_x_277) ;  /* 0x0000003a04b87947 */ /* 0x000fec000b800000 */
[----:B-1----:R-:W0:Y:S01]  /*14410*/  SHFL.IDX PT, R2, R18, RZ, 0x181f ;  /* 0x00181fff12027589 */ /* 0x002e2200000e0000 */
[----:B------:R-:W-:-:S03]  /*14420*/  IMAD R7, R7, 0x2, R22 ;  /* 0x0000000207077824 */ /* 0x000fc600078e0216 */
[----:B------:R-:W1:Y:S04]  /*14430*/  SHFL.IDX PT, R3, R24, RZ, 0x181f ;  /* 0x00181fff18037589 */ /* 0x000e6800000e0000 */
[----:B------:R-:W-:Y:S01]  /*14440*/  SHFL.IDX PT, R14, R18, 0x4, 0x181f ;  /* 0x00981f00120e7f89 */ /* 0x000fe200000e0000 */
[----:B0-----:R-:W-:-:S05]  /*14450*/  IADD3 R2, P0, R2, R0, RZ ;  /* 0x0000000002027210 */ /* 0x001fca0007f1e0ff */
[----:B-1----:R-:W-:Y:S01]  /*14460*/  IMAD.X R3, RZ, RZ, R3, P0 ;  /* 0x000000ffff037224 */ /* 0x002fe200000e0603 */
        /* <DEDUP_REMOVED lines=8> */
[----:B0-----:R-:W0:Y:S04]  /*144f0*/  SHFL.IDX PT, R2, R18, 0x1, 0x181f ;  /* 0x00381f0012027f89 */ /* 0x001e2800000e0000 */
[----:B------:R-:W1:Y:S01]  /*14500*/  SHFL.IDX PT, R3, R24, 0x1, 0x181f ;  /* 0x00381f0018037f89 */ /* 0x000e6200000e0000 */
        /* <DEDUP_REMOVED lines=23> */
[----:B------:R-:W1:Y:S04]  /*14680*/  SHFL.IDX PT, R3, R24, 0x3, 0x181f ;  /* 0x00781f0018037f89 */ /* 0x000e6800000e0000 */
[----:B------:R-:W2:Y:S01]  /*14690*/  SHFL.IDX PT, R24, R24, 0x4, 0x181f ;  /* 0x00981f0018187f89 */ /* 0x000ea200000e0000 */
[----:B0-----:R-:W-:-:S05]  /*146a0*/  IADD3 R2, P0, R2, R0, RZ ;  /* 0x0000000002027210 */ /* 0x001fca0007f1e0ff */
[----:B-1----:R-:W-:Y:S01]  /*146b0*/  IMAD.X R3, RZ, RZ, R3, P0 ;  /* 0x000000ffff037224 */ /* 0x002fe200000e0603 */
[----:B------:R-:W-:-:S13]  /*146c0*/  ISETP.LT.OR P0, PT, R8, 0x31, P4 ;  /* 0x000000310800780c */ /* 0x000fda0002701670 */
[----:B------:R0:W-:Y:S01]  /*146d0*/  LDGSTS.E.BYPASS.LTC128B.128 [R7+0x1c00], desc[UR36][R2.64], !P0 ;  /* 0x01c0000002077fae */ /* 0x0001e2000c101d64 */
[----:B------:R-:W-:-:S13]  /*146e0*/  ISETP.LT.OR P0, PT, R8, 0x31, P3 ;  /* 0x000000310800780c */ /* 0x000fda0001f01670 */
[----:B------:R0:W-:Y:S01]  /*146f0*/  LDGSTS.E.BYPASS.LTC128B.128 [R7+0x4400], desc[UR36][R2.64+0x80], !P0 ;  /* 0x0440008002077fae */ /* 0x0001e2000c101d64 */
[----:B------:R-:W-:-:S13]  /*14700*/  ISETP.LT.OR P0, PT, R8, 0x31, P2 ;  /* 0x000000310800780c */ /* 0x000fda0001701670 */
[----:B------:R0:W-:Y:S01]  /*14710*/  LDGSTS.E.BYPASS.LTC128B.128 [R7+0x6c00], desc[UR36][R2.64+0x100], !P0 ;  /* 0x06c0010002077fae */ /* 0x0001e2000c101d64 */
[----:B------:R-:W-:-:S13]  /*14720*/  ISETP.LT.OR P0, PT, R8, 0x31, P1 ;  /* 0x000000310800780c */ /* 0x000fda0000f01670 */
[----:B--2---:R0:W-:Y:S02]  /*14730*/  LDGSTS.E.BYPASS.LTC128B.128 [R7+0x9400], desc[UR36][R2.64+0x180], !P0 ;  /* 0x0940018002077fae */ /* 0x0041e4000c101d64 */
.L_x_374:
[----:B01----:R-:W-:Y:S01]  /*14740*/  IADD3 R2, P0, R14, R0, RZ ;  /* 0x000000000e027210 */ /* 0x003fe20007f1e0ff */
[----:B------:R-:W-:Y:S01]  /*14750*/  ULDC.64 UR4, c[0x0][0x328] ;  /* 0x0000ca0000047ab9 */ /* 0x000fe20000000a00 */
[----:B------:R-:W-:Y:S01]  /*14760*/  ULDC.64 UR6, c[0x0][0x318] ;  /* 0x0000c60000067ab9 */ /* 0x000fe20000000a00 */
[----:B------:R-:W-:Y:S02]  /*14770*/  IMAD R20, R20, UR4, RZ ;  /* 0x0000000414147c24 */ /* 0x000fe4000f8e02ff */
[----:B------:R-:W-:Y:S01]  /*14780*/  IMAD.X R3, RZ, RZ, R24, P0 ;  /* 0x000000ffff037224 */ /* 0x000fe200000e0618 */
[----:B------:R-:W-:Y:S01]  /*14790*/  ISETP.LT.OR P0, PT, R8, 0x41, P4 ;  /* 0x000000410800780c */ /* 0x000fe20002701670 */
[----:B------:R-:W-:-:S12]  /*147a0*/  IMAD R9, R5, UR5, R20 ;  /* 0x0000000505097c24 */ /* 0x000fd8000f8e0214 */
        /* <DEDUP_REMOVED lines=10> */
[----:B------:R-:W-:Y:S01]  /*14850*/  NOP ;  /* 0x0000000000007918 */ /* 0x000fe20000000000 */
[----:B0-----:R-:W-:Y:S01]  /*14860*/  IMAD.WIDE.U32 R2, R5, UR4, RZ ;  /* 0x0000000405027c25 */ /* 0x001fe2000f8e00ff */
[----:B------:R-:W-:-:S03]  /*14870*/  ULDC.64 UR4, c[0x0][0x338] ;  /* 0x0000ce0000047ab9 */ /* 0x000fc60000000a00 */
[----:B------:R-:W-:Y:S02]  /*14880*/  IMAD.IADD R3, R3, 0x1, R9 ;  /* 0x0000000103037824 */ /* 0x000fe400078e0209 */
[----:B------:R-:W-:Y:S02]  /*14890*/  IMAD R21, R21, UR4, RZ ;  /* 0x0000000415157c24 */ /* 0x000fe4000f8e02ff */
[----:B------:R-:W-:-:S04]  /*148a0*/  IMAD.WIDE.U32 R2, R4, UR4, R2 ;  /* 0x0000000404027c25 */ /* 0x000fc8000f8e0002 */
[----:B------:R-:W-:Y:S01]  /*148b0*/  IMAD R21, R4, UR5, R21 ;  /* 0x0000000504157c24 */ /* 0x000fe2000f8e0215 */
[----:B------:R-:W-:-:S04]  /*148c0*/  ULDC.64 UR4, c[0x0][0x330] ;  /* 0x0000cc0000047ab9 */ /* 0x000fc80000000a00 */
[----:B------:R-:W-:-:S03]  /*148d0*/  IADD3 R3, R3, R21, RZ ;  /* 0x0000001503037210 */ /* 0x000fc60007ffe0ff */
[----:B------:R-:W-:-:S04]  /*148e0*/  IMAD.WIDE.U32 R2, R25, UR4, R2 ;  /* 0x0000000419027c25 */ /* 0x000fc8000f8e0002 */
[----:B------:R-:W-:Y:S01]  /*148f0*/  IMAD R3, R25, UR5, R3 ;  /* 0x0000000519037c24 */ /* 0x000fe2000f8e0203 */
[----:B------:R-:W-:-:S04]  /*14900*/  LEA R18, P0, R2, UR6, 0x1 ;  /* 0x0000000602127c11 */ /* 0x000fc8000f8008ff */
[----:B------:R-:W-:Y:S02]  /*14910*/  LEA.HI.X R24, R2, UR7, R3, 0x1, P0 ;  /* 0x0000000702187c11 */ /* 0x000fe400080f0c03 */
[----:B------:R-:W-:-:S13]  /*14920*/  PLOP3.LUT P0, PT, PT, PT, PT, 0x80, 0x0 ;  /* 0x000000000000781c */ /* 0x000fda0003f0f070 */
.L_x_278:
        /* <DEDUP_REMOVED lines=10> */
.L_x_279:
[----:B------:R-:W2:Y:S01]  /*149d0*/  LDL R2, [R1+0x4] ;  /* 0x0000040001027983 */ /* 0x000ea20000100800 */
[----:B------:R3:W-:Y:S01]  /*149e0*/  SYNCS.ARRIVE.TRANS64.A1T0 RZ, [R6+URZ+0x38850], RZ ;  /* 0x038850ff06ff79a7 */ /* 0x0007e2000810003f */
[C---:B------:R-:W-:Y:S02]  /*149f0*/  VIADD R0, R26.reuse, 0xffffffff ;  /* 0xffffffff1a007836 */ /* 0x040fe40000000000 */
[----:B------:R-:W-:Y:S02]  /*14a00*/  IMAD.MOV.U32 R17, RZ, RZ, R28 ;  /* 0x000000ffff117224 */ /* 0x000fe400078e001c */
[----:B------:R-:W-:Y:S02]  /*14a10*/  IMAD.MOV.U32 R7, RZ, RZ, R27 ;  /* 0x000000ffff077224 */ /* 0x000fe400078e001b */
[----:B------:R-:W-:Y:S01]  /*14a20*/  IMAD.MOV.U32 R29, RZ, RZ, R26 ;  /* 0x000000ffff1d7224 */ /* 0x000fe200078e001a */
[----:B--2---:R-:W-:-:S13]  /*14a30*/  ISETP.GT.AND P0, PT, R26, R2, PT ;  /* 0x000000021a00720c */ /* 0x004fda0003f04270 */
[----:B---3--:R-:W-:Y:S05]  /*14a40*/  @P0 BRA `(.L_x_280) ;  /* 0xffffffec00ec0947 */ /* 0x008fea000383ffff */
.L_x_267:
[----:B------:R-:W-:Y:S05]  /*14a50*/  BSYNC B0 ;  /* 0x0000000000007941 */ /* 0x000fea0003800000 */
.L_x_266:
[----:B------:R-:W3:Y:S01]  /*14a60*/  S2R R2, SR_TID.X ;  /* 0x0000000000027919 */ /* 0x000ee20000002100 */
[----:B------:R-:W-:Y:S01]  /*14a70*/  BSSY B0, `(.L_x_281) ;  /* 0x0000010000007945 */ /* 0x000fe20003800000 */
[----:B---3--:R-:W-:-:S04]  /*14a80*/  LOP3.LUT R2, R2, 0x7f, RZ, 0xc0, !PT ;  /* 0x0000007f02027812 */ /* 0x008fc800078ec0ff */
[----:B------:R-:W-:-:S13]  /*14a90*/  ISETP.NE.AND P0, PT, R2, RZ, PT ;  /* 0x000000ff0200720c */ /* 0x000fda0003f05270 */
[----:B------:R-:W-:Y:S05]  /*14aa0*/  @P0 BRA `(.L_x_282) ;  /* 0x0000000000300947 */ /* 0x000fea0003800000 */
[----:B------:R-:W3:Y:S01]  /*14ab0*/  S2R R5, SR_LANEID ;  /* 0x0000000000057919 */ /* 0x000ee20000000000 */
[----:B------:R-:W-:Y:S01]  /*14ac0*/  VOTEU.ANY UR4, UPT, PT ;  /* 0x0000000000047886 */ /* 0x000fe200038e0100 */
[----:B0-----:R-:W0:Y:S01]  /*14ad0*/  LDC.64 R2, c[0x0][0xc60] ;  /* 0x00031800ff027b82 */ /* 0x001e220000000a00 */
[----:B------:R-:W3:Y:S02]  /*14ae0*/  FLO.U32 R0, UR4 ;  /* 0x0000000400007d00 */ /* 0x000ee400080e0000 */
[----:B---3--:R-:W-:-:S06]  /*14af0*/  ISETP.EQ.U32.AND P0, PT, R0, R5, PT ;  /* 0x000000050000720c */ /* 0x008fcc0003f02070 */
[----:B------:R-:W0:Y:S07]  /*14b00*/  POPC R5, UR4 ;  /* 0x0000000400057d09 */ /* 0x000e2e0008000000 */
[----:B0-----:R-:W3:Y:S01]  /*14b10*/  @P0 ATOMG.E.ADD.STRONG.GPU PT, R3, desc[UR36][R2.64], R5 ;  /* 0x00000005020309a8 */ /* 0x001ee200081ee1e4 */
[----:B------:R-:W0:Y:S02]  /*14b20*/  S2R R4, SR_LTMASK ;  /* 0x0000000000047919 */ /* 0x000e240000003900 */
[----:B0-----:R-:W-:-:S04]  /*14b30*/  LOP3.LUT R4, R4, UR4, RZ, 0xc0, !PT ;  /* 0x0000000404047c12 */ /* 0x001fc8000f8ec0ff */
[----:B--2---:R-:W0:Y:S01]  /*14b40*/  POPC R7, R4 ;  /* 0x0000000400077309 */ /* 0x004e220000000000 */
[----:B---3--:R-:W0:Y:S02]  /*14b50*/  SHFL.IDX PT, R0, R3, R0, 0x1f ;  /* 0x00001f0003007589 */ /* 0x008e2400000e0000 */
[----:B0-----:R-:W-:-:S07]  /*14b60*/  IADD3 R16, R0, UR39, R7 ;  /* 0x0000002700107c10 */ /* 0x001fce000fffe007 */
.L_x_282:
[----:B------:R-:W-:Y:S05]  /*14b70*/  BSYNC B0 ;  /* 0x0000000000007941 */ /* 0x000fea0003800000 */
.L_x_281:
[----:B------:R-:W-:-:S13]  /*14b80*/  LOP3.LUT P0, RZ, R23, 0x20, RZ, 0xc0, !PT ;  /* 0x0000002017ff7812 */ /* 0x000fda000780c0ff */
[----:B------:R-:W-:Y:S05]  /*14b90*/  @!P0 BRA `(.L_x_283) ;  /* 0x0000000000048947 */ /* 0x000fea0003800000 */
[----:B------:R-:W-:Y:S01]  /*14ba0*/  BPT.TRAP 0x1 ;  /* 0x000000040000795c */ /* 0x000fe20000300000 */
.L_x_283:
[----:B------:R-:W3:Y:S01]  /*14bb0*/  LDL.LU R0, [R1] ;  /* 0x0000000001007983 */ /* 0x000ee20000300800 */
[----:B------:R-:W-:Y:S01]  /*14bc0*/  IMAD R4, R27, 0x8, R22 ;  /* 0x000000081b047824 */ /* 0x000fe200078e0216 */
[----:B0-----:R-:W-:Y:S01]  /*14bd0*/  SHF.L.U32 R3, R28, 0x1f, RZ ;  /* 0x0000001f1c037819 */ /* 0x001fe200000006ff */
[----:B------:R-:W-:Y:S03]  /*14be0*/  BSSY B0, `(.L_x_284) ;  /* 0x0000004000007945 */ /* 0x000fe60003800000 */
[----:B------:R-:W0:Y:S01]  /*14bf0*/  SYNCS.PHASECHK.TRANS64.TRYWAIT P0, [R4+URZ+0x38860], R3 ;  /* 0x03886003040075a7 */ /* 0x000e22000800017f */
[----:B---3--:R-:W-:Y:S01]  /*14c00*/  IMAD R5, R26, -0x50, R0 ;  /* 0xffffffb01a057824 */ /* 0x008fe200078e0200 */
[----:B0-----:R-:W-:Y:S06]  /*14c10*/  @!P0 BRA `(.L_x_285) ;  /* 0x00000038008c8947 */ /* 0x001fec0003800000 */
.L_x_375:
[----:B------:R-:W-:Y:S05]  /*14c20*/  BSYNC B0 ;  /* 0x0000000000007941 */ /* 0x000fea0003800000 */
.L_x_284:
[----:B------:R-:W3:Y:S01]  /*14c30*/  S2R R0, SR_TID.X ;  /* 0x0000000000007919 */ /* 0x000ee20000002100 */
[----:B------:R-:W-:Y:S01]  /*14c40*/  UMOV UR4, 0xffffffff ;  /* 0xffffffff00047882 */ /* 0x000fe20000000000 */
[----:B--2---:R-:W-:Y:S01]  /*14c50*/  IMAD R7, R27, 0x5000, R31 ;  /* 0x000050001b077824 */ /* 0x004fe200078e021f */
[----:B---3--:R-:W-:-:S04]  /*14c60*/  LOP3.LUT R0, R0, 0x7f, RZ, 0xc0, !PT ;  /* 0x0000007f00007812 */ /* 0x008fc800078ec0ff */
[----:B------:R-:W-:-:S05]  /*14c70*/  SHF.R.U32.HI R0, RZ, 0x3, R0 ;  /* 0x00000003ff007819 */ /* 0x000fca0000011600 */
[----:B------:R-:W-:Y:S01]  /*14c80*/  IMAD.IADD R5, R5, 0x1, -R0 ;  /* 0x0000000105057824 */ /* 0x000fe200078e0a00 */
[----:B------:R-:W-:Y:S06]  /*14c90*/  BRA.DIV UR4, `(.L_x_286) ;  /* 0x0000003a04807947 */ /* 0x000fec000b800000 */
[----:B-1----:R-:W1:Y:S01]  /*14ca0*/  SHFL.IDX PT, R14, R18, RZ, 0x181f ;  /* 0x00181fff120e7589 */ /* 0x002e6200000e0000 */
[----:B------:R-:W-:Y:S01]  /*14cb0*/  ULDC UR4, c[0x0][0x2f4] ;  /* 0x0000bd0000047ab9 */ /* 0x000fe20000000800 */
[C---:B------:R-:W-:Y:S01]  /*14cc0*/  IMAD.SHL.U32 R8, R32.reuse, 0x2, RZ ;  /* 0x0000000220087824 */ /* 0x040fe200078e00ff */
[----:B------:R-:W-:Y:S01]  /*14cd0*/  ISETP.GE.AND P3, PT, R32, UR4, PT ;  /* 0x0000000420007c0c */ /* 0x000fe2000bf66270 */
[----:B0-----:R-:W0:Y:S01]  /*14ce0*/  SHFL.IDX PT, R3, R24, RZ, 0x181f ;  /* 0x00181fff18037589 */ /* 0x001e2200000e0000 */
[----:B------:R-:W-:Y:S01]  /*14cf0*/  ISETP.GE.AND P2, PT, R37, UR4, PT ;  /* 0x0000000425007c0c */ /* 0x000fe2000bf46270 */
[----:B------:R-:W-:Y:S01]  /*14d00*/  IMAD R0, R7, 0x2, R22 ;  /* 0x0000000207007824 */ /* 0x000fe200078e0216 */
[----:B------:R-:W-:Y:S01]  /*14d10*/  ISETP.LT.OR P4, PT, R5, 0x1, P3 ;  /* 0x000000010500780c */ /* 0x000fe20001f81670 */
[----:B------:R-:W-:Y:S01]  /*14d20*/  SHFL.IDX PT, R7, R24, 0x1, 0x181f ;  /* 0x00381f0018077f89 */ /* 0x000fe200000e0000 */
[----:B------:R-:W-:-:S03]  /*14d30*/  ISETP.GE.AND P1, PT, R36, UR4, PT ;  /* 0x0000000424007c0c */ /* 0x000fc6000bf26270 */
[----:B------:R-:W-:Y:S01]  /*14d40*/  SHFL.IDX PT, R9, R24, 0x2, 0x181f ;  /* 0x00581f0018097f89 */ /* 0x000fe200000e0000 */
[----:B-1----:R-:W-:-:S03]  /*14d50*/  IADD3 R2, P0, R14, R8, RZ ;  /* 0x000000080e027210 */ /* 0x002fc60007f1e0ff */
[----:B------:R-:W1:Y:S02]  /*14d60*/  SHFL.IDX PT, R14, R18, 0x1, 0x181f ;  /* 0x00381f00120e7f89 */ /* 0x000e6400000e0000 */
[----:B0-----:R-:W-:Y:S01]  /*14d70*/  IMAD.X R3, RZ, RZ, R3, P0 ;  /* 0x000000ffff037224 */ /* 0x001fe200000e0603 */
[----:B------:R-:W-:-:S04]  /*14d80*/  ISETP.LT.OR P0, PT, R5, 0x1, P2 ;  /* 0x000000010500780c */ /* 0x000fc80001701670 */
[----:B------:R-:W-:Y:S01]  /*14d90*/  LDGSTS.E.BYPASS.LTC128B.128 [R0+0x400], desc[UR36][R2.64], !P4 ;  /* 0x0040000002007fae */ /* 0x000fe2000e101d64 */
[----:B------:R-:W-:-:S08]  /*14da0*/  ISETP.LT.OR P4, PT, R5, 0x1, P1 ;  /* 0x000000010500780c */ /* 0x000fd00000f81670 */
[----:B------:R-:W-:Y:S01]  /*14db0*/  LDGSTS.E.BYPASS.LTC128B.128 [R0+0x2c00], desc[UR36][R2.64+0x80], !P0 ;  /* 0x02c0008002007fae */ /* 0x000fe2000c101d64 */
[----:B------:R-:W-:-:S04]  /*14dc0*/  ISETP.GE.AND P0, PT, R34, UR4, PT ;  /* 0x0000000422007c0c */ /* 0x000fc8000bf06270 */
[----:B------:R-:W-:Y:S01]  /*14dd0*/  LDGSTS.E.BYPASS.LTC128B.128 [R0+0x5400], desc[UR36][R2.64+0x100], !P4 ;  /* 0x0540010002007fae */ /* 0x000fe2000e101d64 */
[----:B------:R-:W-:-:S13]  /*14de0*/  ISETP.LT.OR P4, PT, R5, 0x1, P0 ;  /* 0x000000010500780c */ /* 0x000fda0000781670 */
[----:B------:R0:W-:Y:S01]  /*14df0*/  LDGSTS.E.BYPASS.LTC128B.128 [R0+0x7c00], desc[UR36][R2.64+0x180], !P4 ;  /* 0x07c0018002007fae */ /* 0x0001e2000e101d64 */
[----:B-1----:R-:W-:-:S03]  /*14e00*/  IADD3 R6, P4, R14, R8, RZ ;  /* 0x000000080e067210 */ /* 0x002fc60007f9e0ff */
[----:B------:R-:W0:Y:S02]  /*14e10*/  SHFL.IDX PT, R14, R18, 0x2, 0x181f ;  /* 0x00581f00120e7f89 */ /* 0x000e2400000e0000 */
[----:B------:R-:W-:Y:S01]  /*14e20*/  IMAD.X R7, RZ, RZ, R7, P4 ;  /* 0x000000ffff077224 */ /* 0x000fe200020e0607 */
[----:B------:R-:W-:-:S13]  /*14e30*/  ISETP.LT.OR P4, PT, R5, 0x11, P3 ;  /* 0x000000110500780c */ /* 0x000fda0001f81670 */
[----:B------:R-:W-:Y:S01]  /*14e40*/  LDGSTS.E.BYPASS.LTC128B.128 [R0+0xc00], desc[UR36][R6.64], !P4 ;  /* 0x00c0000006007fae */ /* 0x000fe2000e101d64 */
[----:B------:R-:W-:-:S13]  /*14e50*/  ISETP.LT.OR P4, PT, R5, 0x11, P2 ;  /* 0x000000110500780c */ /* 0x000fda0001781670 */
[----:B------:R-:W-:Y:S01]  /*14e60*/  LDGSTS.E.BYPASS.LTC128B.128 [R0+0x3400], desc[UR36][R6.64+0x80], !P4 ;  /* 0x0340008006007fae */ /* 0x000fe2000e101d64 */
[----:B------:R-:W-:-:S13]  /*14e70*/  ISETP.LT.OR P4, PT, R5, 0x11, P1 ;  /* 0x000000110500780c */ /* 0x000fda0000f81670 */
[----:B------:R-:W-:Y:S01]  /*14e80*/  LDGSTS.E.BYPASS.LTC128B.128 [R0+0x5c00], desc[UR36][R6.64+0x100], !P4 ;  /* 0x05c0010006007fae */ /* 0x000fe2000e101d64 */
[----:B------:R-:W-:-:S13]  /*14e90*/  ISETP.LT.OR P4, PT, R5, 0x11, P0 ;  /* 0x000000110500780c */ /* 0x000fda0000781670 */
[----:B------:R-:W-:Y:S01]  /*14ea0*/  LDGSTS.E.BYPASS.LTC128B.128 [R0+0x8400], desc[UR36][R6.64+0x180], !P4 ;  /* 0x0840018006007fae */ /* 0x000fe2000e101d64 */
[----:B0-----:R-:W-:-:S03]  /*14eb0*/  IADD3 R2, P4, R14, R8, RZ ;  /* 0x000000080e027210 */ /* 0x001fc60007f9e0ff */
[----:B------:R-:W0:Y:S02]  /*14ec0*/  SHFL.IDX PT, R14, R18, 0x3, 0x181f ;  /* 0x00781f00120e7f89 */ /* 0x000e2400000e0000 */
[----:B------:R-:W-:Y:S01]  /*14ed0*/  IMAD.X R3, RZ, RZ, R9, P4 ;  /* 0x000000ffff037224 */ /* 0x000fe200020e0609 */
[C---:B------:R-:W-:Y:S01]  /*14ee0*/  ISETP.LT.OR P4, PT, R5.reuse, 0x21, P3 ;  /* 0x000000210500780c */ /* 0x040fe20001f81670 */
[----:B------:R-:W1:Y:S04]  /*14ef0*/  SHFL.IDX PT, R9, R24, 0x3, 0x181f ;  /* 0x00781f0018097f89 */ /* 0x000e6800000e0000 */
[----:B------:R-:W2:Y:S08]  /*14f00*/  SHFL.IDX PT, R24, R24, 0x4, 0x181f ;  /* 0x00981f0018187f89 */ /* 0x000eb000000e0000 */
[----:B------:R-:W-:Y:S01]  /*14f10*/  LDGSTS.E.BYPASS.LTC128B.128 [R0+0x1400], desc[UR36][R2.64], !P4 ;  /* 0x0140000002007fae */ /* 0x000fe2000e101d64 */
[----:B------:R-:W-:-:S13]  /*14f20*/  ISETP.LT.OR P4, PT, R5, 0x21, P2 ;  /* 0x000000210500780c */ /* 0x000fda0001781670 */
[----:B------:R-:W-:Y:S01]  /*14f30*/  LDGSTS.E.BYPASS.LTC128B.128 [R0+0x3c00], desc[UR36][R2.64+0x80], !P4 ;  /* 0x03c0008002007fae */ /* 0x000fe2000e101d64 */
[----:B------:R-:W-:-:S13]  /*14f40*/  ISETP.LT.OR P4, PT, R5, 0x21, P1 ;  /* 0x000000210500780c */ /* 0x000fda0000f81670 */
[----:B------:R-:W-:Y:S01]  /*14f50*/  LDGSTS.E.BYPASS.LTC128B.128 [R0+0x6400], desc[UR36][R2.64+0x100], !P4 ;  /* 0x0640010002007fae */ /* 0x000fe2000e101d64 */
[----:B------:R-:W-:-:S13]  /*14f60*/  ISETP.LT.OR P4, PT, R5, 0x21, P0 ;  /* 0x000000210500780c */ /* 0x000fda0000781670 */
[----:B------:R0:W-:Y:S02]  /*14f70*/  LDGSTS.E.BYPASS.LTC128B.128 [R0+0x8c00], desc[UR36][R2.64+0x180], !P4 ;  /* 0x08c0018002007fae */ /* 0x0001e4000e101d64 */
[----:B0-----:R-:W-:Y:S02]  /*14f80*/  IADD3 R2, P4, R14, R8, RZ ;  /* 0x000000080e027210 */ /* 0x001fe40007f9e0ff */
[----:B------:R3:W4:Y:S03]  /*14f90*/  SHFL.IDX PT, R14, R18, 0x4, 0x181f ;  /* 0x00981f00120e7f89 */ /* 0x00072600000e0000 */
        /* <DEDUP_REMOVED lines=9> */
.L_x_387:
[C---:B------:R-:W-:Y:S02]  /*15030*/  ISETP.LT.OR P3, PT, R5.reuse, 0x41, P3 ;  /* 0x000000410500780c */ /* 0x040fe40001f61670 */
[C---:B------:R-:W-:Y:S02]  /*15040*/  ISETP.LT.OR P2, PT, R5.reuse, 0x41, P2 ;  /* 0x000000410500780c */ /* 0x040fe40001741670 */
[C---:B------:R-:W-:Y:S02]  /*15050*/  ISETP.LT.OR P1, PT, R5.reuse, 0x41, P1 ;  /* 0x000000410500780c */ /* 0x040fe40000f21670 */
[----:B0--3--:R-:W-:Y:S02]  /*15060*/  IADD3 R2, P4, R14, R8, RZ ;  /* 0x000000080e027210 */ /* 0x009fe40007f9e0ff */
[----:B------:R-:W-:-:S03]  /*15070*/  ISETP.LT.OR P0, PT, R5, 0x41, P0 ;  /* 0x000000410500780c */ /* 0x000fc60000701670 */
[----:B------:R-:W-:-:S05]  /*15080*/  IMAD.X R3, RZ, RZ, R24, P4 ;  /* 0x000000ffff037224 */ /* 0x000fca00020e0618 */
        /* <DEDUP_REMOVED lines=9> */
.L_x_287:
        /* <DEDUP_REMOVED lines=10> */
.L_x_288:
[----:B------:R1:W-:Y:S01]  /*151c0*/  SYNCS.ARRIVE.TRANS64.A1T0 RZ, [R4+URZ+0x38850], RZ ;  /* 0x038850ff04ff79a7 */ /* 0x0003e2000810003f */
[----:B------:R-:W-:-:S05]  /*151d0*/  VIADD R27, R27, 0x1 ;  /* 0x000000011b1b7836 */ /* 0x000fca0000000000 */
[----:B------:R-:W-:-:S04]  /*151e0*/  ISETP.NE.AND P0, PT, R27, 0x2, PT ;  /* 0x000000021b00780c */ /* 0x000fc80003f05270 */
[----:B0-----:R-:W-:Y:S02]  /*151f0*/  SEL R3, RZ, 0x1, P0 ;  /* 0x00000001ff037807 */ /* 0x001fe40000000000 */
[----:B------:R-:W-:Y:S02]  /*15200*/  SEL R27, R27, RZ, P0 ;  /* 0x000000ff1b1b7207 */ /* 0x000fe40000000000 */
[----:B-1----:R-:W-:-:S07]  /*15210*/  LOP3.LUT R28, R28, R3, RZ, 0x3c, !PT ;  /* 0x000000031c1c7212 */ /* 0x002fce00078e3cff */
.L_x_243:
[----:B------:R-:W-:Y:S05]  /*15220*/  BSYNC B7 ;  /* 0x0000000000077941 */ /* 0x000fea0003800000 */
.L_x_241:
[----:B------:R-:W-:-:S13]  /*15230*/  LOP3.LUT P0, RZ, R23, 0x100, RZ, 0xc0, !PT ;  /* 0x0000010017ff7812 */ /* 0x000fda000780c0ff */
[----:B------:R-:W-:Y:S05]  /*15240*/  @!P0 BRA `(.L_x_289) ;  /* 0x0000000000248947 */ /* 0x000fea0003800000 */
[----:B------:R-:W-:Y:S05]  /*15250*/  WARPSYNC.ALL ;  /* 0x0000000000007948 */ /* 0x000fea0003800000 */
[----:B------:R-:W0:Y:S08]  /*15260*/  S2UR UR5, SR_CgaCtaId ;  /* 0x00000000000579c3 */ /* 0x000e300000008800 */
[----:B------:R-:W-:Y:S06]  /*15270*/  BAR.SYNC.DEFER_BLOCKING 0x5, 0x180 ;  /* 0x0146000000007b1d */ /* 0x000fec0000010000 */
[----:B------:R-:W-:-:S02]  /*15280*/  UMOV UR4, 0x400 ;  /* 0x0000040000047882 */ /* 0x000fc40000000000 */
[----:B0-----:R-:W-:-:S06]  /*15290*/  ULEA UR4, UR5, UR4, 0x18 ;  /* 0x0000000405047291 */ /* 0x001fcc000f8ec03f */
[----:B------:R-:W-:-:S05]  /*152a0*/  IMAD.U32 R22, RZ, RZ, UR4 ;  /* 0x00000004ff167e24 */ /* 0x000fca000f8e00ff */
[----:B------:R0:W1:Y:S01]  /*152b0*/  LDS.128 R16, [R22+0x388d0] ;  /* 0x0388d00016107984 */ /* 0x0000620000000c00 */
[----:B------:R-:W-:Y:S06]  /*152c0*/  BAR.ARV 0x4, 0x180 ;  /* 0x0106000000007b1d */ /* 0x000fec0000002000 */
[----:B------:R-:W-:Y:S05]  /*152d0*/  BRA `(.L_x_290) ;  /* 0x0000000800d07947 */ /* 0x000fea0003800000 */
.L_x_289:
[----:B------:R-:W0:Y:S01]  /*152e0*/  S2R R9, SR_TID.X ;  /* 0x0000000000097919 */ /* 0x000e220000002100 */
[----:B------:R-:W-:Y:S01]  /*152f0*/  UMOV UR4, 0xffffffff ;  /* 0xffffffff00047882 */ /* 0x000fe20000000000 */
[----:B0-----:R-:W-:-:S04]  /*15300*/  LOP3.LUT R9, R9, 0x1f, RZ, 0xc0, !PT ;  /* 0x0000001f09097812 */ /* 0x001fc800078ec0ff */
[----:B------:R-:W-:Y:S01]  /*15310*/  ISETP.NE.AND P0, PT, R9, 0x1f, PT ;  /* 0x0000001f0900780c */ /* 0x000fe20003f05270 */
[----:B------:R-:W-:-:S12]  /*15320*/  BRA.DIV UR4, `(.L_x_291) ;  /* 0x0000003a04e07947 */ /* 0x000fd8000b800000 */
[----:B------:R-:W-:Y:S01]  /*15330*/  IADD3 R7, R19, R9, RZ ;  /* 0x0000000913077210 */ /* 0x000fe20007ffe0ff */
[----:B------:R-:W-:-:S03]  /*15340*/  ULDC UR4, c[0x0][0xc3c] ;  /* 0x00030f0000047ab9 */ /* 0x000fc60000000800 */
[----:B------:R-:W-:-:S13]  /*15350*/  ISETP.GE.OR P1, PT, R7, UR4, !P0 ;  /* 0x0000000407007c0c */ /* 0x000fda000c726670 */
[----:B------:R-:W0:Y:S08]  /*15360*/  @!P1 LDC.64 R2, c[0x0][0xc80] ;  /* 0x00032000ff029b82 */ /* 0x000e300000000a00 */
[----:B------:R-:W1:Y:S01]  /*15370*/  @!P1 LDC.64 R4, c[0x0][0xc78] ;  /* 0x00031e00ff049b82 */ /* 0x000e620000000a00 */
[----:B0-----:R-:W-:-:S05]  /*15380*/  @!P1 IMAD.WIDE R2, R7, 0x4, R2 ;  /* 0x0000000407029825 */ /* 0x001fca00078e0202 */
[----:B------:R1:W2:Y:S02]  /*15390*/  @!P1 LDG.E R6, desc[UR36][R2.64] ;  /* 0x0000002402069981 */ /* 0x0002a4000c1e1900 */
[----:B-1----:R-:W-:-:S05]  /*153a0*/  @!P1 IMAD.WIDE R2, R7, 0x4, R4 ;  /* 0x0000000407029825 */ /* 0x002fca00078e0204 */
[----:B------:R-:W3:Y:S01]  /*153b0*/  @!P1 LDG.E R5, desc[UR36][R2.64] ;  /* 0x0000002402059981 */ /* 0x000ee2000c1e1900 */
[----:B------:R-:W-:Y:S01]  /*153c0*/  IMAD.MOV.U32 R7, RZ, RZ, RZ ;  /* 0x000000ffff077224 */ /* 0x000fe200078e00ff */
[C---:B------:R-:W-:Y:S01]  /*153d0*/  ISETP.GE.U32.AND P2, PT, R9.reuse, 0x2, PT ;  /* 0x000000020900780c */ /* 0x040fe20003f46070 */
[----:B------:R-:W-:Y:S01]  /*153e0*/  IMAD.MOV.U32 R4, RZ, RZ, RZ ;  /* 0x000000ffff047224 */ /* 0x000fe200078e00ff */
[C---:B------:R-:W-:Y:S01]  /*153f0*/  ISETP.GE.U32.AND P3, PT, R9.reuse, 0x4, PT ;  /* 0x000000040900780c */ /* 0x040fe20003f66070 */
[----:B------:R-:W-:Y:S01]  /*15400*/  SHFL.IDX PT, R0, R16, RZ, 0x1f ;  /* 0x00001fff10007589 */ /* 0x000fe200000e0000 */
[C---:B------:R-:W-:Y:S02]  /*15410*/  ISETP.GE.U32.AND P4, PT, R9.reuse, 0x8, PT ;  /* 0x000000080900780c */ /* 0x040fe40003f86070 */
[----:B------:R-:W-:Y:S01]  /*15420*/  ISETP.GE.U32.AND P5, PT, R9, 0x10, PT ;  /* 0x000000100900780c */ /* 0x000fe20003fa6070 */
[----:B------:R-:W-:Y:S01]  /*15430*/  SHFL.IDX PT, R8, R16, 0x1, 0x1f ;  /* 0x00201f0010087f89 */ /* 0x000fe200000e0000 */
[----:B--2---:R-:W-:-:S02]  /*15440*/  @!P1 IMAD.MOV.U32 R7, RZ, RZ, R6 ;  /* 0x000000ffff079224 */ /* 0x004fc400078e0006 */
[----:B------:R-:W-:Y:S02]  /*15450*/  IMAD.MOV.U32 R6, RZ, RZ, RZ ;  /* 0x000000ffff067224 */ /* 0x000fe400078e00ff */
[----:B---3--:R-:W-:Y:S01]  /*15460*/  @!P1 IMAD.MOV.U32 R4, RZ, RZ, R5 ;  /* 0x000000ffff049224 */ /* 0x008fe200078e0005 */
[----:B------:R-:W-:-:S03]  /*15470*/  ISETP.NE.AND P1, PT, R9, RZ, PT ;  /* 0x000000ff0900720c */ /* 0x000fc60003f25270 */
[----:B------:R-:W-:-:S05]  /*15480*/  IMAD R13, R4, R7, RZ ;  /* 0x00000007040d7224 */ /* 0x000fca00078e02ff */
        /* <DEDUP_REMOVED lines=15> */
[----:B------:R0:W1:Y:S02]  /*15580*/  SHFL.IDX PT, R14, R2, 0x1f, 0x1f ;  /* 0x03e01f00020e7f89 */ /* 0x00006400000e0000 */
.L_x_397:
[----:B------:R-:W-:Y:S02]  /*15590*/  ULDC UR4, c[0x0][0xc38] ;  /* 0x00030e0000047ab9 */ /* 0x000fe40000000800 */
[----:B------:R-:W-:-:S04]  /*155a0*/  IMAD.U32 R5, RZ, RZ, UR4 ;  /* 0x00000004ff057e24 */ /* 0x000fc8000f8e00ff */
[----:B-1----:R-:W-:-:S04]  /*155b0*/  IMAD R14, R14, R5, RZ ;  /* 0x000000050e0e7224 */ /* 0x002fc800078e02ff */
[----:B------:R-:W-:-:S05]  /*155c0*/  IMAD.IADD R9, R8, 0x1, R14 ;  /* 0x0000000108097824 */ /* 0x000fca00078e020e */
[----:B------:R-:W-:-:S13]  /*155d0*/  ISETP.GT.AND P6, PT, R9, R0, PT ;  /* 0x000000000900720c */ /* 0x000fda0003fc4270 */
[----:B------:R-:W-:Y:S05]  /*155e0*/  @P6 BRA `(.L_x_292) ;  /* 0x0000000000a46947 */ /* 0x000fea0003800000 */
.L_x_295:
[----:B0-----:R-:W0:Y:S01]  /*155f0*/  LDC R2, c[0x0][0xc3c] ;  /* 0x00030f00ff027b82 */ /* 0x001e220000000800 */
[----:B------:R-:W-:-:S05]  /*15600*/  VIADD R19, R19, 0x1f ;  /* 0x0000001f13137836 */ /* 0x000fca0000000000 */
[----:B0-----:R-:W-:-:S13]  /*15610*/  ISETP.GE.AND P6, PT, R19, R2, PT ;  /* 0x000000021300720c */ /* 0x001fda0003fc6270 */
[----:B------:R-:W-:Y:S05]  /*15620*/  @P6 BRA `(.L_x_293) ;  /* 0x0000000400b86947 */ /* 0x000fea0003800000 */
[----:B------:R-:W0:Y:S01]  /*15630*/  S2R R3, SR_TID.X ;  /* 0x0000000000037919 */ /* 0x000e220000002100 */
[----:B------:R-:W-:Y:S01]  /*15640*/  IMAD.MOV.U32 R7, RZ, RZ, RZ ;  /* 0x000000ffff077224 */ /* 0x000fe200078e00ff */
[----:B0-----:R-:W-:-:S05]  /*15650*/  LOP3.LUT R3, R3, 0x1f, RZ, 0xc0, !PT ;  /* 0x0000001f03037812 */ /* 0x001fca00078ec0ff */
[----:B------:R-:W-:-:S05]  /*15660*/  IMAD.IADD R11, R19, 0x1, R3 ;  /* 0x00000001130b7824 */ /* 0x000fca00078e0203 */
[----:B------:R-:W-:-:S13]  /*15670*/  ISETP.GE.OR P6, PT, R11, R2, !P0 ;  /* 0x000000020b00720c */ /* 0x000fda00047c6670 */
[----:B------:R-:W0:Y:S08]  /*15680*/  @!P6 LDC.64 R2, c[0x0][0xc80] ;  /* 0x00032000ff02eb82 */ /* 0x000e300000000a00 */
[----:B------:R-:W1:Y:S01]  /*15690*/  @!P6 LDC.64 R4, c[0x0][0xc78] ;  /* 0x00031e00ff04eb82 */ /* 0x000e620000000a00 */
[----:B0-----:R-:W-:-:S05]  /*156a0*/  @!P6 IMAD.WIDE R2, R11, 0x4, R2 ;  /* 0x000000040b02e825 */ /* 0x001fca00078e0202 */
[----:B------:R1:W2:Y:S02]  /*156b0*/  @!P6 LDG.E R7, desc[UR36][R2.64] ;  /* 0x000000240207e981 */ /* 0x0002a4000c1e1900 */
[----:B-1----:R-:W-:Y:S01]  /*156c0*/  @!P6 IMAD.WIDE R2, R11, 0x4, R4 ;  /* 0x000000040b02e825 */ /* 0x002fe200078e0204 */
[----:B------:R-:W-:-:S06]  /*156d0*/  MOV R4, RZ ;  /* 0x000000ff00047202 */ /* 0x000fcc0000000f00 */
[----:B------:R-:W2:Y:S01]  /*156e0*/  @!P6 LDG.E R4, desc[UR36][R2.64] ;  /* 0x000000240204e981 */ /* 0x000ea2000c1e1900 */
[----:B------:R-:W-:Y:S01]  /*156f0*/  UMOV UR4, 0xffffffff ;  /* 0xffffffff00047882 */ /* 0x000fe20000000000 */
[----:B--2---:R-:W-:Y:S02]  /*15700*/  IMAD R13, R4, R7, RZ ;  /* 0x00000007040d7224 */ /* 0x004fe400078e02ff */
[----:B------:R-:W-:Y:S05]  /*15710*/  BRA.DIV UR4, `(.L_x_294) ;  /* 0x0000003e04207947 */ /* 0x000fea000b800000 */
        /* <DEDUP_REMOVED lines=16> */
.L_x_405:
[----:B------:R-:W-:Y:S02]  /*15820*/  ULDC UR4, c[0x0][0xc38] ;  /* 0x00030e0000047ab9 */ /* 0x000fe40000000800 */
[----:B------:R-:W-:-:S04]  /*15830*/  IMAD.U32 R5, RZ, RZ, UR4 ;  /* 0x00000004ff057e24 */ /* 0x000fc8000f8e00ff */
[----:B-1----:R-:W-:-:S04]  /*15840*/  IMAD R14, R14, R5, RZ ;  /* 0x000000050e0e7224 */ /* 0x002fc800078e02ff */
[----:B------:R-:W-:-:S05]  /*15850*/  IMAD.IADD R9, R14, 0x1, R9 ;  /* 0x000000010e097824 */ /* 0x000fca00078e0209 */
[----:B------:R-:W-:-:S13]  /*15860*/  ISETP.GT.AND P6, PT, R9, R0, PT ;  /* 0x000000000900720c */ /* 0x000fda0003fc4270 */
[----:B------:R-:W-:Y:S05]  /*15870*/  @!P6 BRA `(.L_x_295) ;  /* 0xfffffffc005ce947 */ /* 0x000fea000383ffff */
.L_x_292:
[----:B------:R-:W-:Y:S01]  /*15880*/  IMAD.IADD R9, R9, 0x1, -R14 ;  /* 0x0000000109097824 */ /* 0x000fe200078e0a0e */
[----:B------:R-:W-:-:S03]  /*15890*/  UMOV UR4, 0xffffffff ;  /* 0xffffffff00047882 */ /* 0x000fc60000000000 */
[----:B------:R-:W-:-:S05]  /*158a0*/  IMAD R3, R2, R5, R9 ;  /* 0x0000000502037224 */ /* 0x000fca00078e0209 */
[----:B------:R-:W-:Y:S01]  /*158b0*/  ISETP.GT.AND P6, PT, R3, R0, PT ;  /* 0x000000000300720c */ /* 0x000fe20003fc4270 */
[----:B------:R-:W-:-:S12]  /*158c0*/  BRA.DIV UR4, `(.L_x_296) ;  /* 0x0000003e046c7947 */ /* 0x000fd8000b800000 */
[----:B------:R-:W-:-:S04]  /*158d0*/  VOTE.ANY R3, PT, !P6 ;  /* 0x0000000000037806 */ /* 0x000fc800070e0100 */
[----:B------:R-:W1:Y:S02]  /*158e0*/  POPC R8, R3 ;  /* 0x0000000300087309 */ /* 0x000e640000000000 */
[----:B-1----:R1:W2:Y:S04]  /*158f0*/  SHFL.IDX PT, R7, R7, R8, 0x1f ;  /* 0x00001f0807077589 */ /* 0x0022a800000e0000 */
[----:B------:R1:W3:Y:S02]  /*15900*/  SHFL.IDX PT, R4, R4, R8, 0x1f ;  /* 0x00001f0804047589 */ /* 0x0002e400000e0000 */
.L_x_410:
[----:B------:R-:W-:-:S13]  /*15910*/  ISETP.NE.AND P0, PT, R3, RZ, PT ;  /* 0x000000ff0300720c */ /* 0x000fda0003f05270 */
[----:B------:R-:W-:Y:S05]  /*15920*/  @!P0 BRA `(.L_x_297) ;  /* 0x0000000000108947 */ /* 0x000fea0003800000 */
[----:B------:R-:W-:Y:S01]  /*15930*/  UMOV UR4, 0xffffffff ;  /* 0xffffffff00047882 */ /* 0x000fe20000000000 */
[----:B------:R-:W-:Y:S02]  /*15940*/  VIADD R12, R8, 0xffffffff ;  /* 0xffffffff080c7836 */ /* 0x000fe40000000000 */
[----:B------:R-:W-:Y:S05]  /*15950*/  BRA.DIV UR4, `(.L_x_298) ;  /* 0x0000003e04a47947 */ /* 0x000fea000b800000 */
[----:B------:R4:W0:Y:S02]  /*15960*/  SHFL.IDX PT, R6, R2, R12, 0x1f ;  /* 0x00001f0c02067589 */ /* 0x00082400000e0000 */
.L_x_297:
[----:B--2---:R-:W-:Y:S01]  /*15970*/  IABS R10, R7 ;  /* 0x00000007000a7213 */ /* 0x004fe20000000000 */
[----:B0-----:R-:W-:Y:S01]  /*15980*/  IMAD R16, R6, R5, R9 ;  /* 0x0000000506107224 */ /* 0x001fe200078e0209 */
[----:B---3--:R-:W-:Y:S01]  /*15990*/  IABS R5, R4 ;  /* 0x0000000400057213 */ /* 0x008fe20000000000 */
[----:B------:R-:W-:Y:S01]  /*159a0*/  IMAD.IADD R19, R8, 0x1, R19 ;  /* 0x0000000108137824 */ /* 0x000fe200078e0213 */
[----:B------:R-:W0:Y:S01]  /*159b0*/  I2F.RP R11, R10 ;  /* 0x0000000a000b7306 */ /* 0x000e220000209400 */
[----:B------:R-:W-:-:S07]  /*159c0*/  IMAD.IADD R0, R0, 0x1, -R16 ;  /* 0x0000000100007824 */ /* 0x000fce00078e0a10 */
[----:B----4-:R-:W2:Y:S08]  /*159d0*/  I2F.RP R12, R5 ;  /* 0x00000005000c7306 */ /* 0x010eb00000209400 */
[----:B0-----:R-:W0:Y:S08]  /*159e0*/  MUFU.RCP R11, R11 ;  /* 0x0000000b000b7308 */ /* 0x001e300000001000 */
[----:B--2---:R-:W-:Y:S01]  /*159f0*/  MUFU.RCP R12, R12 ;  /* 0x0000000c000c7308 */ /* 0x004fe20000001000 */
[----:B0-----:R-:W-:-:S07]  /*15a00*/  VIADD R2, R11, 0xffffffe ;  /* 0x0ffffffe0b027836 */ /* 0x001fce0000000000 */
[----:B------:R0:W2:Y:S02]  /*15a10*/  F2I.FTZ.U32.TRUNC.NTZ R3, R2 ;  /* 0x0000000200037305 */ /* 0x0000a4000021f000 */
[----:B0-----:R-:W-:Y:S02]  /*15a20*/  IMAD.MOV.U32 R2, RZ, RZ, RZ ;  /* 0x000000ffff027224 */ /* 0x001fe400078e00ff */
[----:B--2---:R-:W-:-:S04]  /*15a30*/  IMAD.MOV R9, RZ, RZ, -R3 ;  /* 0x000000ffff097224 */ /* 0x004fc800078e0a03 */
[----:B------:R-:W-:-:S04]  /*15a40*/  IMAD R9, R9, R10, RZ ;  /* 0x0000000a09097224 */ /* 0x000fc800078e02ff */
[----:B------:R-:W-:Y:S01]  /*15a50*/  IMAD.HI.U32 R3, R3, R9, R2 ;  /* 0x0000000903037227 */ /* 0x000fe200078e0002 */
[----:B------:R-:W-:Y:S02]  /*15a60*/  IABS R2, R7 ;  /* 0x0000000700027213 */ /* 0x000fe40000000000 */
[----:B------:R-:W-:-:S03]  /*15a70*/  IABS R9, R0 ;  /* 0x0000000000097213 */ /* 0x000fc60000000000 */
[----:B------:R-:W-:Y:S02]  /*15a80*/  IMAD.MOV R2, RZ, RZ, -R2 ;  /* 0x000000ffff027224 */ /* 0x000fe400078e0a02 */
[----:B------:R-:W-:-:S04]  /*15a90*/  IMAD.HI.U32 R6, R3, R9, RZ ;  /* 0x0000000903067227 */ /* 0x000fc800078e00ff */
[----:B------:R-:W-:Y:S02]  /*15aa0*/  VIADD R3, R12, 0xffffffe ;  /* 0x0ffffffe0c037836 */ /* 0x000fe40000000000 */
[----:B------:R-:W-:-:S04]  /*15ab0*/  IMAD R9, R6, R2, R9 ;  /* 0x0000000206097224 */ /* 0x000fc800078e0209 */
[----:B------:R-:W0:Y:S01]  /*15ac0*/  F2I.FTZ.U32.TRUNC.NTZ R3, R3 ;  /* 0x0000000300037305 */ /* 0x000e22000021f000 */
[----:B------:R-:W-:-:S13]  /*15ad0*/  ISETP.GT.U32.AND P1, PT, R10, R9, PT ;  /* 0x000000090a00720c */ /* 0x000fda0003f24070 */
[-C--:B------:R-:W-:Y:S01]  /*15ae0*/  @!P1 IADD3 R9, R9, -R10.reuse, RZ ;  /* 0x8000000a09099210 */ /* 0x080fe20007ffe0ff */
[----:B0-----:R-:W-:Y:S02]  /*15af0*/  IMAD.MOV R2, RZ, RZ, -R3 ;  /* 0x000000ffff027224 */ /* 0x001fe400078e0a03 */
[----:B------:R-:W-:Y:S01]  /*15b00*/  @!P1 VIADD R6, R6, 0x1 ;  /* 0x0000000106069836 */ /* 0x000fe20000000000 */
[----:B------:R-:W-:Y:S01]  /*15b10*/  ISETP.GE.U32.AND P0, PT, R9, R10, PT ;  /* 0x0000000a0900720c */ /* 0x000fe20003f06070 */
[----:B------:R-:W-:Y:S01]  /*15b20*/  IMAD R9, R2, R5, RZ ;  /* 0x0000000502097224 */ /* 0x000fe200078e02ff */
[----:B------:R-:W-:Y:S01]  /*15b30*/  ISETP.NE.AND P1, PT, R7, RZ, PT ;  /* 0x000000ff0700720c */ /* 0x000fe20003f25270 */
[----:B------:R-:W-:-:S04]  /*15b40*/  IMAD.MOV.U32 R2, RZ, RZ, RZ ;  /* 0x000000ffff027224 */ /* 0x000fc800078e00ff */
[----:B------:R-:W-:Y:S01]  /*15b50*/  IMAD.HI.U32 R9, R3, R9, R2 ;  /* 0x0000000903097227 */ /* 0x000fe200078e0002 */
[----:B------:R-:W-:Y:S02]  /*15b60*/  LOP3.LUT R2, R0, R7, RZ, 0x3c, !PT ;  /* 0x0000000700027212 */ /* 0x000fe400078e3cff */
[----:B------:R-:W-:Y:S02]  /*15b70*/  IABS R3, R4 ;  /* 0x0000000400037213 */ /* 0x000fe40000000000 */
[----:B------:R-:W-:Y:S01]  /*15b80*/  ISETP.GE.AND P2, PT, R2, RZ, PT ;  /* 0x000000ff0200720c */ /* 0x000fe20003f46270 */
[----:B------:R-:W-:Y:S02]  /*15b90*/  @P0 VIADD R6, R6, 0x1 ;  /* 0x0000000106060836 */ /* 0x000fe40000000000 */
[----:B------:R-:W-:-:S10]  /*15ba0*/  IMAD.MOV R3, RZ, RZ, -R3 ;  /* 0x000000ffff037224 */ /* 0x000fd400078e0a03 */
[----:B------:R-:W-:Y:S01]  /*15bb0*/  @!P2 IMAD.MOV R6, RZ, RZ, -R6 ;  /* 0x000000ffff06a224 */ /* 0x000fe200078e0a06 */
[----:B------:R-:W-:-:S04]  /*15bc0*/  @!P1 LOP3.LUT R6, RZ, R7, RZ, 0x33, !PT ;  /* 0x00000007ff069212 */ /* 0x000fc800078e33ff */
[-C--:B------:R-:W-:Y:S01]  /*15bd0*/  IABS R2, R6.reuse ;  /* 0x0000000600027213 */ /* 0x080fe20000000000 */
[----:B------:R-:W-:-:S04]  /*15be0*/  IMAD R7, R7, R6, RZ ;  /* 0x0000000607077224 */ /* 0x000fc800078e02ff */
[----:B------:R-:W-:-:S04]  /*15bf0*/  IMAD.HI.U32 R9, R9, R2, RZ ;  /* 0x0000000209097227 */ /* 0x000fc800078e00ff */
[----:B------:R-:W-:Y:S02]  /*15c00*/  IMAD R2, R9, R3, R2 ;  /* 0x0000000309027224 */ /* 0x000fe400078e0202 */
[----:B------:R-:W-:-:S03]  /*15c10*/  IMAD.IADD R17, R0, 0x1, -R7 ;  /* 0x0000000100117824 */ /* 0x000fc600078e0a07 */
[----:B------:R-:W-:-:S13]  /*15c20*/  ISETP.GT.U32.AND P1, PT, R5, R2, PT ;  /* 0x000000020500720c */ /* 0x000fda0003f24070 */
[----:B------:R-:W-:Y:S02]  /*15c30*/  @!P1 IMAD.IADD R2, R2, 0x1, -R5 ;  /* 0x0000000102029824 */ /* 0x000fe400078e0a05 */
[----:B------:R-:W-:Y:S01]  /*15c40*/  @!P1 VIADD R9, R9, 0x1 ;  /* 0x0000000109099836 */ /* 0x000fe20000000000 */
[----:B------:R-:W-:Y:S02]  /*15c50*/  ISETP.NE.AND P1, PT, R4, RZ, PT ;  /* 0x000000ff0400720c */ /* 0x000fe40003f25270 */
[----:B------:R-:W-:Y:S02]  /*15c60*/  ISETP.GE.U32.AND P0, PT, R2, R5, PT ;  /* 0x000000050200720c */ /* 0x000fe40003f06070 */
[----:B------:R-:W-:-:S04]  /*15c70*/  LOP3.LUT R2, R6, R4, RZ, 0x3c, !PT ;  /* 0x0000000406027212 */ /* 0x000fc800078e3cff */
[----:B------:R-:W-:-:S07]  /*15c80*/  ISETP.GE.AND P2, PT, R2, RZ, PT ;  /* 0x000000ff0200720c */ /* 0x000fce0003f46270 */
[----:B------:R-:W-:-:S06]  /*15c90*/  @P0 VIADD R9, R9, 0x1 ;  /* 0x0000000109090836 */ /* 0x000fcc0000000000 */
[----:B------:R-:W-:Y:S01]  /*15ca0*/  @!P2 IMAD.MOV R9, RZ, RZ, -R9 ;  /* 0x000000ffff09a224 */ /* 0x000fe200078e0a09 */
[----:B------:R-:W-:-:S05]  /*15cb0*/  @!P1 LOP3.LUT R9, RZ, R4, RZ, 0x33, !PT ;  /* 0x00000004ff099212 */ /* 0x000fca00078e33ff */
[--C-:B------:R-:W-:Y:S02]  /*15cc0*/  IMAD.MOV R3, RZ, RZ, -R9.reuse ;  /* 0x000000ffff037224 */ /* 0x100fe400078e0a09 */
[C---:B------:R-:W-:Y:S02]  /*15cd0*/  IMAD R9, R4.reuse, 0x1000000, R9 ;  /* 0x0100000004097824 */ /* 0x040fe400078e0209 */
[----:B------:R-:W-:-:S04]  /*15ce0*/  IMAD R18, R4, R3, R6 ;  /* 0x0000000304127224 */ /* 0x000fc800078e0206 */
[----:B------:R-:W-:Y:S01]  /*15cf0*/  IMAD R18, R18, 0x10000, R9 ;  /* 0x0001000012127824 */ /* 0x000fe200078e0209 */
[----:B------:R-:W-:Y:S06]  /*15d00*/  BRA `(.L_x_299) ;  /* 0x00000000001c7947 */ /* 0x000fec0003800000 */
.L_x_293:
[----:B------:R-:W-:Y:S01]  /*15d10*/  UMOV UR4, URZ ;  /* 0x0000003f00047c82 */ /* 0x000fe20008000000 */
[----:B------:R-:W-:Y:S01]  /*15d20*/  UMOV UR5, URZ ;  /* 0x0000003f00057c82 */ /* 0x000fe20008000000 */
[----:B------:R-:W-:Y:S01]  /*15d30*/  ULDC UR6, c[0x0][0xc3c] ;  /* 0x00030f0000067ab9 */ /* 0x000fe20000000800 */
[----:B------:R-:W-:Y:S01]  /*15d40*/  MOV R16, R0 ;  /* 0x0000000000107202 */ /* 0x000fe20000000f00 */
[----:B------:R-:W-:Y:S02]  /*15d50*/  IMAD.U32 R17, RZ, RZ, UR4 ;  /* 0x00000004ff117e24 */ /* 0x000fe4000f8e00ff */
[----:B------:R-:W-:Y:S02]  /*15d60*/  IMAD.U32 R18, RZ, RZ, UR5 ;  /* 0x00000005ff127e24 */ /* 0x000fe4000f8e00ff */
[----:B------:R-:W-:-:S07]  /*15d70*/  IMAD.U32 R19, RZ, RZ, UR6 ;  /* 0x00000006ff137e24 */ /* 0x000fce000f8e00ff */
.L_x_299:
[----:B------:R-:W0:Y:S01]  /*15d80*/  S2R R0, SR_TID.X ;  /* 0x0000000000007919 */ /* 0x000e220000002100 */
[----:B------:R-:W-:Y:S05]  /*15d90*/  WARPSYNC.ALL ;  /* 0x0000000000007948 */ /* 0x000fea0003800000 */
[----:B------:R-:W-:Y:S01]  /*15da0*/  BAR.SYNC.DEFER_BLOCKING 0x4, 0x180 ;  /* 0x0106000000007b1d */ /* 0x000fe20000010000 */
[----:B0-----:R-:W-:-:S04]  /*15db0*/  LOP3.LUT R0, R0, 0x1f, RZ, 0xc0, !PT ;  /* 0x0000001f00007812 */ /* 0x001fc800078ec0ff */
[----:B------:R-:W-:-:S13]  /*15dc0*/  ISETP.NE.AND P0, PT, R0, RZ, PT ;  /* 0x000000ff0000720c */ /* 0x000fda0003f05270 */
[----:B------:R-:W0:Y:S01]  /*15dd0*/  @!P0 S2R R3, SR_CgaCtaId ;  /* 0x0000000000038919 */ /* 0x000e220000008800 */
[----:B------:R-:W-:-:S04]  /*15de0*/  @!P0 MOV R0, 0x400 ;  /* 0x0000040000008802 */ /* 0x000fc80000000f00 */
[----:B0-----:R-:W-:-:S05]  /*15df0*/  @!P0 LEA R22, R3, R0, 0x18 ;  /* 0x0000000003168211 */ /* 0x001fca00078ec0ff */
[----:B------:R2:W-:Y:S01]  /*15e00*/  @!P0 STS.128 [R22+0x388d0], R16 ;  /* 0x0388d01016008388 */ /* 0x0005e20000000c00 */
[----:B------:R-:W-:Y:S06]  /*15e10*/  BAR.ARV 0x5, 0x180 ;  /* 0x0146000000007b1d */ /* 0x000fec0000002000 */
.L_x_290:
[----:B------:R-:W-:Y:S02]  /*15e20*/  ULDC UR4, c[0x0][0xc3c] ;  /* 0x00030f0000047ab9 */ /* 0x000fe40000000800 */
[----:B-1----:R-:W-:-:S13]  /*15e30*/  ISETP.GE.AND P0, PT, R19, UR4, PT ;  /* 0x0000000413007c0c */ /* 0x002fda000bf06270 */
[----:B------:R-:W-:Y:S05]  /*15e40*/  @!P0 BRA `(.L_x_300) ;  /* 0xffffffb400548947 */ /* 0x000fea000383ffff */
[----:B------:R-:W-:Y:S05]  /*15e50*/  BSYNC B8 ;  /* 0x0000000000087941 */ /* 0x000fea0003800000 */
.L_x_235:
[----:B------:R-:W3:Y:S01]  /*15e60*/  LDL.LU R0, [R1+0x28] ;  /* 0x0000280001007983 */ /* 0x000ee20000300800 */
[----:B------:R-:W-:Y:S01]  /*15e70*/  BSSY B0, `(.L_x_301) ;  /* 0x000000b000007945 */ /* 0x000fe20003800000 */
[----:B------:R-:W4:Y:S01]  /*15e80*/  S2R R5, SR_CgaCtaId ;  /* 0x0000000000057919 */ /* 0x000f220000008800 */
[----:B---3--:R-:W-:-:S05]  /*15e90*/  VIADD R0, R0, 0x1 ;  /* 0x0000000100007836 */ /* 0x008fca0000000000 */
[----:B-1----:R-:W-:-:S04]  /*15ea0*/  LEA.HI R2, R0, R0, RZ, 0x1 ;  /* 0x0000000000027211 */ /* 0x002fc800078f08ff */
[----:B------:R-:W-:Y:S02]  /*15eb0*/  LOP3.LUT R3, R2, 0xfffffffe, RZ, 0xc0, !PT ;  /* 0xfffffffe02037812 */ /* 0x000fe400078ec0ff */
[----:B------:R-:W-:-:S03]  /*15ec0*/  MOV R2, 0x400 ;  /* 0x0000040000027802 */ /* 0x000fc60000000f00 */
[----:B------:R-:W-:Y:S01]  /*15ed0*/  IMAD.IADD R0, R0, 0x1, -R3 ;  /* 0x0000000100007824 */ /* 0x000fe200078e0a03 */
[----:B----4-:R-:W-:-:S04]  /*15ee0*/  LEA R4, R5, R2, 0x18 ;  /* 0x0000000205047211 */ /* 0x010fc800078ec0ff */
[----:B------:R-:W-:-:S04]  /*15ef0*/  SHF.L.U32 R0, R0, 0x1f, RZ ;  /* 0x0000001f00007819 */ /* 0x000fc800000006ff */
[----:B------:R-:W1:Y:S02]  /*15f00*/  SYNCS.PHASECHK.TRANS64.TRYWAIT P0, [R4+URZ+0x38820], R0 ;  /* 0x03882000040075a7 */ /* 0x000e64000800017f */
[----:B-1----:R-:W-:Y:S05]  /*15f10*/  @!P0 BRA `(.L_x_302) ;  /* 0x00000038005c8947 */ /* 0x002fea0003800000 */
.L_x_413:
[----:B------:R-:W-:Y:S05]  /*15f20*/  BSYNC B0 ;  /* 0x0000000000007941 */ /* 0x000fea0003800000 */
.L_x_301:
[----:B------:R-:W-:-:S03]  /*15f30*/  UMOV UR4, 0xffffffff ;  /* 0xffffffff00047882 */ /* 0x000fc60000000000 */
[----:B------:R-:W-:Y:S05]  /*15f40*/  BRA.DIV UR4, `(.L_x_303) ;  /* 0x0000003a04647947 */ /* 0x000fea000b800000 */
[----:B-1----:R-:W1:Y:S02]  /*15f50*/  S2R R0, SR_TID.X ;  /* 0x0000000000007919 */ /* 0x002e640000002100 */
[----:B-1----:R-:W-:-:S04]  /*15f60*/  SHF.R.U32.HI R0, RZ, 0x5, R0 ;  /* 0x00000005ff007819 */ /* 0x002fc80000011600 */
[----:B------:R-:W-:-:S05]  /*15f70*/  LOP3.LUT R0, R0, 0x3, RZ, 0xc0, !PT ;  /* 0x0000000300007812 */ /* 0x000fca00078ec0ff */
[----:B------:R1:W3:Y:S02]  /*15f80*/  SHFL.IDX PT, R14, R0, RZ, 0x1f ;  /* 0x00001fff000e7589 */ /* 0x0002e400000e0000 */
.L_x_416:
[----:B---3--:R-:W-:Y:S01]  /*15f90*/  ISETP.NE.AND P0, PT, R14, RZ, PT ;  /* 0x000000ff0e00720c */ /* 0x008fe20003f05270 */
[----:B------:R-:W-:-:S12]  /*15fa0*/  BSSY B0, `(.L_x_304) ;  /* 0x0000026000007945 */ /* 0x000fd80003800000 */
[----:B------:R-:W-:Y:S05]  /*15fb0*/  @P0 BRA `(.L_x_305) ;  /* 0x0000000000900947 */ /* 0x000fea0003800000 */
[----:B------:R-:W-:-:S03]  /*15fc0*/  UMOV UR4, 0xffffffff ;  /* 0xffffffff00047882 */ /* 0x000fc60000000000 */
[----:B------:R-:W-:Y:S05]  /*15fd0*/  BRA.DIV UR4, `(.L_x_306) ;  /* 0x0000003a04747947 */ /* 0x000fea000b800000 */
[----:B------:R-:W-:-:S13]  /*15fe0*/  ELECT P6, URZ, PT ;  /* 0x00000000003f782f */ /* 0x000fda00038c0000 */
.L_x_419:
[----:B------:R-:W-:Y:S05]  /*15ff0*/  @!P6 BRA `(.L_x_305) ;  /* 0x000000000080e947 */ /* 0x000fea0003800000 */
[----:B-1----:R-:W3:Y:S02]  /*16000*/  LDL R0, [R1+0x50] ;  /* 0x0000500001007983 */ /* 0x002ee40000100800 */
[----:B---3--:R-:W-:-:S13]  /*16010*/  R2UR UR4, R0 ;  /* 0x00000000000472ca */ /* 0x008fda00000e0000 */
[----:B------:R-:W-:-:S06]  /*16020*/  ULOP3.LUT UR4, UR4, 0x2, URZ, 0xfc, !UPT ;  /* 0x0000000204047892 */ /* 0x000fcc000f8efc3f */
[----:B------:R-:W-:-:S05]  /*16030*/  IMAD.U32 R0, RZ, RZ, UR4 ;  /* 0x00000004ff007e24 */ /* 0x000fca000f8e00ff */
[----:B------:R-:W-:-:S13]  /*16040*/  ISETP.NE.AND P0, PT, R0, 0x3, PT ;  /* 0x000000030000780c */ /* 0x000fda0003f05270 */
[----:B------:R-:W-:Y:S05]  /*16050*/  @!P0 BRA `(.L_x_307) ;  /* 0x0000000000048947 */ /* 0x000fea0003800000 */
[----:B------:R-:W-:Y:S01]  /*16060*/  BPT.TRAP 0x1 ;  /* 0x000000040000795c */ /* 0x000fe20000300000 */
.L_x_307:
[C---:B------:R-:W-:Y:S01]  /*16070*/  IMAD R5, R27.reuse, 0x8, R4 ;  /* 0x000000081b057824 */ /* 0x040fe200078e0204 */
[----:B------:R-:W-:Y:S01]  /*16080*/  SHF.L.U32 R0, R28, 0x1f, RZ ;  /* 0x0000001f1c007819 */ /* 0x000fe200000006ff */
[----:B------:R-:W-:-:S03]  /*16090*/  VIADD R27, R27, 0x1 ;  /* 0x000000011b1b7836 */ /* 0x000fc60000000000 */
[----:B------:R-:W1:Y:S02]  /*160a0*/  SYNCS.PHASECHK.TRANS64.TRYWAIT P1, [R5+URZ+0x38840], R0 ;  /* 0x03884000050075a7 */ /* 0x000e64000802017f */
[----:B------:R-:W-:-:S04]  /*160b0*/  ISETP.NE.AND P2, PT, R27, 0x2, PT ;  /* 0x000000021b00780c */ /* 0x000fc80003f45270 */
[----:B------:R-:W-:Y:S01]  /*160c0*/  SEL R3, RZ, 0x1, P2 ;  /* 0x00000001ff037807 */ /* 0x000fe20001000000 */
[----:B-1----:R-:W-:Y:S08]  /*160d0*/  @!P1 BRA `(.L_x_308) ;  /* 0x0000003800549947 */ /* 0x002ff00003800000 */
.L_x_420:
[----:B------:R-:W-:Y:S02]  /*160e0*/  SEL R27, R27, RZ, P2 ;  /* 0x000000ff1b1b7207 */ /* 0x000fe40001000000 */
[----:B------:R-:W-:Y:S01]  /*160f0*/  LOP3.LUT R2, R28, R3, RZ, 0x3c, !PT ;  /* 0x000000031c027212 */ /* 0x000fe200078e3cff */
[----:B------:R-:W-:Y:S06]  /*16100*/  @!P0 BRA `(.L_x_309) ;  /* 0x0000000000048947 */ /* 0x000fec0003800000 */
[----:B------:R-:W-:Y:S01]  /*16110*/  BPT.TRAP 0x1 ;  /* 0x000000040000795c */ /* 0x000fe20000300000 */
.L_x_309:
[----:B------:R-:W-:Y:S01]  /*16120*/  IMAD R27, R27, 0x8, R4 ;  /* 0x000000081b1b7824 */ /* 0x000fe200078e0204 */
[----:B------:R-:W-:-:S04]  /*16130*/  SHF.L.U32 R2, R2, 0x1f, RZ ;  /* 0x0000001f02027819 */ /* 0x000fc800000006ff */
[----:B------:R-:W3:Y:S02]  /*16140*/  SYNCS.PHASECHK.TRANS64.TRYWAIT P1, [R27+URZ+0x38840], R2 ;  /* 0x038840021b0075a7 */ /* 0x000ee4000802017f */
[----:B---3--:R-:W-:Y:S05]  /*16150*/  @!P1 BRA `(.L_x_310) ;  /* 0x0000003800489947 */ /* 0x008fea0003800000 */
.L_x_421:
[----:B------:R-:W-:Y:S05]  /*16160*/  @!P0 BRA `(.L_x_311) ;  /* 0x0000000000048947 */ /* 0x000fea0003800000 */
[----:B------:R-:W-:Y:S01]  /*16170*/  BPT.TRAP 0x1 ;  /* 0x000000040000795c */ /* 0x000fe20000300000 */
.L_x_311:
[----:B------:R-:W4:Y:S02]  /*16180*/  SYNCS.PHASECHK.TRANS64.TRYWAIT P1, [R5+URZ+0x38860], R0 ;  /* 0x03886000050075a7 */ /* 0x000f24000802017f */
[----:B----4-:R-:W-:Y:S05]  /*16190*/  @!P1 BRA `(.L_x_312) ;  /* 0x00000038004c9947 */ /* 0x010fea0003800000 */
.L_x_422:
[----:B------:R-:W-:Y:S05]  /*161a0*/  @!P0 BRA `(.L_x_313) ;  /* 0x0000000000048947 */ /* 0x000fea0003800000 */
[----:B------:R-:W-:Y:S01]  /*161b0*/  BPT.TRAP 0x1 ;  /* 0x000000040000795c */ /* 0x000fe20000300000 */
.L_x_313:
[----:B------:R0:W0:Y:S02]  /*161c0*/  SYNCS.PHASECHK.TRANS64.TRYWAIT P0, [R27+URZ+0x38860], R2 ;  /* 0x038860021b0075a7 */ /* 0x000024000800017f */
[----:B0-----:R-:W-:Y:S05]  /*161d0*/  @!P0 NANOSLEEP.SYNCS 0x989680 ;  /* 0x009896800000895d */ /* 0x001fea0003900000 */
[----:B------:R-:W0:Y:S02]  /*161e0*/  @!P0 SYNCS.PHASECHK.TRANS64 P0, [R27+URZ+0x38860], R2 ;  /* 0x038860021b0085a7 */ /* 0x000e24000800007f */
[----:B0-----:R-:W-:Y:S05]  /*161f0*/  @!P0 BRA `(.L_x_313) ;  /* 0xfffffffc00f08947 */ /* 0x001fea000383ffff */
.L_x_305:
[----:B------:R-:W-:Y:S05]  /*16200*/  BSYNC B0 ;  /* 0x0000000000007941 */ /* 0x000fea0003800000 */
.L_x_304:
[----:B------:R-:W-:Y:S05]  /*16210*/  EXIT ;  /* 0x000000000000794d */ /* 0x000fea0003800000 */
.L_x_182:
[----:B0-----:R0:W1:Y:S02]  /*16220*/  SYNCS.PHASECHK.TRANS64.TRYWAIT P1, [R5+URZ+0x38800], R0 ;  /* 0x03880000050075a7 */ /* 0x001064000802017f */
[----:B-1----:R-:W-:Y:S05]  /*16230*/  @!P1 NANOSLEEP.SYNCS 0x989680 ;  /* 0x009896800000995d */ /* 0x002fea0003900000 */
[----:B------:R-:W1:Y:S02]  /*16240*/  @!P1 SYNCS.PHASECHK.TRANS64 P1, [R5+URZ+0x38800], R0 ;  /* 0x03880000050095a7 */ /* 0x000e64000802007f */
[----:B-1----:R-:W-:Y:S05]  /*16250*/  @!P1 BRA `(.L_x_182) ;  /* 0xfffffffc00f09947 */ /* 0x002fea000383ffff */
[----:B------:R-:W-:Y:S05]  /*16260*/  BRA `(.L_x_314) ;  /* 0xfffffebc00507947 */ /* 0x000fea000383ffff */
.L_x_186:
[----:B-1----:R1:W2:Y:S02]  /*16270*/  SYNCS.PHASECHK.TRANS64.TRYWAIT P1, [R0+URZ+0x38830], R3 ;  /* 0x03883003000075a7 */ /* 0x0022a4000802017f */
[----:B--2---:R-:W-:Y:S05]  /*16280*/  @!P1 NANOSLEEP.SYNCS 0x989680 ;  /* 0x009896800000995d */ /* 0x004fea0003900000 */
[----:B------:R-:W2:Y:S02]  /*16290*/  @!P1 SYNCS.PHASECHK.TRANS64 P1, [R0+URZ+0x38830], R3 ;  /* 0x03883003000095a7 */ /* 0x000ea4000802007f */
[----:B--2---:R-:W-:Y:S05]  /*162a0*/  @!P1 BRA `(.L_x_186) ;  /* 0xfffffffc00f09947 */ /* 0x004fea000383ffff */
[----:B------:R-:W-:Y:S05]  /*162b0*/  BRA `(.L_x_185) ;  /* 0xfffffebc00747947 */ /* 0x000fea000383ffff */
.L_x_192:
[----:B------:R-:W-:-:S13]  /*162c0*/  R2UR UR4, R229 ;  /* 0x00000000e50472ca */ /* 0x000fda00000e0000 */
[----:B-1----:R-:W-:-:S04]  /*162d0*/  IMAD.U32 R4, RZ, RZ, UR4 ;  /* 0x00000004ff047e24 */ /* 0x002fc8000f8e00ff */
[----:B------:R1:W2:Y:S03]  /*162e0*/  SYNCS.PHASECHK.TRANS64.TRYWAIT P1, [R4+URZ+0x38830], R3 ;  /* 0x03883003040075a7 */ /* 0x0002a6000802017f */
[----:B--2---:R-:W-:Y:S05]  /*162f0*/  @!P1 NANOSLEEP.SYNCS 0x989680 ;  /* 0x009896800000995d */ /* 0x004fea0003900000 */
[----:B------:R-:W2:Y:S02]  /*16300*/  @!P1 SYNCS.PHASECHK.TRANS64 P1, [R4+URZ+0x38830], R3 ;  /* 0x03883003040095a7 */ /* 0x000ea4000802007f */
[----:B--2---:R-:W-:Y:S05]  /*16310*/  @!P1 BRA `(.L_x_192) ;  /* 0xfffffffc00e89947 */ /* 0x004fea000383ffff */
[----:B------:R-:W-:Y:S05]  /*16320*/  BRA `(.L_x_191) ;  /* 0xffffff04005c7947 */ /* 0x000fea000383ffff */
.L_x_196:
[----:B---3--:R-:W-:-:S04]  /*16330*/  IMAD.U32 R2, RZ, RZ, UR4 ;  /* 0x00000004ff027e24 */ /* 0x008fc8000f8e00ff */
[----:B------:R3:W4:Y:S03]  /*16340*/  SYNCS.PHASECHK.TRANS64.TRYWAIT P1, [R2+URZ+0x38850], R0 ;  /* 0x03885000020075a7 */ /* 0x000726000802017f */
[----:B----4-:R-:W-:Y:S05]  /*16350*/  @!P1 NANOSLEEP.SYNCS 0x989680 ;  /* 0x009896800000995d */ /* 0x010fea0003900000 */
[----:B------:R-:W4:Y:S02]  /*16360*/  @!P1 SYNCS.PHASECHK.TRANS64 P1, [R2+URZ+0x38850], R0 ;  /* 0x03885000020095a7 */ /* 0x000f24000802007f */
[----:B----4-:R-:W-:Y:S05]  /*16370*/  @!P1 BRA `(.L_x_196) ;  /* 0xfffffffc00ec9947 */ /* 0x010fea000383ffff */
[----:B------:R-:W-:Y:S05]  /*16380*/  BRA `(.L_x_195) ;  /* 0xffffff2800b07947 */ /* 0x000fea000383ffff */
.L_x_203:
[----:B-1----:R1:W2:Y:S02]  /*16390*/  SYNCS.PHASECHK.TRANS64.TRYWAIT P1, [R12+URZ+0x38850], R9 ;  /* 0x038850090c0075a7 */ /* 0x0022a4000802017f */
[----:B--2---:R-:W-:Y:S05]  /*163a0*/  @!P1 NANOSLEEP.SYNCS 0x989680 ;  /* 0x009896800000995d */ /* 0x004fea0003900000 */
[----:B------:R-:W2:Y:S02]  /*163b0*/  @!P1 SYNCS.PHASECHK.TRANS64 P1, [R12+URZ+0x38850], R9 ;  /* 0x038850090c0095a7 */ /* 0x000ea4000802007f */
[----:B--2---:R-:W-:Y:S05]  /*163c0*/  @!P1 BRA `(.L_x_203) ;  /* 0xfffffffc00f09947 */ /* 0x004fea000383ffff */
[----:B------:R-:W-:Y:S05]  /*163d0*/  BRA `(.L_x_202) ;  /* 0xffffff4800247947 */ /* 0x000fea000383ffff */
.L_x_249:
[----:B------:R-:W0:Y:S01]  /*163e0*/  S2R R7, SR_TID.X ;  /* 0x0000000000077919 */ /* 0x000e220000002100 */
[----:B------:R-:W-:Y:S01]  /*163f0*/  BSSY B0, `(.L_x_315) ;  /* 0x000000a000007945 */ /* 0x000fe20003800000 */
[----:B------:R-:W-:Y:S02]  /*16400*/  IMAD.MOV.U32 R12, RZ, RZ, RZ ;  /* 0x000000ffff0c7224 */ /* 0x000fe400078e00ff */
[----:B------:R-:W-:Y:S02]  /*16410*/  IMAD.MOV.U32 R11, RZ, RZ, 0x1f ;  /* 0x0000001fff0b7424 */ /* 0x000fe400078e00ff */
[----:B------:R-:W-:Y:S01]  /*16420*/  IMAD.MOV.U32 R15, RZ, RZ, -0x1 ;  /* 0xffffffffff0f7424 */ /* 0x000fe200078e00ff */
[----:B0-----:R-:W-:-:S04]  /*16430*/  SHF.R.U32.HI R7, RZ, 0x5, R7 ;  /* 0x00000005ff077819 */ /* 0x001fc80000011607 */
[----:B------:R-:W-:-:S05]  /*16440*/  LOP3.LUT R7, R7, 0x3, RZ, 0xc0, !PT ;  /* 0x0000000307077812 */ /* 0x000fca00078ec0ff */
[----:B------:R-:W-:-:S07]  /*16450*/  IMAD.MOV.U32 R13, RZ, RZ, R7 ;  /* 0x000000ffff0d7224 */ /* 0x000fce00078e0007 */
[----:B-----5:R-:W-:Y:S05]  /*16460*/  WARPSYNC.COLLECTIVE R15, `(.L_x_316) ;  /* 0x000000000f087348 */ /* 0x020fea0003c00000 */
[----:B------:R0:W1:Y:S02]  /*16470*/  SHFL.IDX P6, R14, R13, R12, R11 ;  /* 0x0000000c0d0e7389 */ /* 0x00006400000c000b */
[----:B01---5:R-:W-:Y:S01]  /*16480*/  ENDCOLLECTIVE ;  /* 0x000000000000791b */ /* 0x023fe20003800000 */
.L_x_316:
[----:B------:R-:W-:Y:S05]  /*16490*/  BSYNC B0 ;  /* 0x0000000000007941 */ /* 0x000fea0003800000 */
.L_x_315:
[----:B------:R-:W-:Y:S05]  /*164a0*/  BRA `(.L_x_317) ;  /* 0xffffffbc00b07947 */ /* 0x000fea000383ffff */
.L_x_252:
[----:B0-----:R0:W1:Y:S02]  /*164b0*/  SYNCS.PHASECHK.TRANS64.TRYWAIT P0, [R5+URZ+0x38840], R2 ;  /* 0x03884002050075a7 */ /* 0x001064000800017f */
[----:B-1----:R-:W-:Y:S05]  /*164c0*/  @!P0 NANOSLEEP.SYNCS 0x989680 ;  /* 0x009896800000895d */ /* 0x002fea0003900000 */
[----:B------:R-:W1:Y:S02]  /*164d0*/  @!P0 SYNCS.PHASECHK.TRANS64 P0, [R5+URZ+0x38840], R2 ;  /* 0x03884002050085a7 */ /* 0x000e64000800007f */
[----:B-1----:R-:W-:Y:S05]  /*164e0*/  @!P0 BRA `(.L_x_252) ;  /* 0xfffffffc00f08947 */ /* 0x002fea000383ffff */
[----:B------:R-:W-:Y:S05]  /*164f0*/  BRA `(.L_x_318) ;  /* 0xffffffc000187947 */ /* 0x000fea000383ffff */
.L_x_253:
[----:B------:R-:W-:Y:S01]  /*16500*/  BSSY B0, `(.L_x_319) ;  /* 0x0000008000007945 */ /* 0x000fe20003800000 */
[----:B------:R-:W-:Y:S01]  /*16510*/  MOV R13, R6 ;  /* 0x00000006000d7202 */ /* 0x000fe20000000f00 */
[----:B------:R-:W-:Y:S02]  /*16520*/  IMAD.MOV.U32 R12, RZ, RZ, RZ ;  /* 0x000000ffff0c7224 */ /* 0x000fe400078e00ff */
[----:B------:R-:W-:Y:S02]  /*16530*/  IMAD.MOV.U32 R11, RZ, RZ, 0x181f ;  /* 0x0000181fff0b7424 */ /* 0x000fe400078e00ff */
[----:B------:R-:W-:-:S07]  /*16540*/  IMAD.MOV.U32 R15, RZ, RZ, -0x1 ;  /* 0xffffffffff0f7424 */ /* 0x000fce00078e00ff */
[----:B------:R-:W-:Y:S05]  /*16550*/  WARPSYNC.COLLECTIVE R15, `(.L_x_320) ;  /* 0x000000000f087348 */ /* 0x000fea0003c00000 */
[----:B------:R0:W1:Y:S02]  /*16560*/  SHFL.IDX P6, R14, R13, R12, R11 ;  /* 0x0000000c0d0e7389 */ /* 0x00006400000c000b */
[----:B01----:R-:W-:Y:S01]  /*16570*/  ENDCOLLECTIVE ;  /* 0x000000000000791b */ /* 0x003fe20003800000 */
.L_x_320:
[----:B------:R-:W-:Y:S05]  /*16580*/  BSYNC B0 ;  /* 0x0000000000007941 */ /* 0x000fea0003800000 */
.L_x_319:
[----:B------:R-:W-:Y:S01]  /*16590*/  IMAD.MOV.U32 R13, RZ, RZ, R0 ;  /* 0x000000ffff0d7224 */ /* 0x000fe200078e0000 */
[C---:B------:R-:W-:Y:S01]  /*165a0*/  LOP3.LUT P5, RZ, R23.reuse, 0x10, RZ, 0xc0, !PT ;  /* 0x0000001017ff7812 */ /* 0x040fe200078ac0ff */
[----:B------:R-:W-:Y:S01]  /*165b0*/  IMAD.MOV.U32 R12, RZ, RZ, RZ ;  /* 0x000000ffff0c7224 */ /* 0x000fe200078e00ff */
[C---:B------:R-:W-:Y:S01]  /*165c0*/  LOP3.LUT P4, RZ, R23.reuse, 0x8, RZ, 0xc0, !PT ;  /* 0x0000000817ff7812 */ /* 0x040fe2000788c0ff */
[----:B------:R-:W-:Y:S01]  /*165d0*/  IMAD.MOV.U32 R11, RZ, RZ, 0x181f ;  /* 0x0000181fff0b7424 */ /* 0x000fe200078e00ff */
[C---:B------:R-:W-:Y:S01]  /*165e0*/  LOP3.LUT P3, RZ, R23.reuse, 0x4, RZ, 0xc0, !PT ;  /* 0x0000000417ff7812 */ /* 0x040fe2000786c0ff */
[----:B------:R-:W-:Y:S01]  /*165f0*/  IMAD.MOV.U32 R15, RZ, RZ, -0x1 ;  /* 0xffffffffff0f7424 */ /* 0x000fe200078e00ff */
[----:B------:R-:W-:Y:S01]  /*16600*/  LOP3.LUT P2, RZ, R23, 0x2, RZ, 0xc0, !PT ;  /* 0x0000000217ff7812 */ /* 0x000fe2000784c0ff */
[----:B------:R-:W-:Y:S02]  /*16610*/  IMAD.MOV.U32 R2, RZ, RZ, R14 ;  /* 0x000000ffff027224 */ /* 0x000fe400078e000e */
[----:B------:R-:W-:-:S10]  /*16620*/  @P0 IMAD R9, R7, 0x2, R22 ;  /* 0x0000000207090824 */ /* 0x000fd400078e0216 */
[----:B------:R-:W-:Y:S05]  /*16630*/  WARPSYNC.COLLECTIVE R15, `(.L_x_321) ;  /* 0x000000000f087348 */ /* 0x000fea0003c00000 */
[----:B------:R0:W1:Y:S02]  /*16640*/  SHFL.IDX P6, R14, R13, R12, R11 ;  /* 0x0000000c0d0e7389 */ /* 0x00006400000c000b */
[----:B01----:R-:W-:Y:S01]  /*16650*/  ENDCOLLECTIVE ;  /* 0x000000000000791b */ /* 0x003fe20003800000 */
.L_x_321:
[----:B------:R-:W-:Y:S02]  /*16660*/  IMAD.MOV.U32 R13, RZ, RZ, R6 ;  /* 0x000000ffff0d7224 */ /* 0x000fe400078e0006 */
[----:B------:R-:W-:Y:S02]  /*16670*/  IMAD.MOV.U32 R12, RZ, RZ, 0x1 ;  /* 0x00000001ff0c7424 */ /* 0x000fe400078e00ff */
[----:B------:R-:W-:-:S07]  /*16680*/  IMAD.MOV.U32 R3, RZ, RZ, R14 ;  /* 0x000000ffff037224 */ /* 0x000fce00078e000e */
[----:B------:R-:W-:Y:S05]  /*16690*/  WARPSYNC.COLLECTIVE R15, `(.L_x_322) ;  /* 0x000000000f087348 */ /* 0x000fea0003c00000 */
[----:B------:R0:W1:Y:S02]  /*166a0*/  SHFL.IDX P6, R14, R13, R12, R11 ;  /* 0x0000000c0d0e7389 */ /* 0x00006400000c000b */
[----:B01----:R-:W-:Y:S01]  /*166b0*/  ENDCOLLECTIVE ;  /* 0x000000000000791b */ /* 0x003fe20003800000 */
.L_x_322:
[----:B------:R-:W-:-:S05]  /*166c0*/  @P0 LEA R3, P1, R32, R3, 0x1 ;  /* 0x0000000320030211 */ /* 0x000fca00078208ff */
[----:B------:R-:W-:-:S05]  /*166d0*/  @P0 IMAD.X R2, RZ, RZ, R2, P1 ;  /* 0x000000ffff020224 */ /* 0x000fca00008e0602 */
[----:B------:R-:W-:Y:S01]  /*166e0*/  @P0 LOP3.LUT R3, R3, R2, RZ, 0x3c, !PT ;  /* 0x0000000203030212 */ /* 0x000fe200078e3cff */
[----:B------:R-:W-:-:S03]  /*166f0*/  IMAD.MOV.U32 R13, RZ, RZ, R0 ;  /* 0x000000ffff0d7224 */ /* 0x000fc600078e0000 */
[----:B------:R-:W-:-:S04]  /*16700*/  @P0 LOP3.LUT R2, R3, R2, RZ, 0x3c, !PT ;  /* 0x0000000203020212 */ /* 0x000fc800078e3cff */
[----:B------:R-:W-:Y:S01]  /*16710*/  @P0 LOP3.LUT R3, R3, R2, RZ, 0x3c, !PT ;  /* 0x0000000203030212 */ /* 0x000fe200078e3cff */
[----:B------:R-:W-:-:S07]  /*16720*/  IMAD.MOV.U32 R8, RZ, RZ, R14 ;  /* 0x000000ffff087224 */ /* 0x000fce00078e000e */
[----:B------:R-:W-:Y:S05]  /*16730*/  WARPSYNC.COLLECTIVE R15, `(.L_x_323) ;  /* 0x000000000f087348 */ /* 0x000fea0003c00000 */
[----:B------:R0:W1:Y:S02]  /*16740*/  SHFL.IDX P6, R14, R13, R12, R11 ;  /* 0x0000000c0d0e7389 */ /* 0x00006400000c000b */
[----:B01----:R-:W-:Y:S01]  /*16750*/  ENDCOLLECTIVE ;  /* 0x000000000000791b */ /* 0x003fe20003800000 */
.L_x_323:
[----:B------:R-:W-:Y:S01]  /*16760*/  @!PT LDS RZ, [RZ] ;  /* 0x00000000fffff984 */ /* 0x000fe20000000800 */
[----:B------:R-:W-:Y:S01]  /*16770*/  @!PT LDS RZ, [RZ] ;  /* 0x00000000fffff984 */ /* 0x000fe20000000800 */
[----:B------:R-:W-:Y:S01]  /*16780*/  @!PT LDS RZ, [RZ] ;  /* 0x00000000fffff984 */ /* 0x000fe20000000800 */
[----:B------:R-:W-:Y:S04]  /*16790*/  @P0 LDGSTS.E.BYPASS.LTC128B.128 [R9+0x24400], desc[UR36][R2.64], !P5 ;  /* 0x2440000002090fae */ /* 0x000fe8000e901d64 */
[----:B------:R-:W-:Y:S04]  /*167a0*/  @P0 LDGSTS.E.BYPASS.LTC128B.128 [R9+0x26c00], desc[UR36][R2.64+0x80], !P4 ;  /* 0x26c0008002090fae */ /* 0x000fe8000e101d64 */
[----:B------:R-:W-:Y:S01]  /*167b0*/  @P0 LDGSTS.E.BYPASS.LTC128B.128 [R9+0x29400], desc[UR36][R2.64+0x100], !P3 ;  /* 0x2940010002090fae */ /* 0x000fe2000d901d64 */
[----:B------:R-:W-:Y:S02]  /*167c0*/  IMAD.MOV.U32 R13, RZ, RZ, R6 ;  /* 0x000000ffff0d7224 */ /* 0x000fe400078e0006 */
[----:B------:R-:W-:Y:S01]  /*167d0*/  IMAD.MOV.U32 R12, RZ, RZ, 0x2 ;  /* 0x00000002ff0c7424 */ /* 0x000fe200078e00ff */
[----:B------:R0:W-:Y:S01]  /*167e0*/  @P0 LDGSTS.E.BYPASS.LTC128B.128 [R9+0x2bc00], desc[UR36][R2.64+0x180], !P2 ;  /* 0x2bc0018002090fae */ /* 0x0001e2000d101d64 */
[----:B------:R-:W-:-:S02]  /*167f0*/  ISETP.GE.AND P0, PT, R4, 0x11, PT ;  /* 0x000000110400780c */ /* 0x000fc40003f06270 */
[----:B0-----:R-:W-:-:S11]  /*16800*/  MOV R2, R14 ;  /* 0x0000000e00027202 */ /* 0x001fd60000000f00 */
[----:B------:R-:W-:Y:S05]  /*16810*/  WARPSYNC.COLLECTIVE R15, `(.L_x_324) ;  /* 0x000000000f087348 */ /* 0x000fea0003c00000 */
[----:B------:R0:W1:Y:S02]  /*16820*/  SHFL.IDX P6, R14, R13, R12, R11 ;  /* 0x0000000c0d0e7389 */ /* 0x00006400000c000b */
[----:B01----:R-:W-:Y:S01]  /*16830*/  ENDCOLLECTIVE ;  /* 0x000000000000791b */ /* 0x003fe20003800000 */
.L_x_324:
[----:B------:R-:W-:Y:S01]  /*16840*/  @P0 IMAD R21, R7, 0x2, R22 ;  /* 0x0000000207150824 */ /* 0x000fe200078e0216 */
[----:B------:R-:W-:-:S05]  /*16850*/  @P0 LEA R2, P1, R32, R2, 0x1 ;  /* 0x0000000220020211 */ /* 0x000fca00078208ff */
[----:B------:R-:W-:-:S05]  /*16860*/  @P0 IMAD.X R3, RZ, RZ, R8, P1 ;  /* 0x000000ffff030224 */ /* 0x000fca00008e0608 */
[----:B------:R-:W-:Y:S01]  /*16870*/  @!PT LDS RZ, [RZ] ;  /* 0x00000000fffff984 */ /* 0x000fe20000000800 */
[----:B------:R-:W-:Y:S01]  /*16880*/  @!PT LDS RZ, [RZ] ;  /* 0x00000000fffff984 */ /* 0x000fe20000000800 */
[----:B------:R-:W-:Y:S01]  /*16890*/  @!PT LDS RZ, [RZ] ;  /* 0x00000000fffff984 */ /* 0x000fe20000000800 */
[----:B------:R0:W-:Y:S01]  /*168a0*/  @P0 LDGSTS.E.BYPASS.LTC128B.128 [R21+0x24c00], desc[UR36][R2.64], !P5 ;  /* 0x24c0000002150fae */ /* 0x0001e2000e901d64 */
[----:B------:R-:W-:-:S03]  /*168b0*/  IMAD.MOV.U32 R13, RZ, RZ, R0 ;  /* 0x000000ffff0d7224 */ /* 0x000fc600078e0000 */
[----:B------:R0:W-:Y:S04]  /*168c0*/  @P0 LDGSTS.E.BYPASS.LTC128B.128 [R21+0x27400], desc[UR36][R2.64+0x80], !P4 ;  /* 0x2740008002150fae */ /* 0x0001e8000e101d64 */
[----:B------:R0:W-:Y:S01]  /*168d0*/  @P0 LDGSTS.E.BYPASS.LTC128B.128 [R21+0x29c00], desc[UR36][R2.64+0x100], !P3 ;  /* 0x29c0010002150fae */ /* 0x0001e2000d901d64 */
[----:B------:R-:W-:-:S03]  /*168e0*/  IMAD.MOV.U32 R8, RZ, RZ, R14 ;  /* 0x000000ffff087224 */ /* 0x000fc600078e000e */
[----:B------:R0:W-:Y:S01]  /*168f0*/  @P0 LDGSTS.E.BYPASS.LTC128B.128 [R21+0x2c400], desc[UR36][R2.64+0x180], !P2 ;  /* 0x2c40018002150fae */ /* 0x0001e2000d101d64 */
[----:B------:R-:W-:-:S13]  /*16900*/  ISETP.GE.AND P0, PT, R4, 0x21, PT ;  /* 0x000000210400780c */ /* 0x000fda0003f06270 */
[----:B0-----:R-:W-:Y:S05]  /*16910*/  WARPSYNC.COLLECTIVE R15, `(.L_x_325) ;  /* 0x000000000f087348 */ /* 0x001fea0003c00000 */
[----:B------:R1:W2:Y:S02]  /*16920*/  SHFL.IDX P6, R14, R13, R12, R11 ;  /* 0x0000000c0d0e7389 */ /* 0x0002a400000c000b */
[----:B012---:R-:W-:Y:S01]  /*16930*/  ENDCOLLECTIVE ;  /* 0x000000000000791b */ /* 0x007fe20003800000 */
.L_x_325:
[----:B------:R-:W-:Y:S02]  /*16940*/  @P0 IMAD R9, R7, 0x2, R22 ;  /* 0x0000000207090824 */ /* 0x000fe400078e0216 */
[----:B------:R-:W-:Y:S02]  /*16950*/  IMAD.MOV.U32 R13, RZ, RZ, R6 ;  /* 0x000000ffff0d7224 */ /* 0x000fe400078e0006 */
[----:B------:R-:W-:Y:S02]  /*16960*/  IMAD.MOV.U32 R12, RZ, RZ, 0x3 ;  /* 0x00000003ff0c7424 */ /* 0x000fe400078e00ff */
[----:B------:R-:W-:-:S07]  /*16970*/  IMAD.MOV.U32 R2, RZ, RZ, R14 ;  /* 0x000000ffff027224 */ /* 0x000fce00078e000e */
[----:B------:R-:W-:Y:S05]  /*16980*/  WARPSYNC.COLLECTIVE R15, `(.L_x_326) ;  /* 0x000000000f087348 */ /* 0x000fea0003c00000 */
[----:B------:R0:W1:Y:S02]  /*16990*/  SHFL.IDX P6, R14, R13, R12, R11 ;  /* 0x0000000c0d0e7389 */ /* 0x00006400000c000b */
[----:B01----:R-:W-:Y:S01]  /*169a0*/  ENDCOLLECTIVE ;  /* 0x000000000000791b */ /* 0x003fe20003800000 */
.L_x_326:
        /* <DEDUP_REMOVED lines=15> */
.L_x_327:
[----:B------:R-:W-:Y:S01]  /*16aa0*/  @P0 LEA R21, R7, R22, 0x1 ;  /* 0x0000001607150211 */ /* 0x000fe200078e08ff */
[----:B------:R-:W-:Y:S02]  /*16ab0*/  IMAD.MOV.U32 R13, RZ, RZ, R6 ;  /* 0x000000ffff0d7224 */ /* 0x000fe400078e0006 */
[----:B------:R-:W-:Y:S02]  /*16ac0*/  IMAD.MOV.U32 R12, RZ, RZ, 0x4 ;  /* 0x00000004ff0c7424 */ /* 0x000fe400078e00ff */
[----:B------:R-:W-:-:S07]  /*16ad0*/  IMAD.MOV.U32 R2, RZ, RZ, R14 ;  /* 0x000000ffff027224 */ /* 0x000fce00078e000e */
[----:B------:R-:W-:Y:S05]  /*16ae0*/  WARPSYNC.COLLECTIVE R15, `(.L_x_328) ;  /* 0x000000000f087348 */ /* 0x000fea0003c00000 */
[----:B------:R0:W1:Y:S02]  /*16af0*/  SHFL.IDX P6, R14, R13, R12, R11 ;  /* 0x0000000c0d0e7389 */ /* 0x00006400000c000b */
[----:B01----:R-:W-:Y:S01]  /*16b00*/  ENDCOLLECTIVE ;  /* 0x000000000000791b */ /* 0x003fe20003800000 */
.L_x_328:
        /* <DEDUP_REMOVED lines=10> */
[----:B------:R0:W-:Y:S04]  /*16bb0*/  @P0 LDGSTS.E.BYPASS.LTC128B.128 [R21+0x2d400], desc[UR36][R2.64+0x180], !P2 ;  /* 0x2d40018002150fae */ /* 0x0001e8000d101d64 */
[----:B0-----:R-:W-:Y:S05]  /*16bc0*/  WARPSYNC.COLLECTIVE R15, `(.L_x_329) ;  /* 0x000000000f087348 */ /* 0x001fea0003c00000 */
[----:B------:R1:W2:Y:S02]  /*16bd0*/  SHFL.IDX P6, R14, R13, R12, R11 ;  /* 0x0000000c0d0e7389 */ /* 0x0002a400000c000b */
[----:B012---:R-:W-:Y:S01]  /*16be0*/  ENDCOLLECTIVE ;  /* 0x000000000000791b */ /* 0x007fe20003800000 */
.L_x_329:
[----:B------:R-:W-:Y:S01]  /*16bf0*/  IMAD.MOV.U32 R0, RZ, RZ, R14 ;  /* 0x000000ffff007224 */ /* 0x000fe200078e000e */
[----:B------:R-:W-:Y:S06]  /*16c00*/  BRA `(.L_x_330) ;  /* 0xffffffbc00807947 */ /* 0x000fec000383ffff */
.L_x_260:
[----:B------:R-:W-:Y:S02]  /*16c10*/  IMAD.MOV.U32 R13, RZ, RZ, R4 ;  /* 0x000000ffff0d7224 */ /* 0x000fe400078e0004 */
[----:B------:R-:W-:Y:S02]  /*16c20*/  IMAD.MOV.U32 R12, RZ, RZ, RZ ;  /* 0x000000ffff0c7224 */ /* 0x000fe400078e00ff */
[----:B------:R-:W-:Y:S02]  /*16c30*/  IMAD.MOV.U32 R11, RZ, RZ, 0x181f ;  /* 0x0000181fff0b7424 */ /* 0x000fe400078e00ff */
[----:B------:R-:W-:Y:S02]  /*16c40*/  IMAD.MOV.U32 R15, RZ, RZ, -0x1 ;  /* 0xffffffffff0f7424 */ /* 0x000fe400078e00ff */
[----:B-----5:R-:W-:Y:S02]  /*16c50*/  IMAD R6, R10, R6, RZ ;  /* 0x000000060a067224 */ /* 0x020fe400078e02ff */
[----:B------:R-:W-:-:S07]  /*16c60*/  IMAD.IADD R0, R9, 0x1, R0 ;  /* 0x0000000109007824 */ /* 0x000fce00078e0200 */
[----:B------:R-:W-:Y:S05]  /*16c70*/  WARPSYNC.COLLECTIVE R15, `(.L_x_331) ;  /* 0x000000000f087348 */ /* 0x000fea0003c00000 */
[----:B------:R0:W1:Y:S02]  /*16c80*/  SHFL.IDX P6, R14, R13, R12, R11 ;  /* 0x0000000c0d0e7389 */ /* 0x00006400000c000b */
[----:B01----:R-:W-:Y:S01]  /*16c90*/  ENDCOLLECTIVE ;  /* 0x000000000000791b */ /* 0x003fe20003800000 */
.L_x_331:
[C---:B------:R-:W-:Y:S01]  /*16ca0*/  VIADD R7, R0.reuse, 0x10 ;  /* 0x0000001000077836 */ /* 0x040fe20000000000 */
[----:B------:R-:W-:Y:S01]  /*16cb0*/  ISETP.GE.AND P0, PT, R0, R6, PT ;  /* 0x000000060000720c */ /* 0x000fe20003f06270 */
[----:B------:R-:W-:Y:S02]  /*16cc0*/  IMAD.MOV.U32 R13, RZ, RZ, R5 ;  /* 0x000000ffff0d7224 */ /* 0x000fe400078e0005 */
[----:B------:R-:W-:-:S10]  /*16cd0*/  IMAD.MOV.U32 R2, RZ, RZ, R14 ;  /* 0x000000ffff027224 */ /* 0x000fd400078e000e */
[----:B------:R-:W-:Y:S05]  /*16ce0*/  WARPSYNC.COLLECTIVE R15, `(.L_x_332) ;  /* 0x000000000f087348 */ /* 0x000fea0003c00000 */
[----:B------:R0:W1:Y:S02]  /*16cf0*/  SHFL.IDX P6, R14, R13, R12, R11 ;  /* 0x0000000c0d0e7389 */ /* 0x00006400000c000b */
[----:B01----:R-:W-:Y:S01]  /*16d00*/  ENDCOLLECTIVE ;  /* 0x000000000000791b */ /* 0x003fe20003800000 */
.L_x_332:
[----:B------:R-:W-:Y:S01]  /*16d10*/  MOV R13, R4 ;  /* 0x00000004000d7202 */ /* 0x000fe20000000f00 */
[----:B------:R-:W-:Y:S01]  /*16d20*/  IMAD.MOV.U32 R12, RZ, RZ, 0x1 ;  /* 0x00000001ff0c7424 */ /* 0x000fe200078e00ff */
[----:B------:R-:W-:-:S05]  /*16d30*/  @!P0 LEA R14, P5, R32, R14, 0x1 ;  /* 0x0000000e200e8211 */ /* 0x000fca00078a08ff */
[----:B------:R-:W-:Y:S02]  /*16d40*/  @!P0 IMAD.X R3, RZ, RZ, R2, P5 ;  /* 0x000000ffff038224 */ /* 0x000fe400028e0602 */
[----:B------:R-:W-:-:S07]  /*16d50*/  @!P0 IMAD.MOV.U32 R2, RZ, RZ, R14 ;  /* 0x000000ffff028224 */ /* 0x000fce00078e000e */
[----:B------:R-:W-:Y:S05]  /*16d60*/  WARPSYNC.COLLECTIVE R15, `(.L_x_333) ;  /* 0x000000000f087348 */ /* 0x000fea0003c00000 */
[----:B------:R0:W1:Y:S02]  /*16d70*/  SHFL.IDX P6, R14, R13, R12, R11 ;  /* 0x0000000c0d0e7389 */ /* 0x00006400000c000b */
[----:B01----:R-:W-:Y:S01]  /*16d80*/  ENDCOLLECTIVE ;  /* 0x000000000000791b */ /* 0x003fe20003800000 */
.L_x_333:
[----:B------:R-:W-:Y:S01]  /*16d90*/  @!PT LDS RZ, [RZ] ;  /* 0x00000000fffff984 */ /* 0x000fe20000000800 */
[----:B------:R-:W-:Y:S01]  /*16da0*/  @!PT LDS RZ, [RZ] ;  /* 0x00000000fffff984 */ /* 0x000fe20000000800 */
[----:B------:R-:W-:Y:S01]  /*16db0*/  @!PT LDS RZ, [RZ] ;  /* 0x00000000fffff984 */ /* 0x000fe20000000800 */
[----:B------:R-:W-:Y:S04]  /*16dc0*/  @!P0 LDGSTS.E.BYPASS.LTC128B.128 [R33+0x14400], desc[UR36][R2.64], !P4 ;  /* 0x1440000002218fae */ /* 0x000fe8000e101d64 */
[----:B------:R-:W-:Y:S04]  /*16dd0*/  @!P0 LDGSTS.E.BYPASS.LTC128B.128 [R33+0x18400], desc[UR36][R2.64+0x80], !P3 ;  /* 0x1840008002218fae */ /* 0x000fe8000d901d64 */
[----:B------:R-:W-:Y:S01]  /*16de0*/  @!P0 LDGSTS.E.BYPASS.LTC128B.128 [R33+0x1c400], desc[UR36][R2.64+0x100], !P2 ;  /* 0x1c40010002218fae */ /* 0x000fe2000d101d64 */
[----:B------:R-:W-:-:S03]  /*16df0*/  IMAD.MOV.U32 R13, RZ, RZ, R5 ;  /* 0x000000ffff0d7224 */ /* 0x000fc600078e0005 */
[----:B------:R0:W-:Y:S01]  /*16e00*/  @!P0 LDGSTS.E.BYPASS.LTC128B.128 [R33+0x20400], desc[UR36][R2.64+0x180], !P1 ;  /* 0x2040018002218fae */ /* 0x0001e2000c901d64 */
[----:B------:R-:W-:Y:S01]  /*16e10*/  ISETP.GE.AND P0, PT, R7, R6, PT ;  /* 0x000000060700720c */ /* 0x000fe20003f06270 */
[----:B0-----:R-:W-:-:S12]  /*16e20*/  IMAD.MOV.U32 R2, RZ, RZ, R14 ;  /* 0x000000ffff027224 */ /* 0x001fd800078e000e */
[----:B------:R-:W-:Y:S05]  /*16e30*/  WARPSYNC.COLLECTIVE R15, `(.L_x_334) ;  /* 0x000000000f087348 */ /* 0x000fea0003c00000 */
[----:B------:R0:W1:Y:S02]  /*16e40*/  SHFL.IDX P6, R14, R13, R12, R11 ;  /* 0x0000000c0d0e7389 */ /* 0x00006400000c000b */
[----:B01----:R-:W-:Y:S01]  /*16e50*/  ENDCOLLECTIVE ;  /* 0x000000000000791b */ /* 0x003fe20003800000 */
.L_x_334:
[----:B------:R-:W-:Y:S02]  /*16e60*/  IMAD.MOV.U32 R13, RZ, RZ, R4 ;  /* 0x000000ffff0d7224 */ /* 0x000fe400078e0004 */
[----:B------:R-:W-:Y:S01]  /*16e70*/  IMAD.MOV.U32 R12, RZ, RZ, 0x2 ;  /* 0x00000002ff0c7424 */ /* 0x000fe200078e00ff */
[----:B------:R-:W-:-:S05]  /*16e80*/  @!P0 LEA R14, P5, R32, R14, 0x1 ;  /* 0x0000000e200e8211 */ /* 0x000fca00078a08ff */
[----:B------:R-:W-:Y:S02]  /*16e90*/  @!P0 IMAD.X R7, RZ, RZ, R2, P5 ;  /* 0x000000ffff078224 */ /* 0x000fe400028e0602 */
[----:B------:R-:W-:-:S07]  /*16ea0*/  @!P0 IMAD.MOV.U32 R2, RZ, RZ, R14 ;  /* 0x000000ffff028224 */ /* 0x000fce00078e000e */
[----:B------:R-:W-:Y:S05]  /*16eb0*/  WARPSYNC.COLLECTIVE R15, `(.L_x_335) ;  /* 0x000000000f087348 */ /* 0x000fea0003c00000 */
[----:B------:R0:W1:Y:S02]  /*16ec0*/  SHFL.IDX P6, R14, R13, R12, R11 ;  /* 0x0000000c0d0e7389 */ /* 0x00006400000c000b */
[----:B01----:R-:W-:Y:S01]  /*16ed0*/  ENDCOLLECTIVE ;  /* 0x000000000000791b */ /* 0x003fe20003800000 */
.L_x_335:
[----:B------:R-:W-:Y:S02]  /*16ee0*/  @!P0 IMAD.MOV.U32 R3, RZ, RZ, R7 ;  /* 0x000000ffff038224 */ /* 0x000fe400078e0007 */
[----:B------:R-:W-:-:S03]  /*16ef0*/  VIADD R7, R0, 0x20 ;  /* 0x0000002000077836 */ /* 0x000fc60000000000 */
[----:B------:R-:W-:Y:S01]  /*16f00*/  @!PT LDS RZ, [RZ] ;  /* 0x00000000fffff984 */ /* 0x000fe20000000800 */
[----:B------:R-:W-:Y:S01]  /*16f10*/  @!PT LDS RZ, [RZ] ;  /* 0x00000000fffff984 */ /* 0x000fe20000000800 */
[----:B------:R-:W-:Y:S01]  /*16f20*/  @!PT LDS RZ, [RZ] ;  /* 0x00000000fffff984 */ /* 0x000fe20000000800 */
[----:B------:R-:W-:Y:S04]  /*16f30*/  @!P0 LDGSTS.E.BYPASS.LTC128B.128 [R33+0x14c00], desc[UR36][R2.64], !P4 ;  /* 0x14c0000002218fae */ /* 0x000fe8000e101d64 */
[----:B------:R-:W-:Y:S01]  /*16f40*/  @!P0 LDGSTS.E.BYPASS.LTC128B.128 [R33+0x18c00], desc[UR36][R2.64+0x80], !P3 ;  /* 0x18c0008002218fae */ /* 0x000fe2000d901d64 */
[----:B------:R-:W-:-:S03]  /*16f50*/  IMAD.MOV.U32 R13, RZ, RZ, R5 ;  /* 0x000000ffff0d7224 */ /* 0x000fc600078e0005 */
[----:B------:R-:W-:Y:S04]  /*16f60*/  @!P0 LDGSTS.E.BYPASS.LTC128B.128 [R33+0x1cc00], desc[UR36][R2.64+0x100], !P2 ;  /* 0x1cc0010002218fae */ /* 0x000fe8000d101d64 */
[----:B------:R0:W-:Y:S01]  /*16f70*/  @!P0 LDGSTS.E.BYPASS.LTC128B.128 [R33+0x20c00], desc[UR36][R2.64+0x180], !P1 ;  /* 0x20c0018002218fae */ /* 0x0001e2000c901d64 */
[----:B------:R-:W-:Y:S01]  /*16f80*/  ISETP.GE.AND P0, PT, R7, R6, PT ;  /* 0x000000060700720c */ /* 0x000fe20003f06270 */
[----:B0-----:R-:W-:-:S12]  /*16f90*/  IMAD.MOV.U32 R2, RZ, RZ, R14 ;  /* 0x000000ffff027224 */ /* 0x001fd800078e000e */
[----:B------:R-:W-:Y:S05]  /*16fa0*/  WARPSYNC.COLLECTIVE R15, `(.L_x_336) ;  /* 0x000000000f087348 */ /* 0x000fea0003c00000 */
[----:B------:R0:W1:Y:S02]  /*16fb0*/  SHFL.IDX P6, R14, R13, R12, R11 ;  /* 0x0000000c0d0e7389 */ /* 0x00006400000c000b */
[----:B01----:R-:W-:Y:S01]  /*16fc0*/  ENDCOLLECTIVE ;  /* 0x000000000000791b */ /* 0x003fe20003800000 */
.L_x_336:
        /* <DEDUP_REMOVED lines=8> */
.L_x_337:
        /* <DEDUP_REMOVED lines=15> */
.L_x_338:
        /* <DEDUP_REMOVED lines=8> */
.L_x_339:
        /* <DEDUP_REMOVED lines=15> */
.L_x_340:
        /* <DEDUP_REMOVED lines=8> */
.L_x_341:
        /* <DEDUP_REMOVED lines=15> */
.L_x_342:
        /* <DEDUP_REMOVED lines=8> */
.L_x_343:
        /* <DEDUP_REMOVED lines=15> */
.L_x_344:
[----:B------:R-:W-:Y:S01]  /*17590*/  IMAD.MOV.U32 R13, RZ, RZ, R4 ;  /* 0x000000ffff0d7224 */ /* 0x000fe200078e0004 */
[----:B------:R-:W-:Y:S02]  /*175a0*/  MOV R12, 0x7 ;  /* 0x00000007000c7802 */ /* 0x000fe40000000f00 */
[----:B------:R-:W-:-:S05]  /*175b0*/  @!P0 LEA R14, P5, R32, R14, 0x1 ;  /* 0x0000000e200e8211 */ /* 0x000fca00078a08ff */
[----:B------:R-:W-:Y:S02]  /*175c0*/  @!P0 IMAD.X R7, RZ, RZ, R2, P5 ;  /* 0x000000ffff078224 */ /* 0x000fe400028e0602 */
[----:B------:R-:W-:-:S07]  /*175d0*/  @!P0 IMAD.MOV.U32 R2, RZ, RZ, R14 ;  /* 0x000000ffff028224 */ /* 0x000fce00078e000e */
[----:B------:R-:W-:Y:S05]  /*175e0*/  WARPSYNC.COLLECTIVE R15, `(.L_x_345) ;  /* 0x000000000f087348 */ /* 0x000fea0003c00000 */
[----:B------:R0:W1:Y:S02]  /*175f0*/  SHFL.IDX P6, R14, R13, R12, R11 ;  /* 0x0000000c0d0e7389 */ /* 0x00006400000c000b */
[----:B01----:R-:W-:Y:S01]  /*17600*/  ENDCOLLECTIVE ;  /* 0x000000000000791b */ /* 0x003fe20003800000 */
.L_x_345:
[----:B------:R-:W-:-:S05]  /*17610*/  @!P0 IMAD.MOV.U32 R3, RZ, RZ, R7 ;  /* 0x000000ffff038224 */ /* 0x000fca00078e0007 */
[----:B------:R-:W-:Y:S01]  /*17620*/  @!PT LDS RZ, [RZ] ;  /* 0x00000000fffff984 */ /* 0x000fe20000000800 */
[----:B------:R-:W-:Y:S01]  /*17630*/  @!PT LDS RZ, [RZ] ;  /* 0x00000000fffff984 */ /* 0x000fe20000000800 */
[----:B------:R-:W-:Y:S01]  /*17640*/  @!PT LDS RZ, [RZ] ;  /* 0x00000000fffff984 */ /* 0x000fe20000000800 */
[----:B------:R0:W-:Y:S04]  /*17650*/  @!P0 LDGSTS.E.BYPASS.LTC128B.128 [R33+0x17400], desc[UR36][R2.64], !P4 ;  /* 0x1740000002218fae */ /* 0x0001e8000e101d64 */
[----:B------:R0:W-:Y:S01]  /*17660*/  @!P0 LDGSTS.E.BYPASS.LTC128B.128 [R33+0x1b400], desc[UR36][R2.64+0x80], !P3 ;  /* 0x1b40008002218fae */ /* 0x0001e2000d901d64 */
[----:B------:R-:W-:-:S03]  /*17670*/  IMAD.MOV.U32 R13, RZ, RZ, R5 ;  /* 0x000000ffff0d7224 */ /* 0x000fc600078e0005 */
[----:B------:R0:W-:Y:S04]  /*17680*/  @!P0 LDGSTS.E.BYPASS.LTC128B.128 [R33+0x1f400], desc[UR36][R2.64+0x100], !P2 ;  /* 0x1f40010002218fae */ /* 0x0001e8000d101d64 */
[----:B------:R0:W-:Y:S01]  /*17690*/  @!P0 LDGSTS.E.BYPASS.LTC128B.128 [R33+0x23400], desc[UR36][R2.64+0x180], !P1 ;  /* 0x2340018002218fae */ /* 0x0001e2000c901d64 */
[----:B------:R-:W-:-:S07]  /*176a0*/  IMAD.MOV.U32 R7, RZ, RZ, R14 ;  /* 0x000000ffff077224 */ /* 0x000fce00078e000e */
[----:B0-----:R-:W-:Y:S05]  /*176b0*/  WARPSYNC.COLLECTIVE R15, `(.L_x_346) ;  /* 0x000000000f087348 */ /* 0x001fea0003c00000 */
[----:B------:R1:W2:Y:S02]  /*176c0*/  SHFL.IDX P6, R14, R13, R12, R11 ;  /* 0x0000000c0d0e7389 */ /* 0x0002a400000c000b */
[----:B012---:R-:W-:Y:S01]  /*176d0*/  ENDCOLLECTIVE ;  /* 0x000000000000791b */ /* 0x007fe20003800000 */
.L_x_346:
[----:B------:R-:W-:Y:S05]  /*176e0*/  BRA `(.L_x_347) ;  /* 0xffffffc000007947 */ /* 0x000fea000383ffff */
.L_x_265:
[----:B0-----:R0:W3:Y:S02]  /*176f0*/  SYNCS.PHASECHK.TRANS64.TRYWAIT P0, [R22+URZ+0x38820], R3 ;  /* 0x03882003160075a7 */ /* 0x0010e4000800017f */
[----:B---3--:R-:W-:Y:S05]  /*17700*/  @!P0 NANOSLEEP.SYNCS 0x989680 ;  /* 0x009896800000895d */ /* 0x008fea0003900000 */
[----:B------:R-:W3:Y:S02]  /*17710*/  @!P0 SYNCS.PHASECHK.TRANS64 P0, [R22+URZ+0x38820], R3 ;  /* 0x03882003160085a7 */ /* 0x000ee4000800007f */
[----:B---3--:R-:W-:Y:S05]  /*17720*/  @!P0 BRA `(.L_x_265) ;  /* 0xfffffffc00f08947 */ /* 0x008fea000383ffff */
[----:B------:R-:W-:Y:S05]  /*17730*/  BRA `(.L_x_348) ;  /* 0xffffffc0007c7947 */ /* 0x000fea000383ffff */
.L_x_270:
[----:B0-----:R0:W1:Y:S02]  /*17740*/  SYNCS.PHASECHK.TRANS64.TRYWAIT P0, [R6+URZ+0x38840], R3 ;  /* 0x03884003060075a7 */ /* 0x001064000800017f */
[----:B-1----:R-:W-:Y:S05]  /*17750*/  @!P0 NANOSLEEP.SYNCS 0x989680 ;  /* 0x009896800000895d */ /* 0x002fea0003900000 */
[----:B------:R-:W1:Y:S02]  /*17760*/  @!P0 SYNCS.PHASECHK.TRANS64 P0, [R6+URZ+0x38840], R3 ;  /* 0x03884003060085a7 */ /* 0x000e64000800007f */
[----:B-1----:R-:W-:Y:S05]  /*17770*/  @!P0 BRA `(.L_x_270) ;  /* 0xfffffffc00f08947 */ /* 0x002fea000383ffff */
[----:B------:R-:W-:Y:S05]  /*17780*/  BRA `(.L_x_349) ;  /* 0xffffffc4005c7947 */ /* 0x000fea000383ffff */
.L_x_271:
[----:B------:R-:W-:Y:S01]  /*17790*/  BSSY B1, `(.L_x_350) ;  /* 0x0000008000017945 */ /* 0x000fe20003800000 */
[----:B------:R-:W-:Y:S02]  /*177a0*/  IMAD.MOV.U32 R13, RZ, RZ, R10 ;  /* 0x000000ffff0d7224 */ /* 0x000fe400078e000a */
[----:B------:R-:W-:Y:S02]  /*177b0*/  IMAD.MOV.U32 R12, RZ, RZ, RZ ;  /* 0x000000ffff0c7224 */ /* 0x000fe400078e00ff */
[----:B------:R-:W-:Y:S02]  /*177c0*/  IMAD.MOV.U32 R11, RZ, RZ, 0x181f ;  /* 0x0000181fff0b7424 */ /* 0x000fe400078e00ff */
[----:B------:R-:W-:-:S07]  /*177d0*/  IMAD.MOV.U32 R15, RZ, RZ, -0x1 ;  /* 0xffffffffff0f7424 */ /* 0x000fce00078e00ff */
[----:B------:R-:W-:Y:S05]  /*177e0*/  WARPSYNC.COLLECTIVE R15, `(.L_x_351) ;  /* 0x000000000f087348 */ /* 0x000fea0003c00000 */
[----:B------:R0:W1:Y:S02]  /*177f0*/  SHFL.IDX P6, R14, R13, R12, R11 ;  /* 0x0000000c0d0e7389 */ /* 0x00006400000c000b */
[----:B01----:R-:W-:Y:S01]  /*17800*/  ENDCOLLECTIVE ;  /* 0x000000000000791b */ /* 0x003fe20003800000 */
.L_x_351:
[----:B------:R-:W-:Y:S05]  /*17810*/  BSYNC B1 ;  /* 0x0000000000017941 */ /* 0x000fea0003800000 */
.L_x_350:
[----:B------:R-:W-:Y:S01]  /*17820*/  IMAD.MOV.U32 R13, RZ, RZ, R8 ;  /* 0x000000ffff0d7224 */ /* 0x000fe200078e0008 */
[----:B------:R-:W-:Y:S01]  /*17830*/  LOP3.LUT R23, R23, 0xfffff7ff, RZ, 0xc0, !PT ;  /* 0xfffff7ff17177812 */ /* 0x000fe200078ec0ff */
[----:B------:R-:W-:Y:S02]  /*17840*/  IMAD.MOV.U32 R12, RZ, RZ, RZ ;  /* 0x000000ffff0c7224 */ /* 0x000fe400078e00ff */
[----:B------:R-:W-:Y:S01]  /*17850*/  IMAD.MOV.U32 R11, RZ, RZ, 0x181f ;  /* 0x0000181fff0b7424 */ /* 0x000fe200078e00ff */
[----:B------:R-:W-:Y:S01]  /*17860*/  @P3 LOP3.LUT R23, R23, 0x800, RZ, 0xfc, !PT ;  /* 0x0000080017173812 */ /* 0x000fe200078efcff */
[----:B------:R-:W-:Y:S02]  /*17870*/  IMAD.MOV.U32 R15, RZ, RZ, -0x1 ;  /* 0xffffffffff0f7424 */ /* 0x000fe400078e00ff */
[----:B------:R-:W-:Y:S01]  /*17880*/  IMAD.MOV.U32 R3, RZ, RZ, R14 ;  /* 0x000000ffff037224 */ /* 0x000fe200078e000e */
[----:B------:R-:W-:Y:S01]  /*17890*/  LOP3.LUT P3, RZ, R23, 0x10, RZ, 0xc0, !PT ;  /* 0x0000001017ff7812 */ /* 0x000fe2000786c0ff */
[----:B------:R-:W-:-:S12]  /*178a0*/  IMAD.SHL.U32 R0, R32, 0x2, RZ ;  /* 0x0000000220007824 */ /* 0x000fd800078e00ff */
[----:B------:R-:W-:Y:S05]  /*178b0*/  WARPSYNC.COLLECTIVE R15, `(.L_x_352) ;  /* 0x000000000f087348 */ /* 0x000fea0003c00000 */
[----:B------:R0:W1:Y:S02]  /*178c0*/  SHFL.IDX P6, R14, R13, R12, R11 ;  /* 0x0000000c0d0e7389 */ /* 0x00006400000c000b */
[----:B01----:R-:W-:Y:S01]  /*178d0*/  ENDCOLLECTIVE ;  /* 0x000000000000791b */ /* 0x003fe20003800000 */
.L_x_352:
[----:B------:R-:W-:Y:S01]  /*178e0*/  LOP3.LUT R23, R23, 0xfffffbff, RZ, 0xc0, !PT ;  /* 0xfffffbff17177812 */ /* 0x000fe200078ec0ff */
[----:B------:R-:W-:-:S03]  /*178f0*/  IMAD R9, R9, 0x2, R22 ;  /* 0x0000000209097824 */ /* 0x000fc600078e0216 */
[----:B------:R-:W-:-:S04]  /*17900*/  @P2 LOP3.LUT R23, R23, 0x400, RZ, 0xfc, !PT ;  /* 0x0000040017172812 */ /* 0x000fc800078efcff */
[C---:B------:R-:W-:Y:S02]  /*17910*/  LOP3.LUT P2, RZ, R23.reuse, 0x8, RZ, 0xc0, !PT ;  /* 0x0000000817ff7812 */ /* 0x040fe4000784c0ff */
[----:B------:R-:W-:Y:S02]  /*17920*/  LOP3.LUT R23, R23, 0xfffffdff, RZ, 0xc0, !PT ;  /* 0xfffffdff17177812 */ /* 0x000fe400078ec0ff */
[----:B------:R-:W-:Y:S01]  /*17930*/  MOV R13, R10 ;  /* 0x0000000a000d7202 */ /* 0x000fe20000000f00 */
[----:B------:R-:W-:Y:S01]  /*17940*/  IMAD.MOV.U32 R12, RZ, RZ, 0x1 ;  /* 0x00000001ff0c7424 */ /* 0x000fe200078e00ff */
[----:B------:R-:W-:-:S04]  /*17950*/  @P1 LOP3.LUT R23, R23, 0x200, RZ, 0xfc, !PT ;  /* 0x0000020017171812 */ /* 0x000fc800078efcff */
[----:B------:R-:W-:Y:S01]  /*17960*/  LOP3.LUT P1, RZ, R23, 0x4, RZ, 0xc0, !PT ;  /* 0x0000000417ff7812 */ /* 0x000fe2000782c0ff */
[----:B------:R-:W-:-:S12]  /*17970*/  IMAD.MOV.U32 R2, RZ, RZ, R14 ;  /* 0x000000ffff027224 */ /* 0x000fd800078e000e */
[----:B------:R-:W-:Y:S05]  /*17980*/  WARPSYNC.COLLECTIVE R15, `(.L_x_353) ;  /* 0x000000000f087348 */ /* 0x000fea0003c00000 */
[----:B------:R0:W1:Y:S02]  /*17990*/  SHFL.IDX P6, R14, R13, R12, R11 ;  /* 0x0000000c0d0e7389 */ /* 0x00006400000c000b */
[----:B01----:R-:W-:Y:S01]  /*179a0*/  ENDCOLLECTIVE ;  /* 0x000000000000791b */ /* 0x003fe20003800000 */
.L_x_353:
[----:B------:R-:W-:-:S05]  /*179b0*/  IADD3 R2, P0, R2, R0, RZ ;  /* 0x0000000002027210 */ /* 0x000fca0007f1e0ff */
[----:B------:R-:W-:-:S05]  /*179c0*/  IMAD.X R3, RZ, RZ, R3, P0 ;  /* 0x000000ffff037224 */ /* 0x000fca00000e0603 */
[----:B------:R-:W-:Y:S01]  /*179d0*/  @!PT LDS RZ, [RZ] ;  /* 0x00000000fffff984 */ /* 0x000fe20000000800 */
[----:B------:R-:W-:Y:S01]  /*179e0*/  @!PT LDS RZ, [RZ] ;  /* 0x00000000fffff984 */ /* 0x000fe20000000800 */
[----:B------:R-:W-:Y:S01]  /*179f0*/  @!PT LDS RZ, [RZ] ;  /* 0x00000000fffff984 */ /* 0x000fe20000000800 */
[----:B------:R0:W-:Y:S01]  /*17a00*/  LDGSTS.E.BYPASS.LTC128B.128 [R9+0x24400], desc[UR36][R2.64], !P3 ;  /* 0x2440000002097fae */ /* 0x0001e2000d901d64 */
[----:B------:R-:W-:-:S03]  /*17a10*/  IMAD.MOV.U32 R13, RZ, RZ, R8 ;  /* 0x000000ffff0d7224 */ /* 0x000fc600078e0008 */
[----:B------:R0:W-:Y:S04]  /*17a20*/  LDGSTS.E.BYPASS.LTC128B.128 [R9+0x26c00], desc[UR36][R2.64+0x80], !P2 ;  /* 0x26c0008002097fae */ /* 0x0001e8000d101d64 */
[----:B------:R0:W-:Y:S01]  /*17a30*/  LDGSTS.E.BYPASS.LTC128B.128 [R9+0x29400], desc[UR36][R2.64+0x100], !P1 ;  /* 0x2940010002097fae */ /* 0x0001e2000c901d64 */
[----:B------:R-:W-:-:S03]  /*17a40*/  IMAD.MOV.U32 R35, RZ, RZ, R14 ;  /* 0x000000ffff237224 */ /* 0x000fc600078e000e */
[----:B------:R0:W-:Y:S04]  /*17a50*/  LDGSTS.E.BYPASS.LTC128B.128 [R9+0x2bc00], desc[UR36][R2.64+0x180], !P5 ;  /* 0x2bc0018002097fae */ /* 0x0001e8000e901d64 */
[----:B0-----:R-:W-:Y:S05]  /*17a60*/  WARPSYNC.COLLECTIVE R15, `(.L_x_354) ;  /* 0x000000000f087348 */ /* 0x001fea0003c00000 */
[----:B------:R1:W2:Y:S02]  /*17a70*/  SHFL.IDX P6, R14, R13, R12, R11 ;  /* 0x0000000c0d0e7389 */ /* 0x0002a400000c000b */
[----:B012---:R-:W-:Y:S01]  /*17a80*/  ENDCOLLECTIVE ;  /* 0x000000000000791b */ /* 0x007fe20003800000 */
.L_x_354:
[----:B------:R-:W-:Y:S02]  /*17a90*/  IMAD.MOV.U32 R13, RZ, RZ, R10 ;  /* 0x000000ffff0d7224 */ /* 0x000fe400078e000a */
[----:B------:R-:W-:Y:S02]  /*17aa0*/  IMAD.MOV.U32 R12, RZ, RZ, 0x2 ;  /* 0x00000002ff0c7424 */ /* 0x000fe400078e00ff */
[----:B------:R-:W-:-:S07]  /*17ab0*/  IMAD.MOV.U32 R2, RZ, RZ, R14 ;  /* 0x000000ffff027224 */ /* 0x000fce00078e000e */
[----:B------:R-:W-:Y:S05]  /*17ac0*/  WARPSYNC.COLLECTIVE R15, `(.L_x_355) ;  /* 0x000000000f087348 */ /* 0x000fea0003c00000 */
[----:B------:R0:W1:Y:S02]  /*17ad0*/  SHFL.IDX P6, R14, R13, R12, R11 ;  /* 0x0000000c0d0e7389 */ /* 0x00006400000c000b */
[----:B01----:R-:W-:Y:S01]  /*17ae0*/  ENDCOLLECTIVE ;  /* 0x000000000000791b */ /* 0x003fe20003800000 */
.L_x_355:
        /* <DEDUP_REMOVED lines=14> */
.L_x_356:
[----:B------:R-:W-:Y:S02]  /*17bd0*/  IMAD.MOV.U32 R13, RZ, RZ, R10 ;  /* 0x000000ffff0d7224 */ /* 0x000fe400078e000a */
[----:B------:R-:W-:Y:S02]  /*17be0*/  IMAD.MOV.U32 R12, RZ, RZ, 0x3 ;  /* 0x00000003ff0c7424 */ /* 0x000fe400078e00ff */
[----:B------:R-:W-:-:S07]  /*17bf0*/  IMAD.MOV.U32 R2, RZ, RZ, R14 ;  /* 0x000000ffff027224 */ /* 0x000fce00078e000e */
[----:B------:R-:W-:Y:S05]  /*17c00*/  WARPSYNC.COLLECTIVE R15, `(.L_x_357) ;  /* 0x000000000f087348 */ /* 0x000fea0003c00000 */
[----:B------:R0:W1:Y:S02]  /*17c10*/  SHFL.IDX P6, R14, R13, R12, R11 ;  /* 0x0000000c0d0e7389 */ /* 0x00006400000c000b */
[----:B01----:R-:W-:Y:S01]  /*17c20*/  ENDCOLLECTIVE ;  /* 0x000000000000791b */ /* 0x003fe20003800000 */
.L_x_357:
        /* <DEDUP_REMOVED lines=14> */
.L_x_358:
[----:B------:R-:W-:Y:S02]  /*17d10*/  IMAD.MOV.U32 R13, RZ, RZ, R10 ;  /* 0x000000ffff0d7224 */ /* 0x000fe400078e000a */
[----:B------:R-:W-:Y:S01]  /*17d20*/  IMAD.MOV.U32 R12, RZ, RZ, 0x4 ;  /* 0x00000004ff0c7424 */ /* 0x000fe200078e00ff */
[----:B------:R-:W-:-:S07]  /*17d30*/  MOV R2, R14 ;  /* 0x0000000e00027202 */ /* 0x000fce0000000f00 */
[----:B------:R-:W-:Y:S05]  /*17d40*/  WARPSYNC.COLLECTIVE R15, `(.L_x_359) ;  /* 0x000000000f087348 */ /* 0x000fea0003c00000 */
[----:B------:R0:W1:Y:S02]  /*17d50*/  SHFL.IDX P6, R14, R13, R12, R11 ;  /* 0x0000000c0d0e7389 */ /* 0x00006400000c000b */
[----:B01----:R-:W-:Y:S01]  /*17d60*/  ENDCOLLECTIVE ;  /* 0x000000000000791b */ /* 0x003fe20003800000 */
.L_x_359:
[----:B------:R-:W-:-:S05]  /*17d70*/  IADD3 R2, P0, R2, R0, RZ ;  /* 0x0000000002027210 */ /* 0x000fca0007f1e0ff */
[----:B------:R-:W-:-:S05]  /*17d80*/  IMAD.X R3, RZ, RZ, R35, P0 ;  /* 0x000000ffff037224 */ /* 0x000fca00000e0623 */
[----:B------:R-:W-:Y:S01]  /*17d90*/  @!PT LDS RZ, [RZ] ;  /* 0x00000000fffff984 */ /* 0x000fe20000000800 */
[----:B------:R-:W-:Y:S01]  /*17da0*/  @!PT LDS RZ, [RZ] ;  /* 0x00000000fffff984 */ /* 0x000fe20000000800 */
[----:B------:R-:W-:Y:S01]  /*17db0*/  @!PT LDS RZ, [RZ] ;  /* 0x00000000fffff984 */ /* 0x000fe20000000800 */
[----:B------:R0:W-:Y:S01]  /*17dc0*/  LDGSTS.E.BYPASS.LTC128B.128 [R9+0x25c00], desc[UR36][R2.64], !P3 ;  /* 0x25c0000002097fae */ /* 0x0001e2000d901d64 */
[C---:B------:R-:W-:Y:S01]  /*17dd0*/  LOP3.LUT P3, RZ, R23.reuse, 0x800, RZ, 0xc0, !PT ;  /* 0x0000080017ff7812 */ /* 0x040fe2000786c0ff */
[----:B------:R-:W-:Y:S02]  /*17de0*/  IMAD.MOV.U32 R13, RZ, RZ, R8 ;  /* 0x000000ffff0d7224 */ /* 0x000fe400078e0008 */
[----:B------:R0:W-:Y:S01]  /*17df0*/  LDGSTS.E.BYPASS.LTC128B.128 [R9+0x28400], desc[UR36][R2.64+0x80], !P2 ;  /* 0x2840008002097fae */ /* 0x0001e2000d101d64 */
[----:B------:R-:W-:-:S03]  /*17e00*/  LOP3.LUT P2, RZ, R23, 0x400, RZ, 0xc0, !PT ;  /* 0x0000040017ff7812 */ /* 0x000fc6000784c0ff */
[----:B------:R0:W-:Y:S01]  /*17e10*/  LDGSTS.E.BYPASS.LTC128B.128 [R9+0x2ac00], desc[UR36][R2.64+0x100], !P1 ;  /* 0x2ac0010002097fae */ /* 0x0001e2000c901d64 */
[----:B------:R-:W-:Y:S01]  /*17e20*/  LOP3.LUT P1, RZ, R23, 0x200, RZ, 0xc0, !PT ;  /* 0x0000020017ff7812 */ /* 0x000fe2000782c0ff */
[----:B------:R-:W-:Y:S02]  /*17e30*/  IMAD.MOV.U32 R35, RZ, RZ, R14 ;  /* 0x000000ffff237224 */ /* 0x000fe400078e000e */
[----:B------:R0:W-:Y:S10]  /*17e40*/  LDGSTS.E.BYPASS.LTC128B.128 [R9+0x2d400], desc[UR36][R2.64+0x180], !P5 ;  /* 0x2d40018002097fae */ /* 0x0001f4000e901d64 */
[----:B0-----:R-:W-:Y:S05]  /*17e50*/  WARPSYNC.COLLECTIVE R15, `(.L_x_360) ;  /* 0x000000000f087348 */ /* 0x001fea0003c00000 */
[----:B------:R1:W2:Y:S02]  /*17e60*/  SHFL.IDX P6, R14, R13, R12, R11 ;  /* 0x0000000c0d0e7389 */ /* 0x0002a400000c000b */
[----:B012---:R-:W-:Y:S01]  /*17e70*/  ENDCOLLECTIVE ;  /* 0x000000000000791b */ /* 0x007fe20003800000 */
.L_x_360:
[----:B------:R-:W-:Y:S01]  /*17e80*/  IMAD.MOV.U32 R2, RZ, RZ, R14 ;  /* 0x000000ffff027224 */ /* 0x000fe200078e000e */
[----:B------:R-:W-:Y:S06]  /*17e90*/  BRA `(.L_x_361) ;  /* 0xffffffc000a87947 */ /* 0x000fec000383ffff */
.L_x_276:
[----:B-1----:R1:W2:Y:S02]  /*17ea0*/  SYNCS.PHASECHK.TRANS64.TRYWAIT P0, [R6+URZ+0x38860], R2 ;  /* 0x03886002060075a7 */ /* 0x0022a4000800017f */
[----:B--2---:R-:W-:Y:S05]  /*17eb0*/  @!P0 NANOSLEEP.SYNCS 0x989680 ;  /* 0x009896800000895d */ /* 0x004fea0003900000 */
[----:B------:R-:W2:Y:S02]  /*17ec0*/  @!P0 SYNCS.PHASECHK.TRANS64 P0, [R6+URZ+0x38860], R2 ;  /* 0x03886002060085a7 */ /* 0x000ea4000800007f */
[----:B--2---:R-:W-:Y:S05]  /*17ed0*/  @!P0 BRA `(.L_x_276) ;  /* 0xfffffffc00f08947 */ /* 0x004fea000383ffff */
[----:B------:R-:W-:Y:S05]  /*17ee0*/  BRA `(.L_x_362) ;  /* 0xffffffc400207947 */ /* 0x000fea000383ffff */
.L_x_277:
[----:B------:R-:W-:Y:S01]  /*17ef0*/  BSSY B1, `(.L_x_363) ;  /* 0x0000008000017945 */ /* 0x000fe20003800000 */
[----:B------:R-:W-:Y:S02]  /*17f00*/  IMAD.MOV.U32 R13, RZ, RZ, R24 ;  /* 0x000000ffff0d7224 */ /* 0x000fe400078e0018 */
[----:B------:R-:W-:Y:S02]  /*17f10*/  IMAD.MOV.U32 R12, RZ, RZ, RZ ;  /* 0x000000ffff0c7224 */ /* 0x000fe400078e00ff */
[----:B------:R-:W-:Y:S02]  /*17f20*/  IMAD.MOV.U32 R11, RZ, RZ, 0x181f ;  /* 0x0000181fff0b7424 */ /* 0x000fe400078e00ff */
[----:B------:R-:W-:-:S07]  /*17f30*/  IMAD.MOV.U32 R15, RZ, RZ, -0x1 ;  /* 0xffffffffff0f7424 */ /* 0x000fce00078e00ff */
[----:B-1----:R-:W-:Y:S05]  /*17f40*/  WARPSYNC.COLLECTIVE R15, `(.L_x_364) ;  /* 0x000000000f087348 */ /* 0x002fea0003c00000 */
[----:B------:R0:W2:Y:S02]  /*17f50*/  SHFL.IDX P6, R14, R13, R12, R11 ;  /* 0x0000000c0d0e7389 */ /* 0x0000a400000c000b */
[----:B012---:R-:W-:Y:S01]  /*17f60*/  ENDCOLLECTIVE ;  /* 0x000000000000791b */ /* 0x007fe20003800000 */
.L_x_364:
[----:B------:R-:W-:Y:S05]  /*17f70*/  BSYNC B1 ;  /* 0x0000000000017941 */ /* 0x000fea0003800000 */
.L_x_363:
[----:B------:R-:W-:Y:S02]  /*17f80*/  IMAD.MOV.U32 R13, RZ, RZ, R18 ;  /* 0x000000ffff0d7224 */ /* 0x000fe400078e0012 */
[----:B------:R-:W-:Y:S02]  /*17f90*/  IMAD.MOV.U32 R12, RZ, RZ, RZ ;  /* 0x000000ffff0c7224 */ /* 0x000fe400078e00ff */
[----:B------:R-:W-:Y:S02]  /*17fa0*/  IMAD.MOV.U32 R11, RZ, RZ, 0x181f ;  /* 0x0000181fff0b7424 */ /* 0x000fe400078e00ff */
[----:B------:R-:W-:Y:S02]  /*17fb0*/  IMAD.MOV.U32 R15, RZ, RZ, -0x1 ;  /* 0xffffffffff0f7424 */ /* 0x000fe400078e00ff */
[----:B------:R-:W-:Y:S02]  /*17fc0*/  IMAD.MOV.U32 R3, RZ, RZ, R14 ;  /* 0x000000ffff037224 */ /* 0x000fe400078e000e */
[----:B------:R-:W-:-:S07]  /*17fd0*/  IMAD R7, R7, 0x2, R22 ;  /* 0x0000000207077824 */ /* 0x000fce00078e0216 */
[----:B------:R-:W-:Y:S05]  /*17fe0*/  WARPSYNC.COLLECTIVE R15, `(.L_x_365) ;  /* 0x000000000f087348 */ /* 0x000fea0003c00000 */
[----:B------:R0:W1:Y:S02]  /*17ff0*/  SHFL.IDX P6, R14, R13, R12, R11 ;  /* 0x0000000c0d0e7389 */ /* 0x00006400000c000b */
[----:B01----:R-:W-:Y:S01]  /*18000*/  ENDCOLLECTIVE ;  /* 0x000000000000791b */ /* 0x003fe20003800000 */
.L_x_365:
[----:B------:R-:W-:Y:S02]  /*18010*/  IMAD.MOV.U32 R13, RZ, RZ, R24 ;  /* 0x000000ffff0d7224 */ /* 0x000fe400078e0018 */
[----:B------:R-:W-:Y:S01]  /*18020*/  IMAD.MOV.U32 R12, RZ, RZ, 0x1 ;  /* 0x00000001ff0c7424 */ /* 0x000fe200078e00ff */
[----:B------:R-:W-:-:S07]  /*18030*/  MOV R2, R14 ;  /* 0x0000000e00027202 */ /* 0x000fce0000000f00 */
[----:B------:R-:W-:Y:S05]  /*18040*/  WARPSYNC.COLLECTIVE R15, `(.L_x_366) ;  /* 0x000000000f087348 */ /* 0x000fea0003c00000 */
[----:B------:R0:W1:Y:S02]  /*18050*/  SHFL.IDX P6, R14, R13, R12, R11 ;  /* 0x0000000c0d0e7389 */ /* 0x00006400000c000b */
[----:B01----:R-:W-:Y:S01]  /*18060*/  ENDCOLLECTIVE ;  /* 0x000000000000791b */ /* 0x003fe20003800000 */
.L_x_366:
[----:B------:R-:W-:-:S05]  /*18070*/  IADD3 R2, P0, R2, R0, RZ ;  /* 0x0000000002027210 */ /* 0x000fca0007f1e0ff */
[----:B------:R-:W-:Y:S01]  /*18080*/  IMAD.X R3, RZ, RZ, R3, P0 ;  /* 0x000000ffff037224 */ /* 0x000fe200000e0603 */
[----:B------:R-:W-:Y:S01]  /*18090*/  ISETP.LT.OR P0, PT, R8, 0x1, P4 ;  /* 0x000000010800780c */ /* 0x000fe20002701670 */
[----:B------:R-:W-:-:S12]  /*180a0*/  IMAD.MOV.U32 R13, RZ, RZ, R18 ;  /* 0x000000ffff0d7224 */ /* 0x000fd800078e0012 */
        /* <DEDUP_REMOVED lines=9> */
[----:B------:R0:W-:Y:S02]  /*18140*/  LDGSTS.E.BYPASS.LTC128B.128 [R7+0x7c00], desc[UR36][R2.64+0x180], !P0 ;  /* 0x07c0018002077fae */ /* 0x0001e4000c101d64 */
[----:B0-----:R-:W-:-:S07]  /*18150*/  IMAD.MOV.U32 R3, RZ, RZ, R14 ;  /* 0x000000ffff037224 */ /* 0x001fce00078e000e */
[----:B------:R-:W-:Y:S05]  /*18160*/  WARPSYNC.COLLECTIVE R15, `(.L_x_367) ;  /* 0x000000000f087348 */ /* 0x000fea0003c00000 */
[----:B------:R0:W1:Y:S02]  /*18170*/  SHFL.IDX P6, R14, R13, R12, R11 ;  /* 0x0000000c0d0e7389 */ /* 0x00006400000c000b */
[----:B01----:R-:W-:Y:S01]  /*18180*/  ENDCOLLECTIVE ;  /* 0x000000000000791b */ /* 0x003fe20003800000 */
.L_x_367:
[----:B------:R-:W-:Y:S02]  /*18190*/  IMAD.MOV.U32 R13, RZ, RZ, R24 ;  /* 0x000000ffff0d7224 */ /* 0x000fe400078e0018 */
[----:B------:R-:W-:Y:S02]  /*181a0*/  IMAD.MOV.U32 R12, RZ, RZ, 0x2 ;  /* 0x00000002ff0c7424 */ /* 0x000fe400078e00ff */
[----:B------:R-:W-:-:S07]  /*181b0*/  IMAD.MOV.U32 R2, RZ, RZ, R14 ;  /* 0x000000ffff027224 */ /* 0x000fce00078e000e */
[----:B------:R-:W-:Y:S05]  /*181c0*/  WARPSYNC.COLLECTIVE R15, `(.L_x_368) ;  /* 0x000000000f087348 */ /* 0x000fea0003c00000 */
[----:B------:R0:W1:Y:S02]  /*181d0*/  SHFL.IDX P6, R14, R13, R12, R11 ;  /* 0x0000000c0d0e7389 */ /* 0x00006400000c000b */
[----:B01----:R-:W-:Y:S01]  /*181e0*/  ENDCOLLECTIVE ;  /* 0x000000000000791b */ /* 0x003fe20003800000 */
.L_x_368:
        /* <DEDUP_REMOVED lines=18> */
.L_x_369:
[----:B------:R-:W-:Y:S01]  /*18310*/  IMAD.MOV.U32 R13, RZ, RZ, R24 ;  /* 0x000000ffff0d7224 */ /* 0x000fe200078e0018 */
[----:B------:R-:W-:Y:S01]  /*18320*/  MOV R12, 0x3 ;  /* 0x00000003000c7802 */ /* 0x000fe20000000f00 */
[----:B------:R-:W-:-:S07]  /*18330*/  IMAD.MOV.U32 R2, RZ, RZ, R14 ;  /* 0x000000ffff027224 */ /* 0x000fce00078e000e */
[----:B------:R-:W-:Y:S05]  /*18340*/  WARPSYNC.COLLECTIVE R15, `(.L_x_370) ;  /* 0x000000000f087348 */ /* 0x000fea0003c00000 */
[----:B------:R0:W1:Y:S02]  /*18350*/  SHFL.IDX P6, R14, R13, R12, R11 ;  /* 0x0000000c0d0e7389 */ /* 0x00006400000c000b */
[----:B01----:R-:W-:Y:S01]  /*18360*/  ENDCOLLECTIVE ;  /* 0x000000000000791b */ /* 0x003fe20003800000 */
.L_x_370:
        /* <DEDUP_REMOVED lines=18> */
.L_x_371:
[----:B------:R-:W-:Y:S02]  /*18490*/  IMAD.MOV.U32 R13, RZ, RZ, R24 ;  /* 0x000000ffff0d7224 */ /* 0x000fe400078e0018 */
[----:B------:R-:W-:Y:S02]  /*184a0*/  IMAD.MOV.U32 R12, RZ, RZ, 0x4 ;  /* 0x00000004ff0c7424 */ /* 0x000fe400078e00ff */
[----:B------:R-:W-:-:S07]  /*184b0*/  IMAD.MOV.U32 R2, RZ, RZ, R14 ;  /* 0x000000ffff027224 */ /* 0x000fce00078e000e */
[----:B------:R-:W-:Y:S05]  /*184c0*/  WARPSYNC.COLLECTIVE R15, `(.L_x_372) ;  /* 0x000000000f087348 */ /* 0x000fea0003c00000 */
[----:B------:R0:W1:Y:S02]  /*184d0*/  SHFL.IDX P6, R14, R13, R12, R11 ;  /* 0x0000000c0d0e7389 */ /* 0x00006400000c000b */
[----:B01----:R-:W-:Y:S01]  /*184e0*/  ENDCOLLECTIVE ;  /* 0x000000000000791b */ /* 0x003fe20003800000 */
.L_x_372:
[----:B------:R-:W-:-:S05]  /*184f0*/  IADD3 R2, P0, R2, R0, RZ ;  /* 0x0000000002027210 */ /* 0x000fca0007f1e0ff */
[----:B------:R-:W-:Y:S01]  /*18500*/  IMAD.X R3, RZ, RZ, R3, P0 ;  /* 0x000000ffff037224 */ /* 0x000fe200000e0603 */
[----:B------:R-:W-:Y:S01]  /*18510*/  ISETP.LT.OR P0, PT, R8, 0x31, P4 ;  /* 0x000000310800780c */ /* 0x000fe20002701670 */
[----:B------:R-:W-:-:S12]  /*18520*/  IMAD.MOV.U32 R13, RZ, RZ, R18 ;  /* 0x000000ffff0d7224 */ /* 0x000fd800078e0012 */
[----:B------:R-:W-:Y:S01]  /*18530*/  @!PT LDS RZ, [RZ] ;  /* 0x00000000fffff984 */ /* 0x000fe20000000800 */
[----:B------:R-:W-:Y:S01]  /*18540*/  @!PT LDS RZ, [RZ] ;  /* 0x00000000fffff984 */ /* 0x000fe20000000800 */
[----:B------:R-:W-:Y:S01]  /*18550*/  @!PT LDS RZ, [RZ] ;  /* 0x00000000fffff984 */ /* 0x000fe20000000800 */
[----:B------:R0:W-:Y:S01]  /*18560*/  LDGSTS.E.BYPASS.LTC128B.128 [R7+0x1c00], desc[UR36][R2.64], !P0 ;  /* 0x01c0000002077fae */ /* 0x0001e2000c101d64 */
[----:B------:R-:W-:Y:S01]  /*18570*/  ISETP.LT.OR P0, PT, R8, 0x31, P3 ;  /* 0x000000310800780c */ /* 0x000fe20001f01670 */
[----:B------:R-:W-:-:S12]  /*18580*/  IMAD.MOV.U32 R24, RZ, RZ, R14 ;  /* 0x000000ffff187224 */ /* 0x000fd800078e000e */
[----:B0-----:R-:W-:Y:S05]  /*18590*/  WARPSYNC.COLLECTIVE R15, `(.L_x_373) ;  /* 0x000000000f087348 */ /* 0x001fea0003c00000 */
[----:B------:R1:W2:Y:S02]  /*185a0*/  SHFL.IDX P6, R14, R13, R12, R11 ;  /* 0x0000000c0d0e7389 */ /* 0x0002a400000c000b */
[----:B012---:R-:W-:Y:S01]  /*185b0*/  ENDCOLLECTIVE ;  /* 0x000000000000791b */ /* 0x007fe20003800000 */
.L_x_373:
        /* <DEDUP_REMOVED lines=8> */
[----:B------:R-:W-:Y:S05]  /*18640*/  BRA `(.L_x_374) ;  /* 0xffffffc0003c7947 */ /* 0x000fea000383ffff */
.L_x_285:
[----:B0-----:R0:W3:Y:S02]  /*18650*/  SYNCS.PHASECHK.TRANS64.TRYWAIT P0, [R4+URZ+0x38860], R3 ;  /* 0x03886003040075a7 */ /* 0x0010e4000800017f */
[----:B---3--:R-:W-:Y:S05]  /*18660*/  @!P0 NANOSLEEP.SYNCS 0x989680 ;  /* 0x009896800000895d */ /* 0x008fea0003900000 */
[----:B------:R-:W3:Y:S02]  /*18670*/  @!P0 SYNCS.PHASECHK.TRANS64 P0, [R4+URZ+0x38860], R3 ;  /* 0x03886003040085a7 */ /* 0x000ee4000800007f */
[----:B---3--:R-:W-:Y:S05]  /*18680*/  @!P0 BRA `(.L_x_285) ;  /* 0xfffffffc00f08947 */ /* 0x008fea000383ffff */
[----:B------:R-:W-:Y:S05]  /*18690*/  BRA `(.L_x_375) ;  /* 0xffffffc400607947 */ /* 0x000fea000383ffff */
.L_x_286:
[----:B------:R-:W-:Y:S01]  /*186a0*/  BSSY B0, `(.L_x_376) ;  /* 0x0000008000007945 */ /* 0x000fe20003800000 */
[----:B------:R-:W-:Y:S02]  /*186b0*/  IMAD.MOV.U32 R13, RZ, RZ, R24 ;  /* 0x000000ffff0d7224 */ /* 0x000fe400078e0018 */
[----:B------:R-:W-:Y:S02]  /*186c0*/  IMAD.MOV.U32 R12, RZ, RZ, RZ ;  /* 0x000000ffff0c7224 */ /* 0x000fe400078e00ff */
[----:B------:R-:W-:Y:S02]  /*186d0*/  IMAD.MOV.U32 R11, RZ, RZ, 0x181f ;  /* 0x0000181fff0b7424 */ /* 0x000fe400078e00ff */
[----:B------:R-:W-:-:S07]  /*186e0*/  IMAD.MOV.U32 R15, RZ, RZ, -0x1 ;  /* 0xffffffffff0f7424 */ /* 0x000fce00078e00ff */
[----:B01----:R-:W-:Y:S05]  /*186f0*/  WARPSYNC.COLLECTIVE R15, `(.L_x_377) ;  /* 0x000000000f087348 */ /* 0x003fea0003c00000 */
[----:B-1----:R1:W2:Y:S02]  /*18700*/  SHFL.IDX P6, R14, R13, R12, R11 ;  /* 0x0000000c0d0e7389 */ /* 0x0022a400000c000b */
[----:B012---:R-:W-:Y:S01]  /*18710*/  ENDCOLLECTIVE ;  /* 0x000000000000791b */ /* 0x007fe20003800000 */
.L_x_377:
[----:B------:R-:W-:Y:S05]  /*18720*/  BSYNC B0 ;  /* 0x0000000000007941 */ /* 0x000fea0003800000 */
.L_x_376:
[----:B------:R-:W-:Y:S01]  /*18730*/  IMAD.MOV.U32 R13, RZ, RZ, R18 ;  /* 0x000000ffff0d7224 */ /* 0x000fe200078e0012 */
[----:B------:R-:W-:Y:S01]  /*18740*/  MOV R11, 0x181f ;  /* 0x0000181f000b7802 */ /* 0x000fe20000000f00 */
[----:B------:R-:W-:Y:S02]  /*18750*/  IMAD.MOV.U32 R12, RZ, RZ, RZ ;  /* 0x000000ffff0c7224 */ /* 0x000fe400078e00ff */
[----:B------:R-:W-:Y:S02]  /*18760*/  IMAD.MOV.U32 R15, RZ, RZ, -0x1 ;  /* 0xffffffffff0f7424 */ /* 0x000fe400078e00ff */
[----:B------:R-:W-:Y:S02]  /*18770*/  IMAD.MOV.U32 R3, RZ, RZ, R14 ;  /* 0x000000ffff037224 */ /* 0x000fe400078e000e */
[----:B------:R-:W-:-:S07]  /*18780*/  IMAD.SHL.U32 R8, R32, 0x2, RZ ;  /* 0x0000000220087824 */ /* 0x000fce00078e00ff */
[----:B------:R-:W-:Y:S05]  /*18790*/  WARPSYNC.COLLECTIVE R15, `(.L_x_378) ;  /* 0x000000000f087348 */ /* 0x000fea0003c00000 */
[----:B------:R0:W1:Y:S02]  /*187a0*/  SHFL.IDX P6, R14, R13, R12, R11 ;  /* 0x0000000c0d0e7389 */ /* 0x00006400000c000b */
[----:B01----:R-:W-:Y:S01]  /*187b0*/  ENDCOLLECTIVE ;  /* 0x000000000000791b */ /* 0x003fe20003800000 */
.L_x_378:
[----:B------:R-:W-:Y:S01]  /*187c0*/  ULDC UR4, c[0x0][0x2f4] ;  /* 0x0000bd0000047ab9 */ /* 0x000fe20000000800 */
[----:B------:R-:W-:Y:S01]  /*187d0*/  IMAD R0, R7, 0x2, R22 ;  /* 0x0000000207007824 */ /* 0x000fe200078e0216 */
[----:B------:R-:W-:Y:S02]  /*187e0*/  ISETP.GE.AND P3, PT, R32, UR4, PT ;  /* 0x0000000420007c0c */ /* 0x000fe4000bf66270 */
[----:B------:R-:W-:Y:S02]  /*187f0*/  ISETP.GE.AND P2, PT, R37, UR4, PT ;  /* 0x0000000425007c0c */ /* 0x000fe4000bf46270 */
[----:B------:R-:W-:Y:S02]  /*18800*/  ISETP.LT.OR P4, PT, R5, 0x1, P3 ;  /* 0x000000010500780c */ /* 0x000fe40001f81670 */
[----:B------:R-:W-:Y:S01]  /*18810*/  ISETP.GE.AND P1, PT, R36, UR4, PT ;  /* 0x0000000424007c0c */ /* 0x000fe2000bf26270 */
[----:B------:R-:W-:Y:S02]  /*18820*/  IMAD.MOV.U32 R13, RZ, RZ, R24 ;  /* 0x000000ffff0d7224 */ /* 0x000fe400078e0018 */
[----:B------:R-:W-:Y:S01]  /*18830*/  IMAD.MOV.U32 R12, RZ, RZ, 0x1 ;  /* 0x00000001ff0c7424 */ /* 0x000fe200078e00ff */
[----:B------:R-:W-:-:S05]  /*18840*/  IADD3 R2, P0, R14, R8, RZ ;  /* 0x000000080e027210 */ /* 0x000fca0007f1e0ff */
[----:B------:R-:W-:Y:S01]  /*18850*/  IMAD.X R3, RZ, RZ, R3, P0 ;  /* 0x000000ffff037224 */ /* 0x000fe200000e0603 */
[----:B------:R-:W-:-:S04]  /*18860*/  ISETP.LT.OR P0, PT, R5, 0x1, P2 ;  /* 0x000000010500780c */ /* 0x000fc80001701670 */
[----:B------:R-:W-:Y:S01]  /*18870*/  @!PT LDS RZ, [RZ] ;  /* 0x00000000fffff984 */ /* 0x000fe20000000800 */
[----:B------:R-:W-:Y:S01]  /*18880*/  @!PT LDS RZ, [RZ] ;  /* 0x00000000fffff984 */ /* 0x000fe20000000800 */
[----:B------:R-:W-:Y:S01]  /*18890*/  @!PT LDS RZ, [RZ] ;  /* 0x00000000fffff984 */ /* 0x000fe20000000800 */
[----:B------:R0:W-:Y:S01]  /*188a0*/  LDGSTS.E.BYPASS.LTC128B.128 [R0+0x400], desc[UR36][R2.64], !P4 ;  /* 0x0040000002007fae */ /* 0x0001e2000e101d64 */
[----:B------:R-:W-:-:S08]  /*188b0*/  ISETP.LT.OR P4, PT, R5, 0x1, P1 ;  /* 0x000000010500780c */ /* 0x000fd00000f81670 */
[----:B------:R0:W-:Y:S01]  /*188c0*/  LDGSTS.E.BYPASS.LTC128B.128 [R0+0x2c00], desc[UR36][R2.64+0x80], !P0 ;  /* 0x02c0008002007fae */ /* 0x0001e2000c101d64 */
[----:B------:R-:W-:-:S13]  /*188d0*/  ISETP.GE.AND P0, PT, R34, UR4, PT ;  /* 0x0000000422007c0c */ /* 0x000fda000bf06270 */
[----:B0-----:R-:W-:Y:S05]  /*188e0*/  WARPSYNC.COLLECTIVE R15, `(.L_x_379) ;  /* 0x000000000f087348 */ /* 0x001fea0003c00000 */
[----:B------:R1:W2:Y:S02]  /*188f0*/  SHFL.IDX P6, R14, R13, R12, R11 ;  /* 0x0000000c0d0e7389 */ /* 0x0002a400000c000b */
[----:B012---:R-:W-:Y:S01]  /*18900*/  ENDCOLLECTIVE ;  /* 0x000000000000791b */ /* 0x007fe20003800000 */
.L_x_379:
[----:B------:R-:W-:Y:S01]  /*18910*/  @!PT LDS RZ, [RZ] ;  /* 0x00000000fffff984 */ /* 0x000fe20000000800 */
[----:B------:R-:W-:Y:S01]  /*18920*/  @!PT LDS RZ, [RZ] ;  /* 0x00000000fffff984 */ /* 0x000fe20000000800 */
[----:B------:R-:W-:Y:S01]  /*18930*/  @!PT LDS RZ, [RZ] ;  /* 0x00000000fffff984 */ /* 0x000fe20000000800 */
[----:B------:R0:W-:Y:S01]  /*18940*/  LDGSTS.E.BYPASS.LTC128B.128 [R0+0x5400], desc[UR36][R2.64+0x100], !P4 ;  /* 0x0540010002007fae */ /* 0x0001e2000e101d64 */
[----:B------:R-:W-:Y:S01]  /*18950*/  ISETP.LT.OR P4, PT, R5, 0x1, P0 ;  /* 0x000000010500780c */ /* 0x000fe20000781670 */
[----:B------:R-:W-:-:S12]  /*18960*/  IMAD.MOV.U32 R13, RZ, RZ, R18 ;  /* 0x000000ffff0d7224 */ /* 0x000fd800078e0012 */
[----:B------:R0:W-:Y:S01]  /*18970*/  LDGSTS.E.BYPASS.LTC128B.128 [R0+0x7c00], desc[UR36][R2.64+0x180], !P4 ;  /* 0x07c0018002007fae */ /* 0x0001e2000e101d64 */
[----:B------:R-:W-:-:S07]  /*18980*/  IMAD.MOV.U32 R7, RZ, RZ, R14 ;  /* 0x000000ffff077224 */ /* 0x000fce00078e000e */
[----:B0-----:R-:W-:Y:S05]  /*18990*/  WARPSYNC.COLLECTIVE R15, `(.L_x_380) ;  /* 0x000000000f087348 */ /* 0x001fea0003c00000 */
[----:B------:R1:W2:Y:S02]  /*189a0*/  SHFL.IDX P6, R14, R13, R12, R11 ;  /* 0x0000000c0d0e7389 */ /* 0x0002a400000c000b */
[----:B012---:R-:W-:Y:S01]  /*189b0*/  ENDCOLLECTIVE ;  /* 0x000000000000791b */ /* 0x007fe20003800000 */
.L_x_380:
[----:B------:R-:W-:Y:S02]  /*189c0*/  IMAD.MOV.U32 R13, RZ, RZ, R24 ;  /* 0x000000ffff0d7224 */ /* 0x000fe400078e0018 */
[----:B------:R-:W-:Y:S01]  /*189d0*/  IMAD.MOV.U32 R12, RZ, RZ, 0x2 ;  /* 0x00000002ff0c7424 */ /* 0x000fe200078e00ff */
[----:B------:R-:W-:-:S13]  /*189e0*/  IADD3 R2, P4, R14, R8, RZ ;  /* 0x000000080e027210 */ /* 0x000fda0007f9e0ff */
[----:B------:R-:W-:Y:S05]  /*189f0*/  WARPSYNC.COLLECTIVE R15, `(.L_x_381) ;  /* 0x000000000f087348 */ /* 0x000fea0003c00000 */
[----:B------:R0:W1:Y:S02]  /*18a00*/  SHFL.IDX P6, R14, R13, R12, R11 ;  /* 0x0000000c0d0e7389 */ /* 0x00006400000c000b */
[----:B01----:R-:W-:Y:S01]  /*18a10*/  ENDCOLLECTIVE ;  /* 0x000000000000791b */ /* 0x003fe20003800000 */
.L_x_381:
        /* <DEDUP_REMOVED lines=12> */
.L_x_382:
[----:B------:R-:W-:Y:S01]  /*18ae0*/  @!PT LDS RZ, [RZ] ;  /* 0x00000000fffff984 */ /* 0x000fe20000000800 */
[----:B------:R-:W-:Y:S01]  /*18af0*/  @!PT LDS RZ, [RZ] ;  /* 0x00000000fffff984 */ /* 0x000fe20000000800 */
[----:B------:R-:W-:Y:S01]  /*18b00*/  @!PT LDS RZ, [RZ] ;  /* 0x00000000fffff984 */ /* 0x000fe20000000800 */
[----:B------:R-:W-:Y:S01]  /*18b10*/  LDGSTS.E.BYPASS.LTC128B.128 [R0+0x3400], desc[UR36][R2.64+0x80], !P4 ;  /* 0x0340008002007fae */ /* 0x000fe2000e101d64 */
[----:B------:R-:W-:Y:S01]  /*18b20*/  ISETP.LT.OR P4, PT, R5, 0x11, P1 ;  /* 0x000000110500780c */ /* 0x000fe20000f81670 */
[----:B------:R-:W-:Y:S01]  /*18b30*/  IMAD.MOV.U32 R13, RZ, RZ, R24 ;  /* 0x000000ffff0d7224 */ /* 0x000fe200078e0018 */
[----:B------:R-:W-:-:S11]  /*18b40*/  MOV R12, 0x3 ;  /* 0x00000003000c7802 */ /* 0x000fd60000000f00 */
[----:B------:R-:W-:Y:S01]  /*18b50*/  LDGSTS.E.BYPASS.LTC128B.128 [R0+0x5c00], desc[UR36][R2.64+0x100], !P4 ;  /* 0x05c0010002007fae */ /* 0x000fe2000e101d64 */
[----:B------:R-:W-:-:S13]  /*18b60*/  ISETP.LT.OR P4, PT, R5, 0x11, P0 ;  /* 0x000000110500780c */ /* 0x000fda0000781670 */
[----:B------:R0:W-:Y:S02]  /*18b70*/  LDGSTS.E.BYPASS.LTC128B.128 [R0+0x8400], desc[UR36][R2.64+0x180], !P4 ;  /* 0x0840018002007fae */ /* 0x0001e4000e101d64 */
[----:B0-----:R-:W-:-:S13]  /*18b80*/  IADD3 R2, P4, R14, R8, RZ ;  /* 0x000000080e027210 */ /* 0x001fda0007f9e0ff */
[----:B------:R-:W-:Y:S05]  /*18b90*/  WARPSYNC.COLLECTIVE R15, `(.L_x_383) ;  /* 0x000000000f087348 */ /* 0x000fea0003c00000 */
[----:B------:R0:W1:Y:S02]  /*18ba0*/  SHFL.IDX P6, R14, R13, R12, R11 ;  /* 0x0000000c0d0e7389 */ /* 0x00006400000c000b */
[----:B01----:R-:W-:Y:S01]  /*18bb0*/  ENDCOLLECTIVE ;  /* 0x000000000000791b */ /* 0x003fe20003800000 */
.L_x_383:
        /* <DEDUP_REMOVED lines=12> */
.L_x_384:
[----:B------:R-:W-:Y:S01]  /*18c80*/  @!PT LDS RZ, [RZ] ;  /* 0x00000000fffff984 */ /* 0x000fe20000000800 */
[----:B------:R-:W-:Y:S01]  /*18c90*/  @!PT LDS RZ, [RZ] ;  /* 0x00000000fffff984 */ /* 0x000fe20000000800 */
[----:B------:R-:W-:Y:S01]  /*18ca0*/  @!PT LDS RZ, [RZ] ;  /* 0x00000000fffff984 */ /* 0x000fe20000000800 */
[----:B------:R-:W-:Y:S01]  /*18cb0*/  LDGSTS.E.BYPASS.LTC128B.128 [R0+0x3c00], desc[UR36][R2.64+0x80], !P4 ;  /* 0x03c0008002007fae */ /* 0x000fe2000e101d64 */
[----:B------:R-:W-:Y:S01]  /*18cc0*/  ISETP.LT.OR P4, PT, R5, 0x21, P1 ;  /* 0x000000210500780c */ /* 0x000fe20000f81670 */
[----:B------:R-:W-:Y:S02]  /*18cd0*/  IMAD.MOV.U32 R13, RZ, RZ, R24 ;  /* 0x000000ffff0d7224 */ /* 0x000fe400078e0018 */
[----:B------:R-:W-:-:S10]  /*18ce0*/  IMAD.MOV.U32 R12, RZ, RZ, 0x4 ;  /* 0x00000004ff0c7424 */ /* 0x000fd400078e00ff */
[----:B------:R-:W-:Y:S01]  /*18cf0*/  LDGSTS.E.BYPASS.LTC128B.128 [R0+0x6400], desc[UR36][R2.64+0x100], !P4 ;  /* 0x0640010002007fae */ /* 0x000fe2000e101d64 */
[----:B------:R-:W-:-:S13]  /*18d00*/  ISETP.LT.OR P4, PT, R5, 0x21, P0 ;  /* 0x000000210500780c */ /* 0x000fda0000781670 */
[----:B------:R0:W-:Y:S02]  /*18d10*/  LDGSTS.E.BYPASS.LTC128B.128 [R0+0x8c00], desc[UR36][R2.64+0x180], !P4 ;  /* 0x08c0018002007fae */ /* 0x0001e4000e101d64 */
[----:B0-----:R-:W-:-:S13]  /*18d20*/  IADD3 R2, P4, R14, R8, RZ ;  /* 0x000000080e027210 */ /* 0x001fda0007f9e0ff */
[----:B------:R-:W-:Y:S05]  /*18d30*/  WARPSYNC.COLLECTIVE R15, `(.L_x_385) ;  /* 0x000000000f087348 */ /* 0x000fea0003c00000 */
[----:B------:R0:W1:Y:S02]  /*18d40*/  SHFL.IDX P6, R14, R13, R12, R11 ;  /* 0x0000000c0d0e7389 */ /* 0x00006400000c000b */
[----:B01----:R-:W-:Y:S01]  /*18d50*/  ENDCOLLECTIVE ;  /* 0x000000000000791b */ /* 0x003fe20003800000 */
.L_x_385:
        /* <DEDUP_REMOVED lines=12> */
.L_x_386:
        /* <DEDUP_REMOVED lines=9> */
.L_x_291:
        /* <DEDUP_REMOVED lines=8> */
.L_x_389:
[----:B------:R-:W-:Y:S05]  /*18f30*/  BSYNC B0 ;  /* 0x0000000000007941 */ /* 0x000fea0003800000 */
.L_x_388:
[----:B------:R-:W-:Y:S01]  /*18f40*/  IMAD.MOV.U32 R13, RZ, RZ, R16 ;  /* 0x000000ffff0d7224 */ /* 0x000fe200078e0010 */
[----:B------:R-:W-:Y:S01]  /*18f50*/  MOV R15, 0xffffffff ;  /* 0xffffffff000f7802 */ /* 0x000fe20000000f00 */
[----:B------:R-:W-:Y:S02]  /*18f60*/  IMAD.MOV.U32 R12, RZ, RZ, 0x1 ;  /* 0x00000001ff0c7424 */ /* 0x000fe400078e00ff */
[----:B------:R-:W-:Y:S02]  /*18f70*/  IMAD.MOV.U32 R11, RZ, RZ, 0x1f ;  /* 0x0000001fff0b7424 */ /* 0x000fe400078e00ff */
[----:B------:R-:W-:Y:S02]  /*18f80*/  IMAD.IADD R7, R19, 0x1, R9 ;  /* 0x0000000113077824 */ /* 0x000fe400078e0209 */
[----:B------:R-:W-:-:S07]  /*18f90*/  IMAD.MOV.U32 R0, RZ, RZ, R14 ;  /* 0x000000ffff007224 */ /* 0x000fce00078e000e */
[----:B------:R-:W-:Y:S05]  /*18fa0*/  WARPSYNC.COLLECTIVE R15, `(.L_x_390) ;  /* 0x000000000f087348 */ /* 0x000fea0003c00000 */
[----:B------:R0:W1:Y:S02]  /*18fb0*/  SHFL.IDX P6, R14, R13, R12, R11 ;  /* 0x0000000c0d0e7389 */ /* 0x00006400000c000b */
[----:B01----:R-:W-:Y:S01]  /*18fc0*/  ENDCOLLECTIVE ;  /* 0x000000000000791b */ /* 0x003fe20003800000 */
.L_x_390:
[----:B------:R-:W-:Y:S02]  /*18fd0*/  ULDC UR4, c[0x0][0xc3c] ;  /* 0x00030f0000047ab9 */ /* 0x000fe40000000800 */
[----:B------:R-:W-:-:S13]  /*18fe0*/  ISETP.GE.OR P1, PT, R7, UR4, !P0 ;  /* 0x0000000407007c0c */ /* 0x000fda000c726670 */
[----:B------:R-:W0:Y:S08]  /*18ff0*/  @!P1 LDC.64 R2, c[0x0][0xc80] ;  /* 0x00032000ff029b82 */ /* 0x000e300000000a00 */
[----:B------:R-:W1:Y:S01]  /*19000*/  @!P1 LDC.64 R4, c[0x0][0xc78] ;  /* 0x00031e00ff049b82 */ /* 0x000e620000000a00 */
[----:B------:R-:W-:Y:S02]  /*19010*/  IMAD.MOV.U32 R11, RZ, RZ, RZ ;  /* 0x000000ffff0b7224 */ /* 0x000fe400078e00ff */
[----:B------:R-:W-:-:S02]  /*19020*/  IMAD.MOV.U32 R8, RZ, RZ, R14 ;  /* 0x000000ffff087224 */ /* 0x000fc400078e000e */
[----:B0-----:R-:W-:-:S05]  /*19030*/  @!P1 IMAD.WIDE R2, R7, 0x4, R2 ;  /* 0x0000000407029825 */ /* 0x001fca00078e0202 */
[----:B------:R1:W2:Y:S02]  /*19040*/  @!P1 LDG.E R6, desc[UR36][R2.64] ;  /* 0x0000002402069981 */ /* 0x0002a4000c1e1900 */
[----:B-1----:R-:W-:-:S05]  /*19050*/  @!P1 IMAD.WIDE R2, R7, 0x4, R4 ;  /* 0x0000000407029825 */ /* 0x002fca00078e0204 */
[----:B------:R-:W3:Y:S01]  /*19060*/  @!P1 LDG.E R5, desc[UR36][R2.64] ;  /* 0x0000002402059981 */ /* 0x000ee2000c1e1900 */
[----:B------:R-:W-:Y:S01]  /*19070*/  IMAD.MOV.U32 R7, RZ, RZ, RZ ;  /* 0x000000ffff077224 */ /* 0x000fe200078e00ff */
[C---:B------:R-:W-:Y:S01]  /*19080*/  ISETP.GE.U32.AND P2, PT, R9.reuse, 0x2, PT ;  /* 0x000000020900780c */ /* 0x040fe20003f46070 */
[----:B------:R-:W-:Y:S01]  /*19090*/  IMAD.MOV.U32 R4, RZ, RZ, RZ ;  /* 0x000000ffff047224 */ /* 0x000fe200078e00ff */
[C---:B------:R-:W-:Y:S02]  /*190a0*/  ISETP.GE.U32.AND P3, PT, R9.reuse, 0x4, PT ;  /* 0x000000040900780c */ /* 0x040fe40003f66070 */
[C---:B------:R-:W-:Y:S02]  /*190b0*/  ISETP.GE.U32.AND P4, PT, R9.reuse, 0x8, PT ;  /* 0x000000080900780c */ /* 0x040fe40003f86070 */
[----:B------:R-:W-:Y:S01]  /*190c0*/  ISETP.GE.U32.AND P5, PT, R9, 0x10, PT ;  /* 0x000000100900780c */ /* 0x000fe20003fa6070 */
[----:B--2---:R-:W-:Y:S02]  /*190d0*/  @!P1 IMAD.MOV.U32 R7, RZ, RZ, R6 ;  /* 0x000000ffff079224 */ /* 0x004fe400078e0006 */
[----:B------:R-:W-:-:S02]  /*190e0*/  IMAD.MOV.U32 R6, RZ, RZ, RZ ;  /* 0x000000ffff067224 */ /* 0x000fc400078e00ff */
[----:B---3--:R-:W-:Y:S01]  /*190f0*/  @!P1 IMAD.MOV.U32 R4, RZ, RZ, R5 ;  /* 0x000000ffff049224 */ /* 0x008fe200078e0005 */
[----:B------:R-:W-:-:S03]  /*19100*/  ISETP.NE.AND P1, PT, R9, RZ, PT ;  /* 0x000000ff0900720c */ /* 0x000fc60003f25270 */
[----:B------:R-:W-:-:S10]  /*19110*/  IMAD R13, R4, R7, RZ ;  /* 0x00000007040d7224 */ /* 0x000fd400078e02ff */
[----:B------:R-:W-:Y:S05]  /*19120*/  WARPSYNC.COLLECTIVE R15, `(.L_x_391) ;  /* 0x000000000f087348 */ /* 0x000fea0003c00000 */
[----:B------:R0:W1:Y:S02]  /*19130*/  SHFL.UP P6, R14, R13, R12, R11 ;  /* 0x0400000c0d0e7389 */ /* 0x00006400000c000b */
[----:B01----:R-:W-:Y:S01]  /*19140*/  ENDCOLLECTIVE ;  /* 0x000000000000791b */ /* 0x003fe20003800000 */
.L_x_391:
[----:B------:R-:W-:Y:S01]  /*19150*/  IMAD.MOV.U32 R12, RZ, RZ, 0x2 ;  /* 0x00000002ff0c7424 */ /* 0x000fe200078e00ff */
[----:B------:R-:W-:-:S05]  /*19160*/  SEL R14, R14, RZ, P1 ;  /* 0x000000ff0e0e7207 */ /* 0x000fca0000800000 */
[----:B------:R-:W-:-:S04]  /*19170*/  IMAD.IADD R5, R13, 0x1, R14 ;  /* 0x000000010d057824 */ /* 0x000fc800078e020e */
[----:B------:R-:W-:-:S07]  /*19180*/  IMAD.MOV.U32 R13, RZ, RZ, R5 ;  /* 0x000000ffff0d7224 */ /* 0x000fce00078e0005 */
[----:B------:R-:W-:Y:S05]  /*19190*/  WARPSYNC.COLLECTIVE R15, `(.L_x_392) ;  /* 0x000000000f087348 */ /* 0x000fea0003c00000 */
[----:B------:R0:W1:Y:S02]  /*191a0*/  SHFL.UP P6, R14, R13, R12, R11 ;  /* 0x0400000c0d0e7389 */ /* 0x00006400000c000b */
[----:B01----:R-:W-:Y:S01]  /*191b0*/  ENDCOLLECTIVE ;  /* 0x000000000000791b */ /* 0x003fe20003800000 */
.L_x_392:
[----:B------:R-:W-:Y:S01]  /*191c0*/  IMAD.MOV.U32 R12, RZ, RZ, 0x4 ;  /* 0x00000004ff0c7424 */ /* 0x000fe200078e00ff */
[----:B------:R-:W-:-:S05]  /*191d0*/  SEL R2, R14, RZ, P2 ;  /* 0x000000ff0e027207 */ /* 0x000fca0001000000 */
[----:B------:R-:W-:-:S04]  /*191e0*/  IMAD.IADD R2, R5, 0x1, R2 ;  /* 0x0000000105027824 */ /* 0x000fc800078e0202 */
[----:B------:R-:W-:-:S07]  /*191f0*/  IMAD.MOV.U32 R13, RZ, RZ, R2 ;  /* 0x000000ffff0d7224 */ /* 0x000fce00078e0002 */
[----:B------:R-:W-:Y:S05]  /*19200*/  WARPSYNC.COLLECTIVE R15, `(.L_x_393) ;  /* 0x000000000f087348 */ /* 0x000fea0003c00000 */
[----:B------:R0:W1:Y:S02]  /*19210*/  SHFL.UP P6, R14, R13, R12, R11 ;  /* 0x0400000c0d0e7389 */ /* 0x00006400000c000b */
[----:B01----:R-:W-:Y:S01]  /*19220*/  ENDCOLLECTIVE ;  /* 0x000000000000791b */ /* 0x003fe20003800000 */
.L_x_393:
[----:B------:R-:W-:Y:S02]  /*19230*/  MOV R12, 0x8 ;  /* 0x00000008000c7802 */ /* 0x000fe40000000f00 */
[----:B------:R-:W-:-:S05]  /*19240*/  SEL R3, R14, RZ, P3 ;  /* 0x000000ff0e037207 */ /* 0x000fca0001800000 */
[----:B------:R-:W-:-:S04]  /*19250*/  IMAD.IADD R3, R2, 0x1, R3 ;  /* 0x0000000102037824 */ /* 0x000fc800078e0203 */
[----:B------:R-:W-:-:S07]  /*19260*/  IMAD.MOV.U32 R13, RZ, RZ, R3 ;  /* 0x000000ffff0d7224 */ /* 0x000fce00078e0003 */
[----:B------:R-:W-:Y:S05]  /*19270*/  WARPSYNC.COLLECTIVE R15, `(.L_x_394) ;  /* 0x000000000f087348 */ /* 0x000fea0003c00000 */
[----:B------:R0:W1:Y:S02]  /*19280*/  SHFL.UP P6, R14, R13, R12, R11 ;  /* 0x0400000c0d0e7389 */ /* 0x00006400000c000b */
[----:B01----:R-:W-:Y:S01]  /*19290*/  ENDCOLLECTIVE ;  /* 0x000000000000791b */ /* 0x003fe20003800000 */
.L_x_394:
[----:B------:R-:W-:Y:S01]  /*192a0*/  IMAD.MOV.U32 R12, RZ, RZ, 0x10 ;  /* 0x00000010ff0c7424 */ /* 0x000fe200078e00ff */
[----:B------:R-:W-:-:S05]  /*192b0*/  SEL R14, R14, RZ, P4 ;  /* 0x000000ff0e0e7207 */ /* 0x000fca0002000000 */
[----:B------:R-:W-:-:S04]  /*192c0*/  IMAD.IADD R5, R3, 0x1, R14 ;  /* 0x0000000103057824 */ /* 0x000fc800078e020e */
[----:B------:R-:W-:-:S07]  /*192d0*/  IMAD.MOV.U32 R13, RZ, RZ, R5 ;  /* 0x000000ffff0d7224 */ /* 0x000fce00078e0005 */
[----:B------:R-:W-:Y:S05]  /*192e0*/  WARPSYNC.COLLECTIVE R15, `(.L_x_395) ;  /* 0x000000000f087348 */ /* 0x000fea0003c00000 */
[----:B------:R0:W1:Y:S02]  /*192f0*/  SHFL.UP P6, R14, R13, R12, R11 ;  /* 0x0400000c0d0e7389 */ /* 0x00006400000c000b */
[----:B01----:R-:W-:Y:S01]  /*19300*/  ENDCOLLECTIVE ;  /* 0x000000000000791b */ /* 0x003fe20003800000 */
.L_x_395:
[----:B------:R-:W-:Y:S02]  /*19310*/  IMAD.MOV.U32 R12, RZ, RZ, 0x1f ;  /* 0x0000001fff0c7424 */ /* 0x000fe400078e00ff */
[----:B------:R-:W-:Y:S01]  /*19320*/  IMAD.MOV.U32 R11, RZ, RZ, 0x1f ;  /* 0x0000001fff0b7424 */ /* 0x000fe200078e00ff */
[----:B------:R-:W-:-:S05]  /*19330*/  SEL R2, R14, RZ, P5 ;  /* 0x000000ff0e027207 */ /* 0x000fca0002800000 */
[----:B------:R-:W-:-:S04]  /*19340*/  IMAD.IADD R2, R5, 0x1, R2 ;  /* 0x0000000105027824 */ /* 0x000fc800078e0202 */
[----:B------:R-:W-:-:S07]  /*19350*/  IMAD.MOV.U32 R13, RZ, RZ, R2 ;  /* 0x000000ffff0d7224 */ /* 0x000fce00078e0002 */
[----:B------:R-:W-:Y:S05]  /*19360*/  WARPSYNC.COLLECTIVE R15, `(.L_x_396) ;  /* 0x000000000f087348 */ /* 0x000fea0003c00000 */
[----:B------:R0:W1:Y:S02]  /*19370*/  SHFL.IDX P6, R14, R13, R12, R11 ;  /* 0x0000000c0d0e7389 */ /* 0x00006400000c000b */
[----:B01----:R-:W-:Y:S01]  /*19380*/  ENDCOLLECTIVE ;  /* 0x000000000000791b */ /* 0x003fe20003800000 */
.L_x_396:
[----:B------:R-:W-:Y:S05]  /*19390*/  BRA `(.L_x_397) ;  /* 0xffffffc0007c7947 */ /* 0x000fea000383ffff */
.L_x_294:
[----:B------:R-:W-:Y:S01]  /*193a0*/  BSSY B0, `(.L_x_398) ;  /* 0x0000007000007945 */ /* 0x000fe20003800000 */
[----:B------:R-:W-:Y:S02]  /*193b0*/  IMAD.MOV.U32 R12, RZ, RZ, 0x1 ;  /* 0x00000001ff0c7424 */ /* 0x000fe400078e00ff */
[----:B------:R-:W-:Y:S02]  /*193c0*/  IMAD.MOV.U32 R11, RZ, RZ, RZ ;  /* 0x000000ffff0b7224 */ /* 0x000fe400078e00ff */
[----:B------:R-:W-:-:S07]  /*193d0*/  IMAD.MOV.U32 R15, RZ, RZ, -0x1 ;  /* 0xffffffffff0f7424 */ /* 0x000fce00078e00ff */
[----:B------:R-:W-:Y:S05]  /*193e0*/  WARPSYNC.COLLECTIVE R15, `(.L_x_399) ;  /* 0x000000000f087348 */ /* 0x000fea0003c00000 */
[----:B------:R0:W1:Y:S02]  /*193f0*/  SHFL.UP P6, R14, R13, R12, R11 ;  /* 0x0400000c0d0e7389 */ /* 0x00006400000c000b */
[----:B01----:R-:W-:Y:S01]  /*19400*/  ENDCOLLECTIVE ;  /* 0x000000000000791b */ /* 0x003fe20003800000 */
.L_x_399:
[----:B------:R-:W-:Y:S05]  /*19410*/  BSYNC B0 ;  /* 0x0000000000007941 */ /* 0x000fea0003800000 */
.L_x_398:
[----:B------:R-:W-:Y:S01]  /*19420*/  SEL R14, R14, RZ, P1 ;  /* 0x000000ff0e0e7207 */ /* 0x000fe20000800000 */
[----:B------:R-:W-:Y:S02]  /*19430*/  IMAD.MOV.U32 R12, RZ, RZ, 0x2 ;  /* 0x00000002ff0c7424 */ /* 0x000fe400078e00ff */
[----:B------:R-:W-:Y:S02]  /*19440*/  IMAD.MOV.U32 R11, RZ, RZ, RZ ;  /* 0x000000ffff0b7224 */ /* 0x000fe400078e00ff */
[----:B------:R-:W-:Y:S02]  /*19450*/  IMAD.IADD R13, R13, 0x1, R14 ;  /* 0x000000010d0d7824 */ /* 0x000fe400078e020e */
[----:B------:R-:W-:-:S07]  /*19460*/  IMAD.MOV.U32 R15, RZ, RZ, -0x1 ;  /* 0xffffffffff0f7424 */ /* 0x000fce00078e00ff */
[----:B------:R-:W-:Y:S05]  /*19470*/  WARPSYNC.COLLECTIVE R15, `(.L_x_400) ;  /* 0x000000000f087348 */ /* 0x000fea0003c00000 */
[----:B------:R0:W1:Y:S02]  /*19480*/  SHFL.UP P6, R14, R13, R12, R11 ;  /* 0x0400000c0d0e7389 */ /* 0x00006400000c000b */
[----:B01----:R-:W-:Y:S01]  /*19490*/  ENDCOLLECTIVE ;  /* 0x000000000000791b */ /* 0x003fe20003800000 */
.L_x_400:
[----:B------:R-:W-:Y:S01]  /*194a0*/  IMAD.MOV.U32 R12, RZ, RZ, 0x4 ;  /* 0x00000004ff0c7424 */ /* 0x000fe200078e00ff */
[----:B------:R-:W-:-:S04]  /*194b0*/  SEL R2, R14, RZ, P2 ;  /* 0x000000ff0e027207 */ /* 0x000fc80001000000 */
[----:B------:R-:W-:-:S05]  /*194c0*/  IADD3 R2, R13, R2, RZ ;  /* 0x000000020d027210 */ /* 0x000fca0007ffe0ff */
[----:B------:R-:W-:-:S07]  /*194d0*/  IMAD.MOV.U32 R13, RZ, RZ, R2 ;  /* 0x000000ffff0d7224 */ /* 0x000fce00078e0002 */
[----:B------:R-:W-:Y:S05]  /*194e0*/  WARPSYNC.COLLECTIVE R15, `(.L_x_401) ;  /* 0x000000000f087348 */ /* 0x000fea0003c00000 */
[----:B------:R0:W1:Y:S02]  /*194f0*/  SHFL.UP P6, R14, R13, R12, R11 ;  /* 0x0400000c0d0e7389 */ /* 0x00006400000c000b */
[----:B01----:R-:W-:Y:S01]  /*19500*/  ENDCOLLECTIVE ;  /* 0x000000000000791b */ /* 0x003fe20003800000 */
.L_x_401:
[----:B------:R-:W-:Y:S01]  /*19510*/  IMAD.MOV.U32 R12, RZ, RZ, 0x8 ;  /* 0x00000008ff0c7424 */ /* 0x000fe200078e00ff */
[----:B------:R-:W-:-:S05]  /*19520*/  SEL R3, R14, RZ, P3 ;  /* 0x000000ff0e037207 */ /* 0x000fca0001800000 */
[----:B------:R-:W-:-:S04]  /*19530*/  IMAD.IADD R3, R2, 0x1, R3 ;  /* 0x0000000102037824 */ /* 0x000fc800078e0203 */
[----:B------:R-:W-:-:S07]  /*19540*/  IMAD.MOV.U32 R13, RZ, RZ, R3 ;  /* 0x000000ffff0d7224 */ /* 0x000fce00078e0003 */
[----:B------:R-:W-:Y:S05]  /*19550*/  WARPSYNC.COLLECTIVE R15, `(.L_x_402) ;  /* 0x000000000f087348 */ /* 0x000fea0003c00000 */
[----:B------:R0:W1:Y:S02]  /*19560*/  SHFL.UP P6, R14, R13, R12, R11 ;  /* 0x0400000c0d0e7389 */ /* 0x00006400000c000b */
[----:B01----:R-:W-:Y:S01]  /*19570*/  ENDCOLLECTIVE ;  /* 0x000000000000791b */ /* 0x003fe20003800000 */
.L_x_402:
[----:B------:R-:W-:Y:S01]  /*19580*/  IMAD.MOV.U32 R12, RZ, RZ, 0x10 ;  /* 0x00000010ff0c7424 */ /* 0x000fe200078e00ff */
[----:B------:R-:W-:-:S05]  /*19590*/  SEL R14, R14, RZ, P4 ;  /* 0x000000ff0e0e7207 */ /* 0x000fca0002000000 */
[----:B------:R-:W-:-:S04]  /*195a0*/  IMAD.IADD R5, R3, 0x1, R14 ;  /* 0x0000000103057824 */ /* 0x000fc800078e020e */
[----:B------:R-:W-:-:S07]  /*195b0*/  IMAD.MOV.U32 R13, RZ, RZ, R5 ;  /* 0x000000ffff0d7224 */ /* 0x000fce00078e0005 */
[----:B------:R-:W-:Y:S05]  /*195c0*/  WARPSYNC.COLLECTIVE R15, `(.L_x_403) ;  /* 0x000000000f087348 */ /* 0x000fea0003c00000 */
[----:B------:R0:W1:Y:S02]  /*195d0*/  SHFL.UP P6, R14, R13, R12, R11 ;  /* 0x0400000c0d0e7389 */ /* 0x00006400000c000b */
[----:B01----:R-:W-:Y:S01]  /*195e0*/  ENDCOLLECTIVE ;  /* 0x000000000000791b */ /* 0x003fe20003800000 */
.L_x_403:
        /* <DEDUP_REMOVED lines=8> */
.L_x_404:
[----:B------:R-:W-:Y:S05]  /*19670*/  BRA `(.L_x_405) ;  /* 0xffffffc000687947 */ /* 0x000fea000383ffff */
.L_x_296:
[----:B------:R-:W-:Y:S01]  /*19680*/  BSSY B0, `(.L_x_406) ;  /* 0x0000006000007945 */ /* 0x000fe20003800000 */
[----:B------:R-:W-:Y:S01]  /*19690*/  PLOP3.LUT P6, PT, P6, PT, PT, 0x8, 0x0 ;  /* 0x000000000000781c */ /* 0x000fe200037ce170 */
[----:B------:R-:W-:-:S12]  /*196a0*/  IMAD.MOV.U32 R15, RZ, RZ, -0x1 ;  /* 0xffffffffff0f7424 */ /* 0x000fd800078e00ff */
[----:B0-----:R-:W-:Y:S05]  /*196b0*/  WARPSYNC.COLLECTIVE R15, `(.L_x_407) ;  /* 0x000000000f087348 */ /* 0x001fea0003c00000 */
[----:B------:R-:W-:Y:S01]  /*196c0*/  VOTE.ANY R14, PT, P6 ;  /* 0x00000000000e7806 */ /* 0x000fe200030e0100 */
[----:B0-----:R-:W-:Y:S06]  /*196d0*/  ENDCOLLECTIVE ;  /* 0x000000000000791b */ /* 0x001fec0003800000 */
.L_x_407:
[----:B------:R-:W-:Y:S05]  /*196e0*/  BSYNC B0 ;  /* 0x0000000000007941 */ /* 0x000fea0003800000 */
.L_x_406:
[----:B------:R-:W-:Y:S02]  /*196f0*/  IMAD.MOV.U32 R3, RZ, RZ, R14 ;  /* 0x000000ffff037224 */ /* 0x000fe400078e000e */
[----:B------:R-:W-:Y:S02]  /*19700*/  IMAD.MOV.U32 R13, RZ, RZ, R7 ;  /* 0x000000ffff0d7224 */ /* 0x000fe400078e0007 */
[----:B------:R-:W0:Y:S01]  /*19710*/  POPC R8, R3 ;  /* 0x0000000300087309 */ /* 0x000e220000000000 */
[----:B------:R-:W-:Y:S02]  /*19720*/  IMAD.MOV.U32 R11, RZ, RZ, 0x1f ;  /* 0x0000001fff0b7424 */ /* 0x000fe400078e00ff */
[----:B------:R-:W-:Y:S01]  /*19730*/  IMAD.MOV.U32 R15, RZ, RZ, -0x1 ;  /* 0xffffffffff0f7424 */ /* 0x000fe200078e00ff */
[----:B0-----:R-:W-:-:S07]  /*19740*/  MOV R12, R8 ;  /* 0x00000008000c7202 */ /* 0x001fce0000000f00 */
[----:B------:R-:W-:Y:S05]  /*19750*/  WARPSYNC.COLLECTIVE R15, `(.L_x_408) ;  /* 0x000000000f087348 */ /* 0x000fea0003c00000 */
[----:B------:R0:W1:Y:S02]  /*19760*/  SHFL.IDX P6, R14, R13, R12, R11 ;  /* 0x0000000c0d0e7389 */ /* 0x00006400000c000b */
[----:B01----:R-:W-:Y:S01]  /*19770*/  ENDCOLLECTIVE ;  /* 0x000000000000791b */ /* 0x003fe20003800000 */
.L_x_408:
[----:B------:R-:W-:Y:S02]  /*19780*/  IMAD.MOV.U32 R13, RZ, RZ, R4 ;  /* 0x000000ffff0d7224 */ /* 0x000fe400078e0004 */
[----:B------:R-:W-:-:S07]  /*19790*/  IMAD.MOV.U32 R7, RZ, RZ, R14 ;  /* 0x000000ffff077224 */ /* 0x000fce00078e000e */
[----:B------:R-:W-:Y:S05]  /*197a0*/  WARPSYNC.COLLECTIVE R15, `(.L_x_409) ;  /* 0x000000000f087348 */ /* 0x000fea0003c00000 */
[----:B------:R0:W1:Y:S02]  /*197b0*/  SHFL.IDX P6, R14, R13, R12, R11 ;  /* 0x0000000c0d0e7389 */ /* 0x00006400000c000b */
[----:B01----:R-:W-:Y:S01]  /*197c0*/  ENDCOLLECTIVE ;  /* 0x000000000000791b */ /* 0x003fe20003800000 */
.L_x_409:
[----:B------:R-:W-:Y:S01]  /*197d0*/  IMAD.MOV.U32 R4, RZ, RZ, R14 ;  /* 0x000000ffff047224 */ /* 0x000fe200078e000e */
[----:B------:R-:W-:Y:S06]  /*197e0*/  BRA `(.L_x_410) ;  /* 0xffffffc000487947 */ /* 0x000fec000383ffff */
.L_x_298:
[----:B------:R-:W-:Y:S01]  /*197f0*/  BSSY B0, `(.L_x_411) ;  /* 0x0000007000007945 */ /* 0x000fe20003800000 */
[----:B------:R-:W-:Y:S02]  /*19800*/  IMAD.MOV.U32 R13, RZ, RZ, R2 ;  /* 0x000000ffff0d7224 */ /* 0x000fe400078e0002 */
[----:B------:R-:W-:Y:S02]  /*19810*/  IMAD.MOV.U32 R11, RZ, RZ, 0x1f ;  /* 0x0000001fff0b7424 */ /* 0x000fe400078e00ff */
[----:B------:R-:W-:-:S07]  /*19820*/  IMAD.MOV.U32 R15, RZ, RZ, -0x1 ;  /* 0xffffffffff0f7424 */ /* 0x000fce00078e00ff */
[----:B0123--:R-:W-:Y:S05]  /*19830*/  WARPSYNC.COLLECTIVE R15, `(.L_x_412) ;  /* 0x000000000f087348 */ /* 0x00ffea0003c00000 */
[----:B------:R4:W0:Y:S02]  /*19840*/  SHFL.IDX P6, R14, R13, R12, R11 ;  /* 0x0000000c0d0e7389 */ /* 0x00082400000c000b */
[----:B01234-:R-:W-:Y:S01]  /*19850*/  ENDCOLLECTIVE ;  /* 0x000000000000791b */ /* 0x01ffe20003800000 */
.L_x_412:
[----:B------:R-:W-:Y:S05]  /*19860*/  BSYNC B0 ;  /* 0x0000000000007941 */ /* 0x000fea0003800000 */
.L_x_411:
[----:B------:R-:W-:Y:S01]  /*19870*/  IMAD.MOV.U32 R6, RZ, RZ, R14 ;  /* 0x000000ffff067224 */ /* 0x000fe200078e000e */
[----:B------:R-:W-:Y:S06]  /*19880*/  BRA `(.L_x_297) ;  /* 0xffffffc000387947 */ /* 0x000fec000383ffff */
.L_x_302:
[----:B-1----:R1:W3:Y:S02]  /*19890*/  SYNCS.PHASECHK.TRANS64.TRYWAIT P0, [R4+URZ+0x38820], R0 ;  /* 0x03882000040075a7 */ /* 0x0022e4000800017f */
[----:B---3--:R-:W-:Y:S05]  /*198a0*/  @!P0 NANOSLEEP.SYNCS 0x989680 ;  /* 0x009896800000895d */ /* 0x008fea0003900000 */
[----:B------:R-:W3:Y:S02]  /*198b0*/  @!P0 SYNCS.PHASECHK.TRANS64 P0, [R4+URZ+0x38820], R0 ;  /* 0x03882000040085a7 */ /* 0x000ee4000800007f */
[----:B---3--:R-:W-:Y:S05]  /*198c0*/  @!P0 BRA `(.L_x_302) ;  /* 0xfffffffc00f08947 */ /* 0x008fea000383ffff */
[----:B------:R-:W-:Y:S05]  /*198d0*/  BRA `(.L_x_413) ;  /* 0xffffffc400907947 */ /* 0x000fea000383ffff */
.L_x_303:
[----:B------:R-:W3:Y:S01]  /*198e0*/  S2R R2, SR_TID.X ;  /* 0x0000000000027919 */ /* 0x000ee20000002100 */
[----:B------:R-:W-:Y:S01]  /*198f0*/  BSSY B0, `(.L_x_414) ;  /* 0x000000a000007945 */ /* 0x000fe20003800000 */
[----:B------:R-:W-:Y:S02]  /*19900*/  IMAD.MOV.U32 R12, RZ, RZ, RZ ;  /* 0x000000ffff0c7224 */ /* 0x000fe400078e00ff */
[----:B------:R-:W-:Y:S02]  /*19910*/  IMAD.MOV.U32 R11, RZ, RZ, 0x1f ;  /* 0x0000001fff0b7424 */ /* 0x000fe400078e00ff */
[----:B------:R-:W-:Y:S01]  /*19920*/  IMAD.MOV.U32 R15, RZ, RZ, -0x1 ;  /* 0xffffffffff0f7424 */ /* 0x000fe200078e00ff */
[----:B---3--:R-:W-:-:S04]  /*19930*/  SHF.R.U32.HI R2, RZ, 0x5, R2 ;  /* 0x00000005ff027819 */ /* 0x008fc80000011602 */
[----:B------:R-:W-:-:S05]  /*19940*/  LOP3.LUT R2, R2, 0x3, RZ, 0xc0, !PT ;  /* 0x0000000302027812 */ /* 0x000fca00078ec0ff */
[----:B------:R-:W-:-:S07]  /*19950*/  IMAD.MOV.U32 R13, RZ, RZ, R2 ;  /* 0x000000ffff0d7224 */ /* 0x000fce00078e0002 */
[----:B012---:R-:W-:Y:S05]  /*19960*/  WARPSYNC.COLLECTIVE R15, `(.L_x_415) ;  /* 0x000000000f087348 */ /* 0x007fea0003c00000 */
[----:B------:R3:W4:Y:S02]  /*19970*/  SHFL.IDX P6, R14, R13, R12, R11 ;  /* 0x0000000c0d0e7389 */ /* 0x00072400000c000b */
[----:B01234-:R-:W-:Y:S01]  /*19980*/  ENDCOLLECTIVE ;  /* 0x000000000000791b */ /* 0x01ffe20003800000 */
.L_x_415:
[----:B------:R-:W-:Y:S05]  /*19990*/  BSYNC B0 ;  /* 0x0000000000007941 */ /* 0x000fea0003800000 */
.L_x_414:
[----:B------:R-:W-:Y:S05]  /*199a0*/  BRA `(.L_x_416) ;  /* 0xffffffc400787947 */ /* 0x000fea000383ffff */
.L_x_306:
[----:B------:R-:W-:Y:S01]  /*199b0*/  BSSY B1, `(.L_x_417) ;  /* 0x0000006000017945 */ /* 0x000fe20003800000 */
[----:B------:R-:W-:-:S07]  /*199c0*/  IMAD.MOV.U32 R15, RZ, RZ, -0x1 ;  /* 0xffffffffff0f7424 */ /* 0x000fce00078e00ff */
[----:B012---:R-:W-:Y:S05]  /*199d0*/  WARPSYNC.COLLECTIVE R15, `(.L_x_418) ;  /* 0x000000000f0c7348 */ /* 0x007fea0003c00000 */
[----:B------:R-:W-:Y:S02]  /*199e0*/  ELECT P6, UR62, PT ;  /* 0x00000000003e782f */ /* 0x000fe400038c0000 */
[----:B------:R-:W-:Y:S01]  /*199f0*/  MOV R14, UR62 ;  /* 0x0000003e000e7c02 */ /* 0x000fe20008000f00 */
[----:B012---:R-:W-:Y:S10]  /*19a00*/  ENDCOLLECTIVE ;  /* 0x000000000000791b */ /* 0x007ff40003800000 */
.L_x_418:
[----:B------:R-:W-:Y:S05]  /*19a10*/  BSYNC B1 ;  /* 0x0000000000017941 */ /* 0x000fea0003800000 */
.L_x_417:
[----:B------:R-:W-:Y:S05]  /*19a20*/  BRA `(.L_x_419) ;  /* 0xffffffc400707947 */ /* 0x000fea000383ffff */
.L_x_308:
[----:B-1----:R1:W3:Y:S02]  /*19a30*/  SYNCS.PHASECHK.TRANS64.TRYWAIT P1, [R5+URZ+0x38840], R0 ;  /* 0x03884000050075a7 */ /* 0x0022e4000802017f */
[----:B---3--:R-:W-:Y:S05]  /*19a40*/  @!P1 NANOSLEEP.SYNCS 0x989680 ;  /* 0x009896800000995d */ /* 0x008fea0003900000 */
[----:B------:R-:W3:Y:S02]  /*19a50*/  @!P1 SYNCS.PHASECHK.TRANS64 P1, [R5+URZ+0x38840], R0 ;  /* 0x03884000050095a7 */ /* 0x000ee4000802007f */
[----:B---3--:R-:W-:Y:S05]  /*19a60*/  @!P1 BRA `(.L_x_308) ;  /* 0xfffffffc00f09947 */ /* 0x008fea000383ffff */
[----:B------:R-:W-:Y:S05]  /*19a70*/  BRA `(.L_x_420) ;  /* 0xffffffc400987947 */ /* 0x000fea000383ffff */
.L_x_310:
[----:B---3--:R3:W4:Y:S02]  /*19a80*/  SYNCS.PHASECHK.TRANS64.TRYWAIT P1, [R27+URZ+0x38840], R2 ;  /* 0x038840021b0075a7 */ /* 0x008724000802017f */
[----:B----4-:R-:W-:Y:S05]  /*19a90*/  @!P1 NANOSLEEP.SYNCS 0x989680 ;  /* 0x009896800000995d */ /* 0x010fea0003900000 */
[----:B------:R-:W4:Y:S02]  /*19aa0*/  @!P1 SYNCS.PHASECHK.TRANS64 P1, [R27+URZ+0x38840], R2 ;  /* 0x038840021b0095a7 */ /* 0x000f24000802007f */
[----:B----4-:R-:W-:Y:S05]  /*19ab0*/  @!P1 BRA `(.L_x_310) ;  /* 0xfffffffc00f09947 */ /* 0x010fea000383ffff */
[----:B------:R-:W-:Y:S05]  /*19ac0*/  BRA `(.L_x_421) ;  /* 0xffffffc400a47947 */ /* 0x000fea000383ffff */
.L_x_312:
[----:B----4-:R4:W0:Y:S02]  /*19ad0*/  SYNCS.PHASECHK.TRANS64.TRYWAIT P1, [R5+URZ+0x38860], R0 ;  /* 0x03886000050075a7 */ /* 0x010824000802017f */
[----:B0-----:R-:W-:Y:S05]  /*19ae0*/  @!P1 NANOSLEEP.SYNCS 0x989680 ;  /* 0x009896800000995d */ /* 0x001fea0003900000 */
[----:B------:R-:W0:Y:S02]  /*19af0*/  @!P1 SYNCS.PHASECHK.TRANS64 P1, [R5+URZ+0x38860], R0 ;  /* 0x03886000050095a7 */ /* 0x000e24000802007f */
[----:B0-----:R-:W-:Y:S05]  /*19b00*/  @!P1 BRA `(.L_x_312) ;  /* 0xfffffffc00f09947 */ /* 0x001fea000383ffff */
[----:B------:R-:W-:Y:S05]  /*19b10*/  BRA `(.L_x_422) ;  /* 0xffffffc400a07947 */ /* 0x000fea000383ffff */
.L_x_423:
        /* <DEDUP_REMOVED lines=14> */
.L_x_3272:


//--------------------- .text._ZN7cutlass13device_kernelIN5flash11enable_sm90INS1_16FlashAttnFwdSm90INS1_25CollectiveMainloopFwdSm90ILi2EN4cute5tupleIJNS5_1CILi1EEES8_S8_EEENS6_IJNS7_ILi128EEENS7_ILi80EEENS7_ILi256EEEEEELi256ENS_6half_tEfNS_4arch4Sm90ELb0ELb0ELb1ELb1ELb1ELb1ELb0ELb1ELb1ELb1ELb1ELb0EEENS1_21CollectiveEpilogueFwdINS6_IJSA_SC_SB_EEES9_SE_SG_Li256ELb1ELb1ELb1ELb0EEENS1_36VarlenDynamicPersistentTileSchedulerILi128ELi80ELi256ELi128ELb1ELb1ELb1ELb0ELb1ELb1EEEEEEEEEvNT_6ParamsE --------------------------
	.section	.text._ZN7cutlass13device_kernelIN5flash11enable_sm90INS1_16FlashAttnFwdSm90INS1_25CollectiveMainloopFwdSm90ILi2EN4cute5tupleIJNS5_1CILi1EEES8_S8_EEENS6_IJNS7_ILi128EEENS7_ILi80EEENS7_ILi256EEEEEELi256ENS_6half_tEfNS_4arch4Sm90ELb0ELb0ELb1ELb1ELb1ELb1ELb0ELb1ELb1ELb1ELb1ELb0EEENS1_21CollectiveEpilogueFwdINS6_IJSA_SC_SB_EEES9_SE_SG_Li256ELb1ELb1ELb1ELb0EEENS1_36VarlenDynamicPersistentTileSchedulerILi128ELi80ELi256ELi128ELb1ELb1ELb1ELb0ELb1ELb1EEEEEEEEEvNT_6ParamsE,"ax",@progbits
	.align	128
.text._ZN7cutlass13device_kernelIN5flash11enable_sm90INS1_16FlashAttnFwdSm90INS1_25CollectiveMainloopFwdSm90ILi2EN4cute5tupleIJNS5_1CILi1EEES8_S8_EEENS6_IJNS7_ILi128EEENS7_ILi80EEENS7_ILi256EEEEEELi256ENS_6half_tEfNS_4arch4Sm90ELb0ELb0ELb1ELb1ELb1ELb1ELb0ELb1ELb1ELb1ELb1ELb0EEENS1_21CollectiveEpilogueFwdINS6_IJSA_SC_SB_EEES9_SE_SG_Li256ELb1ELb1ELb1ELb0EEENS1_36VarlenDynamicPersistentTileSchedulerILi128ELi80ELi256ELi128ELb1ELb1ELb1ELb0ELb1ELb1EEEEEEEEEvNT_6ParamsE:
        .type           _ZN7cutlass13device_kernelIN5flash11enable_sm90INS1_16FlashAttnFwdSm90INS1_25CollectiveMainloopFwdSm90ILi2EN4cute5tupleIJNS5_1CILi1EEES8_S8_EEENS6_IJNS7_ILi128EEENS7_ILi80EEENS7_ILi256EEEEEELi256ENS_6half_tEfNS_4arch4Sm90ELb0ELb0ELb1ELb1ELb1ELb1ELb0ELb1ELb1ELb1ELb1ELb0EEENS1_21CollectiveEpilogueFwdINS6_IJSA_SC_SB_EEES9_SE_SG_Li256ELb1ELb1ELb1ELb0EEENS1_36VarlenDynamicPersistentTileSchedulerILi128ELi80ELi256ELi128ELb1ELb1ELb1ELb0ELb1ELb1EEEEEEEEEvNT_6ParamsE,@function
        .size           _ZN7cutlass13device_kernelIN5flash11enable_sm90INS1_16FlashAttnFwdSm90INS1_25CollectiveMainloopFwdSm90ILi2EN4cute5tupleIJNS5_1CILi1EEES8_S8_EEENS6_IJNS7_ILi128EEENS7_ILi80EEENS7_ILi256EEEEEELi256ENS_6half_tEfNS_4arch4Sm90ELb0ELb0ELb1ELb1ELb1ELb1ELb0ELb1ELb1ELb1ELb1ELb0EEENS1_21CollectiveEpilogueFwdINS6_IJSA_SC_SB_EEES9_SE_SG_Li256ELb1ELb1ELb1ELb0EEENS1_36VarlenDynamicPersistentTileSchedulerILi128ELi80ELi256ELi128ELb1ELb1ELb1ELb0ELb1ELb1EEEEEEEEEvNT_6ParamsE,(.L_x_3273 - _ZN7cutlass13device_kernelIN5flash11enable_sm90INS1_16FlashAttnFwdSm90INS1_25CollectiveMainloopFwdSm90ILi2EN4cute5tupleIJNS5_1CILi1EEES8_S8_EEENS6_IJNS7_ILi128EEENS7_ILi80EEENS7_ILi256EEEEEELi256ENS_6half_tEfNS_4arch4Sm90ELb0ELb0ELb1ELb1ELb1ELb1ELb0ELb1ELb1ELb1ELb1ELb0EEENS1_21CollectiveEpilogueFwdINS6_IJSA_SC_SB_EEES9_SE_SG_Li256ELb1ELb1ELb1ELb0EEENS1_36VarlenDynamicPersistentTileSchedulerILi128ELi80ELi256ELi128ELb1ELb1ELb1ELb0ELb1ELb1EEEEEEEEEvNT_6ParamsE)
        .other          _ZN7cutlass13device_kernelIN5flash11enable_sm90INS1_16FlashAttnFwdSm90INS1_25CollectiveMainloopFwdSm90ILi2EN4cute5tupleIJNS5_1CILi1EEES8_S8_EEENS6_IJNS7_ILi128EEENS7_ILi80EEENS7_ILi256EEEEEELi256ENS_6half_tEfNS_4arch4Sm90ELb0ELb0ELb1ELb1ELb1ELb1ELb0ELb1ELb1ELb1ELb1ELb0EEENS1_21CollectiveEpilogueFwdINS6_IJSA_SC_SB_EEES9_SE_SG_Li256ELb1ELb1ELb1ELb0EEENS1_36VarlenDynamicPersistentTileSchedulerILi128ELi80ELi256ELi128ELb1ELb1ELb1ELb0ELb1ELb1EEEEEEEEEvNT_6ParamsE,@"STO_CUDA_ENTRY STV_DEFAULT"
_ZN7cutlass13device_kernelIN5flash11enable_sm90INS1_16FlashAttnFwdSm90INS1_25CollectiveMainloopFwdSm90ILi2EN4cute5tupleIJNS5_1CILi1EEES8_S8_EEENS6_IJNS7_ILi128EEENS7_ILi80EEENS7_ILi256EEEEEELi256ENS_6half_tEfNS_4arch4Sm90ELb0ELb0ELb1ELb1ELb1ELb1ELb0ELb1ELb1ELb1ELb1ELb0EEENS1_21CollectiveEpilogueFwdINS6_IJSA_SC_SB_EEES9_SE_SG_Li256ELb1ELb1ELb1ELb0EEENS1_36VarlenDynamicPersistentTileSchedulerILi128ELi80ELi256ELi128ELb1ELb1ELb1ELb0ELb1ELb1EEEEEEEEEvNT_6ParamsE:
[----:B------:R-:W0:Y:S02]  /*0000*/  LDC R1, c[0x0][0x28] ;  /* 0x00000a00ff017b82 */ /* 0x000e240000000800 */
[----:B0-----:R-:W-:Y:S01]  /*0010*/  VIADD R1, R1, 0xfffffe38 ;  /* 0xfffffe3801017836 */ /* 0x001fe20000000000 */
[----:B------:R-:W0:Y:S01]  /*0020*/  S2R R0, SR_TID.X ;  /* 0x0000000000007919 */ /* 0x000e220000002100 */
[----:B------:R-:W-:Y:S01]  /*0030*/  ELECT P0, URZ, PT ;  /* 0x00000000003f782f */ /* 0x000fe20003800000 */
[----:B------:R-:W-:Y:S01]  /*0040*/  BSSY B0, `(.L_x_424) ;  /* 0x000000e000007945 */ /* 0x000fe20003800000 */
[----:B0-----:R-:W-:-:S05]  /*0050*/  SHF.R.U32.HI R2, RZ, 0x5, R0 ;  /* 0x00000005ff027819 */ /* 0x001fca0000011600 */
[----:B------:R-:W0:Y:S02]  /*0060*/  SHFL.IDX PT, R3, R2, RZ, 0x1f ;  /* 0x00001fff02037589 */ /* 0x000e2400000e0000 */
[----:B0-----:R-:W-:Y:S02]  /*0070*/  ISETP.EQ.AND P0, PT, R3, RZ, P0 ;  /* 0x000000ff0300720c */ /* 0x001fe40000702270 */
[----:B------:R-:W-:-:S11]  /*0080*/  SHF.R.U32.HI R3, RZ, 0x7, R0 ;  /* 0x00000007ff037819 */ /* 0x000fd60000011600 */
[----:B------:R-:W-:Y:S05]  /*0090*/  @!P0 BRA `(.L_x_425) ;  /* 0x0000000000208947 */ /* 0x000fea0003800000 */
[----:B------:R-:W-:Y:S02]  /*00a0*/  ULDC.64 UR4, c[0x0][0x198] ;  /* 0x0000660000047ab9 */ /* 0x000fe40000000a00 */
[----:B------:R-:W-:Y:S02]  /*00b0*/  UIADD3 UR6, UP0, UR4, 0x570, URZ ;  /* 0x0000057004067890 */ /* 0x000fe4000ff1e03f */
[----:B------:R-:W-:Y:S02]  /*00c0*/  UIADD3 UR4, UP1, UR4, 0x670, URZ ;  /* 0x0000067004047890 */ /* 0x000fe4000ff3e03f */
[----:B------:R-:W-:Y:S02]  /*00d0*/  UIADD3.X UR7, URZ, UR5, URZ, UP0, !UPT ;  /* 0x000000053f077290 */ /* 0x000fe400087fe43f */
[----:B------:R-:W-:-:S07]  /*00e0*/  UIADD3.X UR5, URZ, UR5, URZ, UP1, !UPT ;  /* 0x000000053f057290 */ /* 0x000fce0008ffe43f */
[----:B------:R0:W-:Y:S02]  /*00f0*/  UTMACCTL.PF [UR6] ;  /* 0x00000000060079b9 */ /* 0x0001e40008040000 */
[----:B------:R0:W-:Y:S02]  /*0100*/  UTMACCTL.PF [UR4] ;  /* 0x00000000040079b9 */ /* 0x0001e40008040000 */
[----:B0-----:R-:W-:Y:S01]  /*0110*/  NOP ;  /* 0x0000000000007918 */ /* 0x001fe20000000000 */
.L_x_425:
[----:B------:R-:W-:Y:S05]  /*0120*/  BSYNC B0 ;  /* 0x0000000000007941 */ /* 0x000fea0003800000 */
.L_x_424:
[----:B------:R-:W-:Y:S01]  /*0130*/  VOTEU.ANY UP0, P0 ;  /* 0x00000000003f7886 */ /* 0x000fe20000000100 */
[----:B------:R-:W0:Y:S01]  /*0140*/  SHFL.IDX PT, R3, R3, RZ, 0x1f ;  /* 0x00001fff03037589 */ /* 0x000e2200000e0000 */
[----:B------:R-:W-:Y:S01]  /*0150*/  UMOV UR4, 0x80 ;  /* 0x0000008000047882 */ /* 0x000fe20000000000 */
[----:B------:R-:W-:Y:S01]  /*0160*/  UMOV UR7, 0x100 ;  /* 0x0000010000077882 */ /* 0x000fe20000000000 */
[----:B------:R-:W-:Y:S01]  /*0170*/  VOTEU.ANY UP1, P0 ;  /* 0x00000000003f7886 */ /* 0x000fe20000020100 */
[----:B------:R-:W1:Y:S01]  /*0180*/  @UP0 S2UR UR8, SR_CgaCtaId ;  /* 0x00000000000809c3 */ /* 0x000e620000008800 */
[----:B------:R-:W2:Y:S01]  /*0190*/  SHFL.IDX PT, R4, R2, RZ, 0x1f ;  /* 0x00001fff02047589 */ /* 0x000ea200000e0000 */
[----:B------:R-:W-:Y:S01]  /*01a0*/  @UP0 UMOV UR6, 0x400 ;  /* 0x0000040000060882 */ /* 0x000fe20000000000 */
[----:B------:R-:W-:-:S04]  /*01b0*/  @UP0 UIADD3 UR4, -UR4, 0x100000, URZ ;  /* 0x0010000004040890 */ /* 0x000fc8000fffe13f */
[----:B------:R-:W-:Y:S02]  /*01c0*/  @UP0 USHF.L.U32 UR5, UR4, 0xb, URZ ;  /* 0x0000000b04050899 */ /* 0x000fe4000800063f */
[----:B------:R-:W-:Y:S01]  /*01d0*/  @UP0 USHF.L.U32 UR4, UR4, 0x1, URZ ;  /* 0x0000000104040899 */ /* 0x000fe2000800063f */
[----:B------:R-:W-:Y:S01]  /*01e0*/  VOTEU.ANY UP2, P0 ;  /* 0x00000000003f7886 */ /* 0x000fe20000040100 */
[----:B0-----:R-:W-:Y:S01]  /*01f0*/  R2UR UR9, R3 ;  /* 0x00000000030972ca */ /* 0x001fe200000e0000 */
[----:B-1----:R-:W-:Y:S01]  /*0200*/  @UP0 ULEA UR8, UR8, UR6, 0x18 ;  /* 0x0000000608080291 */ /* 0x002fe2000f8ec03f */
[----:B--2---:R-:W-:Y:S01]  /*0210*/  ISETP.NE.AND P1, PT, R4, RZ, PT ;  /* 0x000000ff0400720c */ /* 0x004fe20003f25270 */
[----:B------:R-:W-:-:S04]  /*0220*/  @UP0 UIADD3 UR6, -UR7, 0x100000, URZ ;  /* 0x0010000007060890 */ /* 0x000fc8000fffe13f */
[----:B------:R-:W-:Y:S02]  /*0230*/  @UP0 USHF.L.U32 UR7, UR6, 0xb, URZ ;  /* 0x0000000b06070899 */ /* 0x000fe4000800063f */
[----:B------:R-:W-:-:S04]  /*0240*/  @UP0 USHF.L.U32 UR6, UR6, 0x1, URZ ;  /* 0x0000000106060899 */ /* 0x000fc8000800063f */
[----:B------:R-:W-:Y:S01]  /*0250*/  UISETP.NE.AND UP0, UPT, UR9, URZ, UPT ;  /* 0x0000003f0900728c */ /* 0x000fe2000bf05270 */
[----:B------:R-:W0:Y:S02]  /*0260*/  FENCE.VIEW.ASYNC.S ;  /* 0x00000000000073c6 */ /* 0x000e240000000000 */
[----:B0-----:R0:W1:Y:S05]  /*0270*/  @UP1 SYNCS.EXCH.64 URZ, [UR8+0x38800], UR4 ;  /* 0x03880004083f15b2 */ /* 0x00106a0008000100 */
[----:B------:R0:W2:Y:S01]  /*0280*/  @UP2 SYNCS.EXCH.64 URZ, [UR8+0x38820], UR6 ;  /* 0x03882006083f25b2 */ /* 0x0000a20008000100 */
        /* <DEDUP_REMOVED lines=14> */
[----:B0-----:R3:W4:Y:S08]  /*0370*/  SYNCS.EXCH.64 URZ, [UR8+0x38830], UR4 ;  /* 0x03883004083f75b2 */ /* 0x0017300008000100 */
[----:B------:R3:W0:Y:S01]  /*0380*/  SYNCS.EXCH.64 URZ, [UR8+0x38840], UR6 ;  /* 0x03884006083f75b2 */ /* 0x0006220008000100 */
[----:B------:R3:W0:Y:S01]  /*0390*/  SYNCS.EXCH.64 URZ, [UR8+0x38838], UR4 ;  /* 0x03883804083f75b2 */ /* 0x0006220008000100 */
[----:B------:R3:W0:Y:S02]  /*03a0*/  SYNCS.EXCH.64 URZ, [UR8+0x38848], UR6 ;  /* 0x03884806083f75b2 */ /* 0x0006240008000100 */
[----:B---3--:R-:W-:Y:S01]  /*03b0*/  NOP ;  /* 0x0000000000007918 */ /* 0x008fe20000000000 */
.L_x_426:
[----:B------:R-:W3:Y:S01]  /*03c0*/  SHFL.IDX PT, R3, R2, RZ, 0x1f ;  /* 0x00001fff02037589 */ /* 0x000ee200000e0000 */
[----:B------:R-:W-:Y:S01]  /*03d0*/  NOP ;  /* 0x0000000000007918 */ /* 0x000fe20000000000 */
[----:B---3--:R-:W-:-:S13]  /*03e0*/  ISETP.NE.AND P0, PT, R3, RZ, PT ;  /* 0x000000ff0300720c */ /* 0x008fda0003f05270 */
        /* <DEDUP_REMOVED lines=17> */
[----:B------:R3:W0:Y:S02]  /*0500*/  SYNCS.EXCH.64 URZ, [UR8+0x38868], UR6 ;  /* 0x03886806083f75b2 */ /* 0x0006240008000100 */
[----:B---3--:R-:W-:Y:S01]  /*0510*/  NOP ;  /* 0x0000000000007918 */ /* 0x008fe20000000000 */
.L_x_427:
[----:B------:R-:W3:Y:S01]  /*0520*/  SHFL.IDX PT, R3, R2, RZ, 0x1f ;  /* 0x00001fff02037589 */ /* 0x000ee200000e0000 */
[----:B------:R-:W-:Y:S01]  /*0530*/  NOP ;  /* 0x0000000000007918 */ /* 0x000fe20000000000 */
[----:B---3--:R-:W-:-:S13]  /*0540*/  ISETP.NE.AND P0, PT, R3, RZ, PT ;  /* 0x000000ff0300720c */ /* 0x008fda0003f05270 */
        /* <DEDUP_REMOVED lines=13> */
[----:B------:R3:W0:Y:S02]  /*0620*/  SYNCS.EXCH.64 URZ, [UR6+0x38888], UR4 ;  /* 0x03888804063f75b2 */ /* 0x0006240008000100 */
[----:B---3--:R-:W-:Y:S01]  /*0630*/  NOP ;  /* 0x0000000000007918 */ /* 0x008fe20000000000 */
.L_x_428:
        /* <DEDUP_REMOVED lines=22> */
.L_x_429:
        /* <DEDUP_REMOVED lines=22> */
.L_x_430:
[----:B------:R-:W-:Y:S01]  /*0900*/  PLOP3.LUT P0, PT, PT, PT, UP0, 0x80, 0x0 ;  /* 0x000000000000781c */ /* 0x000fe20003f0f008 */
[----:B------:R-:W-:Y:S01]  /*0910*/  UMOV UR60, 0x1 ;  /* 0x00000001003c7882 */ /* 0x000fe20000000000 */
[----:B------:R-:W-:Y:S01]  /*0920*/  NOP ;  /* 0x0000000000007918 */ /* 0x000fe20000000000 */
[----:B------:R-:W-:Y:S01]  /*0930*/  USEL UR60, UR60, 0x2, !UP0 ;  /* 0x000000023c3c7887 */ /* 0x000fe2000c000000 */
[----:B------:R-:W-:Y:S01]  /*0940*/  BSSY B9, `(.L_x_431) ;  /* 0x0002a47000097945 */ /* 0x000fe20003800000 */
[----:B012-4-:R-:W-:Y:S08]  /*0950*/  BAR.SYNC.DEFER_BLOCKING 0x0 ;  /* 0x0000000000007b1d */ /* 0x017ff00000010000 */
[----:B------:R-:W-:Y:S05]  /*0960*/  @!P0 BRA `(.L_x_432) ;  /* 0x0000022800908947 */ /* 0x000fea0003800000 */
.L_x_433:
[----:B------:R-:W-:-:S08]  /*0970*/  NOP ;  /* 0x0000000000007918 */ /* 0x000fd00000000000 */
[----:B------:R-:W0:Y:S02]  /*0980*/  USETMAXREG.TRY_ALLOC.CTAPOOL UP0, 0xe8 ;  /* 0x000000e8000079c8 */ /* 0x000e240008000600 */
[----:B0-----:R-:W-:-:S13]  /*0990*/  PLOP3.LUT P0, PT, PT, PT, UP0, 0x80, 0x0 ;  /* 0x000000000000781c */ /* 0x001fda0003f0f008 */
[----:B------:R-:W-:Y:S05]  /*09a0*/  @!P0 BRA `(.L_x_433) ;  /* 0xfffffffc00f08947 */ /* 0x000fea000383ffff */
[----:B------:R-:W0:Y:S08]  /*09b0*/  S2UR UR4, SR_CgaCtaId ;  /* 0x00000000000479c3 */ /* 0x000e300000008800 */
[----:B------:R-:W-:Y:S06]  /*09c0*/  BAR.ARV 0x8, 0x180 ;  /* 0x0206000000007b1d */ /* 0x000fec0000002000 */
[----:B------:R-:W-:-:S02]  /*09d0*/  MOV R23, 0x400 ;  /* 0x0000040000177802 */ /* 0x000fc40000000f00 */
[----:B------:R-:W-:Y:S01]  /*09e0*/  BAR.SYNC.DEFER_BLOCKING 0x5, 0x180 ;  /* 0x0146000000007b1d */ /* 0x000fe20000010000 */
[----:B0-----:R-:W-:-:S05]  /*09f0*/  IMAD.U32 R2, RZ, RZ, UR4 ;  /* 0x00000004ff027e24 */ /* 0x001fca000f8e00ff */
[----:B------:R-:W-:Y:S01]  /*0a00*/  ULDC UR4, c[0x0][0xc3c] ;  /* 0x00030f0000047ab9 */ /* 0x000fe20000000800 */
[----:B------:R-:W-:Y:S01]  /*0a10*/  LEA R23, R2, R23, 0x18 ;  /* 0x0000001702177211 */ /* 0x000fe200078ec0ff */
[----:B------:R-:W-:Y:S04]  /*0a20*/  STL [R1+0x60], R2 ;  /* 0x0000600201007387 */ /* 0x000fe80000100800 */
[----:B------:R-:W0:Y:S01]  /*0a30*/  LDS.128 R128, [R23+0x388d0] ;  /* 0x0388d00017807984 */ /* 0x000e220000000c00 */
[----:B------:R-:W-:Y:S06]  /*0a40*/  BAR.ARV 0x4, 0x180 ;  /* 0x0106000000007b1d */ /* 0x000fec0000002000 */
[----:B0-----:R-:W-:-:S13]  /*0a50*/  ISETP.GE.AND P0, PT, R131, UR4, PT ;  /* 0x0000000483007c0c */ /* 0x001fda000bf06270 */
[----:B------:R-:W-:Y:S05]  /*0a60*/  @P0 BRA `(.L_x_434) ;  /* 0x000002a000d00947 */ /* 0x000fea0003800000 */
[----:B------:R-:W-:Y:S01]  /*0a70*/  VIADD R0, R0, 0xffffff80 ;  /* 0xffffff8000007836 */ /* 0x000fe20000000000 */
[----:B------:R-:W-:Y:S01]  /*0a80*/  R2UR UR4, R23 ;  /* 0x00000000170472ca */ /* 0x000fe200000e0000 */
[----:B------:R-:W-:Y:S01]  /*0a90*/  ULOP3.LUT UR5, UR60, 0x1, URZ, 0xfc, !UPT ;  /* 0x000000013c057892 */ /* 0x000fe2000f8efc3f */
[----:B------:R-:W-:Y:S01]  /*0aa0*/  IMAD.MOV.U32 R213, RZ, RZ, RZ ;  /* 0x000000ffffd57224 */ /* 0x000fe200078e00ff */
[----:B------:R-:W-:Y:S01]  /*0ab0*/  MOV R229, RZ ;  /* 0x000000ff00e57202 */ /* 0x000fe20000000f00 */
[----:B------:R-:W-:Y:S01]  /*0ac0*/  IMAD.MOV.U32 R225, RZ, RZ, RZ ;  /* 0x000000ffffe17224 */ /* 0x000fe200078e00ff */
[----:B------:R-:W-:Y:S01]  /*0ad0*/  SHF.R.S32.HI R3, RZ, 0x1f, R0 ;  /* 0x0000001fff037819 */ /* 0x000fe20000011400 */
[----:B------:R-:W-:-:S03]  /*0ae0*/  IMAD.MOV.U32 R226, RZ, RZ, RZ ;  /* 0x000000ffffe27224 */ /* 0x000fc600078e00ff */
[CC--:B------:R-:W-:Y:S02]  /*0af0*/  LEA.HI R2, R3.reuse, R0.reuse, RZ, 0x7 ;  /* 0x0000000003027211 */ /* 0x0c0fe400078f38ff */
[CC--:B------:R-:W-:Y:S02]  /*0b00*/  LEA.HI R5, R3.reuse, R0.reuse, RZ, 0x5 ;  /* 0x0000000003057211 */ /* 0x0c0fe400078f28ff */
[CC--:B------:R-:W-:Y:S01]  /*0b10*/  LEA.HI R4, R3.reuse, R0.reuse, RZ, 0x4 ;  /* 0x0000000003047211 */ /* 0x0c0fe200078f20ff */
[----:B------:R-:W-:Y:S01]  /*0b20*/  UIADD3 UR4, UR4, 0x14400, URZ ;  /* 0x0001440004047890 */ /* 0x000fe2000fffe03f */
[----:B------:R-:W-:Y:S02]  /*0b30*/  LOP3.LUT R7, R2, 0xffffff80, RZ, 0xc0, !PT ;  /* 0xffffff8002077812 */ /* 0x000fe400078ec0ff */
[CC--:B------:R-:W-:Y:S02]  /*0b40*/  LEA.HI R224, R3.reuse, R0.reuse, RZ, 0x3 ;  /* 0x0000000003e07211 */ /* 0x0c0fe400078f18ff */
[CC--:B------:R-:W-:Y:S01]  /*0b50*/  LEA.HI R6, R3.reuse, R0.reuse, RZ, 0x2 ;  /* 0x0000000003067211 */ /* 0x0c0fe200078f10ff */
[----:B------:R-:W-:Y:S01]  /*0b60*/  IMAD.IADD R20, R0, 0x1, -R7 ;  /* 0x0000000100147824 */ /* 0x000fe200078e0a07 */
[----:B------:R-:W-:-:S02]  /*0b70*/  LEA.HI R8, R3, R0, RZ, 0x6 ;  /* 0x0000000003087211 */ /* 0x000fc400078f30ff */
[----:B------:R-:W-:Y:S02]  /*0b80*/  SHF.L.U32 R5, R5, 0x5, RZ ;  /* 0x0000000505057819 */ /* 0x000fe400000006ff */
[----:B------:R-:W-:Y:S01]  /*0b90*/  LOP3.LUT R3, R4, 0x3fffff0, RZ, 0xc0, !PT ;  /* 0x03fffff004037812 */ /* 0x000fe200078ec0ff */
[----:B------:R-:W-:Y:S01]  /*0ba0*/  STL [R1+0x120], R20 ;  /* 0x0001201401007387 */ /* 0x000fe20000100800 */
[----:B------:R-:W-:Y:S02]  /*0bb0*/  LOP3.LUT R11, R6, 0xfffffffc, RZ, 0xc0, !PT ;  /* 0xfffffffc060b7812 */ /* 0x000fe400078ec0ff */
[----:B------:R-:W-:Y:S01]  /*0bc0*/  LOP3.LUT R7, R224, 0xfffffff8, RZ, 0xc0, !PT ;  /* 0xfffffff8e0077812 */ /* 0x000fe200078ec0ff */
[C---:B------:R-:W-:Y:S01]  /*0bd0*/  IMAD.IADD R3, R0.reuse, 0x1, -R3 ;  /* 0x0000000100037824 */ /* 0x040fe200078e0a03 */
[----:B------:R-:W-:Y:S02]  /*0be0*/  LOP3.LUT R6, R5, 0xfffffc00, RZ, 0xc0, !PT ;  /* 0xfffffc0005067812 */ /* 0x000fe400078ec0ff */
[----:B------:R-:W-:Y:S01]  /*0bf0*/  SHF.R.S32.HI R5, RZ, 0x4, R4 ;  /* 0x00000004ff057819 */ /* 0x000fe20000011404 */
[----:B------:R-:W-:Y:S01]  /*0c00*/  IMAD.IADD R14, R0, 0x1, -R7 ;  /* 0x00000001000e7824 */ /* 0x000fe200078e0a07 */
[----:B------:R-:W-:Y:S01]  /*0c10*/  SHF.R.S32.HI R9, RZ, 0x1f, R20 ;  /* 0x0000001fff097819 */ /* 0x000fe20000011414 */
[----:B------:R-:W-:Y:S01]  /*0c20*/  IMAD R7, R3, 0x40, R6 ;  /* 0x0000004003077824 */ /* 0x000fe200078e0206 */
[----:B------:R-:W-:Y:S01]  /*0c30*/  SHF.R.S32.HI R3, RZ, 0x7, R2 ;  /* 0x00000007ff037819 */ /* 0x000fe20000011402 */
[----:B------:R-:W-:Y:S01]  /*0c40*/  IMAD.SHL.U32 R216, R14, 0x4, RZ ;  /* 0x000000040ed87824 */ /* 0x000fe200078e00ff */
[----:B------:R-:W-:Y:S01]  /*0c50*/  LEA.HI R4, R4, R5, RZ, 0x1 ;  /* 0x0000000504047211 */ /* 0x000fe200078f08ff */
[----:B------:R-:W-:Y:S01]  /*0c60*/  STL [R1+0x70], R14 ;  /* 0x0000700e01007387 */ /* 0x000fe20000100800 */
[----:B------:R-:W-:Y:S01]  /*0c70*/  SHF.R.S32.HI R224, RZ, 0x3, R224 ;  /* 0x00000003ffe07819 */ /* 0x000fe200000114e0 */
[----:B------:R-:W-:Y:S01]  /*0c80*/  VIADD R221, R216, 0x20 ;  /* 0x00000020d8dd7836 */ /* 0x000fe20000000000 */
[----:B------:R-:W-:-:S02]  /*0c90*/  LEA.HI R10, R9, R20, RZ, 0x2 ;  /* 0x00000014090a7211 */ /* 0x000fc400078f10ff */
[----:B------:R-:W-:Y:S01]  /*0ca0*/  LEA.HI R2, R2, R3, RZ, 0x1 ;  /* 0x0000000302027211 */ /* 0x000fe200078f08ff */
[----:B------:R-:W-:Y:S01]  /*0cb0*/  VIADD R6, R224, 0x60 ;  /* 0x00000060e0067836 */ /* 0x000fe20000000000 */
[----:B------:R-:W-:Y:S02]  /*0cc0*/  LOP3.LUT R4, R4, 0x1ffffffe, RZ, 0xc0, !PT ;  /* 0x1ffffffe04047812 */ /* 0x000fe400078ec0ff */
[----:B------:R-:W-:Y:S02]  /*0cd0*/  IADD3 R12, R0, -R11, RZ ;  /* 0x8000000b000c7210 */ /* 0x000fe40007ffe0ff */
[----:B------:R-:W-:Y:S01]  /*0ce0*/  SHF.R.S32.HI R0, RZ, 0x2, R10 ;  /* 0x00000002ff007819 */ /* 0x000fe2000001140a */
[----:B------:R-:W-:Y:S01]  /*0cf0*/  IMAD.IADD R4, R5, 0x1, -R4 ;  /* 0x0000000105047824 */ /* 0x000fe200078e0a04 */
[----:B------:R-:W-:Y:S02]  /*0d00*/  SHF.R.S32.HI R11, RZ, 0x1f, R10 ;  /* 0x0000001fff0b7819 */ /* 0x000fe4000001140a */
[----:B------:R-:W-:-:S02]  /*0d10*/  LOP3.LUT R2, R2, 0x3fffffe, RZ, 0xc0, !PT ;  /* 0x03fffffe02027812 */ /* 0x000fc400078ec0ff */
[----:B------:R-:W-:Y:S02]  /*0d20*/  SHF.R.S32.HI R5, RZ, 0x1f, R6 ;  /* 0x0000001fff057819 */ /* 0x000fe40000011406 */
[----:B------:R-:W-:Y:S02]  /*0d30*/  LEA.HI R11, R11, R0, RZ, 0x3 ;  /* 0x000000000b0b7211 */ /* 0x000fe400078f18ff */
[----:B------:R-:W-:Y:S01]  /*0d40*/  IADD3 R2, R3, -R2, RZ ;  /* 0x8000000203027210 */ /* 0x000fe20007ffe0ff */
[----:B------:R-:W-:Y:S01]  /*0d50*/  IMAD R3, R4, 0x8, R7 ;  /* 0x0000000804037824 */ /* 0x000fe200078e0207 */
[----:B------:R-:W-:Y:S01]  /*0d60*/  LEA.HI R5, R5, R6, RZ, 0x3 ;  /* 0x0000000605057211 */ /* 0x000fe200078f18ff */
[----:B------:R-:W-:Y:S01]  /*0d70*/  IMAD.SHL.U32 R6, R6, 0x40, RZ ;  /* 0x0000004006067824 */ /* 0x000fe200078e00ff */
[----:B------:R-:W-:Y:S02]  /*0d80*/  LOP3.LUT R11, R11, 0xfffffff8, RZ, 0xc0, !PT ;  /* 0xfffffff80b0b7812 */ /* 0x000fe400078ec0ff */
[----:B------:R-:W-:Y:S01]  /*0d90*/  LEA.HI R9, R9, R20, RZ, 0x5 ;  /* 0x0000001409097211 */ /* 0x000fe200078f28ff */
[----:B------:R0:W-:Y:S01]  /*0da0*/  STL [R1+0x1c0], R3 ;  /* 0x0001c00301007387 */ /* 0x0001e20000100800 */
[----:B------:R-:W-:Y:S01]  /*0db0*/  IMAD.SHL.U32 R5, R5, 0x40, RZ ;  /* 0x0000004005057824 */ /* 0x000fe200078e00ff */
[----:B------:R-:W-:Y:S01]  /*0dc0*/  SHF.L.U32 R16, R14, 0x3, RZ ;  /* 0x000000030e107819 */ /* 0x000fe200000006ff */
[----:B------:R-:W-:Y:S01]  /*0dd0*/  IMAD.IADD R0, R0, 0x1, -R11 ;  /* 0x0000000100007824 */ /* 0x000fe200078e0a0b */
[----:B------:R-:W-:Y:S01]  /*0de0*/  SHF.R.S32.HI R9, RZ, 0x5, R9 ;  /* 0x00000005ff097819 */ /* 0x000fe20000011409 */
[----:B------:R-:W-:Y:S01]  /*0df0*/  VIADD R11, R224, 0x20 ;  /* 0x00000020e00b7836 */ /* 0x000fe20000000000 */
[----:B------:R-:W-:Y:S01]  /*0e00*/  LOP3.LUT R13, R6, 0x1c0, RZ, 0xc0, !PT ;  /* 0x000001c0060d7812 */ /* 0x000fe200078ec0ff */
[----:B------:R-:W-:Y:S01]  /*0e10*/  VIADD R22, R16, 0xc0 ;  /* 0x000000c010167836 */ /* 0x000fe20000000000 */
[----:B------:R-:W-:Y:S01]  /*0e20*/  LOP3.LUT R5, R5, 0xfffffe00, RZ, 0xc0, !PT ;  /* 0xfffffe0005057812 */ /* 0x000fe200078ec0ff */
[----:B------:R-:W-:Y:S01]  /*0e30*/  IMAD R9, R9, 0x10, R0 ;  /* 0x0000001009097824 */ /* 0x000fe200078e0200 */
[----:B0-----:R-:W-:Y:S01]  /*0e40*/  LEA.HI R3, R12, R12, RZ, 0x1 ;  /* 0x0000000c0c037211 */ /* 0x001fe200078f08ff */
[----:B------:R-:W-:Y:S01]  /*0e50*/  IMAD.SHL.U32 R0, R224, 0x40, RZ ;  /* 0x00000040e0007824 */ /* 0x000fe200078e00ff */
[----:B------:R-:W-:Y:S01]  /*0e60*/  SHF.R.U32.HI R4, RZ, 0x3, R13 ;  /* 0x00000003ff047819 */ /* 0x000fe2000001160d */
[----:B------:R0:W-:Y:S01]  /*0e70*/  STL [R1+0x118], R5 ;  /* 0x0001180501007387 */ /* 0x0001e20000100800 */
[----:B------:R-:W-:-:S02]  /*0e80*/  LOP3.LUT R3, R3, 0x1ffffffe, RZ, 0xc0, !PT ;  /* 0x1ffffffe03037812 */ /* 0x000fc400078ec0ff */
[----:B------:R-:W-:Y:S01]  /*0e90*/  LOP3.LUT R7, R13, 0x38, R16, 0xf8, !PT ;  /* 0x000000380d077812 */ /* 0x000fe200078ef810 */
[----:B------:R-:W-:Y:S01]  /*0ea0*/  IMAD R13, R2, 0x40, R9 ;  /* 0x00000040020d7824 */ /* 0x000fe200078e0209 */
[----:B------:R-:W-:Y:S01]  /*0eb0*/  IADD3 R6, R224, 0x40, RZ ;  /* 0x00000040e0067810 */ /* 0x000fe20007ffe0ff */
[----:B------:R-:W-:Y:S01]  /*0ec0*/  IMAD.IADD R3, R12, 0x1, -R3 ;  /* 0x000000010c037824 */ /* 0x000fe200078e0a03 */
[----:B------:R-:W-:Y:S02]  /*0ed0*/  IADD3 R220, R216, 0x40, RZ ;  /* 0x00000040d8dc7810 */ /* 0x000fe40007ffe0ff */
[----:B------:R-:W-:Y:S01]  /*0ee0*/  LOP3.LUT R12, R5, R7, R4, 0xf6, !PT ;  /* 0x00000007050c7212 */ /* 0x000fe200078ef604 */
[----:B------:R-:W-:Y:S01]  /*0ef0*/  IMAD.SHL.U32 R4, R6, 0x40, RZ ;  /* 0x0000004006047824 */ /* 0x000fe200078e00ff */
[----:B------:R-:W-:Y:S01]  /*0f00*/  SHF.R.S32.HI R2, RZ, 0x1f, R11 ;  /* 0x0000001fff027819 */ /* 0x000fe2000001140b */
[----:B------:R-:W-:Y:S01]  /*0f10*/  IMAD.IADD R214, R216, 0x1, R220 ;  /* 0x00000001d8d67824 */ /* 0x000fe200078e02dc */
[----:B0-----:R-:W-:Y:S01]  /*0f20*/  SHF.R.S32.HI R5, RZ, 0x1f, R6 ;  /* 0x0000001fff057819 */ /* 0x001fe20000011406 */
[----:B------:R-:W-:Y:S01]  /*0f30*/  STL [R1+0x1b8], R13 ;  /* 0x0001b80d01007387 */ /* 0x000fe20000100800 */
[----:B------:R-:W-:Y:S01]  /*0f40*/  LOP3.LUT R19, R0, 0x1c0, RZ, 0xc0, !PT ;  /* 0x000001c000137812 */ /* 0x000fe200078ec0ff */
[----:B------:R-:W-:Y:S01]  /*0f50*/  IMAD.SHL.U32 R0, R11, 0x40, RZ ;  /* 0x000000400b007824 */ /* 0x000fe200078e00ff */
[----:B------:R-:W-:-:S02]  /*0f60*/  LEA.HI R2, R2, R11, RZ, 0x3 ;  /* 0x0000000b02027211 */ /* 0x000fc400078f18ff */
[----:B------:R-:W-:Y:S02]  /*0f70*/  LEA.HI R6, R5, R6, RZ, 0x3 ;  /* 0x0000000605067211 */ /* 0x000fe400078f18ff */
[----:B------:R-:W-:Y:S01]  /*0f80*/  SHF.R.S32.HI R5, RZ, 0x1f, R214 ;  /* 0x0000001fff057819 */ /* 0x000fe200000114d6 */
[----:B------:R-:W-:Y:S01]  /*0f90*/  IMAD.SHL.U32 R2, R2, 0x40, RZ ;  /* 0x0000004002027824 */ /* 0x000fe200078e00ff */
[----:B------:R-:W-:Y:S01]  /*0fa0*/  SHF.L.U32 R8, R8, 0x3, RZ ;  /* 0x0000000308087819 */ /* 0x000fe200000006ff */
[----:B------:R-:W-:Y:S01]  /*0fb0*/  IMAD.SHL.U32 R6, R6, 0x40, RZ ;  /* 0x0000004006067824 */ /* 0x000fe200078e00ff */
[----:B------:R-:W-:Y:S02]  /*0fc0*/  LOP3.LUT R24, R0, 0x1c0, RZ, 0xc0, !PT ;  /* 0x000001c000187812 */ /* 0x000fe400078ec0ff */
[----:B------:R-:W-:Y:S02]  /*0fd0*/  LEA.HI R0, R5, R214, RZ, 0x6 ;  /* 0x000000d605007211 */ /* 0x000fe400078f30ff */
[----:B------:R-:W-:-:S02]  /*0fe0*/  LOP3.LUT R21, R4, 0x1c0, RZ, 0xc0, !PT ;  /* 0x000001c004157812 */ /* 0x000fc400078ec0ff */
[----:B------:R-:W-:Y:S02]  /*0ff0*/  LEA.HI R5, R5, R214, RZ, 0x3 ;  /* 0x000000d605057211 */ /* 0x000fe400078f18ff */
[----:B------:R-:W-:Y:S02]  /*1000*/  LOP3.LUT R25, R8, 0xfffffe00, RZ, 0xc0, !PT ;  /* 0xfffffe0008197812 */ /* 0x000fe400078ec0ff */
[----:B------:R-:W-:Y:S02]  /*1010*/  LOP3.LUT R15, R2, 0xfffffe00, RZ, 0xc0, !PT ;  /* 0xfffffe00020f7812 */ /* 0x000fe400078ec0ff */
[----:B------:R-:W-:Y:S01]  /*1020*/  LOP3.LUT R8, R6, 0xfffffe00, RZ, 0xc0, !PT ;  /* 0xfffffe0006087812 */ /* 0x000fe200078ec0ff */
[----:B------:R-:W-:Y:S01]  /*1030*/  STL [R1+0x5c], R25 ;  /* 0x00005c1901007387 */ /* 0x000fe20000100800 */
[----:B------:R-:W-:Y:S02]  /*1040*/  SHF.L.U32 R2, R0, 0x7, RZ ;  /* 0x0000000700027819 */ /* 0x000fe400000006ff */
[----:B------:R-:W-:Y:S01]  /*1050*/  SHF.R.U32.HI R26, RZ, 0x3, R19 ;  /* 0x00000003ff1a7819 */ /* 0x000fe20000011613 */
[----:B------:R-:W-:Y:S01]  /*1060*/  STL [R1+0x58], R15 ;  /* 0x0000580f01007387 */ /* 0x000fe20000100800 */
[----:B------:R-:W-:-:S02]  /*1070*/  SHF.R.U32.HI R18, RZ, 0x3, R24 ;  /* 0x00000003ff127819 */ /* 0x000fc40000011618 */
[----:B------:R-:W-:Y:S01]  /*1080*/  SHF.R.U32.HI R14, RZ, 0x3, R21 ;  /* 0x00000003ff0e7819 */ /* 0x000fe20000011615 */
[----:B------:R-:W-:Y:S01]  /*1090*/  STL [R1+0x54], R8 ;  /* 0x0000540801007387 */ /* 0x000fe20000100800 */
[--C-:B------:R-:W-:Y:S02]  /*10a0*/  LOP3.LUT R0, R19, 0x38, R5.reuse, 0xf8, !PT ;  /* 0x0000003813007812 */ /* 0x100fe400078ef805 */
[--C-:B------:R-:W-:Y:S01]  /*10b0*/  LOP3.LUT R4, R24, 0x38, R5.reuse, 0xf8, !PT ;  /* 0x0000003818047812 */ /* 0x100fe200078ef805 */
[----:B------:R-:W-:Y:S01]  /*10c0*/  STL [R1+0x84], RZ ;  /* 0x000084ff01007387 */ /* 0x000fe20000100800 */
[----:B------:R-:W-:Y:S02]  /*10d0*/  LOP3.LUT R6, R21, 0x38, R5, 0xf8, !PT ;  /* 0x0000003815067812 */ /* 0x000fe400078ef805 */
[----:B------:R-:W-:Y:S02]  /*10e0*/  LOP3.LUT R2, R2, 0xffffe000, RZ, 0xc0, !PT ;  /* 0xffffe00002027812 */ /* 0x000fe400078ec0ff */
[----:B------:R-:W-:Y:S01]  /*10f0*/  LOP3.LUT R7, R0, R26, RZ, 0x3c, !PT ;  /* 0x0000001a00077212 */ /* 0x000fe200078e3cff */
[----:B------:R-:W-:Y:S01]  /*1100*/  IMAD.U32 R0, RZ, RZ, UR5 ;  /* 0x00000005ff007e24 */ /* 0x000fe2000f8e00ff */
[----:B------:R-:W-:-:S02]  /*1110*/  LOP3.LUT R9, R4, R18, RZ, 0x3c, !PT ;  /* 0x0000001204097212 */ /* 0x000fc400078e3cff */
[----:B------:R-:W-:Y:S02]  /*1120*/  LOP3.LUT R11, R6, R14, RZ, 0x3c, !PT ;  /* 0x0000000e060b7212 */ /* 0x000fe400078e3cff */
[----:B------:R-:W-:Y:S01]  /*1130*/  LOP3.LUT R0, R19, 0x38, R16, 0xf8, !PT ;  /* 0x0000003813007812 */ /* 0x000fe200078ef810 */
[----:B------:R-:W-:Y:S01]  /*1140*/  VIADD R19, R16, 0x80 ;  /* 0x0000008010137836 */ /* 0x000fe20000000000 */
[-C--:B------:R-:W-:Y:S02]  /*1150*/  IADD3 R7, R7, R2.reuse, R25 ;  /* 0x0000000207077210 */ /* 0x080fe40007ffe019 */
[-C--:B------:R-:W-:Y:S02]  /*1160*/  IADD3 R9, R9, R2.reuse, R15 ;  /* 0x0000000209097210 */ /* 0x080fe40007ffe00f */
[----:B------:R-:W-:Y:S01]  /*1170*/  IADD3 R11, R11, R2, R8 ;  /* 0x000000020b0b7210 */ /* 0x000fe20007ffe008 */
[----:B------:R-:W-:Y:S01]  /*1180*/  IMAD.U32 R2, RZ, RZ, UR4 ;  /* 0x00000004ff027e24 */ /* 0x000fe2000f8e00ff */
[----:B------:R-:W-:-:S02]  /*1190*/  LOP3.LUT R4, R25, R0, R26, 0xf6, !PT ;  /* 0x0000000019047212 */ /* 0x000fc400078ef61a */
[----:B------:R-:W-:Y:S02]  /*11a0*/  LOP3.LUT R10, R10, 0x7ffffffc, RZ, 0xc0, !PT ;  /* 0x7ffffffc0a0a7812 */ /* 0x000fe400078ec0ff */
[----:B------:R0:W-:Y:S01]  /*11b0*/  STL [R1+0x11c], R2 ;  /* 0x00011c0201007387 */ /* 0x0001e20000100800 */
[----:B------:R-:W-:Y:S02]  /*11c0*/  LOP3.LUT R0, R24, 0x38, R16, 0xf8, !PT ;  /* 0x0000003818007812 */ /* 0x000fe400078ef810 */
[----:B------:R-:W-:Y:S01]  /*11d0*/  IMAD.IADD R10, R20, 0x1, -R10 ;  /* 0x00000001140a7824 */ /* 0x000fe200078e0a0a */
[----:B------:R1:W-:Y:S01]  /*11e0*/  STL [R1+0x6c], R4 ;  /* 0x00006c0401007387 */ /* 0x0003e20000100800 */
[----:B------:R-:W-:Y:S02]  /*11f0*/  LOP3.LUT R0, R15, R0, R18, 0xf6, !PT ;  /* 0x000000000f007212 */ /* 0x000fe400078ef612 */
[----:B------:R-:W-:Y:S02]  /*1200*/  LOP3.LUT R212, R5, 0xfffffff8, RZ, 0xc0, !PT ;  /* 0xfffffff805d47812 */ /* 0x000fe400078ec0ff */
[----:B------:R-:W-:-:S02]  /*1210*/  SHF.L.U32 R43, R10, 0x1, RZ ;  /* 0x000000010a2b7819 */ /* 0x000fc400000006ff */
[----:B0-----:R-:W-:Y:S02]  /*1220*/  LOP3.LUT R2, R21, 0x38, R16, 0xf8, !PT ;  /* 0x0000003815027812 */ /* 0x001fe400078ef810 */
[C---:B------:R-:W-:Y:S01]  /*1230*/  IADD3 R39, R43.reuse, 0x20, RZ ;  /* 0x000000202b277810 */ /* 0x040fe20007ffe0ff */
[C---:B------:R-:W-:Y:S01]  /*1240*/  VIADD R42, R43.reuse, 0x8 ;  /* 0x000000082b2a7836 */ /* 0x040fe20000000000 */
[----:B-1----:R-:W-:Y:S01]  /*1250*/  LEA R4, R4, UR4, 0x1 ;  /* 0x0000000404047c11 */ /* 0x002fe2000f8e08ff */
[C---:B------:R-:W-:Y:S01]  /*1260*/  VIADD R41, R43.reuse, 0x10 ;  /* 0x000000102b297836 */ /* 0x040fe20000000000 */
[----:B------:R-:W-:Y:S01]  /*1270*/  LOP3.LUT R2, R8, R2, R14, 0xf6, !PT ;  /* 0x0000000208027212 */ /* 0x000fe200078ef60e */
[C---:B------:R-:W-:Y:S01]  /*1280*/  VIADD R40, R43.reuse, 0x18 ;  /* 0x000000182b287836 */ /* 0x040fe20000000000 */
[C---:B------:R-:W-:Y:S01]  /*1290*/  IADD3 R35, R43.reuse, 0x40, RZ ;  /* 0x000000402b237810 */ /* 0x040fe20007ffe0ff */
[----:B------:R0:W-:Y:S01]  /*12a0*/  STL [R1+0x68], R4 ;  /* 0x0000680401007387 */ /* 0x0001e20000100800 */
[C---:B------:R-:W-:Y:S01]  /*12b0*/  VIADD R38, R43.reuse, 0x28 ;  /* 0x000000282b267836 */ /* 0x040fe20000000000 */
[C---:B------:R-:W-:Y:S01]  /*12c0*/  IADD3 R31, R43.reuse, 0x60, RZ ;  /* 0x000000602b1f7810 */ /* 0x040fe20007ffe0ff */
[C---:B------:R-:W-:Y:S01]  /*12d0*/  VIADD R37, R43.reuse, 0x30 ;  /* 0x000000302b257836 */ /* 0x040fe20000000000 */
[----:B------:R-:W-:Y:S01]  /*12e0*/  STL [R1+0x90], R43 ;  /* 0x0000902b01007387 */ /* 0x000fe20000100800 */
[C---:B------:R-:W-:Y:S01]  /*12f0*/  VIADD R36, R43.reuse, 0x38 ;  /* 0x000000382b247836 */ /* 0x040fe20000000000 */
[C---:B------:R-:W-:Y:S01]  /*1300*/  IADD3 R27, R43.reuse, 0x80, RZ ;  /* 0x000000802b1b7810 */ /* 0x040fe20007ffe0ff */
[C---:B------:R-:W-:Y:S01]  /*1310*/  VIADD R34, R43.reuse, 0x48 ;  /* 0x000000482b227836 */ /* 0x040fe20000000000 */
[C---:B------:R-:W-:Y:S01]  /*1320*/  IADD3 R21, R43.reuse, 0xa0, RZ ;  /* 0x000000a02b157810 */ /* 0x040fe20007ffe0ff */
[C---:B------:R-:W-:Y:S01]  /*1330*/  VIADD R33, R43.reuse, 0x50 ;  /* 0x000000502b217836 */ /* 0x040fe20000000000 */
[----:B0-----:R-:W-:Y:S01]  /*1340*/  SHF.R.S32.HI R4, RZ, 0x3, R5 ;  /* 0x00000003ff047819 */ /* 0x001fe20000011405 */
[C---:B------:R-:W-:Y:S01]  /*1350*/  VIADD R32, R43.reuse, 0x58 ;  /* 0x000000582b207836 */ /* 0x040fe20000000000 */
[----:B------:R-:W-:Y:S01]  /*1360*/  LEA R5, R12, UR4, 0x1 ;  /* 0x000000040c057c11 */ /* 0x000fe2000f8e08ff */
[C---:B------:R-:W-:Y:S01]  /*1370*/  VIADD R30, R43.reuse, 0x68 ;  /* 0x000000682b1e7836 */ /* 0x040fe20000000000 */
[C---:B------:R-:W-:Y:S01]  /*1380*/  IADD3 R14, R43.reuse, 0xc0, RZ ;  /* 0x000000c02b0e7810 */ /* 0x040fe20007ffe0ff */
[----:B------:R0:W-:Y:S01]  /*1390*/  STL [R1+0x114], R4 ;  /* 0x0001140401007387 */ /* 0x0001e20000100800 */
[C---:B------:R-:W-:Y:S01]  /*13a0*/  VIADD R29, R43.reuse, 0x70 ;  /* 0x000000702b1d7836 */ /* 0x040fe20000000000 */
[C---:B------:R-:W-:Y:S01]  /*13b0*/  IADD3 R6, R43.reuse, 0xe0, RZ ;  /* 0x000000e02b067810 */ /* 0x040fe20007ffe0ff */
[C---:B------:R-:W-:Y:S01]  /*13c0*/  VIADD R28, R43.reuse, 0x78 ;  /* 0x000000782b1c7836 */ /* 0x040fe20000000000 */
[----:B------:R1:W-:Y:S01]  /*13d0*/  STL [R1+0x1a0], R5 ;  /* 0x0001a00501007387 */ /* 0x0003e20000100800 */
[C---:B------:R-:W-:Y:S01]  /*13e0*/  VIADD R26, R43.reuse, 0x88 ;  /* 0x000000882b1a7836 */ /* 0x040fe20000000000 */
[----:B------:R-:W-:Y:S01]  /*13f0*/  SHF.R.S32.HI R17, RZ, 0x1f, R16 ;  /* 0x0000001fff117819 */ /* 0x000fe20000011410 */
[C---:B------:R-:W-:Y:S01]  /*1400*/  VIADD R25, R43.reuse, 0x90 ;  /* 0x000000902b197836 */ /* 0x040fe20000000000 */
[----:B------:R-:W-:Y:S01]  /*1410*/  IADD3 R222, R216, 0x60, RZ ;  /* 0x00000060d8de7810 */ /* 0x000fe20007ffe0ff */
[C---:B------:R-:W-:Y:S01]  /*1420*/  VIADD R24, R43.reuse, 0x98 ;  /* 0x000000982b187836 */ /* 0x040fe20000000000 */
[----:B0-----:R-:W-:Y:S01]  /*1430*/  LEA R4, R0, UR4, 0x1 ;  /* 0x0000000400047c11 */ /* 0x001fe2000f8e08ff */
[C---:B------:R-:W-:Y:S01]  /*1440*/  VIADD R20, R43.reuse, 0xa8 ;  /* 0x000000a82b147836 */ /* 0x040fe20000000000 */
[----:B------:R-:W-:Y:S01]  /*1450*/  LEA R0, R2, UR4, 0x1 ;  /* 0x0000000402007c11 */ /* 0x000fe2000f8e08ff */
[C---:B------:R-:W-:Y:S01]  /*1460*/  VIADD R18, R43.reuse, 0xb0 ;  /* 0x000000b02b127836 */ /* 0x040fe20000000000 */
[----:B------:R-:W-:Y:S01]  /*1470*/  SHF.R.S32.HI R2, RZ, 0x1f, R41 ;  /* 0x0000001fff027819 */ /* 0x000fe20000011429 */
        /* <DEDUP_REMOVED lines=9> */
[C---:B-1----:R-:W-:Y:S01]  /*1510*/  VIADD R5, R43.reuse, 0xe8 ;  /* 0x000000e82b057836 */ /* 0x042fe20000000000 */
[----:B------:R-:W-:Y:S01]  /*1520*/  SHF.R.S32.HI R215, RZ, 0x1f, R212 ;  /* 0x0000001fffd77819 */ /* 0x000fe200000114d4 */
[C---:B0-----:R-:W-:Y:S01]  /*1530*/  VIADD R4, R43.reuse, 0xf0 ;  /* 0x000000f02b047836 */ /* 0x041fe20000000000 */
[----:B------:R-:W-:Y:S01]  /*1540*/  STL [R1+0x108], R41 ;  /* 0x0001082901007387 */ /* 0x000fe20000100800 */
[----:B--2---:R-:W-:-:S03]  /*1550*/  VIADD R0, R43, 0xf8 ;  /* 0x000000f82b007836 */ /* 0x004fc60000000000 */
[----:B------:R0:W-:Y:S01]  /*1560*/  STL [R1+0x104], R40 ;  /* 0x0001042801007387 */ /* 0x0001e20000100800 */
[----:B---3--:R-:W-:-:S03]  /*1570*/  SHF.R.S32.HI R42, RZ, 0x1f, R42 ;  /* 0x0000001fff2a7819 */ /* 0x008fc6000001142a */
[----:B------:R-:W-:Y:S04]  /*1580*/  STL [R1+0x100], R39 ;  /* 0x0001002701007387 */ /* 0x000fe80000100800 */
[----:B------:R1:W-:Y:S01]  /*1590*/  STL [R1+0xfc], R38 ;  /* 0x0000fc2601007387 */ /* 0x0003e20000100800 */
[----:B0-----:R-:W-:-:S03]  /*15a0*/  SHF.R.S32.HI R40, RZ, 0x1f, R40 ;  /* 0x0000001fff287819 */ /* 0x001fc60000011428 */
[----:B------:R0:W-:Y:S04]  /*15b0*/  STL [R1+0xf8], R37 ;  /* 0x0000f82501007387 */ /* 0x0001e80000100800 */
[----:B------:R-:W-:Y:S01]  /*15c0*/  STL [R1+0xf4], R36 ;  /* 0x0000f42401007387 */ /* 0x000fe20000100800 */
[----:B-1----:R-:W-:-:S03]  /*15d0*/  SHF.R.S32.HI R38, RZ, 0x1f, R38 ;  /* 0x0000001fff267819 */ /* 0x002fc60000011426 */
        /* <DEDUP_REMOVED lines=40> */
[----:B------:R-:W-:Y:S01]  /*1860*/  STL [R1+0x94], R0 ;  /* 0x0000940001007387 */ /* 0x000fe20000100800 */
[----:B0-----:R-:W-:-:S03]  /*1870*/  SHF.R.S32.HI R4, RZ, 0x1f, R4 ;  /* 0x0000001fff047819 */ /* 0x001fc60000011404 */
[----:B------:R0:W-:Y:S04]  /*1880*/  STL [R1+0x198], R2 ;  /* 0x0001980201007387 */ /* 0x0001e80000100800 */
[----:B------:R-:W-:Y:S01]  /*1890*/  STL [R1+0x194], R40 ;  /* 0x0001942801007387 */ /* 0x000fe20000100800 */
[----:B0-----:R-:W-:-:S05]  /*18a0*/  SHF.R.S32.HI R2, RZ, 0x1f, R39 ;  /* 0x0000001fff027819 */ /* 0x001fca0000011427 */
[----:B------:R0:W-:Y:S04]  /*18b0*/  STL [R1+0x190], R2 ;  /* 0x0001900201007387 */ /* 0x0001e80000100800 */
[----:B------:R-:W-:Y:S04]  /*18c0*/  STL [R1+0x18c], R38 ;  /* 0x00018c2601007387 */ /* 0x000fe80000100800 */
        /* <DEDUP_REMOVED lines=33> */
[----:B0-----:R-:W-:Y:S02]  /*1ae0*/  SHF.R.S32.HI R2, RZ, 0x1f, R0 ;  /* 0x0000001fff027819 */ /* 0x001fe40000011400 */
[----:B------:R-:W-:-:S02]  /*1af0*/  LEA R0, R3, R13, 0x3 ;  /* 0x0000000d03007211 */ /* 0x000fc400078e18ff */
[----:B------:R-:W-:Y:S01]  /*1b00*/  LEA R3, R7, UR4, 0x1 ;  /* 0x0000000407037c11 */ /* 0x000fe2000f8e08ff */
[----:B------:R0:W-:Y:S04]  /*1b10*/  STL [R1+0x124], R2 ;  /* 0x0001240201007387 */ /* 0x0001e80000100800 */
[----:B------:R1:W-:Y:S04]  /*1b20*/  STL [R1+0x1bc], R0 ;  /* 0x0001bc0001007387 */ /* 0x0003e80000100800 */
[----:B------:R2:W-:Y:S01]  /*1b30*/  STL [R1+0x1b4], R3 ;  /* 0x0001b40301007387 */ /* 0x0005e20000100800 */
[----:B0-----:R-:W-:-:S02]  /*1b40*/  LEA R2, R9, UR4, 0x1 ;  /* 0x0000000409027c11 */ /* 0x001fc4000f8e08ff */
[----:B-1----:R-:W-:-:S05]  /*1b50*/  LEA R0, R11, UR4, 0x1 ;  /* 0x000000040b007c11 */ /* 0x002fca000f8e08ff */
[----:B------:R2:W-:Y:S04]  /*1b60*/  STL [R1+0x1a4], R0 ;  /* 0x0001a40001007387 */ /* 0x0005e80000100800 */
[----:B------:R2:W-:Y:S02]  /*1b70*/  STL [R1+0x1ac], R2 ;  /* 0x0001ac0201007387 */ /* 0x0005e40000100800 */
.L_x_679:
[----:B0-234-:R-:W0:Y:S01]  /*1b80*/  LDC.64 R2, c[0x0][0xc88] ;  /* 0x00032200ff027b82 */ /* 0x01de220000000a00 */
[----:B------:R-:W-:Y:S01]  /*1b90*/  ULDC.64 UR10, c[0x0][0x208] ;  /* 0x00008200000a7ab9 */ /* 0x000fe20000000a00 */
[----:B------:R-:W-:Y:S01]  /*1ba0*/  ULDC.64 UR4, c[0x0][0xa28] ;  /* 0x00028a0000047ab9 */ /* 0x000fe20000000a00 */
[----:B------:R-:W-:Y:S01]  /*1bb0*/  ULDC.64 UR8, c[0x0][0xa18] ;  /* 0x0002860000087ab9 */ /* 0x000fe20000000a00 */
[----:B------:R-:W-:Y:S01]  /*1bc0*/  ULDC.64 UR6, c[0x0][0xa08] ;  /* 0x0002820000067ab9 */ /* 0x000fe20000000a00 */
[----:B0-----:R-:W-:-:S05]  /*1bd0*/  IMAD.WIDE R2, R131, 0x4, R2 ;  /* 0x0000000483027825 */ /* 0x001fca00078e0202 */
[----:B------:R-:W2:Y:S01]  /*1be0*/  LDG.E R26, desc[UR10][R2.64] ;  /* 0x0000000a021a7981 */ /* 0x000ea2000c1e1900 */
[----:B------:R-:W-:Y:S01]  /*1bf0*/  ISETP.NE.U32.AND P2, PT, RZ, UR4, PT ;  /* 0x00000004ff007c0c */ /* 0x000fe2000bf45070 */
[----:B------:R-:W-:Y:S01]  /*1c00*/  IMAD.MOV.U32 R8, RZ, RZ, RZ ;  /* 0x000000ffff087224 */ /* 0x000fe200078e00ff */
[----:B------:R-:W-:Y:S01]  /*1c10*/  ISETP.NE.U32.AND P1, PT, RZ, UR8, PT ;  /* 0x00000008ff007c0c */ /* 0x000fe2000bf25070 */
[----:B------:R-:W-:Y:S01]  /*1c20*/  IMAD.MOV.U32 R114, RZ, RZ, RZ ;  /* 0x000000ffff727224 */ /* 0x000fe200078e00ff */
[----:B------:R-:W-:Y:S02]  /*1c30*/  ISETP.NE.AND.EX P2, PT, RZ, UR5, PT, P2 ;  /* 0x00000005ff007c0c */ /* 0x000fe4000bf45320 */
[----:B------:R-:W-:Y:S02]  /*1c40*/  ISETP.NE.AND.EX P1, PT, RZ, UR9, PT, P1 ;  /* 0x00000009ff007c0c */ /* 0x000fe4000bf25310 */
[----:B------:R-:W-:-:S04]  /*1c50*/  ISETP.NE.U32.AND P0, PT, RZ, UR6, PT ;  /* 0x00000006ff007c0c */ /* 0x000fc8000bf05070 */
[----:B------:R-:W-:Y:S02]  /*1c60*/  ISETP.NE.AND.EX P0, PT, RZ, UR7, PT, P0 ;  /* 0x00000007ff007c0c */ /* 0x000fe4000bf05300 */
[C---:B------:R-:W-:Y:S02]  /*1c70*/  LOP3.LUT R6, R130.reuse, 0xff000000, RZ, 0xc0, !PT ;  /* 0xff00000082067812 */ /* 0x040fe400078ec0ff */
[----:B-----5:R-:W-:Y:S02]  /*1c80*/  LOP3.LUT R223, R130, 0xffff, RZ, 0xc0, !PT ;  /* 0x0000ffff82df7812 */ /* 0x020fe400078ec0ff */
[----:B--2---:R-:W-:Y:S01]  /*1c90*/  SHF.R.S32.HI R0, RZ, 0x1f, R26 ;  /* 0x0000001fff007819 */ /* 0x004fe2000001141a */
[C---:B------:R-:W-:Y:S01]  /*1ca0*/  IMAD.SHL.U32 R28, R26.reuse, 0x4, RZ ;  /* 0x000000041a1c7824 */ /* 0x040fe200078e00ff */
[----:B------:R-:W-:Y:S01]  /*1cb0*/  STL [R1+0x78], R26 ;  /* 0x0000781a01007387 */ /* 0x000fe20000100800 */
[C---:B------:R-:W-:Y:S02]  /*1cc0*/  @P2 LEA R4, P3, R26.reuse, UR4, 0x2 ;  /* 0x000000041a042c11 */ /* 0x040fe4000f8610ff */
[C-C-:B------:R-:W-:Y:S01]  /*1cd0*/  SHF.L.U64.HI R27, R26.reuse, 0x2, R0.reuse ;  /* 0x000000021a1b7819 */ /* 0x140fe20000010200 */
[----:B------:R0:W-:Y:S01]  /*1ce0*/  STL [R1+0x110], R0 ;  /* 0x0001100001007387 */ /* 0x0001e20000100800 */
[----:B------:R-:W-:Y:S01]  /*1cf0*/  ULDC UR4, c[0x0][0x288] ;  /* 0x0000a20000047ab9 */ /* 0x000fe20000000800 */
[----:B------:R-:W-:-:S02]  /*1d00*/  @P2 LEA.HI.X R5, R26, UR5, R0, 0x2, P3 ;  /* 0x000000051a052c11 */ /* 0x000fc400098f1400 */
[----:B------:R1:W-:Y:S01]  /*1d10*/  STL [R1+0x7c], R28 ;  /* 0x00007c1c01007387 */ /* 0x0003e20000100800 */
[----:B------:R-:W-:Y:S01]  /*1d20*/  MOV R132, UR4 ;  /* 0x0000000400847c02 */ /* 0x000fe20008000f00 */
[----:B------:R-:W-:Y:S01]  /*1d30*/  ULDC.64 UR4, c[0x0][0x418] ;  /* 0x0001060000047ab9 */ /* 0x000fe20000000a00 */
[----:B------:R-:W-:Y:S01]  /*1d40*/  IADD3 R2, P4, R28, UR6, RZ ;  /* 0x000000061c027c10 */ /* 0x000fe2000ff9e0ff */
[----:B------:R1:W-:Y:S01]  /*1d50*/  STL [R1+0x80], R27 ;  /* 0x0000801b01007387 */ /* 0x0003e20000100800 */
[----:B------:R-:W-:Y:S02]  /*1d60*/  UISETP.NE.U32.AND UP0, UPT, UR4, URZ, UPT ;  /* 0x0000003f0400728c */ /* 0x000fe4000bf05070 */
[----:B------:R-:W-:Y:S01]  /*1d70*/  IADD3.X R3, R27, UR7, RZ, P4, !PT ;  /* 0x000000071b037c10 */ /* 0x000fe2000a7fe4ff */
[----:B------:R1:W-:Y:S01]  /*1d80*/  STL [R1+0x88], R129 ;  /* 0x0000888101007387 */ /* 0x0003e20000100800 */
[----:B------:R-:W-:Y:S01]  /*1d90*/  UISETP.NE.AND.EX UP0, UPT, UR5, URZ, UPT, UP0 ;  /* 0x0000003f0500728c */ /* 0x000fe2000bf05300 */
[----:B------:R-:W-:-:S02]  /*1da0*/  ULDC UR4, c[0x0][0x424] ;  /* 0x0001090000047ab9 */ /* 0x000fc40000000800 */
[----:B------:R2:W5:Y:S01]  /*1db0*/  @P2 LDG.E R8, desc[UR10][R4.64] ;  /* 0x0000000a04082981 */ /* 0x000562000c1e1900 */
[----:B------:R-:W-:Y:S01]  /*1dc0*/  ULDC.64 UR6, c[0x0][0xa20] ;  /* 0x0002880000067ab9 */ /* 0x000fe20000000a00 */
[----:B------:R-:W-:Y:S01]  /*1dd0*/  USEL UR4, UR4, 0x1, UP0 ;  /* 0x0000000104047887 */ /* 0x000fe20008000000 */
[----:B------:R-:W-:Y:S01]  /*1de0*/  ULDC UR5, c[0x0][0x2f0] ;  /* 0x0000bc0000057ab9 */ /* 0x000fe20000000800 */
[----:B0-----:R-:W-:Y:S01]  /*1df0*/  LOP3.LUT R0, R130, 0xff0000, RZ, 0xc0, !PT ;  /* 0x00ff000082007812 */ /* 0x001fe200078ec0ff */
[----:B------:R-:W5:Y:S01]  /*1e00*/  @P0 LDG.E R114, desc[UR10][R2.64] ;  /* 0x0000000a02720981 */ /* 0x000f62000c1e1900 */
[----:B--2---:R-:W-:-:S04]  /*1e10*/  @P1 IADD3 R4, P2, R28, UR8, RZ ;  /* 0x000000081c041c10 */ /* 0x004fc8000ff5e0ff */
[----:B------:R-:W-:Y:S02]  /*1e20*/  @P1 IADD3.X R5, R27, UR9, RZ, P2, !PT ;  /* 0x000000091b051c10 */ /* 0x000fe400097fe4ff */
[----:B------:R-:W-:Y:S01]  /*1e30*/  ISETP.NE.U32.AND P2, PT, RZ, UR6, PT ;  /* 0x00000006ff007c0c */ /* 0x000fe2000bf45070 */
[----:B------:R-:W-:Y:S02]  /*1e40*/  UIMAD UR4, UR4, UR5, URZ ;  /* 0x00000005040472a4 */ /* 0x000fe4000f8e023f */
[----:B------:R0:W5:Y:S01]  /*1e50*/  @P1 LDG.E R132, desc[UR10][R4.64] ;  /* 0x0000000a04841981 */ /* 0x000162000c1e1900 */
[----:B------:R-:W-:Y:S01]  /*1e60*/  ISETP.NE.AND.EX P2, PT, RZ, UR7, PT, P2 ;  /* 0x00000007ff007c0c */ /* 0x000fe2000bf45320 */
[----:B------:R-:W-:Y:S01]  /*1e70*/  ULDC UR5, c[0x0][0x348] ;  /* 0x0000d20000057ab9 */ /* 0x000fe20000000800 */
[----:B0-----:R-:W-:-:S04]  /*1e80*/  SHF.R.U32.HI R5, RZ, 0x8, R6 ;  /* 0x00000008ff057819 */ /* 0x001fc80000011606 */
[----:B------:R-:W-:Y:S01]  /*1e90*/  LEA.HI R6, R0, R5, RZ, 0x10 ;  /* 0x0000000500067211 */ /* 0x000fe200078f80ff */
[----:B-1----:R-:W-:Y:S06]  /*1ea0*/  @P1 BRA `(.L_x_435) ;  /* 0x0000000000281947 */ /* 0x002fec0003800000 */
[----:B------:R-:W-:Y:S02]  /*1eb0*/  ULDC.64 UR8, c[0x0][0xa00] ;  /* 0x0002800000087ab9 */ /* 0x000fe40000000a00 */
[----:B------:R-:W-:-:S04]  /*1ec0*/  ISETP.NE.U32.AND P1, PT, RZ, UR8, PT ;  /* 0x00000008ff007c0c */ /* 0x000fc8000bf25070 */
[----:B------:R-:W-:-:S13]  /*1ed0*/  ISETP.NE.AND.EX P1, PT, RZ, UR9, PT, P1 ;  /* 0x00000009ff007c0c */ /* 0x000fda000bf25310 */
[----:B------:R-:W-:Y:S05]  /*1ee0*/  @!P1 BRA `(.L_x_435) ;  /* 0x0000000000189947 */ /* 0x000fea0003800000 */
[----:B------:R-:W0:Y:S01]  /*1ef0*/  LDC.64 R4, c[0x0][0xa00] ;  /* 0x00028000ff047b82 */ /* 0x000e220000000a00 */
[----:B------:R-:W-:Y:S01]  /*1f00*/  ULDC.64 UR8, c[0x0][0x208] ;  /* 0x0000820000087ab9 */ /* 0x000fe20000000a00 */
[----:B0-----:R-:W-:-:S05]  /*1f10*/  IMAD.WIDE R4, R26, 0x4, R4 ;  /* 0x000000041a047825 */ /* 0x001fca00078e0204 */
[----:B-----5:R-:W2:Y:S04]  /*1f20*/  LDG.E R132, desc[UR8][R4.64] ;  /* 0x0000000804847981 */ /* 0x020ea8000c1e1900 */
[----:B------:R-:W2:Y:S02]  /*1f30*/  LDG.E R7, desc[UR8][R4.64+0x4] ;  /* 0x0000040804077981 */ /* 0x000ea4000c1e1900 */
[----:B--2---:R-:W-:-:S07]  /*1f40*/  IMAD.IADD R132, R7, 0x1, -R132 ;  /* 0x0000000107847824 */ /* 0x004fce00078e0a84 */
.L_x_435:
[----:B------:R-:W-:Y:S02]  /*1f50*/  IMAD.U32 R24, RZ, RZ, UR5 ;  /* 0x00000005ff187e24 */ /* 0x000fe4000f8e00ff */
[----:B------:R-:W-:Y:S01]  /*1f60*/  IMAD.U32 R25, RZ, RZ, UR4 ;  /* 0x00000004ff197e24 */ /* 0x000fe2000f8e00ff */
[----:B------:R-:W-:Y:S06]  /*1f70*/  @!P2 BRA `(.L_x_436) ;  /* 0x000000000014a947 */ /* 0x000fec0003800000 */
[----:B------:R-:W-:Y:S01]  /*1f80*/  IADD3 R2, P0, R28, UR6, RZ ;  /* 0x000000061c027c10 */ /* 0x000fe2000ff1e0ff */
[----:B------:R-:W-:-:S03]  /*1f90*/  ULDC.64 UR4, c[0x0][0x208] ;  /* 0x0000820000047ab9 */ /* 0x000fc60000000a00 */
[----:B------:R-:W-:-:S05]  /*1fa0*/  IADD3.X R3, R27, UR7, RZ, P0, !PT ;  /* 0x000000071b037c10 */ /* 0x000fca00087fe4ff */
[----:B------:R0:W5:Y:S01]  /*1fb0*/  LDG.E R25, desc[UR4][R2.64] ;  /* 0x0000000402197981 */ /* 0x000162000c1e1900 */
[----:B------:R-:W-:Y:S05]  /*1fc0*/  BRA `(.L_x_437) ;  /* 0x0000000000147947 */ /* 0x000fea0003800000 */
.L_x_436:
[----:B------:R-:W-:Y:S05]  /*1fd0*/  @!P0 BRA `(.L_x_437) ;  /* 0x0000000000108947 */ /* 0x000fea0003800000 */
[----:B------:R-:W-:Y:S02]  /*1fe0*/  ULDC.64 UR4, c[0x0][0x208] ;  /* 0x0000820000047ab9 */ /* 0x000fe40000000a00 */
[----:B------:R-:W2:Y:S04]  /*1ff0*/  LDG.E R0, desc[UR4][R2.64] ;  /* 0x0000000402007981 */ /* 0x000ea8000c1e1900 */
[----:B------:R-:W2:Y:S02]  /*2000*/  LDG.E R25, desc[UR4][R2.64+0x4] ;  /* 0x0000040402197981 */ /* 0x000ea4000c1e1900 */
[----:B--2---:R-:W-:-:S07]  /*2010*/  IADD3 R25, -R0, R25, RZ ;  /* 0x0000001900197210 */ /* 0x004fce0007ffe1ff */
.L_x_437:
[----:B------:R-:W-:Y:S01]  /*2020*/  ULDC.64 UR4, c[0x0][0xa10] ;  /* 0x0002840000047ab9 */ /* 0x000fe20000000a00 */
[----:B------:R-:W-:Y:S01]  /*2030*/  ULDC.64 UR6, c[0x0][0x208] ;  /* 0x0000820000067ab9 */ /* 0x000fe20000000a00 */
[----:B------:R-:W-:-:S04]  /*2040*/  ISETP.NE.U32.AND P0, PT, RZ, UR4, PT ;  /* 0x00000004ff007c0c */ /* 0x000fc8000bf05070 */
[----:B------:R-:W-:Y:S01]  /*2050*/  ISETP.NE.AND.EX P0, PT, RZ, UR5, PT, P0 ;  /* 0x00000005ff007c0c */ /* 0x000fe2000bf05300 */
[----:B------:R-:W-:-:S12]  /*2060*/  ULDC.64 UR4, c[0x0][0xa30] ;  /* 0x00028c0000047ab9 */ /* 0x000fd80000000a00 */
[----:B0-----:R-:W0:Y:S02]  /*2070*/  @P0 LDC.64 R2, c[0x0][0xa10] ;  /* 0x00028400ff020b82 */ /* 0x001e240000000a00 */
[----:B0-----:R-:W-:-:S05]  /*2080*/  @P0 IMAD.WIDE R2, R26, 0x4, R2 ;  /* 0x000000041a020825 */ /* 0x001fca00078e0202 */
[----:B------:R-:W2:Y:S04]  /*2090*/  @P0 LDG.E R0, desc[UR6][R2.64] ;  /* 0x0000000602000981 */ /* 0x000ea8000c1e1900 */
[----:B------:R0:W2:Y:S01]  /*20a0*/  @P0 LDG.E R5, desc[UR6][R2.64+0x4] ;  /* 0x0000040602050981 */ /* 0x0000a2000c1e1900 */
[----:B------:R-:W-:Y:S01]  /*20b0*/  ISETP.NE.U32.AND P1, PT, RZ, UR4, PT ;  /* 0x00000004ff007c0c */ /* 0x000fe2000bf25070 */
[----:B-----5:R-:W-:Y:S01]  /*20c0*/  IMAD.MOV.U32 R127, RZ, RZ, R25 ;  /* 0x000000ffff7f7224 */ /* 0x020fe200078e0019 */
[----:B------:R-:W-:Y:S01]  /*20d0*/  LOP3.LUT R10, R6, 0xff, RZ, 0xc0, !PT ;  /* 0x000000ff060a7812 */ /* 0x000fe200078ec0ff */
[----:B------:R-:W-:Y:S01]  /*20e0*/  IMAD.IADD R9, R25, 0x1, -R8 ;  /* 0x0000000119097824 */ /* 0x000fe200078e0a08 */
[----:B------:R-:W-:Y:S02]  /*20f0*/  ISETP.NE.AND.EX P1, PT, RZ, UR5, PT, P1 ;  /* 0x00000005ff007c0c */ /* 0x000fe4000bf25310 */
[----:B------:R-:W-:Y:S01]  /*2100*/  SHF.R.U32.HI R4, RZ, 0x10, R6 ;  /* 0x00000010ff047819 */ /* 0x000fe20000011606 */
[----:B------:R1:W-:Y:S04]  /*2110*/  STL [R1+0x8c], R10 ;  /* 0x00008c0a01007387 */ /* 0x0003e80000100800 */
[----:B------:R1:W-:Y:S06]  /*2120*/  STL [R1+0x74], R4 ;  /* 0x0000740401007387 */ /* 0x0003ec0000100800 */
[----:B0-----:R-:W-:-:S04]  /*2130*/  @P1 IADD3 R2, P2, R28, UR4, RZ ;  /* 0x000000041c021c10 */ /* 0x001fc8000ff5e0ff */
[----:B------:R-:W-:Y:S01]  /*2140*/  @P1 IADD3.X R3, R27, UR5, RZ, P2, !PT ;  /* 0x000000051b031c10 */ /* 0x000fe200097fe4ff */
[----:B------:R-:W-:Y:S01]  /*2150*/  BSSY B0, `(.L_x_438) ;  /* 0x000002a000007945 */ /* 0x000fe20003800000 */
[----:B------:R-:W-:-:S03]  /*2160*/  LOP3.LUT R18, R18, 0xfffffffd, RZ, 0xc0, !PT ;  /* 0xfffffffd12127812 */ /* 0x000fc600078ec0ff */
[----:B------:R0:W5:Y:S02]  /*2170*/  @P1 LDG.E R127, desc[UR6][R2.64] ;  /* 0x00000006027f1981 */ /* 0x000164000c1e1900 */
[----:B0-----:R-:W-:Y:S02]  /*2180*/  IMAD.MOV.U32 R3, RZ, RZ, RZ ;  /* 0x000000ffff037224 */ /* 0x001fe400078e00ff */
[----:B--2---:R-:W-:-:S05]  /*2190*/  @P0 IMAD.IADD R24, R5, 0x1, -R0 ;  /* 0x0000000105180824 */ /* 0x004fca00078e0a00 */
[----:B------:R-:W-:-:S04]  /*21a0*/  IADD3 R133, R9, R24, RZ ;  /* 0x0000001809857210 */ /* 0x000fc80007ffe0ff */
[C---:B------:R-:W-:Y:S01]  /*21b0*/  ISETP.GE.AND P3, PT, R133.reuse, 0x1, PT ;  /* 0x000000018500780c */ /* 0x040fe20003f66270 */
[----:B------:R-:W-:-:S04]  /*21c0*/  VIADD R0, R133, 0x4f ;  /* 0x0000004f85007836 */ /* 0x000fc80000000000 */
[----:B------:R-:W-:-:S05]  /*21d0*/  IMAD.HI R0, R0, 0x66666667, RZ ;  /* 0x6666666700007827 */ /* 0x000fca00078e02ff */
[----:B------:R-:W-:-:S03]  /*21e0*/  SHF.R.U32.HI R5, RZ, 0x1f, R0 ;  /* 0x0000001fff057819 */ /* 0x000fc60000011600 */
[----:B------:R-:W-:Y:S02]  /*21f0*/  @P3 LOP3.LUT R18, R18, 0x2, RZ, 0xfc, !PT ;  /* 0x0000000212123812 */ /* 0x000fe400078efcff */
[----:B------:R-:W-:Y:S01]  /*2200*/  LEA.HI.SX32 R130, R0, R5, 0x1b ;  /* 0x0000000500827211 */ /* 0x000fe200078fdaff */
[----:B-1----:R-:W-:Y:S06]  /*2210*/  @!P3 BRA `(.L_x_439) ;  /* 0x000000000074b947 */ /* 0x002fec0003800000 */
[----:B------:R-:W-:Y:S01]  /*2220*/  ISETP.NE.AND P0, PT, R4, RZ, PT ;  /* 0x000000ff0400720c */ /* 0x000fe20003f05270 */
[----:B------:R-:W-:-:S03]  /*2230*/  ULDC UR4, c[0x0][0x9f0] ;  /* 0x00027c0000047ab9 */ /* 0x000fc60000000800 */
[----:B------:R-:W-:-:S04]  /*2240*/  SEL R11, R4, UR4, P0 ;  /* 0x00000004040b7c07 */ /* 0x000fc80008000000 */
[-C--:B------:R-:W-:Y:S02]  /*2250*/  IABS R5, R11.reuse ;  /* 0x0000000b00057213 */ /* 0x080fe40000000000 */
[----:B------:R-:W-:Y:S02]  /*2260*/  IADD3 R0, R130, -0x1, R11 ;  /* 0xffffffff82007810 */ /* 0x000fe40007ffe00b */
[----:B------:R-:W0:Y:S01]  /*2270*/  I2F.RP R4, R5 ;  /* 0x0000000500047306 */ /* 0x000e220000209400 */
[----:B------:R-:W-:-:S05]  /*2280*/  IABS R8, R11 ;  /* 0x0000000b00087213 */ /* 0x000fca0000000000 */
[----:B------:R-:W-:Y:S02]  /*2290*/  IMAD.MOV R8, RZ, RZ, -R8 ;  /* 0x000000ffff087224 */ /* 0x000fe400078e0a08 */
[----:B0-----:R-:W0:Y:S02]  /*22a0*/  MUFU.RCP R4, R4 ;  /* 0x0000000400047308 */ /* 0x001e240000001000 */
[----:B0-----:R-:W-:Y:S01]  /*22b0*/  VIADD R2, R4, 0xffffffe ;  /* 0x0ffffffe04027836 */ /* 0x001fe20000000000 */
[----:B------:R-:W-:Y:S02]  /*22c0*/  IABS R4, R0 ;  /* 0x0000000000047213 */ /* 0x000fe40000000000 */
[----:B------:R-:W-:-:S03]  /*22d0*/  LOP3.LUT R0, R0, R11, RZ, 0x3c, !PT ;  /* 0x0000000b00007212 */ /* 0x000fc600078e3cff */
[----:B------:R0:W1:Y:S01]  /*22e0*/  F2I.FTZ.U32.TRUNC.NTZ R3, R2 ;  /* 0x0000000200037305 */ /* 0x000062000021f000 */
[----:B------:R-:W-:Y:S01]  /*22f0*/  ISETP.GE.AND P2, PT, R0, RZ, PT ;  /* 0x000000ff0000720c */ /* 0x000fe20003f46270 */
[----:B0-----:R-:W-:Y:S01]  /*2300*/  IMAD.MOV.U32 R2, RZ, RZ, RZ ;  /* 0x000000ffff027224 */ /* 0x001fe200078e00ff */
[----:B-1----:R-:W-:-:S05]  /*2310*/  IADD3 R6, RZ, -R3, RZ ;  /* 0x80000003ff067210 */ /* 0x002fca0007ffe0ff */
[----:B------:R-:W-:-:S04]  /*2320*/  IMAD R7, R6, R5, RZ ;  /* 0x0000000506077224 */ /* 0x000fc800078e02ff */
[----:B------:R-:W-:-:S04]  /*2330*/  IMAD.HI.U32 R3, R3, R7, R2 ;  /* 0x0000000703037227 */ /* 0x000fc800078e0002 */
[----:B------:R-:W-:Y:S02]  /*2340*/  IMAD.MOV.U32 R2, RZ, RZ, R8 ;  /* 0x000000ffff027224 */ /* 0x000fe400078e0008 */
[----:B------:R-:W-:-:S04]  /*2350*/  IMAD.HI.U32 R3, R3, R4, RZ ;  /* 0x0000000403037227 */ /* 0x000fc800078e00ff */
[----:B------:R-:W-:-:S05]  /*2360*/  IMAD R2, R3, R2, R4 ;  /* 0x0000000203027224 */ /* 0x000fca00078e0204 */
[----:B------:R-:W-:-:S13]  /*2370*/  ISETP.GT.U32.AND P1, PT, R5, R2, PT ;  /* 0x000000020500720c */ /* 0x000fda0003f24070 */
[-C--:B------:R-:W-:Y:S01]  /*2380*/  @!P1 IADD3 R2, R2, -R5.reuse, RZ ;  /* 0x8000000502029210 */ /* 0x080fe20007ffe0ff */
[----:B------:R-:W-:Y:S01]  /*2390*/  @!P1 VIADD R3, R3, 0x1 ;  /* 0x0000000103039836 */ /* 0x000fe20000000000 */
[----:B------:R-:W-:Y:S02]  /*23a0*/  ISETP.NE.AND P1, PT, R11, RZ, PT ;  /* 0x000000ff0b00720c */ /* 0x000fe40003f25270 */
[----:B------:R-:W-:-:S13]  /*23b0*/  ISETP.GE.U32.AND P0, PT, R2, R5, PT ;  /* 0x000000050200720c */ /* 0x000fda0003f06070 */
[----:B------:R-:W-:-:S04]  /*23c0*/  @P0 VIADD R3, R3, 0x1 ;  /* 0x0000000103030836 */ /* 0x000fc80000000000 */
[----:B------:R-:W-:Y:S01]  /*23d0*/  @!P2 IMAD.MOV R3, RZ, RZ, -R3 ;  /* 0x000000ffff03a224 */ /* 0x000fe200078e0a03 */
[----:B------:R-:W-:-:S07]  /*23e0*/  @!P1 LOP3.LUT R3, RZ, R11, RZ, 0x33, !PT ;  /* 0x0000000bff039212 */ /* 0x000fce00078e33ff */
.L_x_439:
[----:B------:R-:W-:Y:S05]  /*23f0*/  BSYNC B0 ;  /* 0x0000000000007941 */ /* 0x000fea0003800000 */
.L_x_438:
[----:B------:R-:W-:-:S05]  /*2400*/  IMAD R0, R10, R3, RZ ;  /* 0x000000030a007224 */ /* 0x000fca00078e02ff */
[C---:B------:R-:W-:Y:S01]  /*2410*/  VIADDMNMX R3, R0.reuse, R3, R130, PT ;  /* 0x0000000300037246 */ /* 0x040fe20003800182 */
[----:B------:R-:W-:-:S04]  /*2420*/  IMAD R0, R0, 0x50, -R9 ;  /* 0x0000005000007824 */ /* 0x000fc800078e0a09 */
[----:B------:R-:W-:Y:S01]  /*2430*/  IMAD R3, R3, 0x50, -R9 ;  /* 0x0000005003037824 */ /* 0x000fe200078e0a09 */
[----:B------:R-:W-:-:S04]  /*2440*/  VIMNMX R0, RZ, R0, !PT ;  /* 0x00000000ff007248 */ /* 0x000fc80007fe0100 */
[----:B------:R-:W-:Y:S01]  /*2450*/  VIMNMX R3, R3, R24, PT ;  /* 0x0000001803037248 */ /* 0x000fe20003fe0100 */
[----:B------:R-:W-:-:S03]  /*2460*/  IMAD.WIDE.U32 R112, R0, -0x33333333, RZ ;  /* 0xcccccccd00707825 */ /* 0x000fc600078e00ff */
[----:B------:R-:W-:Y:S02]  /*2470*/  ISETP.GT.AND P0, PT, R3, R0, PT ;  /* 0x000000000300720c */ /* 0x000fe40003f04270 */
[----:B------:R-:W-:-:S05]  /*2480*/  SHF.R.U32.HI R112, RZ, 0x6, R113 ;  /* 0x00000006ff707819 */ /* 0x000fca0000011671 */
[----:B------:R-:W-:-:S06]  /*2490*/  IMAD.MOV.U32 R2, RZ, RZ, R112 ;  /* 0x000000ffff027224 */ /* 0x000fcc00078e0070 */
[----:B------:R-:W-:-:S05]  /*24a0*/  @P0 IADD3 R0, R3, 0x4f, RZ ;  /* 0x0000004f03000810 */ /* 0x000fca0007ffe0ff */
[----:B------:R-:W-:-:S05]  /*24b0*/  @P0 IMAD.HI R0, R0, 0x66666667, RZ ;  /* 0x6666666700000827 */ /* 0x000fca00078e02ff */
[----:B------:R-:W-:-:S04]  /*24c0*/  @P0 SHF.R.U32.HI R3, RZ, 0x1f, R0 ;  /* 0x0000001fff030819 */ /* 0x000fc80000011600 */
[----:B------:R-:W-:Y:S02]  /*24d0*/  @P0 LEA.HI.SX32 R2, R0, R3, 0x1b ;  /* 0x0000000300020211 */ /* 0x000fe400078fdaff */
[----:B------:R-:W-:Y:S02]  /*24e0*/  PLOP3.LUT P0, PT, PT, PT, PT, 0x80, 0x0 ;  /* 0x000000000000781c */ /* 0x000fe40003f0f070 */
[----:B------:R-:W-:-:S13]  /*24f0*/  ISETP.GT.AND P1, PT, R2, R112, PT ;  /* 0x000000700200720c */ /* 0x000fda0003f24270 */
[----:B------:R-:W-:Y:S05]  /*2500*/  @!P1 BRA `(.L_x_440) ;  /* 0x0000009400d89947 */ /* 0x000fea0003800000 */
[----:B------:R-:W-:Y:S01]  /*2510*/  VIADD R0, R23, 0x24400 ;  /* 0x0002440017007836 */ /* 0x000fe20000000000 */
[----:B------:R-:W-:Y:S04]  /*2520*/  BSSY B6, `(.L_x_441) ;  /* 0x0000013000067945 */ /* 0x000fe80003800000 */
[----:B------:R-:W-:-:S13]  /*2530*/  LOP3.LUT P0, RZ, R0, 0x3ff, RZ, 0xc0, !PT ;  /* 0x000003ff00ff7812 */ /* 0x000fda000780c0ff */
[----:B------:R-:W-:Y:S05]  /*2540*/  @!P0 BRA `(.L_x_442) ;  /* 0x0000000000408947 */ /* 0x000fea0003800000 */
[----:B------:R-:W-:Y:S01]  /*2550*/  MOV R14, 0x0 ;  /* 0x00000000000e7802 */ /* 0x000fe20000000f00 */
[----:B------:R-:W-:Y:S01]  /*2560*/  ULDC.64 UR4, c[0x4][0xa8] ;  /* 0x01002a0000047ab9 */ /* 0x000fe20000000a00 */
[----:B------:R-:W-:Y:S01]  /*2570*/  ULDC.64 UR6, c[0x4][0x18] ;  /* 0x0100060000067ab9 */ /* 0x000fe20000000a00 */
[----:B------:R-:W-:Y:S01]  /*2580*/  IMAD.U32 R4, RZ, RZ, UR4 ;  /* 0x00000004ff047e24 */ /* 0x000fe2000f8e00ff */
[----:B------:R-:W-:Y:S01]  /*2590*/  MOV R5, UR5 ;  /* 0x0000000500057c02 */ /* 0x000fe20008000f00 */
[----:B------:R-:W-:Y:S01]  /*25a0*/  ULDC.64 UR4, c[0x4][0xb0] ;  /* 0x01002c0000047ab9 */ /* 0x000fe20000000a00 */
[----:B------:R-:W0:Y:S01]  /*25b0*/  LDC.64 R14, c[0x4][R14] ;  /* 0x010000000e0e7b82 */ /* 0x000e220000000a00 */
[----:B------:R-:W-:Y:S01]  /*25c0*/  IMAD.U32 R6, RZ, RZ, UR4 ;  /* 0x00000004ff067e24 */ /* 0x000fe2000f8e00ff */
[----:B------:R-:W-:Y:S01]  /*25d0*/  MOV R11, UR7 ;  /* 0x00000007000b7c02 */ /* 0x000fe20008000f00 */
[----:B------:R-:W-:Y:S02]  /*25e0*/  IMAD.U32 R7, RZ, RZ, UR5 ;  /* 0x00000005ff077e24 */ /* 0x000fe4000f8e00ff */
[----:B------:R-:W-:-:S02]  /*25f0*/  IMAD.U32 R10, RZ, RZ, UR6 ;  /* 0x00000006ff0a7e24 */ /* 0x000fc4000f8e00ff */
[----:B------:R-:W-:Y:S02]  /*2600*/  IMAD.MOV.U32 R8, RZ, RZ, 0x70 ;  /* 0x00000070ff087424 */ /* 0x000fe400078e00ff */
[----:B------:R-:W-:Y:S02]  /*2610*/  IMAD.MOV.U32 R12, RZ, RZ, 0x1 ;  /* 0x00000001ff0c7424 */ /* 0x000fe400078e00ff */
[----:B------:R-:W-:-:S07]  /*2620*/  IMAD.MOV.U32 R13, RZ, RZ, RZ ;  /* 0x000000ffff0d7224 */ /* 0x000fce00078e00ff */
[----:B------:R-:W-:-:S07]  /*2630*/  LEPC R20, `(.L_x_442) ;  /* 0x000000001014794e */ /* 0x000fce0000000000 */
[----:B0----5:R-:W-:Y:S05]  /*2640*/  CALL.ABS.NOINC R14 ;  /* 0x000000000e007343 */ /* 0x021fea0003c00000 */
.L_x_442:
[----:B------:R-:W-:Y:S05]  /*2650*/  BSYNC B6 ;  /* 0x0000000000067941 */ /* 0x000fea0003800000 */
.L_x_441:
[----:B------:R-:W-:Y:S01]  /*2660*/  IADD3 R0, R23, 0x400, RZ ;  /* 0x0000040017007810 */ /* 0x000fe20007ffe0ff */
[----:B------:R-:W-:Y:S03]  /*2670*/  BSSY B6, `(.L_x_443) ;  /* 0x0000013000067945 */ /* 0x000fe60003800000 */
[----:B------:R-:W-:-:S13]  /*2680*/  LOP3.LUT P0, RZ, R0, 0x3ff, RZ, 0xc0, !PT ;  /* 0x000003ff00ff7812 */ /* 0x000fda000780c0ff */
[----:B------:R-:W-:Y:S05]  /*2690*/  @!P0 BRA `(.L_x_444) ;  /* 0x0000000000408947 */ /* 0x000fea0003800000 */
[----:B------:R-:W-:Y:S01]  /*26a0*/  MOV R14, 0x0 ;  /* 0x00000000000e7802 */ /* 0x000fe20000000f00 */
[----:B------:R-:W-:Y:S01]  /*26b0*/  ULDC.64 UR4, c[0x4][0xa8] ;  /* 0x01002a0000047ab9 */ /* 0x000fe20000000a00 */
[----:B------:R-:W-:Y:S01]  /*26c0*/  ULDC.64 UR6, c[0x4][0x18] ;  /* 0x0100060000067ab9 */ /* 0x000fe20000000a00 */
[----:B------:R-:W-:Y:S01]  /*26d0*/  IMAD.U32 R4, RZ, RZ, UR4 ;  /* 0x00000004ff047e24 */ /* 0x000fe2000f8e00ff */
[----:B------:R-:W-:Y:S01]  /*26e0*/  MOV R12, 0x1 ;  /* 0x00000001000c7802 */ /* 0x000fe20000000f00 */
[----:B------:R-:W-:Y:S01]  /*26f0*/  IMAD.U32 R5, RZ, RZ, UR5 ;  /* 0x00000005ff057e24 */ /* 0x000fe2000f8e00ff */
[----:B------:R-:W0:Y:S01]  /*2700*/  LDC.64 R14, c[0x4][R14] ;  /* 0x010000000e0e7b82 */ /* 0x000e220000000a00 */
[----:B------:R-:W-:Y:S01]  /*2710*/  ULDC.64 UR4, c[0x4][0xb0] ;  /* 0x01002c0000047ab9 */ /* 0x000fe20000000a00 */
[----:B------:R-:W-:Y:S01]  /*2720*/  IMAD.U32 R10, RZ, RZ, UR6 ;  /* 0x00000006ff0a7e24 */ /* 0x000fe2000f8e00ff */
[----:B------:R-:W-:Y:S01]  /*2730*/  MOV R7, UR5 ;  /* 0x0000000500077c02 */ /* 0x000fe20008000f00 */
[----:B------:R-:W-:-:S02]  /*2740*/  IMAD.U32 R6, RZ, RZ, UR4 ;  /* 0x00000004ff067e24 */ /* 0x000fc4000f8e00ff */
[----:B------:R-:W-:Y:S02]  /*2750*/  IMAD.U32 R11, RZ, RZ, UR7 ;  /* 0x00000007ff0b7e24 */ /* 0x000fe4000f8e00ff */
[----:B------:R-:W-:Y:S02]  /*2760*/  IMAD.MOV.U32 R8, RZ, RZ, 0x70 ;  /* 0x00000070ff087424 */ /* 0x000fe400078e00ff */
[----:B------:R-:W-:-:S07]  /*2770*/  IMAD.MOV.U32 R13, RZ, RZ, RZ ;  /* 0x000000ffff0d7224 */ /* 0x000fce00078e00ff */
[----:B------:R-:W-:-:S07]  /*2780*/  LEPC R20, `(.L_x_444) ;  /* 0x000000001014794e */ /* 0x000fce0000000000 */
[----:B0----5:R-:W-:Y:S05]  /*2790*/  CALL.ABS.NOINC R14 ;  /* 0x000000000e007343 */ /* 0x021fea0003c00000 */
.L_x_444:
[----:B------:R-:W-:Y:S05]  /*27a0*/  BSYNC B6 ;  /* 0x0000000000067941 */ /* 0x000fea0003800000 */
.L_x_443:
[----:B------:R-:W2:Y:S01]  /*27b0*/  LDL R15, [R1+0x58] ;  /* 0x00005800010f7983 */ /* 0x000ea20000100800 */
[----:B------:R-:W-:Y:S01]  /*27c0*/  ULDC.64 UR4, c[0x0][0x9f8] ;  /* 0x00027e0000047ab9 */ /* 0x000fe20000000a00 */
[----:B------:R-:W0:Y:S01]  /*27d0*/  LDC R111, c[0x0][0x3f4] ;  /* 0x0000fd00ff6f7b82 */ /* 0x000e220000000800 */
[----:B------:R-:W-:Y:S01]  /*27e0*/  ISETP.NE.U32.AND P0, PT, RZ, UR4, PT ;  /* 0x00000004ff007c0c */ /* 0x000fe2000bf05070 */
[----:B------:R-:W-:Y:S01]  /*27f0*/  IMAD.MOV.U32 R100, RZ, RZ, R26 ;  /* 0x000000ffff647224 */ /* 0x000fe200078e001a */
[----:B------:R-:W-:Y:S01]  /*2800*/  ULDC.64 UR6, c[0x0][0x208] ;  /* 0x0000820000067ab9 */ /* 0x000fe20000000a00 */
[----:B------:R-:W3:Y:S01]  /*2810*/  LDL R20, [R1+0x5c] ;  /* 0x00005c0001147983 */ /* 0x000ee20000100800 */
[----:B------:R-:W-:-:S03]  /*2820*/  ISETP.NE.AND.EX P0, PT, RZ, UR5, PT, P0 ;  /* 0x00000005ff007c0c */ /* 0x000fc6000bf05300 */
[----:B------:R-:W1:Y:S01]  /*2830*/  LDC.64 R94, c[0x0][0x3f8] ;  /* 0x0000fe00ff5e7b82 */ /* 0x000e620000000a00 */
[----:B------:R-:W4:Y:S07]  /*2840*/  LDL R13, [R1+0x54] ;  /* 0x00005400010d7983 */ /* 0x000f2e0000100800 */
[----:B------:R-:W1:Y:S02]  /*2850*/  LDC.64 R88, c[0x0][0x408] ;  /* 0x00010200ff587b82 */ /* 0x000e640000000a00 */
[----:B------:R-:W-:Y:S01]  /*2860*/  @P0 IADD3 R4, P1, R28, UR4, RZ ;  /* 0x000000041c040c10 */ /* 0x000fe2000ff3e0ff */
[----:B------:R-:W-:-:S03]  /*2870*/  ULDC UR4, c[0x0][0x2f4] ;  /* 0x0000bd0000047ab9 */ /* 0x000fc60000000800 */
[----:B------:R-:W-:Y:S02]  /*2880*/  @P0 IADD3.X R5, R27, UR5, RZ, P1, !PT ;  /* 0x000000051b050c10 */ /* 0x000fe40008ffe4ff */
[----:B------:R-:W-:-:S03]  /*2890*/  ISETP.GE.AND P1, PT, R214, UR4, PT ;  /* 0x00000004d6007c0c */ /* 0x000fc6000bf26270 */
[----:B------:R1:W4:Y:S01]  /*28a0*/  @P0 LDG.E R100, desc[UR6][R4.64] ;  /* 0x0000000604640981 */ /* 0x000322000c1e1900 */
[----:B------:R-:W-:Y:S02]  /*28b0*/  SEL R3, RZ, 0xffffffff, P1 ;  /* 0xffffffffff037807 */ /* 0x000fe40000800000 */
[----:B------:R-:W-:-:S03]  /*28c0*/  ISETP.GE.AND P0, PT, R16, UR4, PT ;  /* 0x0000000410007c0c */ /* 0x000fc6000bf06270 */
[----:B------:R-:W-:Y:S01]  /*28d0*/  IMAD.SHL.U32 R3, R3, 0x2, RZ ;  /* 0x0000000203037824 */ /* 0x000fe200078e00ff */
[----:B------:R-:W-:Y:S02]  /*28e0*/  SEL R0, RZ, 0x1, P0 ;  /* 0x00000001ff007807 */ /* 0x000fe40000000000 */
[----:B------:R-:W-:Y:S02]  /*28f0*/  ISETP.GE.AND P2, PT, R19, UR4, PT ;  /* 0x0000000413007c0c */ /* 0x000fe4000bf46270 */
[----:B------:R-:W-:Y:S02]  /*2900*/  LOP3.LUT R0, R3, 0x2, R0, 0xe2, !PT ;  /* 0x0000000203007812 */ /* 0x000fe400078ee200 */
[----:B------:R-:W-:Y:S02]  /*2910*/  SEL R3, RZ, 0x4, P2 ;  /* 0x00000004ff037807 */ /* 0x000fe40001000000 */
[----:B------:R-:W-:Y:S02]  /*2920*/  SHF.R.S32.HI R7, RZ, 0x1f, R224 ;  /* 0x0000001fff077819 */ /* 0x000fe400000114e0 */
[----:B0-----:R-:W-:-:S02]  /*2930*/  ISETP.GE.AND P2, PT, R16, R111, PT ;  /* 0x0000006f1000720c */ /* 0x001fc40003f46270 */
[----:B------:R-:W-:Y:S01]  /*2940*/  LOP3.LUT R0, R0, R3, RZ, 0xfc, !PT ;  /* 0x0000000300007212 */ /* 0x000fe200078efcff */
[-C--:B-1----:R-:W-:Y:S01]  /*2950*/  IMAD R6, R7, R94.reuse, RZ ;  /* 0x0000005e07067224 */ /* 0x082fe200078e02ff */
[----:B------:R-:W-:Y:S02]  /*2960*/  SHF.R.S32.HI R217, RZ, 0x1f, R216 ;  /* 0x0000001fffd97819 */ /* 0x000fe400000114d8 */
[----:B------:R-:W-:Y:S01]  /*2970*/  SEL R3, R111, RZ, P2 ;  /* 0x000000ff6f037207 */ /* 0x000fe20001000000 */
[C---:B------:R-:W-:Y:S02]  /*2980*/  IMAD R5, R224.reuse, R95, R6 ;  /* 0x0000005fe0057224 */ /* 0x040fe400078e0206 */
[----:B------:R-:W-:Y:S01]  /*2990*/  IMAD.WIDE.U32 R98, R224, R94, R216 ;  /* 0x0000005ee0627225 */ /* 0x000fe200078e00d8 */
[----:B------:R-:W-:-:S03]  /*29a0*/  ISETP.GE.AND P1, PT, R214, R111, PT ;  /* 0x0000006fd600720c */ /* 0x000fc60003f26270 */
[----:B------:R-:W-:Y:S02]  /*29b0*/  IMAD.IADD R3, R16, 0x1, R3 ;  /* 0x0000000110037824 */ /* 0x000fe400078e0203 */
[----:B------:R-:W-:-:S04]  /*29c0*/  IMAD.WIDE.U32 R96, R224, R94, R16 ;  /* 0x0000005ee0607225 */ /* 0x000fc800078e0010 */
[C---:B------:R-:W-:Y:S02]  /*29d0*/  VIADD R26, R224.reuse, 0x20 ;  /* 0x00000020e01a7836 */ /* 0x040fe40000000000 */
[----:B------:R-:W-:Y:S01]  /*29e0*/  VIADD R14, R224, 0x20 ;  /* 0x00000020e00e7836 */ /* 0x000fe20000000000 */
[----:B------:R-:W-:Y:S01]  /*29f0*/  IADD3 R99, R99, R5, RZ ;  /* 0x0000000563637210 */ /* 0x000fe20007ffe0ff */
[-C--:B------:R-:W-:Y:S01]  /*2a00*/  IMAD R4, R7, R88.reuse, RZ ;  /* 0x0000005807047224 */ /* 0x080fe200078e02ff */
[----:B------:R-:W-:Y:S01]  /*2a10*/  SHF.R.S32.HI R8, RZ, 0x1f, R3 ;  /* 0x0000001fff087819 */ /* 0x000fe20000011403 */
[----:B------:R-:W-:Y:S01]  /*2a20*/  IMAD.IADD R97, R5, 0x1, R97 ;  /* 0x0000000105617824 */ /* 0x000fe200078e0261 */
[----:B------:R-:W-:Y:S02]  /*2a30*/  SEL R5, R111, RZ, P1 ;  /* 0x000000ff6f057207 */ /* 0x000fe40000800000 */
[----:B------:R-:W-:Y:S02]  /*2a40*/  SHF.L.U32 R26, R26, 0x6, RZ ;  /* 0x000000061a1a7819 */ /* 0x000fe400000006ff */
[----:B------:R-:W-:Y:S01]  /*2a50*/  SHF.L.U32 R14, R14, 0x6, RZ ;  /* 0x000000060e0e7819 */ /* 0x000fe200000006ff */
[----:B------:R-:W-:Y:S01]  /*2a60*/  IMAD.WIDE.U32 R92, R224, R88, R216 ;  /* 0x00000058e05c7225 */ /* 0x000fe200078e00d8 */
[----:B------:R-:W-:-:S03]  /*2a70*/  LOP3.LUT R26, R26, 0x1c0, RZ, 0xc0, !PT ;  /* 0x000001c01a1a7812 */ /* 0x000fc600078ec0ff */
[----:B------:R-:W-:Y:S01]  /*2a80*/  IMAD R7, R224, R89, R4 ;  /* 0x00000059e0077224 */ /* 0x000fe200078e0204 */
[-C--:B------:R-:W-:Y:S01]  /*2a90*/  LEA.HI R4, R8, R3.reuse, RZ, 0x6 ;  /* 0x0000000308047211 */ /* 0x080fe200078f30ff */
[----:B------:R-:W-:Y:S01]  /*2aa0*/  IMAD.WIDE.U32 R90, R224, R88, R16 ;  /* 0x00000058e05a7225 */ /* 0x000fe200078e0010 */
[----:B------:R-:W-:Y:S02]  /*2ab0*/  LEA.HI R8, R8, R3, RZ, 0x3 ;  /* 0x0000000308087211 */ /* 0x000fe400078f18ff */
[----:B------:R-:W-:Y:S01]  /*2ac0*/  LOP3.LUT R14, R14, 0x1c0, RZ, 0xc0, !PT ;  /* 0x000001c00e0e7812 */ /* 0x000fe200078ec0ff */
[----:B------:R-:W-:Y:S02]  /*2ad0*/  VIADD R11, R224, 0x40 ;  /* 0x00000040e00b7836 */ /* 0x000fe40000000000 */
[----:B------:R-:W-:Y:S01]  /*2ae0*/  IMAD.IADD R5, R214, 0x1, R5 ;  /* 0x00000001d6057824 */ /* 0x000fe200078e0205 */
[----:B------:R-:W-:Y:S01]  /*2af0*/  IADD3 R93, R93, R7, RZ ;  /* 0x000000075d5d7210 */ /* 0x000fe20007ffe0ff */
[----:B------:R-:W-:Y:S01]  /*2b00*/  IMAD.IADD R91, R7, 0x1, R91 ;  /* 0x00000001075b7824 */ /* 0x000fe200078e025b */
[----:B------:R-:W-:Y:S01]  /*2b10*/  SHF.R.S32.HI R4, RZ, 0x6, R4 ;  /* 0x00000006ff047819 */ /* 0x000fe20000011404 */
[----:B------:R-:W-:Y:S01]  /*2b20*/  IMAD.SHL.U32 R11, R11, 0x40, RZ ;  /* 0x000000400b0b7824 */ /* 0x000fe200078e00ff */
[----:B------:R-:W-:-:S02]  /*2b30*/  LOP3.LUT R7, R26, 0x38, R8, 0xf8, !PT ;  /* 0x000000381a077812 */ /* 0x000fc400078ef808 */
[----:B------:R-:W-:Y:S02]  /*2b40*/  SHF.R.U32.HI R14, RZ, 0x3, R14 ;  /* 0x00000003ff0e7819 */ /* 0x000fe4000001160e */
[----:B------:R-:W-:Y:S02]  /*2b50*/  SHF.R.S32.HI R6, RZ, 0x1f, R5 ;  /* 0x0000001fff067819 */ /* 0x000fe40000011405 */
[----:B------:R-:W-:Y:S02]  /*2b60*/  LOP3.LUT R7, R7, R14, RZ, 0x3c, !PT ;  /* 0x0000000e07077212 */ /* 0x000fe400078e3cff */
[----:B------:R-:W-:Y:S02]  /*2b70*/  LOP3.LUT R11, R11, 0x1c0, RZ, 0xc0, !PT ;  /* 0x000001c00b0b7812 */ /* 0x000fe400078ec0ff */
[----:B------:R-:W-:Y:S02]  /*2b80*/  LEA.HI R10, R6, R5, RZ, 0x3 ;  /* 0x00000005060a7211 */ /* 0x000fe400078f18ff */
[----:B------:R-:W-:Y:S01]  /*2b90*/  LOP3.LUT R9, R11, 0x38, R8, 0xf8, !PT ;  /* 0x000000380b097812 */ /* 0x000fe200078ef808 */
[----:B--2---:R-:W-:-:S04]  /*2ba0*/  IMAD R124, R4, 0x1400, R15 ;  /* 0x00001400047c7824 */ /* 0x004fc800078e020f */
[----:B------:R-:W-:Y:S01]  /*2bb0*/  IMAD.IADD R124, R124, 0x1, R7 ;  /* 0x000000017c7c7824 */ /* 0x000fe200078e0207 */
[----:B------:R-:W-:Y:S02]  /*2bc0*/  LOP3.LUT R7, R11, 0x38, R10, 0xf8, !PT ;  /* 0x000000380b077812 */ /* 0x000fe400078ef80a */
[----:B------:R-:W2:Y:S01]  /*2bd0*/  LDL R11, [R1+0x70] ;  /* 0x00007000010b7983 */ /* 0x000ea20000100800 */
[C---:B------:R-:W-:Y:S01]  /*2be0*/  IMAD.SHL.U32 R27, R224.reuse, 0x40, RZ ;  /* 0x00000040e01b7824 */ /* 0x040fe200078e00ff */
[C---:B------:R-:W-:Y:S01]  /*2bf0*/  SHF.L.U32 R21, R224.reuse, 0x6, RZ ;  /* 0x00000006e0157819 */ /* 0x040fe200000006ff */
[----:B------:R-:W-:-:S03]  /*2c00*/  VIADD R12, R224, 0x40 ;  /* 0x00000040e00c7836 */ /* 0x000fc60000000000 */
[----:B------:R-:W-:Y:S01]  /*2c10*/  LOP3.LUT R27, R27, 0x1c0, RZ, 0xc0, !PT ;  /* 0x000001c01b1b7812 */ /* 0x000fe200078ec0ff */
[----:B------:R-:W-:Y:S01]  /*2c20*/  IMAD.SHL.U32 R12, R12, 0x40, RZ ;  /* 0x000000400c0c7824 */ /* 0x000fe200078e00ff */
[----:B------:R-:W-:Y:S02]  /*2c30*/  LOP3.LUT R21, R21, 0x1c0, RZ, 0xc0, !PT ;  /* 0x000001c015157812 */ /* 0x000fe400078ec0ff */
[----:B------:R-:W-:Y:S02]  /*2c40*/  LOP3.LUT R3, R27, 0x38, R8, 0xf8, !PT ;  /* 0x000000381b037812 */ /* 0x000fe400078ef808 */
[----:B------:R-:W-:Y:S02]  /*2c50*/  SHF.R.U32.HI R21, RZ, 0x3, R21 ;  /* 0x00000003ff157819 */ /* 0x000fe40000011615 */
[----:B------:R-:W-:Y:S01]  /*2c60*/  LOP3.LUT R12, R12, 0x1c0, RZ, 0xc0, !PT ;  /* 0x000001c00c0c7812 */ /* 0x000fe200078ec0ff */
[----:B---3--:R-:W-:Y:S01]  /*2c70*/  IMAD R126, R4, 0x1400, R20 ;  /* 0x00001400047e7824 */ /* 0x008fe200078e0214 */
[----:B------:R-:W-:-:S02]  /*2c80*/  LOP3.LUT R3, R3, R21, RZ, 0x3c, !PT ;  /* 0x0000001503037212 */ /* 0x000fc400078e3cff */
[----:B------:R-:W-:Y:S02]  /*2c90*/  SHF.R.U32.HI R12, RZ, 0x3, R12 ;  /* 0x00000003ff0c7819 */ /* 0x000fe4000001160c */
[----:B------:R-:W-:Y:S01]  /*2ca0*/  LEA.HI R5, R6, R5, RZ, 0x6 ;  /* 0x0000000506057211 */ /* 0x000fe200078f30ff */
[----:B------:R-:W0:Y:S01]  /*2cb0*/  S2R R158, SR_TID.X ;  /* 0x00000000009e7919 */ /* 0x000e220000002100 */
[----:B------:R-:W-:Y:S01]  /*2cc0*/  LOP3.LUT R9, R9, R12, RZ, 0x3c, !PT ;  /* 0x0000000c09097212 */ /* 0x000fe200078e3cff */
[----:B----4-:R-:W-:Y:S01]  /*2cd0*/  IMAD R122, R4, 0x1400, R13 ;  /* 0x00001400047a7824 */ /* 0x010fe200078e020d */
[----:B------:R-:W-:Y:S01]  /*2ce0*/  SHF.R.S32.HI R5, RZ, 0x6, R5 ;  /* 0x00000006ff057819 */ /* 0x000fe20000011405 */
[----:B------:R-:W-:Y:S01]  /*2cf0*/  IMAD.IADD R126, R126, 0x1, R3 ;  /* 0x000000017e7e7824 */ /* 0x000fe200078e0203 */
[----:B------:R-:W-:Y:S01]  /*2d00*/  LOP3.LUT R3, R27, 0x38, R10, 0xf8, !PT ;  /* 0x000000381b037812 */ /* 0x000fe200078ef80a */
[----:B------:R-:W-:Y:S01]  /*2d10*/  IMAD.IADD R122, R122, 0x1, R9 ;  /* 0x000000017a7a7824 */ /* 0x000fe200078e0209 */
[----:B-----5:R-:W-:Y:S01]  /*2d20*/  SHF.R.S32.HI R9, RZ, 0x1f, R127 ;  /* 0x0000001fff097819 */ /* 0x020fe2000001147f */
[----:B------:R-:W-:Y:S01]  /*2d30*/  IMAD R125, R5, 0x1400, R20 ;  /* 0x00001400057d7824 */ /* 0x000fe200078e0214 */
[----:B------:R-:W-:-:S04]  /*2d40*/  LOP3.LUT R4, R3, R21, RZ, 0x3c, !PT ;  /* 0x0000001503047212 */ /* 0x000fc800078e3cff */
[----:B------:R-:W-:Y:S01]  /*2d50*/  IADD3 R125, R125, R4, RZ ;  /* 0x000000047d7d7210 */ /* 0x000fe20007ffe0ff */
[----:B------:R-:W-:Y:S01]  /*2d60*/  IMAD R4, R9, R94, RZ ;  /* 0x0000005e09047224 */ /* 0x000fe200078e02ff */
[----:B------:R-:W-:Y:S02]  /*2d70*/  LOP3.LUT R12, R7, R12, RZ, 0x3c, !PT ;  /* 0x0000000c070c7212 */ /* 0x000fe400078e3cff */
[----:B------:R-:W-:Y:S01]  /*2d80*/  LOP3.LUT R6, R26, 0x38, R10, 0xf8, !PT ;  /* 0x000000381a067812 */ /* 0x000fe200078ef80a */
[----:B------:R-:W-:Y:S01]  /*2d90*/  IMAD R7, R127, R95, R4 ;  /* 0x0000005f7f077224 */ /* 0x000fe200078e0204 */
[----:B------:R-:W-:Y:S01]  /*2da0*/  ISETP.GE.AND P0, PT, R22, UR4, PT ;  /* 0x0000000416007c0c */ /* 0x000fe2000bf06270 */
[----:B------:R-:W-:Y:S01]  /*2db0*/  IMAD R4, R9, R88, RZ ;  /* 0x0000005809047224 */ /* 0x000fe200078e02ff */
[----:B------:R-:W-:Y:S01]  /*2dc0*/  LOP3.LUT R6, R6, R14, RZ, 0x3c, !PT ;  /* 0x0000000e06067212 */ /* 0x000fe200078e3cff */
[C---:B------:R-:W-:Y:S01]  /*2dd0*/  IMAD R123, R5.reuse, 0x1400, R15 ;  /* 0x00001400057b7824 */ /* 0x040fe200078e020f */
[C---:B------:R-:W-:Y:S01]  /*2de0*/  SHF.L.U64.HI R103, R88.reuse, 0x5, R89 ;  /* 0x0000000558677819 */ /* 0x040fe20000010259 */
[----:B------:R-:W-:Y:S01]  /*2df0*/  IMAD R121, R5, 0x1400, R13 ;  /* 0x0000140005797824 */ /* 0x000fe200078e020d */
[----:B------:R-:W-:Y:S01]  /*2e00*/  SHF.L.U64.HI R107, R88, 0x6, R89 ;  /* 0x00000006586b7819 */ /* 0x000fe20000010259 */
[----:B------:R-:W-:Y:S01]  /*2e10*/  IMAD R5, R89, 0x50, RZ ;  /* 0x0000005059057824 */ /* 0x000fe200078e02ff */
[----:B------:R-:W-:Y:S01]  /*2e20*/  SEL R3, RZ, 0x8, P0 ;  /* 0x00000008ff037807 */ /* 0x000fe20000000000 */
[----:B------:R-:W-:-:S02]  /*2e30*/  IMAD R9, R127, R89, R4 ;  /* 0x000000597f097224 */ /* 0x000fc400078e0204 */
[C---:B------:R-:W-:Y:S02]  /*2e40*/  IMAD.SHL.U32 R104, R88.reuse, 0x20, RZ ;  /* 0x0000002058687824 */ /* 0x040fe400078e00ff */
[----:B------:R-:W-:Y:S02]  /*2e50*/  IMAD.SHL.U32 R108, R88, 0x40, RZ ;  /* 0x00000040586c7824 */ /* 0x000fe400078e00ff */
[----:B------:R-:W-:-:S04]  /*2e60*/  IMAD.WIDE.U32 R92, R127, R88, R92 ;  /* 0x000000587f5c7225 */ /* 0x000fc800078e005c */
[----:B------:R-:W-:-:S04]  /*2e70*/  IMAD.WIDE.U32 R90, R127, R88, R90 ;  /* 0x000000587f5a7225 */ /* 0x000fc800078e005a */
[----:B------:R-:W-:-:S04]  /*2e80*/  IMAD.WIDE.U32 R96, R127, R94, R96 ;  /* 0x0000005e7f607225 */ /* 0x000fc800078e0060 */
[----:B------:R-:W-:-:S04]  /*2e90*/  IMAD.WIDE.U32 R88, R88, 0x50, RZ ;  /* 0x0000005058587825 */ /* 0x000fc800078e00ff */
[----:B------:R-:W-:Y:S01]  /*2ea0*/  IMAD.WIDE.U32 R98, R127, R94, R98 ;  /* 0x0000005e7f627225 */ /* 0x000fe200078e0062 */
[----:B------:R-:W-:-:S03]  /*2eb0*/  IADD3 R4, R7, R97, RZ ;  /* 0x0000006107047210 */ /* 0x000fc60007ffe0ff */
[----:B------:R-:W-:Y:S01]  /*2ec0*/  IMAD.IADD R114, R114, 0x1, R25 ;  /* 0x0000000172727824 */ /* 0x000fe200078e0219 */
[----:B------:R-:W-:Y:S01]  /*2ed0*/  LOP3.LUT R25, R0, R3, RZ, 0xfc, !PT ;  /* 0x0000000300197212 */ /* 0x000fe200078efcff */
[----:B------:R-:W-:Y:S02]  /*2ee0*/  IMAD.IADD R123, R123, 0x1, R6 ;  /* 0x000000017b7b7824 */ /* 0x000fe400078e0206 */
[----:B------:R-:W-:Y:S01]  /*2ef0*/  IMAD.IADD R120, R89, 0x1, R5 ;  /* 0x0000000159787824 */ /* 0x000fe200078e0205 */
[C---:B------:R-:W-:Y:S01]  /*2f00*/  SHF.L.U64.HI R101, R94.reuse, 0x5, R95 ;  /* 0x000000055e657819 */ /* 0x040fe2000001025f */
[----:B------:R-:W-:Y:S01]  /*2f10*/  IMAD.IADD R3, R99, 0x1, R7 ;  /* 0x0000000163037824 */ /* 0x000fe200078e0207 */
[C---:B------:R-:W-:Y:S01]  /*2f20*/  SHF.L.U64.HI R105, R94.reuse, 0x6, R95 ;  /* 0x000000065e697819 */ /* 0x040fe2000001025f */
[----:B------:R-:W-:Y:S01]  /*2f30*/  IMAD.IADD R5, R93, 0x1, R9 ;  /* 0x000000015d057824 */ /* 0x000fe200078e0209 */
[C---:B------:R-:W-:Y:S01]  /*2f40*/  SHF.L.U32 R106, R94.reuse, 0x6, RZ ;  /* 0x000000065e6a7819 */ /* 0x040fe200000006ff */
[----:B------:R-:W-:Y:S01]  /*2f50*/  IMAD.IADD R6, R9, 0x1, R91 ;  /* 0x0000000109067824 */ /* 0x000fe200078e025b */
[----:B------:R-:W-:Y:S01]  /*2f60*/  SHF.R.S32.HI R7, RZ, 0x3, R8 ;  /* 0x00000003ff077819 */ /* 0x000fe20000011408 */
[----:B------:R-:W-:Y:S01]  /*2f70*/  IMAD R115, R95, 0x50, RZ ;  /* 0x000000505f737824 */ /* 0x000fe200078e02ff */
[----:B------:R-:W-:Y:S01]  /*2f80*/  SHF.R.S32.HI R9, RZ, 0x3, R10 ;  /* 0x00000003ff097819 */ /* 0x000fe2000001140a */
[----:B------:R-:W-:Y:S01]  /*2f90*/  IMAD.SHL.U32 R102, R94, 0x20, RZ ;  /* 0x000000205e667824 */ /* 0x000fe200078e00ff */
[----:B------:R-:W-:Y:S01]  /*2fa0*/  LOP3.LUT R8, R8, 0xfffffff8, RZ, 0xc0, !PT ;  /* 0xfffffff808087812 */ /* 0x000fe200078ec0ff */
[----:B------:R-:W-:Y:S01]  /*2fb0*/  IMAD.WIDE.U32 R94, R94, 0x50, RZ ;  /* 0x000000505e5e7825 */ /* 0x000fe200078e00ff */
[----:B------:R-:W-:-:S02]  /*2fc0*/  LOP3.LUT R10, R10, 0xfffffff8, RZ, 0xc0, !PT ;  /* 0xfffffff80a0a7812 */ /* 0x000fc400078ec0ff */
[----:B------:R-:W-:Y:S01]  /*2fd0*/  LOP3.LUT R20, R25, 0x2, RZ, 0xc0, !PT ;  /* 0x0000000219147812 */ /* 0x000fe200078ec0ff */
[----:B------:R-:W-:Y:S01]  /*2fe0*/  IMAD.IADD R121, R121, 0x1, R12 ;  /* 0x0000000179797824 */ /* 0x000fe200078e020c */
[----:B------:R-:W-:Y:S01]  /*2ff0*/  LOP3.LUT R21, R25, 0x4, RZ, 0xc0, !PT ;  /* 0x0000000419157812 */ /* 0x000fe200078ec0ff */
[----:B------:R-:W-:Y:S01]  /*3000*/  IMAD.IADD R115, R95, 0x1, R115 ;  /* 0x000000015f737824 */ /* 0x000fe200078e0273 */
[----:B0-----:R-:W-:Y:S02]  /*3010*/  LEA.HI R158, R158, 0x8, RZ, 0x19 ;  /* 0x000000089e9e7811 */ /* 0x001fe400078fc8ff */
[----:B------:R-:W-:Y:S02]  /*3020*/  SHF.L.U32 R111, R111, 0x1, RZ ;  /* 0x000000016f6f7819 */ /* 0x000fe400000006ff */
[----:B------:R-:W-:Y:S02]  /*3030*/  LOP3.LUT R0, R0, 0x1, RZ, 0xc0, !PT ;  /* 0x0000000100007812 */ /* 0x000fe400078ec0ff */
[----:B------:R-:W-:-:S02]  /*3040*/  LOP3.LUT R25, R25, 0x8, RZ, 0xc0, !PT ;  /* 0x0000000819197812 */ /* 0x000fc400078ec0ff */
[----:B------:R-:W-:Y:S02]  /*3050*/  SHF.R.S32.HI R113, RZ, 0x1f, R100 ;  /* 0x0000001fff717819 */ /* 0x000fe40000011464 */
[----:B------:R-:W-:Y:S02]  /*3060*/  SHF.R.S32.HI R26, RZ, 0x1f, R8 ;  /* 0x0000001fff1a7819 */ /* 0x000fe40000011408 */
[----:B------:R-:W-:Y:S01]  /*3070*/  SHF.R.S32.HI R27, RZ, 0x1f, R10 ;  /* 0x0000001fff1b7819 */ /* 0x000fe2000001140a */
[----:B--2---:R-:W-:-:S07]  /*3080*/  IMAD R109, R11, 0x20, R224 ;  /* 0x000000200b6d7824 */ /* 0x004fce00078e02e0 */
.L_x_561:
[----:B-1----:R-:W2:Y:S01]  /*3090*/  LDL R31, [R1+0x6c] ;  /* 0x00006c00011f7983 */ /* 0x002ea20000100800 */
[----:B------:R-:W0:Y:S01]  /*30a0*/  LDC R77, c[0x0][0x430] ;  /* 0x00010c00ff4d7b82 */ /* 0x000e220000000800 */
[----:B------:R-:W-:Y:S01]  /*30b0*/  VIADD R2, R2, 0xffffffff ;  /* 0xffffffff02027836 */ /* 0x000fe20000000000 */
[----:B------:R-:W-:Y:S01]  /*30c0*/  ULDC.64 UR4, c[0x0][0x208] ;  /* 0x0000820000047ab9 */ /* 0x000fe20000000a00 */
[----:B------:R-:W-:Y:S02]  /*30d0*/  IMAD.MOV.U32 R76, RZ, RZ, RZ ;  /* 0x000000ffff4c7224 */ /* 0x000fe400078e00ff */
[----:B------:R-:W-:-:S03]  /*30e0*/  IMAD R13, R2, 0x50, R109 ;  /* 0x00000050020d7824 */ /* 0x000fc600078e026d */
[----:B------:R-:W1:Y:S02]  /*30f0*/  LDC R110, c[0x0][0x3f4] ;  /* 0x0000fd00ff6e7b82 */ /* 0x000e640000000800 */
[----:B------:R-:W-:Y:S02]  /*3100*/  ISETP.GE.AND P0, PT, R13, R24, PT ;  /* 0x000000180d00720c */ /* 0x000fe40003f06270 */
[----:B------:R-:W-:Y:S02]  /*3110*/  IADD3 R32, R114, R13, RZ ;  /* 0x0000000d72207210 */ /* 0x000fe40007ffe0ff */
[----:B------:R-:W-:-:S03]  /*3120*/  ISETP.GT.OR P0, PT, R109, 0x4f, P0 ;  /* 0x0000004f6d00780c */ /* 0x000fc60000704670 */
[----:B------:R-:W-:Y:S01]  /*3130*/  IMAD.MOV.U32 R28, RZ, RZ, R32 ;  /* 0x000000ffff1c7224 */ /* 0x000fe200078e0020 */
[----:B0-----:R-:W-:-:S09]  /*3140*/  ISETP.NE.AND P3, PT, R77, 0x1, PT ;  /* 0x000000014d00780c */ /* 0x001fd20003f65270 */
[----:B------:R-:W0:Y:S08]  /*3150*/  @!P0 LDC.64 R14, c[0x0][0x428] ;  /* 0x00010a00ff0e8b82 */ /* 0x000e300000000a00 */
[----:B------:R-:W3:Y:S08]  /*3160*/  @!P0 LDC.64 R12, c[0x0][0x418] ;  /* 0x00010600ff0c8b82 */ /* 0x000ef00000000a00 */
[----:B------:R-:W4:Y:S08]  /*3170*/  @P3 LDC R11, c[0x0][0x434] ;  /* 0x00010d00ff0b3b82 */ /* 0x000f300000000800 */
[----:B------:R-:W1:Y:S01]  /*3180*/  @P3 LDC R30, c[0x0][0x438] ;  /* 0x00010e00ff1e3b82 */ /* 0x000e620000000800 */
[----:B----4-:R-:W-:-:S05]  /*3190*/  @P3 IMAD.HI.U32 R11, R32, R11, RZ ;  /* 0x0000000b200b3227 */ /* 0x010fca00078e00ff */
[----:B-1----:R-:W-:Y:S01]  /*31a0*/  @P3 SHF.R.U32.HI R28, RZ, R30, R11 ;  /* 0x0000001eff1c3219 */ /* 0x002fe2000001160b */
[----:B0-----:R-:W-:-:S03]  /*31b0*/  @!P0 IMAD R11, R113, R14, RZ ;  /* 0x0000000e710b8224 */ /* 0x001fc600078e02ff */
[--C-:B------:R-:W-:Y:S01]  /*31c0*/  @!P0 SHF.R.S32.HI R29, RZ, 0x1f, R28.reuse ;  /* 0x0000001fff1d8819 */ /* 0x100fe2000001141c */
[C---:B------:R-:W-:Y:S02]  /*31d0*/  @!P0 IMAD R11, R100.reuse, R15, R11 ;  /* 0x0000000f640b8224 */ /* 0x040fe400078e020b */
[----:B------:R-:W-:-:S04]  /*31e0*/  @!P0 IMAD.WIDE.U32 R14, R100, R14, R28 ;  /* 0x0000000e640e8225 */ /* 0x000fc800078e001c */
[----:B------:R-:W-:Y:S01]  /*31f0*/  @!P0 IMAD.IADD R11, R15, 0x1, R11 ;  /* 0x000000010f0b8824 */ /* 0x000fe200078e020b */
[----:B---3--:R-:W-:-:S04]  /*3200*/  @!P0 LEA R12, P3, R14, R12, 0x2 ;  /* 0x0000000c0e0c8211 */ /* 0x008fc800078610ff */
[----:B------:R-:W-:Y:S02]  /*3210*/  @!P0 LEA.HI.X R13, R14, R13, R11, 0x2, P3 ;  /* 0x0000000d0e0d8211 */ /* 0x000fe400018f140b */
[----:B------:R-:W-:-:S03]  /*3220*/  ISETP.GT.AND P3, PT, R2, R112, PT ;  /* 0x000000700200720c */ /* 0x000fc60003f64270 */
[----:B------:R0:W5:Y:S01]  /*3230*/  @!P0 LDG.E R76, desc[UR4][R12.64] ;  /* 0x000000040c4c8981 */ /* 0x000162000c1e1900 */
[----:B------:R-:W-:Y:S01]  /*3240*/  ISETP.GE.AND P0, PT, R110, 0x1, PT ;  /* 0x000000016e00780c */ /* 0x000fe20003f06270 */
[----:B------:R-:W-:Y:S05]  /*3250*/  YIELD ;  /* 0x0000000000007946 */ /* 0x000fea0003800000 */
[----:B------:R-:W-:Y:S01]  /*3260*/  IADD3 R14, -R28, RZ, RZ ;  /* 0x000000ff1c0e7210 */ /* 0x000fe20007ffe1ff */
[----:B------:R-:W-:Y:S01]  /*3270*/  BSSY B0, `(.L_x_445) ;  /* 0x0000814000007945 */ /* 0x000fe20003800000 */
[----:B------:R-:W-:-:S03]  /*3280*/  LOP3.LUT R18, R18, 0xfffffffe, RZ, 0xc0, !PT ;  /* 0xfffffffe12127812 */ /* 0x000fc600078ec0ff */
[----:B------:R-:W-:Y:S01]  /*3290*/  IMAD R77, R77, R14, R32 ;  /* 0x0000000e4d4d7224 */ /* 0x000fe200078e0220 */
[----:B------:R-:W-:Y:S01]  /*32a0*/  @P3 LOP3.LUT R18, R18, 0x1, RZ, 0xfc, !PT ;  /* 0x0000000112123812 */ /* 0x000fe200078efcff */
[----:B--2---:R-:W-:-:S04]  /*32b0*/  IMAD R78, R213, 0x5000, R31 ;  /* 0x00005000d54e7824 */ /* 0x004fc800078e021f */
[----:B------:R-:W-:Y:S01]  /*32c0*/  IMAD R78, R78, 0x2, R23 ;  /* 0x000000024e4e7824 */ /* 0x000fe200078e0217 */
[----:B0-----:R-:W-:Y:S06]  /*32d0*/  @!P0 BRA `(.L_x_446) ;  /* 0x0000007800548947 */ /* 0x001fec0003800000 */
[----:B------:R-:W-:Y:S01]  /*32e0*/  SHF.R.S32.HI R79, RZ, 0x1f, R77 ;  /* 0x0000001fff4f7819 */ /* 0x000fe2000001144d */
[----:B------:R-:W-:Y:S01]  /*32f0*/  ULDC.64 UR4, c[0x0][0x300] ;  /* 0x0000c00000047ab9 */ /* 0x000fe20000000a00 */
[----:B-----5:R-:W-:Y:S01]  /*3300*/  SHF.R.S32.HI R84, RZ, 0x1f, R76 ;  /* 0x0000001fff547819 */ /* 0x020fe2000001144c */
[----:B------:R-:W-:Y:S01]  /*3310*/  IMAD.WIDE.U32 R12, R77, UR4, RZ ;  /* 0x000000044d0c7c25 */ /* 0x000fe2000f8e00ff */
[----:B------:R-:W-:Y:S02]  /*3320*/  ULDC.U8 UR6, c[0x0][0x410] ;  /* 0x0001040000067ab9 */ /* 0x000fe40000000000 */
[----:B------:R-:W-:Y:S01]  /*3330*/  ISETP.NE.AND P0, PT, RZ, UR6, PT ;  /* 0x00000006ff007c0c */ /* 0x000fe2000bf05270 */
[----:B------:R-:W-:Y:S02]  /*3340*/  IMAD R14, R79, UR4, RZ ;  /* 0x000000044f0e7c24 */ /* 0x000fe4000f8e02ff */
[----:B------:R-:W-:Y:S02]  /*3350*/  IMAD R85, R2, -0x50, R24 ;  /* 0xffffffb002557824 */ /* 0x000fe400078e0218 */
[----:B------:R-:W-:Y:S01]  /*3360*/  IMAD R11, R77, UR5, R14 ;  /* 0x000000054d0b7c24 */ /* 0x000fe2000f8e020e */
[----:B------:R-:W-:Y:S01]  /*3370*/  ULDC.64 UR4, c[0x0][0x310] ;  /* 0x0000c40000047ab9 */ /* 0x000fe20000000a00 */
[----:B------:R-:W-:Y:S01]  /*3380*/  IMAD R14, R115, R2, RZ ;  /* 0x00000002730e7224 */ /* 0x000fe200078e02ff */
[----:B------:R-:W-:Y:S01]  /*3390*/  VIMNMX R85, R85, 0x50, PT ;  /* 0x0000005055557848 */ /* 0x000fe20003fe0100 */
[----:B------:R-:W-:-:S02]  /*33a0*/  IMAD R15, R84, UR4, RZ ;  /* 0x00000004540f7c24 */ /* 0x000fc4000f8e02ff */
[----:B------:R-:W-:Y:S01]  /*33b0*/  IMAD.IADD R13, R13, 0x1, R11 ;  /* 0x000000010d0d7824 */ /* 0x000fe200078e020b */
[----:B------:R-:W-:Y:S01]  /*33c0*/  SHF.R.S32.HI R11, RZ, 0x1f, R2 ;  /* 0x0000001fff0b7819 */ /* 0x000fe20000011402 */
[C---:B------:R-:W-:Y:S02]  /*33d0*/  IMAD R15, R76.reuse, UR5, R15 ;  /* 0x000000054c0f7c24 */ /* 0x040fe4000f8e020f */
[----:B------:R-:W-:Y:S01]  /*33e0*/  IMAD.WIDE.U32 R12, R76, UR4, R12 ;  /* 0x000000044c0c7c25 */ /* 0x000fe2000f8e000c */
[----:B------:R-:W-:-:S03]  /*33f0*/  ULDC.64 UR4, c[0x0][0x308] ;  /* 0x0000c20000047ab9 */ /* 0x000fc60000000a00 */
[----:B------:R-:W-:Y:S02]  /*3400*/  IMAD.IADD R13, R13, 0x1, R15 ;  /* 0x000000010d0d7824 */ /* 0x000fe400078e020f */
[----:B------:R-:W-:Y:S02]  /*3410*/  IMAD R15, R120, R2, RZ ;  /* 0x00000002780f7224 */ /* 0x000fe400078e02ff */
[----:B------:R-:W-:-:S04]  /*3420*/  IMAD.WIDE.U32 R116, R223, UR4, R12 ;  /* 0x00000004df747c25 */ /* 0x000fc8000f8e000c */
[C---:B------:R-:W-:Y:S02]  /*3430*/  IMAD R29, R11.reuse, R94, R14 ;  /* 0x0000005e0b1d7224 */ /* 0x040fe400078e020e */
[----:B------:R-:W-:Y:S02]  /*3440*/  IMAD R31, R11, R88, R15 ;  /* 0x000000580b1f7224 */ /* 0x000fe400078e020f */
[----:B------:R-:W-:Y:S01]  /*3450*/  IMAD R11, R223, UR5, R117 ;  /* 0x00000005df0b7c24 */ /* 0x000fe2000f8e0275 */
[----:B------:R-:W-:Y:S01]  /*3460*/  ULDC.64 UR4, c[0x0][0x2e8] ;  /* 0x0000ba0000047ab9 */ /* 0x000fe20000000a00 */
[----:B------:R-:W-:Y:S01]  /*3470*/  IMAD.WIDE.U32 R14, R94, R2, RZ ;  /* 0x000000025e0e7225 */ /* 0x000fe200078e00ff */
[----:B------:R-:W-:-:S03]  /*3480*/  LEA R117, P3, R116, UR4, 0x1 ;  /* 0x0000000474757c11 */ /* 0x000fc6000f8608ff */
[----:B------:R-:W-:Y:S01]  /*3490*/  IMAD.WIDE.U32 R12, R88, R2, RZ ;  /* 0x00000002580c7225 */ /* 0x000fe200078e00ff */
[----:B------:R-:W-:Y:S02]  /*34a0*/  LEA.HI.X R116, R116, UR5, R11, 0x1, P3 ;  /* 0x0000000574747c11 */ /* 0x000fe400098f0c0b */
[----:B------:R-:W-:Y:S01]  /*34b0*/  IADD3 R11, R15, R29, RZ ;  /* 0x0000001d0f0b7210 */ /* 0x000fe20007ffe0ff */
[----:B------:R-:W-:Y:S01]  /*34c0*/  IMAD.IADD R80, R13, 0x1, R31 ;  /* 0x000000010d507824 */ /* 0x000fe200078e021f */
[----:B------:R-:W-:Y:S06]  /*34d0*/  @!P0 BRA `(.L_x_447) ;  /* 0x0000003800548947 */ /* 0x000fec0003800000 */
[----:B------:R-:W-:Y:S01]  /*34e0*/  ISETP.GE.AND P3, PT, R224, R85, PT ;  /* 0x00000055e000720c */ /* 0x000fe20003f66270 */
[----:B------:R-:W-:Y:S01]  /*34f0*/  BSSY B1, `(.L_x_448) ;  /* 0x000002a000017945 */ /* 0x000fe20003800000 */
        /* <DEDUP_REMOVED lines=9> */
[----:B------:R-:W-:Y:S06]  /*3590*/  @P3 BRA `(.L_x_449) ;  /* 0x00000000007c3947 */ /* 0x000fec0003800000 */
[----:B------:R-:W-:Y:S01]  /*35a0*/  IADD3 R28, P4, R98, R14, RZ ;  /* 0x0000000e621c7210 */ /* 0x000fe20007f9e0ff */
[----:B------:R-:W-:Y:S01]  /*35b0*/  ULDC.64 UR4, c[0x0][0x3e8] ;  /* 0x0000fa0000047ab9 */ /* 0x000fe20000000a00 */
[----:B------:R-:W-:Y:S01]  /*35c0*/  IADD3 R29, P0, R92, R12, RZ ;  /* 0x0000000c5c1d7210 */ /* 0x000fe20007f1e0ff */
[----:B------:R-:W-:Y:S01]  /*35d0*/  ULDC.64 UR6, c[0x0][0x400] ;  /* 0x0001000000067ab9 */ /* 0x000fe20000000a00 */
[----:B------:R-:W-:Y:S01]  /*35e0*/  CS2R R72, SRZ ;  /* 0x0000000000487805 */ /* 0x000fe2000001ff00 */
[----:B------:R-:W-:Y:S01]  /*35f0*/  IMAD.X R31, R11, 0x1, R3, P4 ;  /* 0x000000010b1f7824 */ /* 0x000fe200020e0603 */
[----:B------:R-:W-:Y:S01]  /*3600*/  LEA R30, P4, R28, UR4, 0x1 ;  /* 0x000000041c1e7c11 */ /* 0x000fe2000f8808ff */
[----:B------:R-:W-:Y:S01]  /*3610*/  IMAD.X R32, R80, 0x1, R5, P0 ;  /* 0x0000000150207824 */ /* 0x000fe200000e0605 */
[----:B------:R-:W-:Y:S02]  /*3620*/  CS2R R68, SRZ ;  /* 0x0000000000447805 */ /* 0x000fe4000001ff00 */
[----:B------:R-:W-:-:S02]  /*3630*/  CS2R R74, SRZ ;  /* 0x00000000004a7805 */ /* 0x000fc4000001ff00 */
[----:B------:R-:W-:Y:S02]  /*3640*/  LEA.HI.X R31, R28, UR5, R31, 0x1, P4 ;  /* 0x000000051c1f7c11 */ /* 0x000fe4000a0f0c1f */
[----:B------:R-:W-:Y:S02]  /*3650*/  CS2R R70, SRZ ;  /* 0x0000000000467805 */ /* 0x000fe4000001ff00 */
[C---:B------:R-:W-:Y:S01]  /*3660*/  LEA R28, P0, R29.reuse, UR6, 0x1 ;  /* 0x000000061d1c7c11 */ /* 0x040fe2000f8008ff */
[----:B------:R-:W-:Y:S01]  /*3670*/  ULDC.64 UR8, c[0x0][0x208] ;  /* 0x0000820000087ab9 */ /* 0x000fe20000000a00 */
[-C--:B------:R-:W-:Y:S02]  /*3680*/  ISETP.GE.AND P4, PT, R216, R110.reuse, PT ;  /* 0x0000006ed800720c */ /* 0x080fe40003f86270 */
[----:B------:R-:W-:Y:S02]  /*3690*/  LEA.HI.X R29, R29, UR7, R32, 0x1, P0 ;  /* 0x000000071d1d7c11 */ /* 0x000fe400080f0c20 */
[----:B------:R-:W-:-:S02]  /*36a0*/  ISETP.GE.AND P0, PT, R221, R110, PT ;  /* 0x0000006edd00720c */ /* 0x000fc40003f06270 */
[----:B------:R-:W-:-:S07]  /*36b0*/  CS2R R64, SRZ ;  /* 0x0000000000407805 */ /* 0x000fce000001ff00 */
[----:B------:R0:W5:Y:S04]  /*36c0*/  @!P4 LDG.E.64 R72, desc[UR8][R30.64] ;  /* 0x000000081e48c981 */ /* 0x000168000c1e1b00 */
[----:B------:R0:W5:Y:S01]  /*36d0*/  @!P4 LDG.E.64 R74, desc[UR8][R28.64] ;  /* 0x000000081c4ac981 */ /* 0x000162000c1e1b00 */
[----:B------:R-:W-:-:S03]  /*36e0*/  ISETP.GE.AND P4, PT, R220, R110, PT ;  /* 0x0000006edc00720c */ /* 0x000fc60003f86270 */
[----:B------:R0:W5:Y:S04]  /*36f0*/  @!P0 LDG.E.64 R68, desc[UR8][R30.64+0x40] ;  /* 0x000040081e448981 */ /* 0x000168000c1e1b00 */
[----:B------:R0:W5:Y:S01]  /*3700*/  @!P0 LDG.E.64 R70, desc[UR8][R28.64+0x40] ;  /* 0x000040081c468981 */ /* 0x000162000c1e1b00 */
[----:B------:R-:W-:Y:S02]  /*3710*/  ISETP.GE.AND P0, PT, R222, R110, PT ;  /* 0x0000006ede00720c */ /* 0x000fe40003f06270 */
[----:B------:R-:W-:Y:S02]  /*3720*/  CS2R R60, SRZ ;  /* 0x00000000003c7805 */ /* 0x000fe4000001ff00 */
[----:B------:R-:W-:Y:S02]  /*3730*/  CS2R R66, SRZ ;  /* 0x0000000000427805 */ /* 0x000fe4000001ff00 */
[----:B------:R-:W-:Y:S01]  /*3740*/  CS2R R62, SRZ ;  /* 0x00000000003e7805 */ /* 0x000fe2000001ff00 */
[----:B------:R0:W5:Y:S04]  /*3750*/  @!P4 LDG.E.64 R64, desc[UR8][R30.64+0x80] ;  /* 0x000080081e40c981 */ /* 0x000168000c1e1b00 */
[----:B------:R0:W5:Y:S04]  /*3760*/  @!P4 LDG.E.64 R66, desc[UR8][R28.64+0x80] ;  /* 0x000080081c42c981 */ /* 0x000168000c1e1b00 */
[----:B------:R0:W5:Y:S04]  /*3770*/  @!P0 LDG.E.64 R60, desc[UR8][R30.64+0xc0] ;  /* 0x0000c0081e3c8981 */ /* 0x000168000c1e1b00 */
[----:B------:R0:W5:Y:S02]  /*3780*/  @!P0 LDG.E.64 R62, desc[UR8][R28.64+0xc0] ;  /* 0x0000c0081c3e8981 */ /* 0x000164000c1e1b00 */
.L_x_449:
[----:B------:R-:W-:Y:S05]  /*3790*/  BSYNC B1 ;  /* 0x0000000000017941 */ /* 0x000fea0003800000 */
.L_x_448:
[----:B0----5:R-:W-:Y:S01]  /*37a0*/  MOV R28, R60 ;  /* 0x0000003c001c7202 */ /* 0x021fe20000000f00 */
[----:B------:R-:W-:Y:S01]  /*37b0*/  IMAD.MOV.U32 R30, RZ, RZ, R61 ;  /* 0x000000ffff1e7224 */ /* 0x000fe200078e003d */
[----:B------:R-:W-:Y:S01]  /*37c0*/  BSSY B1, `(.L_x_450) ;  /* 0x0000046000017945 */ /* 0x000fe20003800000 */
[----:B------:R-:W-:Y:S01]  /*37d0*/  IMAD.MOV.U32 R29, RZ, RZ, R64 ;  /* 0x000000ffff1d7224 */ /* 0x000fe200078e0040 */
[----:B------:R-:W-:Y:S01]  /*37e0*/  PRMT R147, R28, 0x7610, R147 ;  /* 0x000076101c937816 */ /* 0x000fe20000000093 */
[----:B------:R-:W-:Y:S01]  /*37f0*/  IMAD.MOV.U32 R28, RZ, RZ, R65 ;  /* 0x000000ffff1c7224 */ /* 0x000fe200078e0041 */
[----:B------:R-:W-:Y:S01]  /*3800*/  PRMT R146, R30, 0x7610, R146 ;  /* 0x000076101e927816 */ /* 0x000fe20000000092 */
[----:B------:R-:W-:Y:S01]  /*3810*/  IMAD.MOV.U32 R30, RZ, RZ, R72 ;  /* 0x000000ffff1e7224 */ /* 0x000fe200078e0048 */
[----:B------:R-:W-:Y:S01]  /*3820*/  PRMT R149, R29, 0x7610, R149 ;  /* 0x000076101d957816 */ /* 0x000fe20000000095 */
[----:B------:R-:W-:Y:S01]  /*3830*/  VIADD R31, R224, 0x20 ;  /* 0x00000020e01f7836 */ /* 0x000fe20000000000 */
[----:B------:R-:W-:Y:S01]  /*3840*/  PRMT R148, R28, 0x7610, R148 ;  /* 0x000076101c947816 */ /* 0x000fe20000000094 */
[----:B------:R-:W-:Y:S01]  /*3850*/  IMAD.MOV.U32 R28, RZ, RZ, R69 ;  /* 0x000000ffff1c7224 */ /* 0x000fe200078e0045 */
[----:B------:R-:W-:-:S02]  /*3860*/  MOV R29, R68 ;  /* 0x00000044001d7202 */ /* 0x000fc40000000f00 */
[----:B------:R-:W-:Y:S02]  /*3870*/  CS2R R48, SRZ ;  /* 0x0000000000307805 */ /* 0x000fe4000001ff00 */
[----:B------:R-:W-:Y:S01]  /*3880*/  PRMT R119, R30, 0x7610, R119 ;  /* 0x000076101e777816 */ /* 0x000fe20000000077 */
[----:B------:R-:W-:Y:S01]  /*3890*/  IMAD.MOV.U32 R30, RZ, RZ, R63 ;  /* 0x000000ffff1e7224 */ /* 0x000fe200078e003f */
[----:B------:R-:W-:Y:S01]  /*38a0*/  PRMT R150, R28, 0x5410, R29 ;  /* 0x000054101c967816 */ /* 0x000fe2000000001d */
[----:B------:R-:W-:Y:S01]  /*38b0*/  IMAD.MOV.U32 R29, RZ, RZ, R73 ;  /* 0x000000ffff1d7224 */ /* 0x000fe200078e0049 */
[----:B------:R-:W-:Y:S02]  /*38c0*/  ISETP.GE.AND P4, PT, R31, R85, PT ;  /* 0x000000551f00720c */ /* 0x000fe40003f86270 */
[----:B------:R-:W-:Y:S02]  /*38d0*/  CS2R R52, SRZ ;  /* 0x0000000000347805 */ /* 0x000fe4000001ff00 */
[----:B------:R-:W-:-:S02]  /*38e0*/  MOV R28, R62 ;  /* 0x0000003e001c7202 */ /* 0x000fc40000000f00 */
[----:B------:R-:W-:Y:S02]  /*38f0*/  CS2R R56, SRZ ;  /* 0x0000000000387805 */ /* 0x000fe4000001ff00 */
[----:B------:R-:W-:Y:S01]  /*3900*/  PRMT R151, R29, 0x7610, R151 ;  /* 0x000076101d977816 */ /* 0x000fe20000000097 */
[----:B------:R-:W-:Y:S01]  /*3910*/  IMAD.MOV.U32 R29, RZ, RZ, R66 ;  /* 0x000000ffff1d7224 */ /* 0x000fe200078e0042 */
[----:B------:R-:W-:Y:S01]  /*3920*/  PRMT R146, R146, 0x5410, R30 ;  /* 0x0000541092927816 */ /* 0x000fe2000000001e */
[----:B------:R-:W-:Y:S01]  /*3930*/  IMAD.MOV.U32 R30, RZ, RZ, R70 ;  /* 0x000000ffff1e7224 */ /* 0x000fe200078e0046 */
[----:B------:R-:W-:Y:S02]  /*3940*/  PRMT R147, R147, 0x5410, R28 ;  /* 0x0000541093937816 */ /* 0x000fe4000000001c */
        /* <DEDUP_REMOVED lines=11> */
[----:B------:R-:W-:Y:S02]  /*3a00*/  PRMT R152, R29, 0x5410, R30 ;  /* 0x000054101d987816 */ /* 0x000fe4000000001e */
[----:B------:R-:W-:Y:S01]  /*3a10*/  PRMT R119, R119, 0x5410, R28 ;  /* 0x0000541077777816 */ /* 0x000fe2000000001c */
[----:B------:R-:W-:Y:S06]  /*3a20*/  @P4 BRA `(.L_x_451) ;  /* 0x00000000007c4947 */ /* 0x000fec0003800000 */
[----:B------:R-:W-:Y:S01]  /*3a30*/  IADD3 R28, P0, P5, R98, R14, R102 ;  /* 0x0000000e621c7210 */ /* 0x000fe20007d1e066 */
[----:B------:R-:W-:Y:S01]  /*3a40*/  ULDC.64 UR4, c[0x0][0x3e8] ;  /* 0x0000fa0000047ab9 */ /* 0x000fe20000000a00 */
[----:B------:R-:W-:Y:S01]  /*3a50*/  ULDC.64 UR6, c[0x0][0x400] ;  /* 0x0001000000067ab9 */ /* 0x000fe20000000a00 */
[----:B------:R-:W-:Y:S02]  /*3a60*/  CS2R R56, SRZ ;  /* 0x0000000000387805 */ /* 0x000fe4000001ff00 */
[----:B------:R-:W-:Y:S02]  /*3a70*/  IADD3.X R31, R3, R11, R101, P0, P5 ;  /* 0x0000000b031f7210 */ /* 0x000fe400007ea465 */
[----:B------:R-:W-:Y:S02]  /*3a80*/  CS2R R58, SRZ ;  /* 0x00000000003a7805 */ /* 0x000fe4000001ff00 */
[----:B------:R-:W-:Y:S01]  /*3a90*/  IADD3 R29, P0, P5, R92, R12, R104 ;  /* 0x0000000c5c1d7210 */ /* 0x000fe20007d1e068 */
[----:B------:R-:W-:-:S03]  /*3aa0*/  ULDC.64 UR8, c[0x0][0x208] ;  /* 0x0000820000087ab9 */ /* 0x000fc60000000a00 */
[----:B------:R-:W-:Y:S02]  /*3ab0*/  IADD3.X R32, R5, R80, R103, P0, P5 ;  /* 0x0000005005207210 */ /* 0x000fe400007ea467 */
[----:B------:R-:W-:-:S04]  /*3ac0*/  LEA R30, P0, R28, UR4, 0x1 ;  /* 0x000000041c1e7c11 */ /* 0x000fc8000f8008ff */
[----:B------:R-:W-:Y:S02]  /*3ad0*/  LEA.HI.X R31, R28, UR5, R31, 0x1, P0 ;  /* 0x000000051c1f7c11 */ /* 0x000fe400080f0c1f */
[----:B------:R-:W-:-:S04]  /*3ae0*/  LEA R28, P0, R29, UR6, 0x1 ;  /* 0x000000061d1c7c11 */ /* 0x000fc8000f8008ff */
[----:B------:R-:W-:Y:S02]  /*3af0*/  LEA.HI.X R29, R29, UR7, R32, 0x1, P0 ;  /* 0x000000071d1d7c11 */ /* 0x000fe400080f0c20 */
[----:B------:R-:W-:Y:S02]  /*3b00*/  ISETP.GE.AND P0, PT, R216, R110, PT ;  /* 0x0000006ed800720c */ /* 0x000fe40003f06270 */
[----:B------:R-:W-:Y:S02]  /*3b10*/  CS2R R52, SRZ ;  /* 0x0000000000347805 */ /* 0x000fe4000001ff00 */
[----:B------:R-:W-:-:S09]  /*3b20*/  CS2R R54, SRZ ;  /* 0x0000000000367805 */ /* 0x000fd2000001ff00 */
[----:B------:R0:W5:Y:S04]  /*3b30*/  @!P0 LDG.E.64 R56, desc[UR8][R30.64] ;  /* 0x000000081e388981 */ /* 0x000168000c1e1b00 */
[----:B------:R0:W5:Y:S01]  /*3b40*/  @!P0 LDG.E.64 R58, desc[UR8][R28.64] ;  /* 0x000000081c3a8981 */ /* 0x000162000c1e1b00 */
        /* <DEDUP_REMOVED lines=10> */
[----:B------:R-:W-:-:S13]  /*3bf0*/  ISETP.GE.AND P0, PT, R222, R110, PT ;  /* 0x0000006ede00720c */ /* 0x000fda0003f06270 */
[----:B------:R0:W5:Y:S04]  /*3c00*/  @!P0 LDG.E.64 R44, desc[UR8][R30.64+0xc0] ;  /* 0x0000c0081e2c8981 */ /* 0x000168000c1e1b00 */
[----:B------:R0:W5:Y:S02]  /*3c10*/  @!P0 LDG.E.64 R46, desc[UR8][R28.64+0xc0] ;  /* 0x0000c0081c2e8981 */ /* 0x000164000c1e1b00 */
.L_x_451:
[----:B------:R-:W-:Y:S05]  /*3c20*/  BSYNC B1 ;  /* 0x0000000000017941 */ /* 0x000fea0003800000 */
.L_x_450:
[----:B0----5:R-:W-:Y:S01]  /*3c30*/  IMAD.MOV.U32 R29, RZ, RZ, R48 ;  /* 0x000000ffff1d7224 */ /* 0x021fe200078e0030 */
[----:B------:R-:W-:Y:S01]  /*3c40*/  MOV R28, R49 ;  /* 0x00000031001c7202 */ /* 0x000fe20000000f00 */
[----:B------:R-:W-:Y:S01]  /*3c50*/  IMAD.MOV.U32 R30, RZ, RZ, R45 ;  /* 0x000000ffff1e7224 */ /* 0x000fe200078e002d */
[----:B------:R-:W-:Y:S01]  /*3c60*/  IADD3 R32, R224, 0x40, RZ ;  /* 0x00000040e0207810 */ /* 0x000fe20007ffe0ff */
[----:B------:R-:W-:Y:S01]  /*3c70*/  BSSY B1, `(.L_x_452) ;  /* 0x0000041000017945 */ /* 0x000fe20003800000 */
[----:B------:R-:W-:Y:S01]  /*3c80*/  PRMT R140, R28, 0x7610, R140 ;  /* 0x000076101c8c7816 */ /* 0x000fe2000000008c */
[----:B------:R-:W-:Y:S01]  /*3c90*/  IMAD.MOV.U32 R28, RZ, RZ, R57 ;  /* 0x000000ffff1c7224 */ /* 0x000fe200078e0039 */
[----:B------:R-:W-:Y:S02]  /*3ca0*/  PRMT R139, R139, 0x5410, R29 ;  /* 0x000054108b8b7816 */ /* 0x000fe4000000001d */
[----:B------:R-:W-:Y:S02]  /*3cb0*/  CS2R R36, SRZ ;  /* 0x0000000000247805 */ /* 0x000fe4000001ff00 */
[----:B------:R-:W-:-:S02]  /*3cc0*/  MOV R29, R56 ;  /* 0x00000038001d7202 */ /* 0x000fc40000000f00 */
[----:B------:R-:W-:Y:S02]  /*3cd0*/  CS2R R40, SRZ ;  /* 0x0000000000287805 */ /* 0x000fe4000001ff00 */
[----:B------:R-:W-:Y:S02]  /*3ce0*/  MOV R31, R44 ;  /* 0x0000002c001f7202 */ /* 0x000fe40000000f00 */
[----:B------:R-:W-:Y:S02]  /*3cf0*/  CS2R R34, SRZ ;  /* 0x0000000000227805 */ /* 0x000fe4000001ff00 */
[----:B------:R-:W-:Y:S01]  /*3d00*/  PRMT R144, R29, 0x5410, R28 ;  /* 0x000054101d907816 */ /* 0x000fe2000000001c */
[----:B------:R-:W-:Y:S01]  /*3d10*/  IMAD.MOV.U32 R28, RZ, RZ, R51 ;  /* 0x000000ffff1c7224 */ /* 0x000fe200078e0033 */
[----:B------:R-:W-:Y:S01]  /*3d20*/  ISETP.GE.AND P5, PT, R32, R85, PT ;  /* 0x000000552000720c */ /* 0x000fe20003fa6270 */
[----:B------:R-:W-:Y:S01]  /*3d30*/  IMAD.MOV.U32 R29, RZ, RZ, R50 ;  /* 0x000000ffff1d7224 */ /* 0x000fe200078e0032 */
[----:B------:R-:W-:Y:S01]  /*3d40*/  PRMT R136, R31, 0x5410, R30 ;  /* 0x000054101f887816 */ /* 0x000fe2000000001e */
[----:B------:R-:W-:Y:S01]  /*3d50*/  IMAD.MOV.U32 R31, RZ, RZ, R52 ;  /* 0x000000ffff1f7224 */ /* 0x000fe200078e0034 */
[----:B------:R-:W-:Y:S01]  /*3d60*/  PRMT R141, R28, 0x7610, R141 ;  /* 0x000076101c8d7816 */ /* 0x000fe2000000008d */
[----:B------:R-:W-:Y:S01]  /*3d70*/  IMAD.MOV.U32 R30, RZ, RZ, R53 ;  /* 0x000000ffff1e7224 */ /* 0x000fe200078e0035 */
        /* <DEDUP_REMOVED lines=8> */
[----:B------:R-:W-:Y:S01]  /*3e00*/  MOV R30, R47 ;  /* 0x0000002f001e7202 */ /* 0x000fe20000000f00 */
[----:B------:R-:W-:Y:S01]  /*3e10*/  IMAD.MOV.U32 R28, RZ, RZ, R59 ;  /* 0x000000ffff1c7224 */ /* 0x000fe200078e003b */
[----:B------:R-:W-:Y:S02]  /*3e20*/  CS2R R38, SRZ ;  /* 0x0000000000267805 */ /* 0x000fe4000001ff00 */
[----:B------:R-:W-:-:S02]  /*3e30*/  CS2R R42, SRZ ;  /* 0x00000000002a7805 */ /* 0x000fc4000001ff00 */
[----:B------:R-:W-:Y:S02]  /*3e40*/  PRMT R137, R31, 0x5410, R30 ;  /* 0x000054101f897816 */ /* 0x000fe4000000001e */
[----:B------:R-:W-:Y:S02]  /*3e50*/  CS2R R30, SRZ ;  /* 0x00000000001e7805 */ /* 0x000fe4000001ff00 */
[----:B------:R-:W-:Y:S02]  /*3e60*/  PRMT R145, R29, 0x5410, R28 ;  /* 0x000054101d917816 */ /* 0x000fe4000000001c */
[----:B------:R-:W-:Y:S01]  /*3e70*/  CS2R R28, SRZ ;  /* 0x00000000001c7805 */ /* 0x000fe2000001ff00 */
[----:B------:R-:W-:Y:S06]  /*3e80*/  @P5 BRA `(.L_x_453) ;  /* 0x00000000007c5947 */ /* 0x000fec0003800000 */
[----:B------:R-:W-:Y:S01]  /*3e90*/  IADD3 R15, P0, P6, R98, R106, R14 ;  /* 0x0000006a620f7210 */ /* 0x000fe20007e1e00e */
[----:B------:R-:W-:Y:S01]  /*3ea0*/  ULDC.64 UR4, c[0x0][0x3e8] ;  /* 0x0000fa0000047ab9 */ /* 0x000fe20000000a00 */
[----:B------:R-:W-:Y:S02]  /*3eb0*/  CS2R R40, SRZ ;  /* 0x0000000000287805 */ /* 0x000fe4000001ff00 */
[----:B------:R-:W-:Y:S02]  /*3ec0*/  CS2R R42, SRZ ;  /* 0x00000000002a7805 */ /* 0x000fe4000001ff00 */
[----:B------:R-:W-:Y:S01]  /*3ed0*/  IADD3.X R11, R3, R105, R11, P0, P6 ;  /* 0x00000069030b7210 */ /* 0x000fe200007ec40b */
[----:B------:R-:W-:Y:S01]  /*3ee0*/  ULDC.64 UR6, c[0x0][0x208] ;  /* 0x0000820000067ab9 */ /* 0x000fe20000000a00 */
[----:B------:R-:W-:-:S04]  /*3ef0*/  IADD3 R13, P0, P6, R92, R108, R12 ;  /* 0x0000006c5c0d7210 */ /* 0x000fc80007e1e00c */
[----:B------:R-:W-:Y:S02]  /*3f00*/  IADD3.X R80, R5, R107, R80, P0, P6 ;  /* 0x0000006b05507210 */ /* 0x000fe400007ec450 */
[----:B------:R-:W-:-:S04]  /*3f10*/  LEA R14, P0, R15, UR4, 0x1 ;  /* 0x000000040f0e7c11 */ /* 0x000fc8000f8008ff */
[----:B------:R-:W-:Y:S01]  /*3f20*/  LEA.HI.X R15, R15, UR5, R11, 0x1, P0 ;  /* 0x000000050f0f7c11 */ /* 0x000fe200080f0c0b */
[----:B------:R-:W-:Y:S02]  /*3f30*/  ULDC.64 UR4, c[0x0][0x400] ;  /* 0x0001000000047ab9 */ /* 0x000fe40000000a00 */
        /* <DEDUP_REMOVED lines=20> */
.L_x_453:
[----:B------:R-:W-:Y:S05]  /*4080*/  BSYNC B1 ;  /* 0x0000000000017941 */ /* 0x000fea0003800000 */
.L_x_452:
[----:B0----5:R-:W-:Y:S01]  /*4090*/  IMAD.MOV.U32 R12, RZ, RZ, R28 ;  /* 0x000000ffff0c7224 */ /* 0x021fe200078e001c */
[----:B------:R-:W-:Y:S01]  /*40a0*/  MOV R11, R29 ;  /* 0x0000001d000b7202 */ /* 0x000fe20000000f00 */
[----:B------:R-:W-:-:S03]  /*40b0*/  ULOP3.LUT UR4, UR60, 0x1, URZ, 0xfc, !UPT ;  /* 0x000000013c047892 */ /* 0x000fc6000f8efc3f */
[----:B------:R-:W-:Y:S01]  /*40c0*/  PRMT R81, R12, 0x5410, R11 ;  /* 0x000054100c517816 */ /* 0x000fe2000000000b */
[----:B------:R-:W-:Y:S01]  /*40d0*/  IMAD.MOV.U32 R12, RZ, RZ, R32 ;  /* 0x000000ffff0c7224 */ /* 0x000fe200078e0020 */
[----:B------:R-:W-:Y:S01]  /*40e0*/  UISETP.NE.AND UP0, UPT, UR4, 0x3, UPT ;  /* 0x000000030400788c */ /* 0x000fe2000bf05270 */
[----:B------:R-:W-:-:S05]  /*40f0*/  IMAD.MOV.U32 R11, RZ, RZ, R33 ;  /* 0x000000ffff0b7224 */ /* 0x000fca00078e0021 */
[----:B------:R-:W-:Y:S01]  /*4100*/  PRMT R128, R12, 0x5410, R11 ;  /* 0x000054100c807816 */ /* 0x000fe2000000000b */
[----:B------:R-:W-:Y:S01]  /*4110*/  IMAD.MOV.U32 R11, RZ, RZ, R37 ;  /* 0x000000ffff0b7224 */ /* 0x000fe200078e0025 */
[----:B------:R-:W-:Y:S02]  /*4120*/  MOV R12, R36 ;  /* 0x00000024000c7202 */ /* 0x000fe40000000f00 */
[----:B------:R-:W-:Y:S02]  /*4130*/  PLOP3.LUT P0, PT, PT, PT, UP0, 0x80, 0x0 ;  /* 0x000000000000781c */ /* 0x000fe40003f0f008 */
[----:B------:R-:W-:Y:S01]  /*4140*/  PRMT R134, R12, 0x5410, R11 ;  /* 0x000054100c867816 */ /* 0x000fe2000000000b */
[----:B------:R-:W-:Y:S01]  /*4150*/  IMAD.MOV.U32 R12, RZ, RZ, R40 ;  /* 0x000000ffff0c7224 */ /* 0x000fe200078e0028 */
[----:B------:R-:W-:-:S04]  /*4160*/  MOV R11, R41 ;  /* 0x00000029000b7202 */ /* 0x000fc80000000f00 */
[----:B------:R-:W-:Y:S01]  /*4170*/  PRMT R138, R12, 0x5410, R11 ;  /* 0x000054100c8a7816 */ /* 0x000fe2000000000b */
[----:B------:R-:W-:Y:S02]  /*4180*/  IMAD.MOV.U32 R12, RZ, RZ, R30 ;  /* 0x000000ffff0c7224 */ /* 0x000fe400078e001e */
[----:B------:R-:W-:-:S05]  /*4190*/  IMAD.MOV.U32 R11, RZ, RZ, R31 ;  /* 0x000000ffff0b7224 */ /* 0x000fca00078e001f */
[----:B------:R-:W-:Y:S02]  /*41a0*/  PRMT R82, R12, 0x5410, R11 ;  /* 0x000054100c527816 */ /* 0x000fe4000000000b */
[----:B------:R-:W-:-:S04]  /*41b0*/  MOV R11, R34 ;  /* 0x00000022000b7202 */ /* 0x000fc80000000f00 */
[----:B------:R-:W-:Y:S01]  /*41c0*/  PRMT R131, R11, 0x7610, R131 ;  /* 0x000076100b837816 */ /* 0x000fe20000000083 */
[----:B------:R-:W-:-:S05]  /*41d0*/  IMAD.MOV.U32 R11, RZ, RZ, R35 ;  /* 0x000000ffff0b7224 */ /* 0x000fca00078e0023 */
[----:B------:R-:W-:Y:S01]  /*41e0*/  PRMT R131, R131, 0x5410, R11 ;  /* 0x0000541083837816 */ /* 0x000fe2000000000b */
[----:B------:R-:W-:-:S05]  /*41f0*/  IMAD.MOV.U32 R11, RZ, RZ, R38 ;  /* 0x000000ffff0b7224 */ /* 0x000fca00078e0026 */
[----:B------:R-:W-:Y:S02]  /*4200*/  PRMT R135, R11, 0x7610, R135 ;  /* 0x000076100b877816 */ /* 0x000fe40000000087 */
[----:B------:R-:W-:-:S04]  /*4210*/  MOV R11, R39 ;  /* 0x00000027000b7202 */ /* 0x000fc80000000f00 */
[----:B------:R-:W-:Y:S01]  /*4220*/  PRMT R135, R135, 0x5410, R11 ;  /* 0x0000541087877816 */ /* 0x000fe2000000000b */
[----:B------:R-:W-:-:S05]  /*4230*/  IMAD.MOV.U32 R11, RZ, RZ, R42 ;  /* 0x000000ffff0b7224 */ /* 0x000fca00078e002a */
[----:B------:R-:W-:Y:S01]  /*4240*/  PRMT R139, R11, 0x7610, R139 ;  /* 0x000076100b8b7816 */ /* 0x000fe2000000008b */
[----:B------:R-:W-:-:S05]  /*4250*/  IMAD.MOV.U32 R11, RZ, RZ, R43 ;  /* 0x000000ffff0b7224 */ /* 0x000fca00078e002b */
[----:B------:R-:W-:Y:S01]  /*4260*/  PRMT R141, R141, 0x5410, R11 ;  /* 0x000054108d8d7816 */ /* 0x000fe2000000000b */
[----:B------:R-:W-:Y:S06]  /*4270*/  @!P0 BRA `(.L_x_454) ;  /* 0x0000000000048947 */ /* 0x000fec0003800000 */
[----:B------:R-:W-:Y:S01]  /*4280*/  BPT.TRAP 0x1 ;  /* 0x000000040000795c */ /* 0x000fe20000300000 */
.L_x_454:
[----:B------:R-:W-:Y:S01]  /*4290*/  LEA R86, R213, R23, 0x3 ;  /* 0x00000017d5567211 */ /* 0x000fe200078e18ff */
[----:B------:R-:W-:Y:S01]  /*42a0*/  BSSY B1, `(.L_x_455) ;  /* 0x0000004000017945 */ /* 0x000fe20003800000 */
[----:B------:R-:W-:-:S04]  /*42b0*/  SHF.L.U32 R87, R225, 0x1f, RZ ;  /* 0x0000001fe1577819 */ /* 0x000fc800000006ff */
[----:B------:R-:W0:Y:S02]  /*42c0*/  SYNCS.PHASECHK.TRANS64.TRYWAIT P6, [R86+URZ+0x38890], R87 ;  /* 0x03889057560075a7 */ /* 0x000e2400080c017f */
[----:B0-----:R-:W-:Y:S05]  /*42d0*/  @!P6 BRA `(.L_x_456) ;  /* 0x0000026800bce947 */ /* 0x001fea0003800000 */
.L_x_810:
[----:B------:R-:W-:Y:S05]  /*42e0*/  BSYNC B1 ;  /* 0x0000000000017941 */ /* 0x000fea0003800000 */
.L_x_455:
[----:B------:R-:W-:-:S03]  /*42f0*/  UMOV UR4, 0xffffffff ;  /* 0xffffffff00047882 */ /* 0x000fc60000000000 */
[----:B------:R-:W-:Y:S05]  /*4300*/  BRA.DIV UR4, `(.L_x_457) ;  /* 0x0000026a04c47947 */ /* 0x000fea000b800000 */
[----:B------:R1:W2:Y:S04]  /*4310*/  SHFL.IDX PT, R80, R116, RZ, 0x181f ;  /* 0x00181fff74507589 */ /* 0x0002a800000e0000 */
[----:B------:R1:W3:Y:S02]  /*4320*/  SHFL.IDX PT, R11, R117, RZ, 0x181f ;  /* 0x00181fff750b7589 */ /* 0x0002e400000e0000 */
.L_x_814:
[----:B------:R-:W-:Y:S04]  /*4330*/  BSSY B1, `(.L_x_458) ;  /* 0x00000dd000017945 */ /* 0x000fe80003800000 */
[----:B------:R-:W-:Y:S05]  /*4340*/  @P3 BRA `(.L_x_459) ;  /* 0x0000000c006c3947 */ /* 0x000fea0003800000 */
[----:B------:R-:W-:Y:S01]  /*4350*/  ISETP.NE.AND P3, PT, R0, RZ, PT ;  /* 0x000000ff0000720c */ /* 0x000fe20003f65270 */
[----:B------:R-:W-:-:S12]  /*4360*/  BSSY B2, `(.L_x_460) ;  /* 0x0000035000027945 */ /* 0x000fd80003800000 */
[----:B------:R-:W-:Y:S05]  /*4370*/  @!P3 BRA `(.L_x_461) ;  /* 0x0000000000ccb947 */ /* 0x000fea0003800000 */
[----:B------:R4:W0:Y:S01]  /*4380*/  LDS.128 R12, [R78+0x24400] ;  /* 0x024400004e0c7984 */ /* 0x0008220000000c00 */
[----:B------:R-:W-:Y:S01]  /*4390*/  ISETP.GE.AND P3, PT, R216, R110, PT ;  /* 0x0000006ed800720c */ /* 0x000fe20003f66270 */
[----:B------:R-:W-:-:S12]  /*43a0*/  BSSY B3, `(.L_x_462) ;  /* 0x000002c000037945 */ /* 0x000fd80003800000 */
[----:B----4-:R-:W-:Y:S05]  /*43b0*/  @P3 BRA `(.L_x_463) ;  /* 0x0000000000a83947 */ /* 0x010fea0003800000 */
[----:B------:R-:W-:Y:S01]  /*43c0*/  SHF.R.U64 R83, R74, 0x10, R75 ;  /* 0x000000104a537819 */ /* 0x000fe2000000124b */
[----:B0-----:R-:W-:Y:S01]  /*43d0*/  HADD2.F32 R118, -RZ, R13.H0_H0 ;  /* 0x2000000dff767230 */ /* 0x001fe20000004100 */
[----:B------:R-:W-:Y:S02]  /*43e0*/  SHF.R.U64 R72, R72, 0x10, R73 ;  /* 0x0000001048487819 */ /* 0x000fe40000001249 */
[----:B------:R-:W-:Y:S01]  /*43f0*/  SHF.R.U32.HI R74, RZ, 0x10, R75 ;  /* 0x00000010ff4a7819 */ /* 0x000fe2000001164b */
[----:B------:R-:W-:Y:S01]  /*4400*/  HADD2.F32 R83, -RZ, R83.H0_H0 ;  /* 0x20000053ff537230 */ /* 0x000fe20000004100 */
[----:B------:R-:W-:Y:S01]  /*4410*/  SHF.R.U32.HI R73, RZ, 0x10, R73 ;  /* 0x00000010ff497819 */ /* 0x000fe20000011649 */
[----:B------:R-:W-:Y:S02]  /*4420*/  HADD2.F32 R75, -RZ, R13.H1_H1 ;  /* 0x3000000dff4b7230 */ /* 0x000fe40000004100 */
[----:B------:R-:W-:Y:S02]  /*4430*/  HADD2.F32 R72, -RZ, R72.H0_H0 ;  /* 0x20000048ff487230 */ /* 0x000fe40000004100 */
[----:B------:R-:W-:-:S02]  /*4440*/  HADD2.F32 R73, -RZ, R73.H0_H0 ;  /* 0x20000049ff497230 */ /* 0x000fc40000004100 */
[-C--:B------:R-:W-:Y:S01]  /*4450*/  FMUL.FTZ R13, R75, R83.reuse ;  /* 0x000000534b0d7220 */ /* 0x080fe20000410000 */
[----:B------:R-:W-:-:S03]  /*4460*/  FMUL.FTZ R83, R118, R83 ;  /* 0x0000005376537220 */ /* 0x000fc60000410000 */
[-C--:B------:R-:W-:Y:S01]  /*4470*/  FFMA.FTZ R13, R118, R72.reuse, -R13 ;  /* 0x00000048760d7223 */ /* 0x080fe2000001080d */
[----:B------:R-:W-:Y:S01]  /*4480*/  FFMA.FTZ R72, R75, R72, R83 ;  /* 0x000000484b487223 */ /* 0x000fe20000010053 */
[----:B------:R-:W-:Y:S02]  /*4490*/  HADD2.F32 R75, -RZ, R74.H0_H0 ;  /* 0x2000004aff4b7230 */ /* 0x000fe40000004100 */
[--C-:B------:R-:W-:Y:S02]  /*44a0*/  HADD2.F32 R74, -RZ, R15.reuse.H1_H1 ;  /* 0x3000000fff4a7230 */ /* 0x100fe40000004100 */
[----:B------:R-:W-:Y:S01]  /*44b0*/  HADD2.F32 R83, -RZ, R15.H0_H0 ;  /* 0x2000000fff537230 */ /* 0x000fe20000004100 */
[----:B------:R-:W-:Y:S01]  /*44c0*/  F2FP.F16.F32.PACK_AB R13, R72, R13 ;  /* 0x0000000d480d723e */ /* 0x000fe200000000ff */
[----:B------:R-:W-:Y:S02]  /*44d0*/  HADD2.F32 R118, -RZ, R12.H0_H0 ;  /* 0x2000000cff767230 */ /* 0x000fe40000004100 */
[-C--:B------:R-:W-:Y:S01]  /*44e0*/  FMUL.FTZ R15, R74, R75.reuse ;  /* 0x0000004b4a0f7220 */ /* 0x080fe20000410000 */
[----:B------:R-:W-:-:S03]  /*44f0*/  FMUL.FTZ R75, R83, R75 ;  /* 0x0000004b534b7220 */ /* 0x000fc60000410000 */
[-C--:B------:R-:W-:Y:S01]  /*4500*/  FFMA.FTZ R15, R83, R73.reuse, -R15 ;  /* 0x00000049530f7223 */ /* 0x080fe2000001080f */
[--C-:B------:R-:W-:Y:S02]  /*4510*/  HADD2.F32 R83, -RZ, R119.reuse.H1_H1 ;  /* 0x30000077ff537230 */ /* 0x100fe40000004100 */
[----:B------:R-:W-:Y:S01]  /*4520*/  FFMA.FTZ R73, R74, R73, R75 ;  /* 0x000000494a497223 */ /* 0x000fe2000001004b */
[----:B------:R-:W-:Y:S02]  /*4530*/  HADD2.F32 R74, -RZ, R12.H1_H1 ;  /* 0x3000000cff4a7230 */ /* 0x000fe40000004100 */
[----:B------:R-:W-:Y:S02]  /*4540*/  HADD2.F32 R75, -RZ, R119.H0_H0 ;  /* 0x20000077ff4b7230 */ /* 0x000fe40000004100 */
[----:B------:R-:W-:Y:S02]  /*4550*/  HADD2.F32 R119, -RZ, R152.H1_H1 ;  /* 0x30000098ff777230 */ /* 0x000fe40000004100 */
[-C--:B------:R-:W-:Y:S01]  /*4560*/  FMUL.FTZ R12, R74, R83.reuse ;  /* 0x000000534a0c7220 */ /* 0x080fe20000410000 */
[----:B------:R-:W-:Y:S01]  /*4570*/  FMUL.FTZ R83, R118, R83 ;  /* 0x0000005376537220 */ /* 0x000fe20000410000 */
[----:B------:R-:W-:-:S02]  /*4580*/  F2FP.F16.F32.PACK_AB R15, R73, R15 ;  /* 0x0000000f490f723e */ /* 0x000fc400000000ff */
[-C--:B------:R-:W-:Y:S01]  /*4590*/  FFMA.FTZ R12, R118, R75.reuse, -R12 ;  /* 0x0000004b760c7223 */ /* 0x080fe2000001080c */
[----:B------:R-:W-:Y:S02]  /*45a0*/  IMAD.MOV.U32 R118, RZ, RZ, R14 ;  /* 0x000000ffff767224 */ /* 0x000fe400078e000e */
[----:B------:R-:W-:Y:S01]  /*45b0*/  FFMA.FTZ R14, R74, R75, R83 ;  /* 0x0000004b4a0e7223 */ /* 0x000fe20000010053 */
[----:B------:R-:W-:Y:S02]  /*45c0*/  HADD2.F32 R83, -RZ, R151.H0_H0 ;  /* 0x20000097ff537230 */ /* 0x000fe40000004100 */
[--C-:B------:R-:W-:Y:S02]  /*45d0*/  HADD2.F32 R75, -RZ, R118.reuse.H1_H1 ;  /* 0x30000076ff4b7230 */ /* 0x100fe40000004100 */
[----:B------:R-:W-:Y:S01]  /*45e0*/  F2FP.F16.F32.PACK_AB R12, R14, R12 ;  /* 0x0000000c0e0c723e */ /* 0x000fe200000000ff */
[----:B------:R-:W-:Y:S02]  /*45f0*/  HADD2.F32 R118, -RZ, R118.H0_H0 ;  /* 0x20000076ff767230 */ /* 0x000fe40000004100 */
[----:B------:R-:W-:-:S04]  /*4600*/  FMUL.FTZ R74, R75, R119 ;  /* 0x000000774b4a7220 */ /* 0x000fc80000410000 */
[C---:B------:R-:W-:Y:S01]  /*4610*/  FFMA.FTZ R74, R118.reuse, R83, -R74 ;  /* 0x00000053764a7223 */ /* 0x040fe2000001084a */
[----:B------:R-:W-:-:S04]  /*4620*/  FMUL.FTZ R118, R118, R119 ;  /* 0x0000007776767220 */ /* 0x000fc80000410000 */
[----:B------:R-:W-:-:S05]  /*4630*/  FFMA.FTZ R118, R75, R83, R118 ;  /* 0x000000534b767223 */ /* 0x000fca0000010076 */
[----:B------:R-:W-:-:S05]  /*4640*/  F2FP.F16.F32.PACK_AB R74, R118, R74 ;  /* 0x0000004a764a723e */ /* 0x000fca00000000ff */
[----:B------:R-:W-:-:S07]  /*4650*/  IMAD.MOV.U32 R14, RZ, RZ, R74 ;  /* 0x000000ffff0e7224 */ /* 0x000fce00078e004a */
.L_x_463:
[----:B------:R-:W-:Y:S05]  /*4660*/  BSYNC B3 ;  /* 0x0000000000037941 */ /* 0x000fea0003800000 */
.L_x_462:
[----:B---3--:R-:W-:Y:S01]  /*4670*/  LEA R72, P3, R16, R11, 0x1 ;  /* 0x0000000b10487211 */ /* 0x008fe200078608ff */
[----:B------:R-:W-:-:S03]  /*4680*/  ULDC.64 UR4, c[0x0][0x208] ;  /* 0x0000820000047ab9 */ /* 0x000fc60000000a00 */
[----:B--2---:R-:W-:-:S05]  /*4690*/  LEA.HI.X R73, R16, R80, R17, 0x1, P3 ;  /* 0x0000005010497211 */ /* 0x004fca00018f0c11 */
[----:B0-----:R4:W-:Y:S04]  /*46a0*/  ST.E.128 desc[UR4][R72.64], R12 ;  /* 0x0000000c48007985 */ /* 0x0019e8000c101d04 */
.L_x_461:
[----:B------:R-:W-:Y:S05]  /*46b0*/  BSYNC B2 ;  /* 0x0000000000027941 */ /* 0x000fea0003800000 */
.L_x_460:
[----:B------:R-:W-:Y:S01]  /*46c0*/  ISETP.NE.AND P3, PT, R20, RZ, PT ;  /* 0x000000ff1400720c */ /* 0x000fe20003f65270 */
[----:B------:R-:W-:-:S12]  /*46d0*/  BSSY B2, `(.L_x_464) ;  /* 0x0000034000027945 */ /* 0x000fd80003800000 */
[----:B------:R-:W-:Y:S05]  /*46e0*/  @!P3 BRA `(.L_x_465) ;  /* 0x0000000000c8b947 */ /* 0x000fea0003800000 */
[----:B----4-:R4:W0:Y:S01]  /*46f0*/  LDS.128 R12, [R78+0x26c00] ;  /* 0x026c00004e0c7984 */ /* 0x0108220000000c00 */
[----:B------:R-:W-:Y:S01]  /*4700*/  ISETP.GE.AND P3, PT, R221, R110, PT ;  /* 0x0000006edd00720c */ /* 0x000fe20003f66270 */
[----:B------:R-:W-:-:S12]  /*4710*/  BSSY B3, `(.L_x_466) ;  /* 0x000002b000037945 */ /* 0x000fd80003800000 */
[----:B----4-:R-:W-:Y:S05]  /*4720*/  @P3 BRA `(.L_x_467) ;  /* 0x0000000000a43947 */ /* 0x010fea0003800000 */
[--C-:B------:R-:W-:Y:S01]  /*4730*/  SHF.R.U64 R72, R68, 0x10, R69.reuse ;  /* 0x0000001044487819 */ /* 0x100fe20000001245 */
[--C-:B0-----:R-:W-:Y:S01]  /*4740*/  HADD2.F32 R73, -RZ, R13.reuse.H0_H0 ;  /* 0x2000000dff497230 */ /* 0x101fe20000004100 */
[----:B------:R-:W-:Y:S02]  /*4750*/  SHF.R.U32.HI R68, RZ, 0x10, R69 ;  /* 0x00000010ff447819 */ /* 0x000fe40000011645 */
[--C-:B------:R-:W-:Y:S01]  /*4760*/  SHF.R.U64 R69, R70, 0x10, R71.reuse ;  /* 0x0000001046457819 */ /* 0x100fe20000001247 */
[----:B------:R-:W-:Y:S01]  /*4770*/  HADD2.F32 R72, -RZ, R72.H0_H0 ;  /* 0x20000048ff487230 */ /* 0x000fe20000004100 */
[----:B------:R-:W-:Y:S01]  /*4780*/  SHF.R.U32.HI R70, RZ, 0x10, R71 ;  /* 0x00000010ff467819 */ /* 0x000fe20000011647 */
[----:B------:R-:W-:Y:S02]  /*4790*/  HADD2.F32 R71, -RZ, R13.H1_H1 ;  /* 0x3000000dff477230 */ /* 0x000fe40000004100 */
[----:B------:R-:W-:Y:S02]  /*47a0*/  HADD2.F32 R69, -RZ, R69.H0_H0 ;  /* 0x20000045ff457230 */ /* 0x000fe40000004100 */
[----:B------:R-:W-:-:S02]  /*47b0*/  HADD2.F32 R70, -RZ, R70.H0_H0 ;  /* 0x20000046ff467230 */ /* 0x000fc40000004100 */
[----:B------:R-:W-:Y:S02]  /*47c0*/  HADD2.F32 R68, -RZ, R68.H0_H0 ;  /* 0x20000044ff447230 */ /* 0x000fe40000004100 */
[-C--:B------:R-:W-:Y:S01]  /*47d0*/  FMUL.FTZ R13, R71, R69.reuse ;  /* 0x00000045470d7220 */ /* 0x080fe20000410000 */
[----:B------:R-:W-:-:S03]  /*47e0*/  FMUL.FTZ R69, R73, R69 ;  /* 0x0000004549457220 */ /* 0x000fc60000410000 */
[-C--:B------:R-:W-:Y:S01]  /*47f0*/  FFMA.FTZ R13, R73, R72.reuse, -R13 ;  /* 0x00000048490d7223 */ /* 0x080fe2000001080d */
[----:B------:R-:W-:Y:S01]  /*4800*/  FFMA.FTZ R69, R71, R72, R69 ;  /* 0x0000004847457223 */ /* 0x000fe20000010045 */
[--C-:B------:R-:W-:Y:S01]  /*4810*/  HADD2.F32 R71, -RZ, R15.reuse.H1_H1 ;  /* 0x3000000fff477230 */ /* 0x100fe20000004100 */
[----:B------:R-:W-:Y:S01]  /*4820*/  MOV R73, R12 ;  /* 0x0000000c00497202 */ /* 0x000fe20000000f00 */
[----:B------:R-:W-:Y:S02]  /*4830*/  HADD2.F32 R72, -RZ, R15.H0_H0 ;  /* 0x2000000fff487230 */ /* 0x000fe40000004100 */
[----:B------:R-:W-:Y:S01]  /*4840*/  F2FP.F16.F32.PACK_AB R13, R69, R13 ;  /* 0x0000000d450d723e */ /* 0x000fe200000000ff */
[-C--:B------:R-:W-:Y:S01]  /*4850*/  FMUL.FTZ R15, R71, R70.reuse ;  /* 0x00000046470f7220 */ /* 0x080fe20000410000 */
[--C-:B------:R-:W-:Y:S02]  /*4860*/  HADD2.F32 R12, -RZ, R73.reuse.H1_H1 ;  /* 0x30000049ff0c7230 */ /* 0x100fe40000004100 */
[----:B------:R-:W-:Y:S01]  /*4870*/  FMUL.FTZ R70, R72, R70 ;  /* 0x0000004648467220 */ /* 0x000fe20000410000 */
[----:B------:R-:W-:-:S02]  /*4880*/  HADD2.F32 R73, -RZ, R73.H0_H0 ;  /* 0x20000049ff497230 */ /* 0x000fc40000004100 */
[-C--:B------:R-:W-:Y:S01]  /*4890*/  FFMA.FTZ R15, R72, R68.reuse, -R15 ;  /* 0x00000044480f7223 */ /* 0x080fe2000001080f */
[----:B------:R-:W-:Y:S02]  /*48a0*/  HADD2.F32 R72, -RZ, R151.H1_H1 ;  /* 0x30000097ff487230 */ /* 0x000fe40000004100 */
[----:B------:R-:W-:Y:S01]  /*48b0*/  FFMA.FTZ R71, R71, R68, R70 ;  /* 0x0000004447477223 */ /* 0x000fe20000010046 */
[----:B------:R-:W-:Y:S02]  /*48c0*/  HADD2.F32 R68, -RZ, R150.H1_H1 ;  /* 0x30000096ff447230 */ /* 0x000fe40000004100 */
[CC--:B------:R-:W-:Y:S01]  /*48d0*/  FMUL.FTZ R70, R12.reuse, R72.reuse ;  /* 0x000000480c467220 */ /* 0x0c0fe20000410000 */
[----:B------:R-:W-:Y:S01]  /*48e0*/  FMUL.FTZ R72, R73, R72 ;  /* 0x0000004849487220 */ /* 0x000fe20000410000 */
[----:B------:R-:W-:Y:S02]  /*48f0*/  F2FP.F16.F32.PACK_AB R15, R71, R15 ;  /* 0x0000000f470f723e */ /* 0x000fe400000000ff */
[-C--:B------:R-:W-:Y:S01]  /*4900*/  FFMA.FTZ R70, R73, R68.reuse, -R70 ;  /* 0x0000004449467223 */ /* 0x080fe20000010846 */
[----:B------:R-:W-:Y:S01]  /*4910*/  FFMA.FTZ R12, R12, R68, R72 ;  /* 0x000000440c0c7223 */ /* 0x000fe20000010048 */
[----:B------:R-:W-:-:S02]  /*4920*/  HADD2.F32 R68, -RZ, R152.H0_H0 ;  /* 0x20000098ff447230 */ /* 0x000fc40000004100 */
[----:B------:R-:W-:Y:S02]  /*4930*/  HADD2.F32 R72, -RZ, R14.H1_H1 ;  /* 0x3000000eff487230 */ /* 0x000fe40000004100 */
[----:B------:R-:W-:Y:S01]  /*4940*/  HADD2.F32 R73, -RZ, R150.H0_H0 ;  /* 0x20000096ff497230 */ /* 0x000fe20000004100 */
[----:B------:R-:W-:Y:S01]  /*4950*/  F2FP.F16.F32.PACK_AB R12, R12, R70 ;  /* 0x000000460c0c723e */ /* 0x000fe200000000ff */
[----:B------:R-:W-:Y:S02]  /*4960*/  HADD2.F32 R14, -RZ, R14.H0_H0 ;  /* 0x2000000eff0e7230 */ /* 0x000fe40000004100 */
[----:B------:R-:W-:-:S04]  /*4970*/  FMUL.FTZ R74, R72, R68 ;  /* 0x00000044484a7220 */ /* 0x000fc80000410000 */
[C---:B------:R-:W-:Y:S01]  /*4980*/  FFMA.FTZ R74, R14.reuse, R73, -R74 ;  /* 0x000000490e4a7223 */ /* 0x040fe2000001084a */
[----:B------:R-:W-:-:S04]  /*4990*/  FMUL.FTZ R14, R14, R68 ;  /* 0x000000440e0e7220 */ /* 0x000fc80000410000 */
[----:B------:R-:W-:-:S05]  /*49a0*/  FFMA.FTZ R14, R72, R73, R14 ;  /* 0x00000049480e7223 */ /* 0x000fca000001000e */
[----:B------:R-:W-:-:S07]  /*49b0*/  F2FP.F16.F32.PACK_AB R14, R14, R74 ;  /* 0x0000004a0e0e723e */ /* 0x000fce00000000ff */
.L_x_467:
[----:B------:R-:W-:Y:S05]  /*49c0*/  BSYNC B3 ;  /* 0x0000000000037941 */ /* 0x000fea0003800000 */
.L_x_466:
[----:B---3--:R-:W-:Y:S01]  /*49d0*/  LEA R68, P3, R212, R11, 0x1 ;  /* 0x0000000bd4447211 */ /* 0x008fe200078608ff */
[----:B------:R-:W-:-:S03]  /*49e0*/  ULDC.64 UR4, c[0x0][0x208] ;  /* 0x0000820000047ab9 */ /* 0x000fc60000000a00 */
[----:B--2---:R-:W-:-:S05]  /*49f0*/  LEA.HI.X R69, R212, R80, R215, 0x1, P3 ;  /* 0x00000050d4457211 */ /* 0x004fca00018f0cd7 */
[----:B0-----:R0:W-:Y:S04]  /*4a00*/  ST.E.128 desc[UR4][R68.64], R12 ;  /* 0x0000000c44007985 */ /* 0x0011e8000c101d04 */
.L_x_465:
[----:B------:R-:W-:Y:S05]  /*4a10*/  BSYNC B2 ;  /* 0x0000000000027941 */ /* 0x000fea0003800000 */
.L_x_464:
[----:B------:R-:W-:Y:S01]  /*4a20*/  ISETP.NE.AND P3, PT, R21, RZ, PT ;  /* 0x000000ff1500720c */ /* 0x000fe20003f65270 */
[----:B------:R-:W-:-:S12]  /*4a30*/  BSSY B2, `(.L_x_468) ;  /* 0x0000036000027945 */ /* 0x000fd80003800000 */
[----:B------:R-:W-:Y:S05]  /*4a40*/  @!P3 BRA `(.L_x_469) ;  /* 0x0000000000d0b947 */ /* 0x000fea0003800000 */
[----:B0---4-:R0:W4:Y:S01]  /*4a50*/  LDS.128 R12, [R78+0x29400] ;  /* 0x029400004e0c7984 */ /* 0x0111220000000c00 */
[----:B------:R-:W-:Y:S01]  /*4a60*/  ISETP.GE.AND P3, PT, R220, R110, PT ;  /* 0x0000006edc00720c */ /* 0x000fe20003f66270 */
[----:B------:R-:W-:-:S12]  /*4a70*/  BSSY B3, `(.L_x_470) ;  /* 0x000002d000037945 */ /* 0x000fd80003800000 */
[----:B0-----:R-:W-:Y:S05]  /*4a80*/  @P3 BRA `(.L_x_471) ;  /* 0x0000000000ac3947 */ /* 0x001fea0003800000 */
[--C-:B------:R-:W-:Y:S02]  /*4a90*/  SHF.R.U64 R68, R64, 0x10, R65.reuse ;  /* 0x0000001040447819 */ /* 0x100fe40000001241 */
[----:B------:R-:W-:Y:S01]  /*4aa0*/  SHF.R.U32.HI R64, RZ, 0x10, R65 ;  /* 0x00000010ff407819 */ /* 0x000fe20000011641 */
[----:B----4-:R-:W-:Y:S01]  /*4ab0*/  IMAD.MOV.U32 R65, RZ, RZ, R13 ;  /* 0x000000ffff417224 */ /* 0x010fe200078e000d */
[--C-:B------:R-:W-:Y:S01]  /*4ac0*/  SHF.R.U64 R69, R66, 0x10, R67.reuse ;  /* 0x0000001042457819 */ /* 0x100fe20000001243 */
[----:B------:R-:W-:Y:S01]  /*4ad0*/  HADD2.F32 R68, -RZ, R68.H0_H0 ;  /* 0x20000044ff447230 */ /* 0x000fe20000004100 */
[----:B------:R-:W-:Y:S02]  /*4ae0*/  SHF.R.U32.HI R66, RZ, 0x10, R67 ;  /* 0x00000010ff427819 */ /* 0x000fe40000011643 */
[----:B------:R-:W-:Y:S02]  /*4af0*/  HADD2.F32 R67, -RZ, R65.H1_H1 ;  /* 0x30000041ff437230 */ /* 0x000fe40000004100 */
[----:B------:R-:W-:-:S02]  /*4b00*/  HADD2.F32 R13, -RZ, R69.H0_H0 ;  /* 0x20000045ff0d7230 */ /* 0x000fc40000004100 */
[----:B------:R-:W-:Y:S02]  /*4b10*/  HADD2.F32 R69, -RZ, R65.H0_H0 ;  /* 0x20000041ff457230 */ /* 0x000fe40000004100 */
[----:B------:R-:W-:Y:S02]  /*4b20*/  HADD2.F32 R66, -RZ, R66.H0_H0 ;  /* 0x20000042ff427230 */ /* 0x000fe40000004100 */
[-C--:B------:R-:W-:Y:S01]  /*4b30*/  FMUL.FTZ R65, R67, R13.reuse ;  /* 0x0000000d43417220 */ /* 0x080fe20000410000 */
[----:B------:R-:W-:-:S03]  /*4b40*/  FMUL.FTZ R13, R69, R13 ;  /* 0x0000000d450d7220 */ /* 0x000fc60000410000 */
[----:B------:R-:W-:Y:S01]  /*4b50*/  FFMA.FTZ R65, R69, R68, -R65 ;  /* 0x0000004445417223 */ /* 0x000fe20000010841 */
[----:B------:R-:W-:Y:S01]  /*4b60*/  MOV R69, R12 ;  /* 0x0000000c00457202 */ /* 0x000fe20000000f00 */
[----:B------:R-:W-:Y:S01]  /*4b70*/  FFMA.FTZ R13, R67, R68, R13 ;  /* 0x00000044430d7223 */ /* 0x000fe2000001000d */
[----:B------:R-:W-:Y:S02]  /*4b80*/  IMAD.MOV.U32 R67, RZ, RZ, R15 ;  /* 0x000000ffff437224 */ /* 0x000fe400078e000f */
[----:B------:R-:W-:Y:S02]  /*4b90*/  HADD2.F32 R68, -RZ, R64.H0_H0 ;  /* 0x20000040ff447230 */ /* 0x000fe40000004100 */
[----:B------:R-:W-:Y:S01]  /*4ba0*/  HADD2.F32 R12, -RZ, R69.H1_H1 ;  /* 0x30000045ff0c7230 */ /* 0x000fe20000004100 */
[----:B------:R-:W-:Y:S01]  /*4bb0*/  F2FP.F16.F32.PACK_AB R13, R13, R65 ;  /* 0x000000410d0d723e */ /* 0x000fe200000000ff */
[--C-:B------:R-:W-:Y:S02]  /*4bc0*/  HADD2.F32 R15, -RZ, R67.reuse.H1_H1 ;  /* 0x30000043ff0f7230 */ /* 0x100fe40000004100 */
[----:B------:R-:W-:-:S02]  /*4bd0*/  HADD2.F32 R67, -RZ, R67.H0_H0 ;  /* 0x20000043ff437230 */ /* 0x000fc40000004100 */
[----:B------:R-:W-:Y:S02]  /*4be0*/  HADD2.F32 R69, -RZ, R69.H0_H0 ;  /* 0x20000045ff457230 */ /* 0x000fe40000004100 */
[-C--:B------:R-:W-:Y:S01]  /*4bf0*/  FMUL.FTZ R64, R15, R66.reuse ;  /* 0x000000420f407220 */ /* 0x080fe20000410000 */
[----:B------:R-:W-:-:S03]  /*4c00*/  FMUL.FTZ R66, R67, R66 ;  /* 0x0000004243427220 */ /* 0x000fc60000410000 */
[-C--:B------:R-:W-:Y:S01]  /*4c10*/  FFMA.FTZ R64, R67, R68.reuse, -R64 ;  /* 0x0000004443407223 */ /* 0x080fe20000010840 */
[----:B------:R-:W-:Y:S01]  /*4c20*/  FFMA.FTZ R15, R15, R68, R66 ;  /* 0x000000440f0f7223 */ /* 0x000fe20000010042 */
[--C-:B------:R-:W-:Y:S02]  /*4c30*/  HADD2.F32 R68, -RZ, R149.reuse.H1_H1 ;  /* 0x30000095ff447230 */ /* 0x100fe40000004100 */
[----:B------:R-:W-:Y:S02]  /*4c40*/  HADD2.F32 R66, -RZ, R149.H0_H0 ;  /* 0x20000095ff427230 */ /* 0x000fe40000004100 */
[----:B------:R-:W-:Y:S01]  /*4c50*/  F2FP.F16.F32.PACK_AB R15, R15, R64 ;  /* 0x000000400f0f723e */ /* 0x000fe200000000ff */
[-C--:B------:R-:W-:Y:S01]  /*4c60*/  FMUL.FTZ R67, R12, R68.reuse ;  /* 0x000000440c437220 */ /* 0x080fe20000410000 */
[----:B------:R-:W-:-:S03]  /*4c70*/  FMUL.FTZ R68, R69, R68 ;  /* 0x0000004445447220 */ /* 0x000fc60000410000 */
[-C--:B------:R-:W-:Y:S01]  /*4c80*/  FFMA.FTZ R67, R69, R66.reuse, -R67 ;  /* 0x0000004245437223 */ /* 0x080fe20000010843 */
[----:B------:R-:W-:Y:S01]  /*4c90*/  FFMA.FTZ R12, R12, R66, R68 ;  /* 0x000000420c0c7223 */ /* 0x000fe20000010044 */
[----:B------:R-:W-:Y:S02]  /*4ca0*/  HADD2.F32 R66, -RZ, R148.H1_H1 ;  /* 0x30000094ff427230 */ /* 0x000fe40000004100 */
        /* <DEDUP_REMOVED lines=9> */
.L_x_471:
[----:B------:R-:W-:Y:S05]  /*4d40*/  BSYNC B3 ;  /* 0x0000000000037941 */ /* 0x000fea0003800000 */
.L_x_470:
[----:B---3--:R-:W-:Y:S01]  /*4d50*/  LEA R64, P3, R19, R11, 0x1 ;  /* 0x0000000b13407211 */ /* 0x008fe200078608ff */
[----:B------:R-:W-:-:S03]  /*4d60*/  ULDC.64 UR4, c[0x0][0x208] ;  /* 0x0000820000047ab9 */ /* 0x000fc60000000a00 */
[----:B--2---:R-:W-:-:S05]  /*4d70*/  LEA.HI.X R65, R19, R80, R219, 0x1, P3 ;  /* 0x0000005013417211 */ /* 0x004fca00018f0cdb */
[----:B----4-:R0:W-:Y:S04]  /*4d80*/  ST.E.128 desc[UR4][R64.64], R12 ;  /* 0x0000000c40007985 */ /* 0x0101e8000c101d04 */
.L_x_469:
[----:B------:R-:W-:Y:S05]  /*4d90*/  BSYNC B2 ;  /* 0x0000000000027941 */ /* 0x000fea0003800000 */
.L_x_468:
[----:B------:R-:W-:-:S13]  /*4da0*/  ISETP.NE.AND P3, PT, R25, RZ, PT ;  /* 0x000000ff1900720c */ /* 0x000fda0003f65270 */
        /* <DEDUP_REMOVED lines=48> */
.L_x_473:
[----:B------:R-:W-:Y:S05]  /*50b0*/  BSYNC B2 ;  /* 0x0000000000027941 */ /* 0x000fea0003800000 */
.L_x_472:
[----:B---3--:R-:W-:Y:S01]  /*50c0*/  LEA R60, P3, R22, R11, 0x1 ;  /* 0x0000000b163c7211 */ /* 0x008fe200078608ff */
[----:B------:R-:W-:-:S03]  /*50d0*/  ULDC.64 UR4, c[0x0][0x208] ;  /* 0x0000820000047ab9 */ /* 0x000fc60000000a00 */
[----:B--2---:R-:W-:-:S05]  /*50e0*/  LEA.HI.X R61, R22, R80, R218, 0x1, P3 ;  /* 0x00000050163d7211 */ /* 0x004fca00018f0cda */
[----:B----4-:R0:W-:Y:S04]  /*50f0*/  ST.E.128 desc[UR4][R60.64], R12 ;  /* 0x0000000c3c007985 */ /* 0x0101e8000c101d04 */
.L_x_459:
[----:B------:R-:W-:Y:S05]  /*5100*/  BSYNC B1 ;  /* 0x0000000000017941 */ /* 0x000fea0003800000 */
.L_x_458:
[----:B------:R-:W-:-:S03]  /*5110*/  UMOV UR4, 0xffffffff ;  /* 0xffffffff00047882 */ /* 0x000fc60000000000 */
[----:B------:R-:W-:Y:S05]  /*5120*/  BRA.DIV UR4, `(.L_x_474) ;  /* 0x0000025e04887947 */ /* 0x000fea000b800000 */
[----:B0-----:R0:W0:Y:S04]  /*5130*/  SHFL.IDX PT, R60, R116, 0x1, 0x181f ;  /* 0x00381f00743c7f89 */ /* 0x00102800000e0000 */
[----:B---3--:R3:W0:Y:S02]  /*5140*/  SHFL.IDX PT, R11, R117, 0x1, 0x181f ;  /* 0x00381f00750b7f89 */ /* 0x00862400000e0000 */
.L_x_818:
[----:B------:R-:W-:Y:S04]  /*5150*/  BSSY B1, `(.L_x_475) ;  /* 0x00000e5000017945 */ /* 0x000fe80003800000 */
[----:B------:R-:W-:Y:S05]  /*5160*/  @P4 BRA `(.L_x_476) ;  /* 0x0000000c008c4947 */ /* 0x000fea0003800000 */
[----:B------:R-:W-:Y:S01]  /*5170*/  ISETP.NE.AND P3, PT, R0, RZ, PT ;  /* 0x000000ff0000720c */ /* 0x000fe20003f65270 */
[----:B------:R-:W-:-:S12]  /*5180*/  BSSY B2, `(.L_x_477) ;  /* 0x0000037000027945 */ /* 0x000fd80003800000 */
[----:B------:R-:W-:Y:S05]  /*5190*/  @!P3 BRA `(.L_x_478) ;  /* 0x0000000000d4b947 */ /* 0x000fea0003800000 */
[----:B----4-:R4:W0:Y:S01]  /*51a0*/  LDS.128 R12, [R78+0x25400] ;  /* 0x025400004e0c7984 */ /* 0x0108220000000c00 */
[----:B------:R-:W-:Y:S01]  /*51b0*/  ISETP.GE.AND P3, PT, R216, R110, PT ;  /* 0x0000006ed800720c */ /* 0x000fe20003f66270 */
[----:B------:R-:W-:-:S12]  /*51c0*/  BSSY B3, `(.L_x_479) ;  /* 0x000002e000037945 */ /* 0x000fd80003800000 */
[----:B----4-:R-:W-:Y:S05]  /*51d0*/  @P3 BRA `(.L_x_480) ;  /* 0x0000000000b03947 */ /* 0x010fea0003800000 */
[----:B------:R-:W-:Y:S01]  /*51e0*/  SHF.R.U64 R62, R58, 0x10, R59 ;  /* 0x000000103a3e7819 */ /* 0x000fe2000000123b */
[----:B0-----:R-:W-:Y:S01]  /*51f0*/  IMAD.MOV.U32 R61, RZ, RZ, R13 ;  /* 0x000000ffff3d7224 */ /* 0x001fe200078e000d */
[----:B------:R-:W-:Y:S02]  /*5200*/  SHF.R.U64 R56, R56, 0x10, R57 ;  /* 0x0000001038387819 */ /* 0x000fe40000001239 */
[----:B------:R-:W-:Y:S01]  /*5210*/  SHF.R.U32.HI R58, RZ, 0x10, R59 ;  /* 0x00000010ff3a7819 */ /* 0x000fe2000001163b */
[----:B------:R-:W-:Y:S01]  /*5220*/  HADD2.F32 R13, -RZ, R62.H0_H0 ;  /* 0x2000003eff0d7230 */ /* 0x000fe20000004100 */
[----:B------:R-:W-:Y:S01]  /*5230*/  SHF.R.U32.HI R57, RZ, 0x10, R57 ;  /* 0x00000010ff397819 */ /* 0x000fe20000011639 */
[--C-:B------:R-:W-:Y:S02]  /*5240*/  HADD2.F32 R59, -RZ, R61.reuse.H1_H1 ;  /* 0x3000003dff3b7230 */ /* 0x100fe40000004100 */
[----:B------:R-:W-:Y:S02]  /*5250*/  HADD2.F32 R61, -RZ, R61.H0_H0 ;  /* 0x2000003dff3d7230 */ /* 0x000fe40000004100 */
[----:B------:R-:W-:-:S02]  /*5260*/  HADD2.F32 R56, -RZ, R56.H0_H0 ;  /* 0x20000038ff387230 */ /* 0x000fc40000004100 */
[-C--:B------:R-:W-:Y:S01]  /*5270*/  FMUL.FTZ R62, R59, R13.reuse ;  /* 0x0000000d3b3e7220 */ /* 0x080fe20000410000 */
[----:B------:R-:W-:Y:S02]  /*5280*/  HADD2.F32 R58, -RZ, R58.H0_H0 ;  /* 0x2000003aff3a7230 */ /* 0x000fe40000004100 */
[C---:B------:R-:W-:Y:S01]  /*5290*/  FMUL.FTZ R13, R61.reuse, R13 ;  /* 0x0000000d3d0d7220 */ /* 0x040fe20000410000 */
[----:B------:R-:W-:Y:S02]  /*52a0*/  HADD2.F32 R57, -RZ, R57.H0_H0 ;  /* 0x20000039ff397230 */ /* 0x000fe40000004100 */
[-C--:B------:R-:W-:Y:S01]  /*52b0*/  FFMA.FTZ R62, R61, R56.reuse, -R62 ;  /* 0x000000383d3e7223 */ /* 0x080fe2000001083e */
[----:B------:R-:W-:Y:S01]  /*52c0*/  FFMA.FTZ R56, R59, R56, R13 ;  /* 0x000000383b387223 */ /* 0x000fe2000001000d */
[----:B------:R-:W-:-:S04]  /*52d0*/  IMAD.MOV.U32 R13, RZ, RZ, R15 ;  /* 0x000000ffff0d7224 */ /* 0x000fc800078e000f */
[----:B------:R-:W-:Y:S01]  /*52e0*/  F2FP.F16.F32.PACK_AB R56, R56, R62 ;  /* 0x0000003e3838723e */ /* 0x000fe200000000ff */
[--C-:B------:R-:W-:Y:S02]  /*52f0*/  HADD2.F32 R15, -RZ, R13.reuse.H1_H1 ;  /* 0x3000000dff0f7230 */ /* 0x100fe40000004100 */
[----:B------:R-:W-:-:S03]  /*5300*/  HADD2.F32 R13, -RZ, R13.H0_H0 ;  /* 0x2000000dff0d7230 */ /* 0x000fc60000004100 */
[----:B------:R-:W-:-:S04]  /*5310*/  FMUL.FTZ R59, R15, R58 ;  /* 0x0000003a0f3b7220 */ /* 0x000fc80000410000 */
[CC--:B------:R-:W-:Y:S01]  /*5320*/  FFMA.FTZ R59, R13.reuse, R57.reuse, -R59 ;  /* 0x000000390d3b7223 */ /* 0x0c0fe2000001083b */
[----:B------:R-:W-:Y:S01]  /*5330*/  FMUL.FTZ R13, R13, R58 ;  /* 0x0000003a0d0d7220 */ /* 0x000fe20000410000 */
[--C-:B------:R-:W-:Y:S02]  /*5340*/  HADD2.F32 R58, -RZ, R144.reuse.H0_H0 ;  /* 0x20000090ff3a7230 */ /* 0x100fe40000004100 */
[----:B------:R-:W-:Y:S02]  /*5350*/  HADD2.F32 R144, -RZ, R144.H1_H1 ;  /* 0x30000090ff907230 */ /* 0x000fe40000004100 */
[----:B------:R-:W-:Y:S01]  /*5360*/  FFMA.FTZ R13, R15, R57, R13 ;  /* 0x000000390f0d7223 */ /* 0x000fe2000001000d */
[--C-:B------:R-:W-:Y:S02]  /*5370*/  HADD2.F32 R15, -RZ, R145.reuse.H0_H0 ;  /* 0x20000091ff0f7230 */ /* 0x100fe40000004100 */
[--C-:B------:R-:W-:Y:S02]  /*5380*/  HADD2.F32 R57, -RZ, R12.reuse.H1_H1 ;  /* 0x3000000cff397230 */ /* 0x100fe40000004100 */
[----:B------:R-:W-:Y:S01]  /*5390*/  HADD2.F32 R12, -RZ, R12.H0_H0 ;  /* 0x2000000cff0c7230 */ /* 0x000fe20000004100 */
[----:B------:R-:W-:Y:S01]  /*53a0*/  F2FP.F16.F32.PACK_AB R59, R13, R59 ;  /* 0x0000003b0d3b723e */ /* 0x000fe200000000ff */
[----:B------:R-:W-:-:S02]  /*53b0*/  HADD2.F32 R145, -RZ, R145.H1_H1 ;  /* 0x30000091ff917230 */ /* 0x000fc40000004100 */
[----:B------:R-:W-:Y:S01]  /*53c0*/  FMUL.FTZ R61, R57, R15 ;  /* 0x0000000f393d7220 */ /* 0x000fe20000410000 */
[----:B------:R-:W-:-:S03]  /*53d0*/  MOV R13, R56 ;  /* 0x00000038000d7202 */ /* 0x000fc60000000f00 */
[CC--:B------:R-:W-:Y:S01]  /*53e0*/  FFMA.FTZ R61, R12.reuse, R58.reuse, -R61 ;  /* 0x0000003a0c3d7223 */ /* 0x0c0fe2000001083d */
[----:B------:R-:W-:Y:S01]  /*53f0*/  FMUL.FTZ R12, R12, R15 ;  /* 0x0000000f0c0c7220 */ /* 0x000fe20000410000 */
[--C-:B------:R-:W-:Y:S02]  /*5400*/  HADD2.F32 R15, -RZ, R14.reuse.H1_H1 ;  /* 0x3000000eff0f7230 */ /* 0x100fe40000004100 */
[----:B------:R-:W-:Y:S02]  /*5410*/  HADD2.F32 R14, -RZ, R14.H0_H0 ;  /* 0x2000000eff0e7230 */ /* 0x000fe40000004100 */
[----:B------:R-:W-:Y:S01]  /*5420*/  FFMA.FTZ R12, R57, R58, R12 ;  /* 0x0000003a390c7223 */ /* 0x000fe2000001000c */
[----:B------:R-:W-:-:S04]  /*5430*/  FMUL.FTZ R57, R15, R145 ;  /* 0x000000910f397220 */ /* 0x000fc80000410000 */
[----:B------:R-:W-:Y:S01]  /*5440*/  F2FP.F16.F32.PACK_AB R12, R12, R61 ;  /* 0x0000003d0c0c723e */ /* 0x000fe200000000ff */
[C---:B------:R-:W-:Y:S01]  /*5450*/  FFMA.FTZ R57, R14.reuse, R144, -R57 ;  /* 0x000000900e397223 */ /* 0x040fe20000010839 */
[----:B------:R-:W-:-:S04]  /*5460*/  FMUL.FTZ R14, R14, R145 ;  /* 0x000000910e0e7220 */ /* 0x000fc80000410000 */
[----:B------:R-:W-:Y:S01]  /*5470*/  FFMA.FTZ R14, R15, R144, R14 ;  /* 0x000000900f0e7223 */ /* 0x000fe2000001000e */
[----:B------:R-:W-:-:S04]  /*5480*/  IMAD.MOV.U32 R15, RZ, RZ, R59 ;  /* 0x000000ffff0f7224 */ /* 0x000fc800078e003b */
[----:B------:R-:W-:-:S07]  /*5490*/  F2FP.F16.F32.PACK_AB R14, R14, R57 ;  /* 0x000000390e0e723e */ /* 0x000fce00000000ff */
.L_x_480:
[----:B------:R-:W-:Y:S05]  /*54a0*/  BSYNC B3 ;  /* 0x0000000000037941 */ /* 0x000fea0003800000 */
.L_x_479:
[----:B0-----:R-:W-:Y:S01]  /*54b0*/  LEA R56, P3, R16, R11, 0x1 ;  /* 0x0000000b10387211 */ /* 0x001fe200078608ff */
[----:B------:R-:W-:-:S03]  /*54c0*/  ULDC.64 UR4, c[0x0][0x208] ;  /* 0x0000820000047ab9 */ /* 0x000fc60000000a00 */
[----:B------:R-:W-:-:S05]  /*54d0*/  LEA.HI.X R57, R16, R60, R17, 0x1, P3 ;  /* 0x0000003c10397211 */ /* 0x000fca00018f0c11 */
[----:B------:R0:W-:Y:S04]  /*54e0*/  ST.E.128 desc[UR4][R56.64], R12 ;  /* 0x0000000c38007985 */ /* 0x0001e8000c101d04 */
.L_x_478:
[----:B------:R-:W-:Y:S05]  /*54f0*/  BSYNC B2 ;  /* 0x0000000000027941 */ /* 0x000fea0003800000 */
.L_x_477:
[----:B------:R-:W-:Y:S01]  /*5500*/  ISETP.NE.AND P3, PT, R20, RZ, PT ;  /* 0x000000ff1400720c */ /* 0x000fe20003f65270 */
[----:B------:R-:W-:-:S12]  /*5510*/  BSSY B2, `(.L_x_481) ;  /* 0x0000037000027945 */ /* 0x000fd80003800000 */
[----:B------:R-:W-:Y:S05]  /*5520*/  @!P3 BRA `(.L_x_482) ;  /* 0x0000000000d4b947 */ /* 0x000fea0003800000 */
[----:B0---4-:R0:W4:Y:S01]  /*5530*/  LDS.128 R12, [R78+0x27c00] ;  /* 0x027c00004e0c7984 */ /* 0x0111220000000c00 */
[----:B------:R-:W-:Y:S01]  /*5540*/  ISETP.GE.AND P3, PT, R221, R110, PT ;  /* 0x0000006edd00720c */ /* 0x000fe20003f66270 */
[----:B------:R-:W-:-:S12]  /*5550*/  BSSY B3, `(.L_x_483) ;  /* 0x000002e000037945 */ /* 0x000fd80003800000 */
[----:B0-----:R-:W-:Y:S05]  /*5560*/  @P3 BRA `(.L_x_484) ;  /* 0x0000000000b03947 */ /* 0x001fea0003800000 */
[----:B------:R-:W-:Y:S01]  /*5570*/  SHF.R.U64 R57, R54, 0x10, R55 ;  /* 0x0000001036397819 */ /* 0x000fe20000001237 */
[----:B----4-:R-:W-:Y:S01]  /*5580*/  IMAD.MOV.U32 R56, RZ, RZ, R13 ;  /* 0x000000ffff387224 */ /* 0x010fe200078e000d */
[----:B------:R-:W-:Y:S02]  /*5590*/  SHF.R.U64 R52, R52, 0x10, R53 ;  /* 0x0000001034347819 */ /* 0x000fe40000001235 */
[----:B------:R-:W-:Y:S01]  /*55a0*/  SHF.R.U32.HI R54, RZ, 0x10, R55 ;  /* 0x00000010ff367819 */ /* 0x000fe20000011637 */
[----:B------:R-:W-:Y:S01]  /*55b0*/  HADD2.F32 R13, -RZ, R57.H0_H0 ;  /* 0x20000039ff0d7230 */ /* 0x000fe20000004100 */
[----:B------:R-:W-:Y:S01]  /*55c0*/  SHF.R.U32.HI R53, RZ, 0x10, R53 ;  /* 0x00000010ff357819 */ /* 0x000fe20000011635 */
[--C-:B------:R-:W-:Y:S02]  /*55d0*/  HADD2.F32 R55, -RZ, R56.reuse.H1_H1 ;  /* 0x30000038ff377230 */ /* 0x100fe40000004100 */
[----:B------:R-:W-:Y:S02]  /*55e0*/  HADD2.F32 R56, -RZ, R56.H0_H0 ;  /* 0x20000038ff387230 */ /* 0x000fe40000004100 */
[----:B------:R-:W-:-:S02]  /*55f0*/  HADD2.F32 R52, -RZ, R52.H0_H0 ;  /* 0x20000034ff347230 */ /* 0x000fc40000004100 */
[CC--:B------:R-:W-:Y:S01]  /*5600*/  FMUL.FTZ R57, R55.reuse, R13.reuse ;  /* 0x0000000d37397220 */ /* 0x0c0fe20000410000 */
[----:B------:R-:W-:Y:S02]  /*5610*/  HADD2.F32 R54, -RZ, R54.H0_H0 ;  /* 0x20000036ff367230 */ /* 0x000fe40000004100 */
[C---:B------:R-:W-:Y:S01]  /*5620*/  FMUL.FTZ R13, R56.reuse, R13 ;  /* 0x0000000d380d7220 */ /* 0x040fe20000410000 */
[----:B------:R-:W-:Y:S02]  /*5630*/  HADD2.F32 R53, -RZ, R53.H0_H0 ;  /* 0x20000035ff357230 */ /* 0x000fe40000004100 */
[-C--:B------:R-:W-:Y:S01]  /*5640*/  FFMA.FTZ R57, R56, R52.reuse, -R57 ;  /* 0x0000003438397223 */ /* 0x080fe20000010839 */
[----:B------:R-:W-:Y:S01]  /*5650*/  FFMA.FTZ R52, R55, R52, R13 ;  /* 0x0000003437347223 */ /* 0x000fe2000001000d */
[----:B------:R-:W-:-:S04]  /*5660*/  MOV R13, R15 ;  /* 0x0000000f000d7202 */ /* 0x000fc80000000f00 */
        /* <DEDUP_REMOVED lines=15> */
[----:B------:R-:W-:-:S03]  /*5760*/  IMAD.MOV.U32 R13, RZ, RZ, R52 ;  /* 0x000000ffff0d7224 */ /* 0x000fc600078e0034 */
        /* <DEDUP_REMOVED lines=12> */
.L_x_484:
[----:B------:R-:W-:Y:S05]  /*5830*/  BSYNC B3 ;  /* 0x0000000000037941 */ /* 0x000fea0003800000 */
.L_x_483:
[----:B------:R-:W-:Y:S01]  /*5840*/  LEA R52, P3, R212, R11, 0x1 ;  /* 0x0000000bd4347211 */ /* 0x000fe200078608ff */
[----:B------:R-:W-:-:S03]  /*5850*/  ULDC.64 UR4, c[0x0][0x208] ;  /* 0x0000820000047ab9 */ /* 0x000fc60000000a00 */
[----:B------:R-:W-:-:S05]  /*5860*/  LEA.HI.X R53, R212, R60, R215, 0x1, P3 ;  /* 0x0000003cd4357211 */ /* 0x000fca00018f0cd7 */
[----:B----4-:R0:W-:Y:S04]  /*5870*/  ST.E.128 desc[UR4][R52.64], R12 ;  /* 0x0000000c34007985 */ /* 0x0101e8000c101d04 */
.L_x_482:
[----:B------:R-:W-:Y:S05]  /*5880*/  BSYNC B2 ;  /* 0x0000000000027941 */ /* 0x000fea0003800000 */
.L_x_481:
[----:B------:R-:W-:Y:S01]  /*5890*/  ISETP.NE.AND P3, PT, R21, RZ, PT ;  /* 0x000000ff1500720c */ /* 0x000fe20003f65270 */
[----:B------:R-:W-:-:S12]  /*58a0*/  BSSY B2, `(.L_x_485) ;  /* 0x0000037000027945 */ /* 0x000fd80003800000 */
[----:B------:R-:W-:Y:S05]  /*58b0*/  @!P3 BRA `(.L_x_486) ;  /* 0x0000000000d4b947 */ /* 0x000fea0003800000 */
[----:B0---4-:R0:W4:Y:S01]  /*58c0*/  LDS.128 R12, [R78+0x2a400] ;  /* 0x02a400004e0c7984 */ /* 0x0111220000000c00 */
[----:B------:R-:W-:Y:S01]  /*58d0*/  ISETP.GE.AND P3, PT, R220, R110, PT ;  /* 0x0000006edc00720c */ /* 0x000fe20003f66270 */
[----:B------:R-:W-:-:S12]  /*58e0*/  BSSY B3, `(.L_x_487) ;  /* 0x000002e000037945 */ /* 0x000fd80003800000 */
[----:B0-----:R-:W-:Y:S05]  /*58f0*/  @P3 BRA `(.L_x_488) ;  /* 0x0000000000b03947 */ /* 0x001fea0003800000 */
[----:B------:R-:W-:Y:S02]  /*5900*/  SHF.R.U64 R53, R50, 0x10, R51 ;  /* 0x0000001032357819 */ /* 0x000fe40000001233 */
[----:B----4-:R-:W-:Y:S02]  /*5910*/  MOV R52, R13 ;  /* 0x0000000d00347202 */ /* 0x010fe40000000f00 */
[----:B------:R-:W-:Y:S01]  /*5920*/  SHF.R.U64 R48, R48, 0x10, R49 ;  /* 0x0000001030307819 */ /* 0x000fe20000001231 */
[----:B------:R-:W-:Y:S01]  /*5930*/  HADD2.F32 R13, -RZ, R53.H0_H0 ;  /* 0x20000035ff0d7230 */ /* 0x000fe20000004100 */
[----:B------:R-:W-:Y:S01]  /*5940*/  SHF.R.U32.HI R50, RZ, 0x10, R51 ;  /* 0x00000010ff327819 */ /* 0x000fe20000011633 */
[--C-:B------:R-:W-:Y:S01]  /*5950*/  HADD2.F32 R51, -RZ, R52.reuse.H1_H1 ;  /* 0x30000034ff337230 */ /* 0x100fe20000004100 */
[----:B------:R-:W-:Y:S01]  /*5960*/  SHF.R.U32.HI R49, RZ, 0x10, R49 ;  /* 0x00000010ff317819 */ /* 0x000fe20000011631 */
        /* <DEDUP_REMOVED lines=13> */
[C---:B------:R-:W-:Y:S01]  /*5a40*/  FFMA.FTZ R51, R13.reuse, R49, -R51 ;  /* 0x000000310d337223 */ /* 0x040fe20000010833 */
[----:B------:R-:W-:Y:S01]  /*5a50*/  FMUL.FTZ R13, R13, R50 ;  /* 0x000000320d0d7220 */ /* 0x000fe20000410000 */
[----:B------:R-:W-:-:S03]  /*5a60*/  HADD2.F32 R50, -RZ, R139.H1_H1 ;  /* 0x3000008bff327230 */ /* 0x000fc60000004100 */
[----:B------:R-:W-:Y:S01]  /*5a70*/  FFMA.FTZ R13, R15, R49, R13 ;  /* 0x000000310f0d7223 */ /* 0x000fe2000001000d */
[----:B------:R-:W-:Y:S02]  /*5a80*/  HADD2.F32 R15, -RZ, R140.H1_H1 ;  /* 0x3000008cff0f7230 */ /* 0x000fe40000004100 */
[--C-:B------:R-:W-:Y:S02]  /*5a90*/  HADD2.F32 R49, -RZ, R12.reuse.H1_H1 ;  /* 0x3000000cff317230 */ /* 0x100fe40000004100 */
[----:B------:R-:W-:Y:S01]  /*5aa0*/  HADD2.F32 R12, -RZ, R12.H0_H0 ;  /* 0x2000000cff0c7230 */ /* 0x000fe20000004100 */
[----:B------:R-:W-:Y:S01]  /*5ab0*/  F2FP.F16.F32.PACK_AB R51, R13, R51 ;  /* 0x000000330d33723e */ /* 0x000fe200000000ff */
[----:B------:R-:W-:Y:S02]  /*5ac0*/  HADD2.F32 R140, -RZ, R140.H0_H0 ;  /* 0x2000008cff8c7230 */ /* 0x000fe40000004100 */
[----:B------:R-:W-:Y:S01]  /*5ad0*/  FMUL.FTZ R52, R49, R15 ;  /* 0x0000000f31347220 */ /* 0x000fe20000410000 */
[----:B------:R-:W-:-:S03]  /*5ae0*/  IMAD.MOV.U32 R13, RZ, RZ, R48 ;  /* 0x000000ffff0d7224 */ /* 0x000fc600078e0030 */
[C---:B------:R-:W-:Y:S01]  /*5af0*/  FFMA.FTZ R52, R12.reuse, R50, -R52 ;  /* 0x000000320c347223 */ /* 0x040fe20000010834 */
[----:B------:R-:W-:Y:S01]  /*5b00*/  FMUL.FTZ R12, R12, R15 ;  /* 0x0000000f0c0c7220 */ /* 0x000fe20000410000 */
[----:B------:R-:W-:-:S03]  /*5b10*/  HADD2.F32 R15, -RZ, R141.H0_H0 ;  /* 0x2000008dff0f7230 */ /* 0x000fc60000004100 */
[----:B------:R-:W-:Y:S01]  /*5b20*/  FFMA.FTZ R12, R49, R50, R12 ;  /* 0x00000032310c7223 */ /* 0x000fe2000001000c */
[--C-:B------:R-:W-:Y:S02]  /*5b30*/  HADD2.F32 R49, -RZ, R14.reuse.H1_H1 ;  /* 0x3000000eff317230 */ /* 0x100fe40000004100 */
[----:B------:R-:W-:Y:S02]  /*5b40*/  HADD2.F32 R14, -RZ, R14.H0_H0 ;  /* 0x2000000eff0e7230 */ /* 0x000fe40000004100 */
[----:B------:R-:W-:Y:S01]  /*5b50*/  F2FP.F16.F32.PACK_AB R12, R12, R52 ;  /* 0x000000340c0c723e */ /* 0x000fe200000000ff */
[----:B------:R-:W-:-:S04]  /*5b60*/  FMUL.FTZ R50, R49, R15 ;  /* 0x0000000f31327220 */ /* 0x000fc80000410000 */
[C---:B------:R-:W-:Y:S01]  /*5b70*/  FFMA.FTZ R50, R14.reuse, R140, -R50 ;  /* 0x0000008c0e327223 */ /* 0x040fe20000010832 */
[----:B------:R-:W-:Y:S01]  /*5b80*/  FMUL.FTZ R14, R14, R15 ;  /* 0x0000000f0e0e7220 */ /* 0x000fe20000410000 */
[----:B------:R-:W-:-:S03]  /*5b90*/  MOV R15, R51 ;  /* 0x00000033000f7202 */ /* 0x000fc60000000f00 */
[----:B------:R-:W-:-:S05]  /*5ba0*/  FFMA.FTZ R14, R49, R140, R14 ;  /* 0x0000008c310e7223 */ /* 0x000fca000001000e */
[----:B------:R-:W-:-:S07]  /*5bb0*/  F2FP.F16.F32.PACK_AB R14, R14, R50 ;  /* 0x000000320e0e723e */ /* 0x000fce00000000ff */
.L_x_488:
[----:B------:R-:W-:Y:S05]  /*5bc0*/  BSYNC B3 ;  /* 0x0000000000037941 */ /* 0x000fea0003800000 */
.L_x_487:
[----:B------:R-:W-:Y:S01]  /*5bd0*/  LEA R48, P3, R19, R11, 0x1 ;  /* 0x0000000b13307211 */ /* 0x000fe200078608ff */
[----:B------:R-:W-:-:S03]  /*5be0*/  ULDC.64 UR4, c[0x0][0x208] ;  /* 0x0000820000047ab9 */ /* 0x000fc60000000a00 */
[----:B------:R-:W-:-:S05]  /*5bf0*/  LEA.HI.X R49, R19, R60, R219, 0x1, P3 ;  /* 0x0000003c13317211 */ /* 0x000fca00018f0cdb */
[----:B----4-:R0:W-:Y:S04]  /*5c00*/  ST.E.128 desc[UR4][R48.64], R12 ;  /* 0x0000000c30007985 */ /* 0x0101e8000c101d04 */
.L_x_486:
[----:B------:R-:W-:Y:S05]  /*5c10*/  BSYNC B2 ;  /* 0x0000000000027941 */ /* 0x000fea0003800000 */
.L_x_485:
        /* <DEDUP_REMOVED lines=11> */
[----:B------:R-:W-:Y:S01]  /*5cd0*/  SHF.R.U32.HI R45, RZ, 0x10, R45 ;  /* 0x00000010ff2d7819 */ /* 0x000fe2000001162d */
[----:B------:R-:W-:Y:S02]  /*5ce0*/  HADD2.F32 R46, -RZ, R46.H0_H0 ;  /* 0x2000002eff2e7230 */ /* 0x000fe40000004100 */
[--C-:B------:R-:W-:Y:S02]  /*5cf0*/  HADD2.F32 R13, -RZ, R47.reuse.H1_H1 ;  /* 0x3000002fff0d7230 */ /* 0x100fe40000004100 */
[----:B------:R-:W-:-:S02]  /*5d00*/  HADD2.F32 R47, -RZ, R47.H0_H0 ;  /* 0x2000002fff2f7230 */ /* 0x000fc40000004100 */
[----:B------:R-:W-:Y:S02]  /*5d10*/  HADD2.F32 R44, -RZ, R44.H0_H0 ;  /* 0x2000002cff2c7230 */ /* 0x000fe40000004100 */
[-C--:B------:R-:W-:Y:S01]  /*5d20*/  FMUL.FTZ R49, R13, R48.reuse ;  /* 0x000000300d317220 */ /* 0x080fe20000410000 */
[----:B------:R-:W-:Y:S02]  /*5d30*/  HADD2.F32 R45, -RZ, R45.H0_H0 ;  /* 0x2000002dff2d7230 */ /* 0x000fe40000004100 */
[C---:B------:R-:W-:Y:S01]  /*5d40*/  FMUL.FTZ R48, R47.reuse, R48 ;  /* 0x000000302f307220 */ /* 0x040fe20000410000 */
[----:B------:R-:W-:-:S03]  /*5d50*/  FFMA.FTZ R49, R47, R44, -R49 ;  /* 0x0000002c2f317223 */ /* 0x000fc60000010831 */
[----:B------:R-:W-:Y:S01]  /*5d60*/  FFMA.FTZ R48, R13, R44, R48 ;  /* 0x0000002c0d307223 */ /* 0x000fe20000010030 */
[--C-:B------:R-:W-:Y:S02]  /*5d70*/  HADD2.F32 R13, -RZ, R15.reuse.H1_H1 ;  /* 0x3000000fff0d7230 */ /* 0x100fe40000004100 */
[----:B------:R-:W-:Y:S02]  /*5d80*/  HADD2.F32 R15, -RZ, R15.H0_H0 ;  /* 0x2000000fff0f7230 */ /* 0x000fe40000004100 */
[----:B------:R-:W-:Y:S01]  /*5d90*/  F2FP.F16.F32.PACK_AB R48, R48, R49 ;  /* 0x000000313030723e */ /* 0x000fe200000000ff */
[-C--:B------:R-:W-:Y:S02]  /*5da0*/  FMUL.FTZ R44, R13, R46.reuse ;  /* 0x0000002e0d2c7220 */ /* 0x080fe40000410000 */
[C---:B------:R-:W-:Y:S02]  /*5db0*/  FMUL.FTZ R46, R15.reuse, R46 ;  /* 0x0000002e0f2e7220 */ /* 0x040fe40000410000 */
[----:B------:R-:W-:Y:S01]  /*5dc0*/  FFMA.FTZ R44, R15, R45, -R44 ;  /* 0x0000002d0f2c7223 */ /* 0x000fe2000001082c */
[----:B------:R-:W-:-:S02]  /*5dd0*/  HADD2.F32 R15, -RZ, R137.H0_H0 ;  /* 0x20000089ff0f7230 */ /* 0x000fc40000004100 */
[----:B------:R-:W-:Y:S01]  /*5de0*/  FFMA.FTZ R46, R13, R45, R46 ;  /* 0x0000002d0d2e7223 */ /* 0x000fe2000001002e */
[--C-:B------:R-:W-:Y:S02]  /*5df0*/  HADD2.F32 R13, -RZ, R12.reuse.H0_H0 ;  /* 0x2000000cff0d7230 */ /* 0x100fe40000004100 */
[----:B------:R-:W-:Y:S02]  /*5e00*/  HADD2.F32 R12, -RZ, R12.H1_H1 ;  /* 0x3000000cff0c7230 */ /* 0x000fe40000004100 */
[--C-:B------:R-:W-:Y:S01]  /*5e10*/  HADD2.F32 R45, -RZ, R136.reuse.H0_H0 ;  /* 0x20000088ff2d7230 */ /* 0x100fe20000004100 */
[----:B------:R-:W-:Y:S01]  /*5e20*/  F2FP.F16.F32.PACK_AB R44, R46, R44 ;  /* 0x0000002c2e2c723e */ /* 0x000fe200000000ff */
[----:B------:R-:W-:Y:S02]  /*5e30*/  HADD2.F32 R137, -RZ, R137.H1_H1 ;  /* 0x30000089ff897230 */ /* 0x000fe40000004100 */
[-C--:B------:R-:W-:Y:S01]  /*5e40*/  FMUL.FTZ R47, R12, R15.reuse ;  /* 0x0000000f0c2f7220 */ /* 0x080fe20000410000 */
[----:B------:R-:W-:Y:S01]  /*5e50*/  FMUL.FTZ R15, R13, R15 ;  /* 0x0000000f0d0f7220 */ /* 0x000fe20000410000 */
[----:B------:R-:W-:-:S02]  /*5e60*/  HADD2.F32 R136, -RZ, R136.H1_H1 ;  /* 0x30000088ff887230 */ /* 0x000fc40000004100 */
[-C--:B------:R-:W-:Y:S01]  /*5e70*/  FFMA.FTZ R47, R13, R45.reuse, -R47 ;  /* 0x0000002d0d2f7223 */ /* 0x080fe2000001082f */
[----:B------:R-:W-:Y:S01]  /*5e80*/  FFMA.FTZ R15, R12, R45, R15 ;  /* 0x0000002d0c0f7223 */ /* 0x000fe2000001000f */
[--C-:B------:R-:W-:Y:S02]  /*5e90*/  HADD2.F32 R12, -RZ, R14.reuse.H0_H0 ;  /* 0x2000000eff0c7230 */ /* 0x100fe40000004100 */
[----:B------:R-:W-:Y:S02]  /*5ea0*/  HADD2.F32 R14, -RZ, R14.H1_H1 ;  /* 0x3000000eff0e7230 */ /* 0x000fe40000004100 */
[----:B------:R-:W-:-:S03]  /*5eb0*/  F2FP.F16.F32.PACK_AB R15, R15, R47 ;  /* 0x0000002f0f0f723e */ /* 0x000fc600000000ff */
[-C--:B------:R-:W-:Y:S01]  /*5ec0*/  FMUL.FTZ R13, R14, R137.reuse ;  /* 0x000000890e0d7220 */ /* 0x080fe20000410000 */
[----:B------:R-:W-:-:S03]  /*5ed0*/  FMUL.FTZ R137, R12, R137 ;  /* 0x000000890c897220 */ /* 0x000fc60000410000 */
[-C--:B------:R-:W-:Y:S01]  /*5ee0*/  FFMA.FTZ R13, R12, R136.reuse, -R13 ;  /* 0x000000880c0d7223 */ /* 0x080fe2000001080d */
[----:B------:R-:W-:Y:S01]  /*5ef0*/  FFMA.FTZ R137, R14, R136, R137 ;  /* 0x000000880e897223 */ /* 0x000fe20000010089 */
[----:B------:R-:W-:Y:S02]  /*5f00*/  IMAD.MOV.U32 R12, RZ, RZ, R15 ;  /* 0x000000ffff0c7224 */ /* 0x000fe400078e000f */
[----:B------:R-:W-:Y:S02]  /*5f10*/  IMAD.MOV.U32 R15, RZ, RZ, R44 ;  /* 0x000000ffff0f7224 */ /* 0x000fe400078e002c */
[----:B------:R-:W-:Y:S02]  /*5f20*/  F2FP.F16.F32.PACK_AB R137, R137, R13 ;  /* 0x0000000d8989723e */ /* 0x000fe400000000ff */
[----:B------:R-:W-:-:S03]  /*5f30*/  MOV R13, R48 ;  /* 0x00000030000d7202 */ /* 0x000fc60000000f00 */
[----:B------:R-:W-:-:S07]  /*5f40*/  IMAD.MOV.U32 R14, RZ, RZ, R137 ;  /* 0x000000ffff0e7224 */ /* 0x000fce00078e0089 */
.L_x_490:
[----:B------:R-:W-:Y:S05]  /*5f50*/  BSYNC B2 ;  /* 0x0000000000027941 */ /* 0x000fea0003800000 */
.L_x_489:
[----:B------:R-:W-:Y:S01]  /*5f60*/  LEA R44, P3, R22, R11, 0x1 ;  /* 0x0000000b162c7211 */ /* 0x000fe200078608ff */
[----:B------:R-:W-:-:S03]  /*5f70*/  ULDC.64 UR4, c[0x0][0x208] ;  /* 0x0000820000047ab9 */ /* 0x000fc60000000a00 */
[----:B------:R-:W-:-:S05]  /*5f80*/  LEA.HI.X R45, R22, R60, R218, 0x1, P3 ;  /* 0x0000003c162d7211 */ /* 0x000fca00018f0cda */
[----:B----4-:R0:W-:Y:S04]  /*5f90*/  ST.E.128 desc[UR4][R44.64], R12 ;  /* 0x0000000c2c007985 */ /* 0x0101e8000c101d04 */
.L_x_476:
[----:B------:R-:W-:Y:S05]  /*5fa0*/  BSYNC B1 ;  /* 0x0000000000017941 */ /* 0x000fea0003800000 */
.L_x_475:
[----:B------:R-:W-:-:S03]  /*5fb0*/  UMOV UR4, 0xffffffff ;  /* 0xffffffff00047882 */ /* 0x000fc60000000000 */
[----:B------:R-:W-:Y:S05]  /*5fc0*/  BRA.DIV UR4, `(.L_x_491) ;  /* 0x00000252042c7947 */ /* 0x000fea000b800000 */
[----:B01----:R-:W0:Y:S04]  /*5fd0*/  SHFL.IDX PT, R116, R116, 0x2, 0x181f ;  /* 0x00581f0074747f89 */ /* 0x003e2800000e0000 */
[----:B---3--:R-:W1:Y:S02]  /*5fe0*/  SHFL.IDX PT, R117, R117, 0x2, 0x181f ;  /* 0x00581f0075757f89 */ /* 0x008e6400000e0000 */
.L_x_822:
[----:B------:R-:W-:Y:S05]  /*5ff0*/  @P5 BRA `(.L_x_492) ;  /* 0x0000005000ec5947 */ /* 0x000fea0003800000 */
[----:B------:R-:W-:Y:S01]  /*6000*/  ISETP.NE.AND P3, PT, R0, RZ, PT ;  /* 0x000000ff0000720c */ /* 0x000fe20003f65270 */
[----:B------:R-:W-:-:S12]  /*6010*/  BSSY B1, `(.L_x_493) ;  /* 0x0000038000017945 */ /* 0x000fd80003800000 */
[----:B------:R-:W-:Y:S05]  /*6020*/  @!P3 BRA `(.L_x_494) ;  /* 0x0000000000d8b947 */ /* 0x000fea0003800000 */
[----:B----4-:R3:W4:Y:S01]  /*6030*/  LDS.128 R12, [R78+0x26400] ;  /* 0x026400004e0c7984 */ /* 0x0107220000000c00 */
[----:B------:R-:W-:Y:S01]  /*6040*/  ISETP.GE.AND P3, PT, R216, R110, PT ;  /* 0x0000006ed800720c */ /* 0x000fe20003f66270 */
[----:B------:R-:W-:-:S12]  /*6050*/  BSSY B2, `(.L_x_495) ;  /* 0x000002f000027945 */ /* 0x000fd80003800000 */
[----:B---3--:R-:W-:Y:S05]  /*6060*/  @P3 BRA `(.L_x_496) ;  /* 0x0000000000b43947 */ /* 0x008fea0003800000 */
[----:B------:R-:W-:Y:S01]  /*6070*/  SHF.R.U64 R44, R42, 0x10, R43 ;  /* 0x000000102a2c7819 */ /* 0x000fe2000000122b */
[----:B------:R-:W-:Y:S01]  /*6080*/  HADD2.F32 R139, -RZ, R139.H0_H0 ;  /* 0x2000008bff8b7230 */ /* 0x000fe20000004100 */
[----:B----4-:R-:W-:Y:S01]  /*6090*/  MOV R42, R13 ;  /* 0x0000000d002a7202 */ /* 0x010fe20000000f00 */
[----:B------:R-:W-:Y:S01]  /*60a0*/  HADD2.F32 R141, -RZ, R141.H1_H1 ;  /* 0x3000008dff8d7230 */ /* 0x000fe20000004100 */
[----:B------:R-:W-:Y:S01]  /*60b0*/  SHF.R.U64 R13, R40, 0x10, R41 ;  /* 0x00000010280d7819 */ /* 0x000fe20000001229 */
[----:B------:R-:W-:Y:S01]  /*60c0*/  HADD2.F32 R44, -RZ, R44.H0_H0 ;  /* 0x2000002cff2c7230 */ /* 0x000fe20000004100 */
[----:B------:R-:W-:Y:S01]  /*60d0*/  SHF.R.U32.HI R43, RZ, 0x10, R43 ;  /* 0x00000010ff2b7819 */ /* 0x000fe2000001162b */
[--C-:B------:R-:W-:Y:S02]  /*60e0*/  HADD2.F32 R11, -RZ, R42.reuse.H1_H1 ;  /* 0x3000002aff0b7230 */ /* 0x100fe40000004100 */
[----:B------:R-:W-:Y:S02]  /*60f0*/  HADD2.F32 R40, -RZ, R42.H0_H0 ;  /* 0x2000002aff287230 */ /* 0x000fe40000004100 */
[----:B------:R-:W-:-:S02]  /*6100*/  HADD2.F32 R13, -RZ, R13.H0_H0 ;  /* 0x2000000dff0d7230 */ /* 0x000fc40000004100 */
[-C--:B------:R-:W-:Y:S01]  /*6110*/  FMUL.FTZ R42, R11, R44.reuse ;  /* 0x0000002c0b2a7220 */ /* 0x080fe20000410000 */
[----:B------:R-:W-:-:S03]  /*6120*/  FMUL.FTZ R44, R40, R44 ;  /* 0x0000002c282c7220 */ /* 0x000fc60000410000 */
[-C--:B------:R-:W-:Y:S01]  /*6130*/  FFMA.FTZ R42, R40, R13.reuse, -R42 ;  /* 0x0000000d282a7223 */ /* 0x080fe2000001082a */
[----:B------:R-:W-:Y:S01]  /*6140*/  SHF.R.U32.HI R40, RZ, 0x10, R41 ;  /* 0x00000010ff287819 */ /* 0x000fe20000011629 */
[----:B------:R-:W-:Y:S01]  /*6150*/  FFMA.FTZ R44, R11, R13, R44 ;  /* 0x0000000d0b2c7223 */ /* 0x000fe2000001002c */
[----:B------:R-:W-:Y:S02]  /*6160*/  IMAD.MOV.U32 R13, RZ, RZ, R15 ;  /* 0x000000ffff0d7224 */ /* 0x000fe400078e000f */
[----:B------:R-:W-:Y:S02]  /*6170*/  HADD2.F32 R15, -RZ, R43.H0_H0 ;  /* 0x2000002bff0f7230 */ /* 0x000fe40000004100 */
[----:B------:R-:W-:Y:S01]  /*6180*/  HADD2.F32 R40, -RZ, R40.H0_H0 ;  /* 0x20000028ff287230 */ /* 0x000fe20000004100 */
[----:B------:R-:W-:Y:S01]  /*6190*/  F2FP.F16.F32.PACK_AB R42, R44, R42 ;  /* 0x0000002a2c2a723e */ /* 0x000fe200000000ff */
[--C-:B------:R-:W-:Y:S02]  /*61a0*/  HADD2.F32 R11, -RZ, R13.reuse.H1_H1 ;  /* 0x3000000dff0b7230 */ /* 0x100fe40000004100 */
[----:B------:R-:W-:-:S03]  /*61b0*/  HADD2.F32 R13, -RZ, R13.H0_H0 ;  /* 0x2000000dff0d7230 */ /* 0x000fc60000004100 */
[-C--:B------:R-:W-:Y:S02]  /*61c0*/  FMUL.FTZ R41, R11, R15.reuse ;  /* 0x0000000f0b297220 */ /* 0x080fe40000410000 */
[C---:B------:R-:W-:Y:S02]  /*61d0*/  FMUL.FTZ R15, R13.reuse, R15 ;  /* 0x0000000f0d0f7220 */ /* 0x040fe40000410000 */
[-C--:B------:R-:W-:Y:S01]  /*61e0*/  FFMA.FTZ R41, R13, R40.reuse, -R41 ;  /* 0x000000280d297223 */ /* 0x080fe20000010829 */
[----:B------:R-:W-:Y:S02]  /*61f0*/  HADD2.F32 R13, -RZ, R138.H0_H0 ;  /* 0x2000008aff0d7230 */ /* 0x000fe40000004100 */
[----:B------:R-:W-:Y:S01]  /*6200*/  FFMA.FTZ R15, R11, R40, R15 ;  /* 0x000000280b0f7223 */ /* 0x000fe2000001000f */
[--C-:B------:R-:W-:Y:S02]  /*6210*/  HADD2.F32 R11, -RZ, R12.reuse.H0_H0 ;  /* 0x2000000cff0b7230 */ /* 0x100fe40000004100 */
[----:B------:R-:W-:-:S02]  /*6220*/  HADD2.F32 R12, -RZ, R12.H1_H1 ;  /* 0x3000000cff0c7230 */ /* 0x000fc40000004100 */
[----:B------:R-:W-:Y:S01]  /*6230*/  HADD2.F32 R138, -RZ, R138.H1_H1 ;  /* 0x3000008aff8a7230 */ /* 0x000fe20000004100 */
[----:B------:R-:W-:Y:S02]  /*6240*/  F2FP.F16.F32.PACK_AB R15, R15, R41 ;  /* 0x000000290f0f723e */ /* 0x000fe400000000ff */
[-C--:B------:R-:W-:Y:S01]  /*6250*/  FMUL.FTZ R40, R12, R139.reuse ;  /* 0x0000008b0c287220 */ /* 0x080fe20000410000 */
[----:B------:R-:W-:-:S03]  /*6260*/  FMUL.FTZ R139, R11, R139 ;  /* 0x0000008b0b8b7220 */ /* 0x000fc60000410000 */
[-C--:B------:R-:W-:Y:S01]  /*6270*/  FFMA.FTZ R40, R11, R13.reuse, -R40 ;  /* 0x0000000d0b287223 */ /* 0x080fe20000010828 */
[--C-:B------:R-:W-:Y:S02]  /*6280*/  HADD2.F32 R11, -RZ, R14.reuse.H0_H0 ;  /* 0x2000000eff0b7230 */ /* 0x100fe40000004100 */
[----:B------:R-:W-:Y:S01]  /*6290*/  FFMA.FTZ R139, R12, R13, R139 ;  /* 0x0000000d0c8b7223 */ /* 0x000fe2000001008b */
[----:B------:R-:W-:Y:S01]  /*62a0*/  HADD2.F32 R14, -RZ, R14.H1_H1 ;  /* 0x3000000eff0e7230 */ /* 0x000fe20000004100 */
[----:B------:R-:W-:-:S03]  /*62b0*/  MOV R13, R42 ;  /* 0x0000002a000d7202 */ /* 0x000fc60000000f00 */
[----:B------:R-:W-:Y:S01]  /*62c0*/  F2FP.F16.F32.PACK_AB R40, R139, R40 ;  /* 0x000000288b28723e */ /* 0x000fe200000000ff */
[-C--:B------:R-:W-:Y:S01]  /*62d0*/  FMUL.FTZ R12, R14, R141.reuse ;  /* 0x0000008d0e0c7220 */ /* 0x080fe20000410000 */
[----:B------:R-:W-:-:S03]  /*62e0*/  FMUL.FTZ R141, R11, R141 ;  /* 0x0000008d0b8d7220 */ /* 0x000fc60000410000 */
[-C--:B------:R-:W-:Y:S01]  /*62f0*/  FFMA.FTZ R12, R11, R138.reuse, -R12 ;  /* 0x0000008a0b0c7223 */ /* 0x080fe2000001080c */
[----:B------:R-:W-:-:S05]  /*6300*/  FFMA.FTZ R141, R14, R138, R141 ;  /* 0x0000008a0e8d7223 */ /* 0x000fca000001008d */
[----:B------:R-:W-:Y:S01]  /*6310*/  F2FP.F16.F32.PACK_AB R141, R141, R12 ;  /* 0x0000000c8d8d723e */ /* 0x000fe200000000ff */
[----:B------:R-:W-:-:S04]  /*6320*/  IMAD.MOV.U32 R12, RZ, RZ, R40 ;  /* 0x000000ffff0c7224 */ /* 0x000fc800078e0028 */
[----:B------:R-:W-:-:S07]  /*6330*/  IMAD.MOV.U32 R14, RZ, RZ, R141 ;  /* 0x000000ffff0e7224 */ /* 0x000fce00078e008d */
.L_x_496:
[----:B------:R-:W-:Y:S05]  /*6340*/  BSYNC B2 ;  /* 0x0000000000027941 */ /* 0x000fea0003800000 */
.L_x_495:
[----:B-1----:R-:W-:Y:S01]  /*6350*/  LEA R40, P3, R16, R117, 0x1 ;  /* 0x0000007510287211 */ /* 0x002fe200078608ff */
[----:B------:R-:W-:-:S03]  /*6360*/  ULDC.64 UR4, c[0x0][0x208] ;  /* 0x0000820000047ab9 */ /* 0x000fc60000000a00 */
[----:B0-----:R-:W-:-:S05]  /*6370*/  LEA.HI.X R41, R16, R116, R17, 0x1, P3 ;  /* 0x0000007410297211 */ /* 0x001fca00018f0c11 */
[----:B----4-:R3:W-:Y:S04]  /*6380*/  ST.E.128 desc[UR4][R40.64], R12 ;  /* 0x0000000c28007985 */ /* 0x0107e8000c101d04 */
.L_x_494:
[----:B------:R-:W-:Y:S05]  /*6390*/  BSYNC B1 ;  /* 0x0000000000017941 */ /* 0x000fea0003800000 */
.L_x_493:
[----:B------:R-:W-:Y:S01]  /*63a0*/  ISETP.NE.AND P3, PT, R20, RZ, PT ;  /* 0x000000ff1400720c */ /* 0x000fe20003f65270 */
[----:B------:R-:W-:-:S12]  /*63b0*/  BSSY B1, `(.L_x_497) ;  /* 0x000003a000017945 */ /* 0x000fd80003800000 */
[----:B------:R-:W-:Y:S05]  /*63c0*/  @!P3 BRA `(.L_x_498) ;  /* 0x0000000000e0b947 */ /* 0x000fea0003800000 */
[----:B---34-:R3:W4:Y:S01]  /*63d0*/  LDS.128 R12, [R78+0x28c00] ;  /* 0x028c00004e0c7984 */ /* 0x0187220000000c00 */
[----:B------:R-:W-:Y:S01]  /*63e0*/  ISETP.GE.AND P4, PT, R221, R110, PT ;  /* 0x0000006edd00720c */ /* 0x000fe20003f86270 */
[----:B------:R-:W-:Y:S01]  /*63f0*/  BSSY B2, `(.L_x_499) ;  /* 0x0000033000027945 */ /* 0x000fe20003800000 */
[----:B-1----:R-:W-:-:S04]  /*6400*/  LEA R40, P3, R212, R117, 0x1 ;  /* 0x00000075d4287211 */ /* 0x002fc800078608ff */
[----:B0-----:R-:W-:-:S07]  /*6410*/  LEA.HI.X R41, R212, R116, R215, 0x1, P3 ;  /* 0x00000074d4297211 */ /* 0x001fce00018f0cd7 */
[----:B---3--:R-:W-:Y:S05]  /*6420*/  @P4 BRA `(.L_x_500) ;  /* 0x0000000000bc4947 */ /* 0x008fea0003800000 */
[----:B------:R-:W-:Y:S01]  /*6430*/  SHF.R.U64 R42, R38, 0x10, R39 ;  /* 0x00000010262a7819 */ /* 0x000fe20000001227 */
[----:B----4-:R-:W-:Y:S01]  /*6440*/  IMAD.MOV.U32 R38, RZ, RZ, R13 ;  /* 0x000000ffff267224 */ /* 0x010fe200078e000d */
[----:B------:R-:W-:Y:S02]  /*6450*/  SHF.R.U64 R13, R36, 0x10, R37 ;  /* 0x00000010240d7819 */ /* 0x000fe40000001225 */
[----:B------:R-:W-:Y:S01]  /*6460*/  SHF.R.U32.HI R39, RZ, 0x10, R39 ;  /* 0x00000010ff277819 */ /* 0x000fe20000011627 */
[----:B------:R-:W-:Y:S02]  /*6470*/  HADD2.F32 R42, -RZ, R42.H0_H0 ;  /* 0x2000002aff2a7230 */ /* 0x000fe40000004100 */
        /* <DEDUP_REMOVED lines=8> */
[----:B------:R-:W-:Y:S01]  /*6500*/  MOV R11, R15 ;  /* 0x0000000f000b7202 */ /* 0x000fe20000000f00 */
[----:B------:R-:W-:Y:S02]  /*6510*/  IMAD.MOV.U32 R13, RZ, RZ, R12 ;  /* 0x000000ffff0d7224 */ /* 0x000fe400078e000c */
[----:B------:R-:W-:Y:S01]  /*6520*/  HADD2.F32 R12, -RZ, R39.H0_H0 ;  /* 0x20000027ff0c7230 */ /* 0x000fe20000004100 */
[----:B------:R-:W-:Y:S01]  /*6530*/  F2FP.F16.F32.PACK_AB R38, R42, R38 ;  /* 0x000000262a26723e */ /* 0x000fe200000000ff */
[--C-:B------:R-:W-:Y:S02]  /*6540*/  HADD2.F32 R15, -RZ, R11.reuse.H1_H1 ;  /* 0x3000000bff0f7230 */ /* 0x100fe40000004100 */
[----:B------:R-:W-:-:S02]  /*6550*/  HADD2.F32 R11, -RZ, R11.H0_H0 ;  /* 0x2000000bff0b7230 */ /* 0x000fc40000004100 */
[----:B------:R-:W-:Y:S02]  /*6560*/  HADD2.F32 R36, -RZ, R36.H0_H0 ;  /* 0x20000024ff247230 */ /* 0x000fe40000004100 */
[-C--:B------:R-:W-:Y:S01]  /*6570*/  FMUL.FTZ R37, R15, R12.reuse ;  /* 0x0000000c0f257220 */ /* 0x080fe20000410000 */
[----:B------:R-:W-:-:S03]  /*6580*/  FMUL.FTZ R12, R11, R12 ;  /* 0x0000000c0b0c7220 */ /* 0x000fc60000410000 */
[-C--:B------:R-:W-:Y:S01]  /*6590*/  FFMA.FTZ R37, R11, R36.reuse, -R37 ;  /* 0x000000240b257223 */ /* 0x080fe20000010825 */
[----:B------:R-:W-:Y:S02]  /*65a0*/  HADD2.F32 R11, -RZ, R135.H0_H0 ;  /* 0x20000087ff0b7230 */ /* 0x000fe40000004100 */
[----:B------:R-:W-:Y:S01]  /*65b0*/  FFMA.FTZ R12, R15, R36, R12 ;  /* 0x000000240f0c7223 */ /* 0x000fe2000001000c */
[--C-:B------:R-:W-:Y:S02]  /*65c0*/  HADD2.F32 R15, -RZ, R13.reuse.H1_H1 ;  /* 0x3000000dff0f7230 */ /* 0x100fe40000004100 */
[----:B------:R-:W-:Y:S02]  /*65d0*/  HADD2.F32 R13, -RZ, R13.H0_H0 ;  /* 0x2000000dff0d7230 */ /* 0x000fe40000004100 */
[----:B------:R-:W-:Y:S02]  /*65e0*/  HADD2.F32 R36, -RZ, R134.H0_H0 ;  /* 0x20000086ff247230 */ /* 0x000fe40000004100 */
[----:B------:R-:W-:Y:S01]  /*65f0*/  FMUL.FTZ R39, R15, R11 ;  /* 0x0000000b0f277220 */ /* 0x000fe20000410000 */
[----:B------:R-:W-:-:S02]  /*6600*/  HADD2.F32 R135, -RZ, R135.H1_H1 ;  /* 0x30000087ff877230 */ /* 0x000fc40000004100 */
[C---:B------:R-:W-:Y:S01]  /*6610*/  FMUL.FTZ R11, R13.reuse, R11 ;  /* 0x0000000b0d0b7220 */ /* 0x040fe20000410000 */
[----:B------:R-:W-:Y:S02]  /*6620*/  HADD2.F32 R134, -RZ, R134.H1_H1 ;  /* 0x30000086ff867230 */ /* 0x000fe40000004100 */
[-C--:B------:R-:W-:Y:S01]  /*6630*/  FFMA.FTZ R39, R13, R36.reuse, -R39 ;  /* 0x000000240d277223 */ /* 0x080fe20000010827 */
[--C-:B------:R-:W-:Y:S02]  /*6640*/  HADD2.F32 R13, -RZ, R14.reuse.H1_H1 ;  /* 0x3000000eff0d7230 */ /* 0x100fe40000004100 */
[----:B------:R-:W-:Y:S01]  /*6650*/  FFMA.FTZ R11, R15, R36, R11 ;  /* 0x000000240f0b7223 */ /* 0x000fe2000001000b */
[----:B------:R-:W-:Y:S01]  /*6660*/  HADD2.F32 R14, -RZ, R14.H0_H0 ;  /* 0x2000000eff0e7230 */ /* 0x000fe20000004100 */
[----:B------:R-:W-:Y:S01]  /*6670*/  F2FP.F16.F32.PACK_AB R37, R12, R37 ;  /* 0x000000250c25723e */ /* 0x000fe200000000ff */
[----:B------:R-:W-:Y:S02]  /*6680*/  FMUL.FTZ R15, R13, R135 ;  /* 0x000000870d0f7220 */ /* 0x000fe40000410000 */
[----:B------:R-:W-:Y:S01]  /*6690*/  F2FP.F16.F32.PACK_AB R11, R11, R39 ;  /* 0x000000270b0b723e */ /* 0x000fe200000000ff */
[C---:B------:R-:W-:Y:S01]  /*66a0*/  FMUL.FTZ R135, R14.reuse, R135 ;  /* 0x000000870e877220 */ /* 0x040fe20000410000 */
[----:B------:R-:W-:-:S03]  /*66b0*/  FFMA.FTZ R15, R14, R134, -R15 ;  /* 0x000000860e0f7223 */ /* 0x000fc6000001080f */
[----:B------:R-:W-:Y:S01]  /*66c0*/  FFMA.FTZ R135, R13, R134, R135 ;  /* 0x000000860d877223 */ /* 0x000fe20000010087 */
[----:B------:R-:W-:Y:S01]  /*66d0*/  IMAD.MOV.U32 R12, RZ, RZ, R11 ;  /* 0x000000ffff0c7224 */ /* 0x000fe200078e000b */
[----:B------:R-:W-:-:S03]  /*66e0*/  MOV R13, R38 ;  /* 0x00000026000d7202 */ /* 0x000fc60000000f00 */
[----:B------:R-:W-:-:S05]  /*66f0*/  F2FP.F16.F32.PACK_AB R15, R135, R15 ;  /* 0x0000000f870f723e */ /* 0x000fca00000000ff */
[----:B------:R-:W-:Y:S02]  /*6700*/  IMAD.MOV.U32 R14, RZ, RZ, R15 ;  /* 0x000000ffff0e7224 */ /* 0x000fe400078e000f */
[----:B------:R-:W-:-:S07]  /*6710*/  IMAD.MOV.U32 R15, RZ, RZ, R37 ;  /* 0x000000ffff0f7224 */ /* 0x000fce00078e0025 */
.L_x_500:
[----:B------:R-:W-:Y:S05]  /*6720*/  BSYNC B2 ;  /* 0x0000000000027941 */ /* 0x000fea0003800000 */
.L_x_499:
[----:B------:R-:W-:Y:S02]  /*6730*/  ULDC.64 UR4, c[0x0][0x208] ;  /* 0x0000820000047ab9 */ /* 0x000fe40000000a00 */
[----:B----4-:R0:W-:Y:S03]  /*6740*/  ST.E.128 desc[UR4][R40.64], R12 ;  /* 0x0000000c28007985 */ /* 0x0101e6000c101d04 */
.L_x_498:
[----:B------:R-:W-:Y:S05]  /*6750*/  BSYNC B1 ;  /* 0x0000000000017941 */ /* 0x000fea0003800000 */
.L_x_497:
[----:B------:R-:W-:Y:S01]  /*6760*/  ISETP.NE.AND P3, PT, R21, RZ, PT ;  /* 0x000000ff1500720c */ /* 0x000fe20003f65270 */
[----:B------:R-:W-:-:S12]  /*6770*/  BSSY B1, `(.L_x_501) ;  /* 0x0000034000017945 */ /* 0x000fd80003800000 */
[----:B------:R-:W-:Y:S05]  /*6780*/  @!P3 BRA `(.L_x_502) ;  /* 0x0000000000c8b947 */ /* 0x000fea0003800000 */
[----:B0--34-:R0:W3:Y:S01]  /*6790*/  LDS.128 R12, [R78+0x2b400] ;  /* 0x02b400004e0c7984 */ /* 0x0190e20000000c00 */
[----:B------:R-:W-:Y:S01]  /*67a0*/  ISETP.GE.AND P4, PT, R220, R110, PT ;  /* 0x0000006edc00720c */ /* 0x000fe20003f86270 */
[----:B------:R-:W-:Y:S01]  /*67b0*/  BSSY B2, `(.L_x_503) ;  /* 0x000002d000027945 */ /* 0x000fe20003800000 */
[----:B-1----:R-:W-:-:S04]  /*67c0*/  LEA R36, P3, R19, R117, 0x1 ;  /* 0x0000007513247211 */ /* 0x002fc800078608ff */
[----:B------:R-:W-:-:S07]  /*67d0*/  LEA.HI.X R37, R19, R116, R219, 0x1, P3 ;  /* 0x0000007413257211 */ /* 0x000fce00018f0cdb */
[----:B0-----:R-:W-:Y:S05]  /*67e0*/  @P4 BRA `(.L_x_504) ;  /* 0x0000000000a44947 */ /* 0x001fea0003800000 */
[--C-:B------:R-:W-:Y:S01]  /*67f0*/  SHF.R.U64 R11, R32, 0x10, R33.reuse ;  /* 0x00000010200b7819 */ /* 0x100fe20000001221 */
[--C-:B---3--:R-:W-:Y:S01]  /*6800*/  HADD2.F32 R38, -RZ, R15.reuse.H1_H1 ;  /* 0x3000000fff267230 */ /* 0x108fe20000004100 */
[----:B------:R-:W-:Y:S01]  /*6810*/  SHF.R.U32.HI R32, RZ, 0x10, R33 ;  /* 0x00000010ff207819 */ /* 0x000fe20000011621 */
[----:B------:R-:W-:Y:S01]  /*6820*/  HADD2.F32 R15, -RZ, R15.H0_H0 ;  /* 0x2000000fff0f7230 */ /* 0x000fe20000004100 */
[--C-:B------:R-:W-:Y:S01]  /*6830*/  SHF.R.U64 R33, R34, 0x10, R35.reuse ;  /* 0x0000001022217819 */ /* 0x100fe20000001223 */
[----:B------:R-:W-:Y:S01]  /*6840*/  HADD2.F32 R11, -RZ, R11.H0_H0 ;  /* 0x2000000bff0b7230 */ /* 0x000fe20000004100 */
[----:B------:R-:W-:Y:S01]  /*6850*/  SHF.R.U32.HI R34, RZ, 0x10, R35 ;  /* 0x00000010ff227819 */ /* 0x000fe20000011623 */
[----:B------:R-:W-:Y:S02]  /*6860*/  HADD2.F32 R35, -RZ, R13.H1_H1 ;  /* 0x3000000dff237230 */ /* 0x000fe40000004100 */
[----:B------:R-:W-:Y:S02]  /*6870*/  HADD2.F32 R33, -RZ, R33.H0_H0 ;  /* 0x20000021ff217230 */ /* 0x000fe40000004100 */
[----:B------:R-:W-:-:S02]  /*6880*/  HADD2.F32 R13, -RZ, R13.H0_H0 ;  /* 0x2000000dff0d7230 */ /* 0x000fc40000004100 */
[----:B------:R-:W-:Y:S02]  /*6890*/  HADD2.F32 R34, -RZ, R34.H0_H0 ;  /* 0x20000022ff227230 */ /* 0x000fe40000004100 */
[----:B------:R-:W-:Y:S02]  /*68a0*/  HADD2.F32 R39, -RZ, R32.H0_H0 ;  /* 0x20000020ff277230 */ /* 0x000fe40000004100 */
[-C--:B------:R-:W-:Y:S01]  /*68b0*/  FMUL.FTZ R32, R35, R33.reuse ;  /* 0x0000002123207220 */ /* 0x080fe20000410000 */
[----:B------:R-:W-:Y:S01]  /*68c0*/  FMUL.FTZ R40, R13, R33 ;  /* 0x000000210d287220 */ /* 0x000fe20000410000 */
[-C--:B------:R-:W-:Y:S01]  /*68d0*/  FMUL.FTZ R33, R38, R34.reuse ;  /* 0x0000002226217220 */ /* 0x080fe20000410000 */
[----:B------:R-:W-:Y:S01]  /*68e0*/  FMUL.FTZ R34, R15, R34 ;  /* 0x000000220f227220 */ /* 0x000fe20000410000 */
[-C--:B------:R-:W-:Y:S01]  /*68f0*/  FFMA.FTZ R32, R13, R11.reuse, -R32 ;  /* 0x0000000b0d207223 */ /* 0x080fe20000010820 */
[----:B------:R-:W-:Y:S01]  /*6900*/  FFMA.FTZ R40, R35, R11, R40 ;  /* 0x0000000b23287223 */ /* 0x000fe20000010028 */
[----:B------:R-:W-:Y:S01]  /*6910*/  FFMA.FTZ R33, R15, R39, -R33 ;  /* 0x000000270f217223 */ /* 0x000fe20000010821 */
[----:B------:R-:W-:-:S02]  /*6920*/  HADD2.F32 R15, -RZ, R12.H1_H1 ;  /* 0x3000000cff0f7230 */ /* 0x000fc40000004100 */
[----:B------:R-:W-:Y:S01]  /*6930*/  FFMA.FTZ R34, R38, R39, R34 ;  /* 0x0000002726227223 */ /* 0x000fe20000010022 */
[--C-:B------:R-:W-:Y:S01]  /*6940*/  HADD2.F32 R13, -RZ, R131.reuse.H0_H0 ;  /* 0x20000083ff0d7230 */ /* 0x100fe20000004100 */
[----:B------:R-:W-:Y:S01]  /*6950*/  F2FP.F16.F32.PACK_AB R32, R40, R32 ;  /* 0x000000202820723e */ /* 0x000fe200000000ff */
[----:B------:R-:W-:Y:S02]  /*6960*/  HADD2.F32 R12, -RZ, R12.H0_H0 ;  /* 0x2000000cff0c7230 */ /* 0x000fe40000004100 */
[----:B------:R-:W-:Y:S02]  /*6970*/  HADD2.F32 R131, -RZ, R131.H1_H1 ;  /* 0x30000083ff837230 */ /* 0x000fe40000004100 */
[-C--:B------:R-:W-:Y:S01]  /*6980*/  FMUL.FTZ R38, R15, R13.reuse ;  /* 0x0000000d0f267220 */ /* 0x080fe20000410000 */
[--C-:B------:R-:W-:Y:S02]  /*6990*/  HADD2.F32 R35, -RZ, R14.reuse.H1_H1 ;  /* 0x3000000eff237230 */ /* 0x100fe40000004100 */
[----:B------:R-:W-:Y:S01]  /*69a0*/  FMUL.FTZ R39, R12, R13 ;  /* 0x0000000d0c277220 */ /* 0x000fe20000410000 */
[----:B------:R-:W-:-:S02]  /*69b0*/  HADD2.F32 R14, -RZ, R14.H0_H0 ;  /* 0x2000000eff0e7230 */ /* 0x000fc40000004100 */
[--C-:B------:R-:W-:Y:S02]  /*69c0*/  HADD2.F32 R11, -RZ, R128.reuse.H0_H0 ;  /* 0x20000080ff0b7230 */ /* 0x100fe40000004100 */
[-C--:B------:R-:W-:Y:S01]  /*69d0*/  FMUL.FTZ R13, R35, R131.reuse ;  /* 0x00000083230d7220 */ /* 0x080fe20000410000 */
[----:B------:R-:W-:Y:S02]  /*69e0*/  HADD2.F32 R128, -RZ, R128.H1_H1 ;  /* 0x30000080ff807230 */ /* 0x000fe40000004100 */
[----:B------:R-:W-:Y:S01]  /*69f0*/  FMUL.FTZ R131, R14, R131 ;  /* 0x000000830e837220 */ /* 0x000fe20000410000 */
[-C--:B------:R-:W-:Y:S01]  /*6a00*/  FFMA.FTZ R38, R12, R11.reuse, -R38 ;  /* 0x0000000b0c267223 */ /* 0x080fe20000010826 */
[----:B------:R-:W-:Y:S01]  /*6a10*/  FFMA.FTZ R39, R15, R11, R39 ;  /* 0x0000000b0f277223 */ /* 0x000fe20000010027 */
[-C--:B------:R-:W-:Y:S01]  /*6a20*/  FFMA.FTZ R13, R14, R128.reuse, -R13 ;  /* 0x000000800e0d7223 */ /* 0x080fe2000001080d */
[----:B------:R-:W-:Y:S01]  /*6a30*/  FFMA.FTZ R128, R35, R128, R131 ;  /* 0x0000008023807223 */ /* 0x000fe20000010083 */
[----:B------:R-:W-:-:S02]  /*6a40*/  F2FP.F16.F32.PACK_AB R15, R34, R33 ;  /* 0x00000021220f723e */ /* 0x000fc400000000ff */
[----:B------:R-:W-:Y:S02]  /*6a50*/  F2FP.F16.F32.PACK_AB R12, R39, R38 ;  /* 0x00000026270c723e */ /* 0x000fe400000000ff */
[----:B------:R-:W-:Y:S02]  /*6a60*/  F2FP.F16.F32.PACK_AB R14, R128, R13 ;  /* 0x0000000d800e723e */ /* 0x000fe400000000ff */
[----:B------:R-:W-:-:S07]  /*6a70*/  MOV R13, R32 ;  /* 0x00000020000d7202 */ /* 0x000fce0000000f00 */
.L_x_504:
[----:B------:R-:W-:Y:S05]  /*6a80*/  BSYNC B2 ;  /* 0x0000000000027941 */ /* 0x000fea0003800000 */
.L_x_503:
[----:B------:R-:W-:Y:S02]  /*6a90*/  ULDC.64 UR4, c[0x0][0x208] ;  /* 0x0000820000047ab9 */ /* 0x000fe40000000a00 */
[----:B---3--:R0:W-:Y:S03]  /*6aa0*/  ST.E.128 desc[UR4][R36.64], R12 ;  /* 0x0000000c24007985 */ /* 0x0081e6000c101d04 */
.L_x_502:
[----:B------:R-:W-:Y:S05]  /*6ab0*/  BSYNC B1 ;  /* 0x0000000000017941 */ /* 0x000fea0003800000 */
.L_x_501:
[----:B------:R-:W-:-:S13]  /*6ac0*/  ISETP.NE.AND P3, PT, R25, RZ, PT ;  /* 0x000000ff1900720c */ /* 0x000fda0003f65270 */
        /* <DEDUP_REMOVED lines=8> */
[--C-:B---3--:R-:W-:Y:S01]  /*6b50*/  HADD2.F32 R36, -RZ, R15.reuse.H0_H0 ;  /* 0x2000000fff247230 */ /* 0x108fe20000004100 */
[----:B------:R-:W-:Y:S01]  /*6b60*/  SHF.R.U32.HI R28, RZ, 0x10, R29 ;  /* 0x00000010ff1c7819 */ /* 0x000fe2000001161d */
[----:B------:R-:W-:Y:S01]  /*6b70*/  IMAD.MOV.U32 R29, RZ, RZ, R13 ;  /* 0x000000ffff1d7224 */ /* 0x000fe200078e000d */
[--C-:B------:R-:W-:Y:S01]  /*6b80*/  SHF.R.U64 R38, R30, 0x10, R31.reuse ;  /* 0x000000101e267819 */ /* 0x100fe2000000121f */
[----:B------:R-:W-:Y:S01]  /*6b90*/  HADD2.F32 R30, -RZ, R15.H1_H1 ;  /* 0x3000000fff1e7230 */ /* 0x000fe20000004100 */
[----:B------:R-:W-:Y:S01]  /*6ba0*/  SHF.R.U32.HI R11, RZ, 0x10, R31 ;  /* 0x00000010ff0b7819 */ /* 0x000fe2000001161f */
[----:B------:R-:W-:Y:S02]  /*6bb0*/  HADD2.F32 R34, -RZ, R34.H0_H0 ;  /* 0x20000022ff227230 */ /* 0x000fe40000004100 */
[----:B------:R-:W-:Y:S02]  /*6bc0*/  HADD2.F32 R38, -RZ, R38.H0_H0 ;  /* 0x20000026ff267230 */ /* 0x000fe40000004100 */
[----:B------:R-:W-:-:S02]  /*6bd0*/  HADD2.F32 R13, -RZ, R29.H1_H1 ;  /* 0x3000001dff0d7230 */ /* 0x000fc40000004100 */
[----:B------:R-:W-:Y:S02]  /*6be0*/  HADD2.F32 R29, -RZ, R29.H0_H0 ;  /* 0x2000001dff1d7230 */ /* 0x000fe40000004100 */
[----:B------:R-:W-:Y:S02]  /*6bf0*/  HADD2.F32 R11, -RZ, R11.H0_H0 ;  /* 0x2000000bff0b7230 */ /* 0x000fe40000004100 */
[----:B------:R-:W-:Y:S02]  /*6c00*/  HADD2.F32 R15, -RZ, R28.H0_H0 ;  /* 0x2000001cff0f7230 */ /* 0x000fe40000004100 */
[-C--:B------:R-:W-:Y:S01]  /*6c10*/  FMUL.FTZ R28, R13, R38.reuse ;  /* 0x000000260d1c7220 */ /* 0x080fe20000410000 */
[C---:B------:R-:W-:Y:S01]  /*6c20*/  FMUL.FTZ R38, R29.reuse, R38 ;  /* 0x000000261d267220 */ /* 0x040fe20000410000 */
[-C--:B------:R-:W-:Y:S01]  /*6c30*/  FMUL.FTZ R31, R30, R11.reuse ;  /* 0x0000000b1e1f7220 */ /* 0x080fe20000410000 */
[C---:B------:R-:W-:Y:S01]  /*6c40*/  FMUL.FTZ R35, R36.reuse, R11 ;  /* 0x0000000b24237220 */ /* 0x040fe20000410000 */
[-C--:B------:R-:W-:Y:S01]  /*6c50*/  FFMA.FTZ R11, R29, R34.reuse, -R28 ;  /* 0x000000221d0b7223 */ /* 0x080fe2000001081c */
[----:B------:R-:W-:Y:S01]  /*6c60*/  FFMA.FTZ R28, R13, R34, R38 ;  /* 0x000000220d1c7223 */ /* 0x000fe20000010026 */
[----:B------:R-:W-:Y:S01]  /*6c70*/  FFMA.FTZ R13, R36, R15, -R31 ;  /* 0x0000000f240d7223 */ /* 0x000fe2000001081f */
[----:B------:R-:W-:-:S02]  /*6c80*/  HADD2.F32 R29, -RZ, R82.H0_H0 ;  /* 0x20000052ff1d7230 */ /* 0x000fc40000004100 */
[----:B------:R-:W-:Y:S01]  /*6c90*/  FFMA.FTZ R30, R30, R15, R35 ;  /* 0x0000000f1e1e7223 */ /* 0x000fe20000010023 */
[--C-:B------:R-:W-:Y:S01]  /*6ca0*/  HADD2.F32 R34, -RZ, R12.reuse.H1_H1 ;  /* 0x3000000cff227230 */ /* 0x100fe20000004100 */
[----:B------:R-:W-:Y:S01]  /*6cb0*/  F2FP.F16.F32.PACK_AB R11, R28, R11 ;  /* 0x0000000b1c0b723e */ /* 0x000fe200000000ff */
[----:B------:R-:W-:Y:S02]  /*6cc0*/  HADD2.F32 R36, -RZ, R12.H0_H0 ;  /* 0x2000000cff247230 */ /* 0x000fe40000004100 */
[----:B------:R-:W-:Y:S02]  /*6cd0*/  HADD2.F32 R31, -RZ, R82.H1_H1 ;  /* 0x30000052ff1f7230 */ /* 0x000fe40000004100 */
[-C--:B------:R-:W-:Y:S01]  /*6ce0*/  FMUL.FTZ R35, R34, R29.reuse ;  /* 0x0000001d22237220 */ /* 0x080fe20000410000 */
[----:B------:R-:W-:Y:S02]  /*6cf0*/  HADD2.F32 R12, -RZ, R14.H1_H1 ;  /* 0x3000000eff0c7230 */ /* 0x000fe40000004100 */
[----:B------:R-:W-:Y:S01]  /*6d00*/  FMUL.FTZ R29, R36, R29 ;  /* 0x0000001d241d7220 */ /* 0x000fe20000410000 */
[----:B------:R-:W-:-:S02]  /*6d10*/  HADD2.F32 R15, -RZ, R81.H0_H0 ;  /* 0x20000051ff0f7230 */ /* 0x000fc40000004100 */
[----:B------:R-:W-:Y:S02]  /*6d20*/  HADD2.F32 R14, -RZ, R14.H0_H0 ;  /* 0x2000000eff0e7230 */ /* 0x000fe40000004100 */
[----:B------:R-:W-:Y:S01]  /*6d30*/  FMUL.FTZ R37, R12, R31 ;  /* 0x0000001f0c257220 */ /* 0x000fe20000410000 */
[----:B------:R-:W-:Y:S02]  /*6d40*/  HADD2.F32 R81, -RZ, R81.H1_H1 ;  /* 0x30000051ff517230 */ /* 0x000fe40000004100 */
[-C--:B------:R-:W-:Y:S01]  /*6d50*/  FFMA.FTZ R35, R36, R15.reuse, -R35 ;  /* 0x0000000f24237223 */ /* 0x080fe20000010823 */
[----:B------:R-:W-:Y:S01]  /*6d60*/  FFMA.FTZ R34, R34, R15, R29 ;  /* 0x0000000f22227223 */ /* 0x000fe2000001001d */
[----:B------:R-:W-:Y:S01]  /*6d70*/  FMUL.FTZ R31, R14, R31 ;  /* 0x0000001f0e1f7220 */ /* 0x000fe20000410000 */
[----:B------:R-:W-:Y:S01]  /*6d80*/  F2FP.F16.F32.PACK_AB R15, R30, R13 ;  /* 0x0000000d1e0f723e */ /* 0x000fe200000000ff */
[----:B------:R-:W-:Y:S01]  /*6d90*/  FFMA.FTZ R37, R14, R81, -R37 ;  /* 0x000000510e257223 */ /* 0x000fe20000010825 */
[----:B------:R-:W-:Y:S01]  /*6da0*/  MOV R13, R11 ;  /* 0x0000000b000d7202 */ /* 0x000fe20000000f00 */
[----:B------:R-:W-:Y:S01]  /*6db0*/  FFMA.FTZ R12, R12, R81, R31 ;  /* 0x000000510c0c7223 */ /* 0x000fe2000001001f */
[----:B------:R-:W-:-:S04]  /*6dc0*/  F2FP.F16.F32.PACK_AB R34, R34, R35 ;  /* 0x000000232222723e */ /* 0x000fc800000000ff */
[----:B------:R-:W-:Y:S01]  /*6dd0*/  F2FP.F16.F32.PACK_AB R14, R12, R37 ;  /* 0x000000250c0e723e */ /* 0x000fe200000000ff */
[----:B------:R-:W-:-:S07]  /*6de0*/  IMAD.MOV.U32 R12, RZ, RZ, R34 ;  /* 0x000000ffff0c7224 */ /* 0x000fce00078e0022 */
.L_x_506:
[----:B------:R-:W-:Y:S05]  /*6df0*/  BSYNC B1 ;  /* 0x0000000000017941 */ /* 0x000fea0003800000 */
.L_x_505:
[----:B------:R-:W-:Y:S02]  /*6e00*/  ULDC.64 UR4, c[0x0][0x208] ;  /* 0x0000820000047ab9 */ /* 0x000fe40000000a00 */
[----:B---3--:R0:W-:Y:S01]  /*6e10*/  ST.E.128 desc[UR4][R32.64], R12 ;  /* 0x0000000c20007985 */ /* 0x0081e2000c101d04 */
[----:B------:R-:W-:Y:S05]  /*6e20*/  BRA `(.L_x_492) ;  /* 0x0000004400607947 */ /* 0x000fea0003800000 */
.L_x_447:
        /* <DEDUP_REMOVED lines=20> */
[----:B------:R-:W-:Y:S02]  /*6f70*/  ISETP.GE.AND P0, PT, R16, R110, PT ;  /* 0x0000006e1000720c */ /* 0x000fe40003f06270 */
[----:B------:R-:W-:-:S02]  /*6f80*/  CS2R R32, SRZ ;  /* 0x0000000000207805 */ /* 0x000fc4000001ff00 */
[----:B------:R-:W-:Y:S02]  /*6f90*/  LEA.HI.X R37, R30, UR5, R31, 0x1, P4 ;  /* 0x000000051e257c11 */ /* 0x000fe4000a0f0c1f */
[----:B------:R-:W-:Y:S02]  /*6fa0*/  CS2R R30, SRZ ;  /* 0x00000000001e7805 */ /* 0x000fe4000001ff00 */
[----:B------:R-:W-:Y:S01]  /*6fb0*/  LEA R44, P4, R28, UR6, 0x1 ;  /* 0x000000061c2c7c11 */ /* 0x000fe2000f8808ff */
[----:B------:R-:W-:-:S03]  /*6fc0*/  ULDC.64 UR8, c[0x0][0x208] ;  /* 0x0000820000087ab9 */ /* 0x000fc60000000a00 */
[----:B------:R-:W-:Y:S02]  /*6fd0*/  LEA.HI.X R45, R28, UR7, R29, 0x1, P4 ;  /* 0x000000071c2d7c11 */ /* 0x000fe4000a0f0c1d */
[----:B------:R-:W-:Y:S02]  /*6fe0*/  CS2R R28, SRZ ;  /* 0x00000000001c7805 */ /* 0x000fe4000001ff00 */
[----:B------:R-:W-:Y:S02]  /*6ff0*/  ISETP.GE.AND P4, PT, R214, R110, PT ;  /* 0x0000006ed600720c */ /* 0x000fe40003f86270 */
[----:B------:R-:W-:Y:S02]  /*7000*/  CS2R R42, SRZ ;  /* 0x00000000002a7805 */ /* 0x000fe4000001ff00 */
[----:B------:R-:W-:Y:S01]  /*7010*/  CS2R R40, SRZ ;  /* 0x0000000000287805 */ /* 0x000fe2000001ff00 */
[----:B------:R-:W5:Y:S01]  /*7020*/  @!P0 LDG.E.128 R32, desc[UR8][R36.64] ;  /* 0x0000000824208981 */ /* 0x000f62000c1e1d00 */
[----:B------:R-:W-:-:S04]  /*7030*/  CS2R R38, SRZ ;  /* 0x0000000000267805 */ /* 0x000fc8000001ff00 */
[----:B------:R-:W5:Y:S04]  /*7040*/  @!P0 LDG.E.128 R40, desc[UR8][R44.64] ;  /* 0x000000082c288981 */ /* 0x000f68000c1e1d00 */
[----:B------:R0:W5:Y:S02]  /*7050*/  @!P4 LDG.E.128 R28, desc[UR8][R36.64+0x80] ;  /* 0x00008008241cc981 */ /* 0x000164000c1e1d00 */
[----:B0-----:R-:W-:-:S06]  /*7060*/  CS2R R36, SRZ ;  /* 0x0000000000247805 */ /* 0x001fcc000001ff00 */
[----:B------:R0:W5:Y:S02]  /*7070*/  @!P4 LDG.E.128 R36, desc[UR8][R44.64+0x80] ;  /* 0x000080082c24c981 */ /* 0x000164000c1e1d00 */
.L_x_508:
[----:B------:R-:W-:Y:S05]  /*7080*/  BSYNC B1 ;  /* 0x0000000000017941 */ /* 0x000fea0003800000 */
.L_x_507:
[----:B0----5:R-:W-:Y:S01]  /*7090*/  MOV R44, R30 ;  /* 0x0000001e002c7202 */ /* 0x021fe20000000f00 */
[----:B------:R-:W-:Y:S01]  /*70a0*/  IMAD.MOV.U32 R45, RZ, RZ, R28 ;  /* 0x000000ffff2d7224 */ /* 0x000fe200078e001c */
[----:B------:R-:W-:Y:S01]  /*70b0*/  IADD3 R49, R224, 0x20, RZ ;  /* 0x00000020e0317810 */ /* 0x000fe20007ffe0ff */
[----:B------:R-:W-:Y:S01]  /*70c0*/  IMAD.MOV.U32 R48, RZ, RZ, R31 ;  /* 0x000000ffff307224 */ /* 0x000fe200078e001f */
[----:B------:R-:W-:Y:S01]  /*70d0*/  PRMT R156, R44, 0x7610, R156 ;  /* 0x000076102c9c7816 */ /* 0x000fe2000000009c */
[----:B------:R-:W-:Y:S01]  /*70e0*/  BSSY B1, `(.L_x_509) ;  /* 0x000003d000017945 */ /* 0x000fe20003800000 */
[----:B------:R-:W-:Y:S02]  /*70f0*/  MOV R44, R29 ;  /* 0x0000001d002c7202 */ /* 0x000fe40000000f00 */
[----:B------:R-:W-:Y:S02]  /*7100*/  CS2R R50, SRZ ;  /* 0x0000000000327805 */ /* 0x000fe4000001ff00 */
[----:B------:R-:W-:Y:S01]  /*7110*/  PRMT R157, R45, 0x7610, R157 ;  /* 0x000076102d9d7816 */ /* 0x000fe2000000009d */
[----:B------:R-:W-:Y:S01]  /*7120*/  IMAD.MOV.U32 R45, RZ, RZ, R34 ;  /* 0x000000ffff2d7224 */ /* 0x000fe200078e0022 */
[----:B------:R-:W-:Y:S01]  /*7130*/  PRMT R160, R44, 0x7610, R160 ;  /* 0x000076102ca07816 */ /* 0x000fe200000000a0 */
[----:B------:R-:W-:Y:S01]  /*7140*/  IMAD.MOV.U32 R44, RZ, RZ, R35 ;  /* 0x000000ffff2c7224 */ /* 0x000fe200078e0023 */
[----:B------:R-:W-:-:S02]  /*7150*/  PRMT R159, R48, 0x7610, R159 ;  /* 0x00007610309f7816 */ /* 0x000fc4000000009f */
[----:B------:R-:W-:Y:S02]  /*7160*/  CS2R R54, SRZ ;  /* 0x0000000000367805 */ /* 0x000fe4000001ff00 */
[----:B------:R-:W-:Y:S02]  /*7170*/  MOV R48, R32 ;  /* 0x0000002000307202 */ /* 0x000fe40000000f00 */
[----:B------:R-:W-:Y:S02]  /*7180*/  CS2R R52, SRZ ;  /* 0x0000000000347805 */ /* 0x000fe4000001ff00 */
[----:B------:R-:W-:Y:S01]  /*7190*/  PRMT R161, R45, 0x7610, R161 ;  /* 0x000076102da17816 */ /* 0x000fe200000000a1 */
[----:B------:R-:W-:Y:S01]  /*71a0*/  IMAD.MOV.U32 R45, RZ, RZ, R33 ;  /* 0x000000ffff2d7224 */ /* 0x000fe200078e0021 */
[----:B------:R-:W-:Y:S01]  /*71b0*/  PRMT R162, R44, 0x5410, R48 ;  /* 0x000054102ca27816 */ /* 0x000fe20000000030 */
[----:B------:R-:W-:Y:S01]  /*71c0*/  IMAD.MOV.U32 R44, RZ, RZ, R38 ;  /* 0x000000ffff2c7224 */ /* 0x000fe200078e0026 */
[----:B------:R-:W-:-:S02]  /*71d0*/  MOV R48, R39 ;  /* 0x0000002700307202 */ /* 0x000fc40000000f00 */
[----:B------:R-:W-:Y:S02]  /*71e0*/  CS2R R58, SRZ ;  /* 0x00000000003a7805 */ /* 0x000fe4000001ff00 */
[----:B------:R-:W-:Y:S02]  /*71f0*/  ISETP.GE.AND P4, PT, R49, R85, PT ;  /* 0x000000553100720c */ /* 0x000fe40003f86270 */
[----:B------:R-:W-:Y:S02]  /*7200*/  CS2R R56, SRZ ;  /* 0x0000000000387805 */ /* 0x000fe4000001ff00 */
[----:B------:R-:W-:Y:S01]  /*7210*/  PRMT R137, R45, 0x7610, R137 ;  /* 0x000076102d897816 */ /* 0x000fe20000000089 */
[----:B------:R-:W-:Y:S01]  /*7220*/  IMAD.MOV.U32 R45, RZ, RZ, R36 ;  /* 0x000000ffff2d7224 */ /* 0x000fe200078e0024 */
[----:B------:R-:W-:Y:S01]  /*7230*/  PRMT R156, R156, 0x5410, R44 ;  /* 0x000054109c9c7816 */ /* 0x000fe2000000002c */
[----:B------:R-:W-:Y:S01]  /*7240*/  IMAD.MOV.U32 R44, RZ, RZ, R37 ;  /* 0x000000ffff2c7224 */ /* 0x000fe200078e0025 */
[----:B------:R-:W-:-:S02]  /*7250*/  PRMT R159, R159, 0x5410, R48 ;  /* 0x000054109f9f7816 */ /* 0x000fc40000000030 */
[----:B------:R-:W-:Y:S02]  /*7260*/  MOV R48, R42 ;  /* 0x0000002a00307202 */ /* 0x000fe40000000f00 */
[----:B------:R-:W-:Y:S01]  /*7270*/  PRMT R157, R157, 0x5410, R45 ;  /* 0x000054109d9d7816 */ /* 0x000fe2000000002d */
[----:B------:R-:W-:Y:S01]  /*7280*/  IMAD.MOV.U32 R45, RZ, RZ, R43 ;  /* 0x000000ffff2d7224 */ /* 0x000fe200078e002b */
[----:B------:R-:W-:Y:S01]  /*7290*/  PRMT R160, R160, 0x5410, R44 ;  /* 0x00005410a0a07816 */ /* 0x000fe2000000002c */
[----:B------:R-:W-:Y:S01]  /*72a0*/  IMAD.MOV.U32 R44, RZ, RZ, R40 ;  /* 0x000000ffff2c7224 */ /* 0x000fe200078e0028 */
[----:B------:R-:W-:Y:S01]  /*72b0*/  PRMT R161, R161, 0x5410, R48 ;  /* 0x00005410a1a17816 */ /* 0x000fe20000000030 */
[----:B------:R-:W-:-:S03]  /*72c0*/  IMAD.MOV.U32 R48, RZ, RZ, R41 ;  /* 0x000000ffff307224 */ /* 0x000fc600078e0029 */
[----:B------:R-:W-:Y:S02]  /*72d0*/  PRMT R163, R45, 0x5410, R44 ;  /* 0x000054102da37816 */ /* 0x000fe4000000002c */
[----:B------:R-:W-:Y:S02]  /*72e0*/  CS2R R44, SRZ ;  /* 0x00000000002c7805 */ /* 0x000fe4000001ff00 */
[----:B------:R-:W-:Y:S02]  /*72f0*/  PRMT R138, R48, 0x7610, R138 ;  /* 0x00007610308a7816 */ /* 0x000fe4000000008a */
[----:B------:R-:W-:Y:S01]  /*7300*/  CS2R R48, SRZ ;  /* 0x0000000000307805 */ /* 0x000fe2000001ff00 */
[----:B------:R-:W-:Y:S06]  /*7310*/  @P4 BRA `(.L_x_510) ;  /* 0x0000000000644947 */ /* 0x000fec0003800000 */
[----:B------:R-:W-:Y:S01]  /*7320*/  IADD3 R46, P0, P5, R96, R14, R102 ;  /* 0x0000000e602e7210 */ /* 0x000fe20007d1e066 */
[----:B------:R-:W-:Y:S01]  /*7330*/  ULDC.64 UR4, c[0x0][0x3e8] ;  /* 0x0000fa0000047ab9 */ /* 0x000fe20000000a00 */
[----:B------:R-:W-:Y:S01]  /*7340*/  ULDC.64 UR6, c[0x0][0x400] ;  /* 0x0001000000067ab9 */ /* 0x000fe20000000a00 */
[----:B------:R-:W-:Y:S02]  /*7350*/  CS2R R50, SRZ ;  /* 0x0000000000327805 */ /* 0x000fe4000001ff00 */
[----:B------:R-:W-:Y:S02]  /*7360*/  IADD3.X R47, R4, R11, R101, P0, P5 ;  /* 0x0000000b042f7210 */ /* 0x000fe400007ea465 */
[----:B------:R-:W-:Y:S02]  /*7370*/  CS2R R48, SRZ ;  /* 0x0000000000307805 */ /* 0x000fe4000001ff00 */
[----:B------:R-:W-:Y:S02]  /*7380*/  IADD3 R44, P0, P5, R90, R12, R104 ;  /* 0x0000000c5a2c7210 */ /* 0x000fe40007d1e068 */
[----:B------:R-:W-:-:S02]  /*7390*/  CS2R R58, SRZ ;  /* 0x00000000003a7805 */ /* 0x000fc4000001ff00 */
[----:B------:R-:W-:Y:S01]  /*73a0*/  CS2R R56, SRZ ;  /* 0x0000000000387805 */ /* 0x000fe2000001ff00 */
[----:B------:R-:W-:Y:S01]  /*73b0*/  ULDC.64 UR8, c[0x0][0x208] ;  /* 0x0000820000087ab9 */ /* 0x000fe20000000a00 */
        /* <DEDUP_REMOVED lines=8> */
[----:B------:R-:W5:Y:S04]  /*7440*/  @!P0 LDG.E.128 R48, desc[UR8][R52.64] ;  /* 0x0000000834308981 */ /* 0x000f68000c1e1d00 */
[----:B------:R-:W5:Y:S01]  /*7450*/  @!P0 LDG.E.128 R56, desc[UR8][R60.64] ;  /* 0x000000083c388981 */ /* 0x000f62000c1e1d00 */
[----:B------:R-:W-:Y:S02]  /*7460*/  ISETP.GE.AND P0, PT, R214, R110, PT ;  /* 0x0000006ed600720c */ /* 0x000fe40003f06270 */
[----:B------:R-:W-:-:S11]  /*7470*/  CS2R R54, SRZ ;  /* 0x0000000000367805 */ /* 0x000fd6000001ff00 */
[----:B------:R0:W5:Y:S02]  /*7480*/  @!P0 LDG.E.128 R44, desc[UR8][R52.64+0x80] ;  /* 0x00008008342c8981 */ /* 0x000164000c1e1d00 */
[----:B0-----:R-:W-:-:S06]  /*7490*/  CS2R R52, SRZ ;  /* 0x0000000000347805 */ /* 0x001fcc000001ff00 */
[----:B------:R0:W5:Y:S02]  /*74a0*/  @!P0 LDG.E.128 R52, desc[UR8][R60.64+0x80] ;  /* 0x000080083c348981 */ /* 0x000164000c1e1d00 */
.L_x_510:
[----:B------:R-:W-:Y:S05]  /*74b0*/  BSYNC B1 ;  /* 0x0000000000017941 */ /* 0x000fea0003800000 */
.L_x_509:
[----:B0----5:R-:W-:Y:S01]  /*74c0*/  IMAD.MOV.U32 R61, RZ, RZ, R44 ;  /* 0x000000ffff3d7224 */ /* 0x021fe200078e002c */
[----:B------:R-:W-:Y:S01]  /*74d0*/  MOV R62, R47 ;  /* 0x0000002f003e7202 */ /* 0x000fe20000000f00 */
[----:B------:R-:W-:Y:S01]  /*74e0*/  IMAD.MOV.U32 R60, RZ, RZ, R45 ;  /* 0x000000ffff3c7224 */ /* 0x000fe200078e002d */
[----:B------:R-:W-:Y:S01]  /*74f0*/  BSSY B1, `(.L_x_511) ;  /* 0x0000036000017945 */ /* 0x000fe20003800000 */
[----:B------:R-:W-:Y:S01]  /*7500*/  VIADD R64, R224, 0x40 ;  /* 0x00000040e0407836 */ /* 0x000fe20000000000 */
[----:B------:R-:W-:Y:S01]  /*7510*/  CS2R R66, SRZ ;  /* 0x0000000000427805 */ /* 0x000fe2000001ff00 */
[----:B------:R-:W-:Y:S01]  /*7520*/  IMAD.MOV.U32 R63, RZ, RZ, R46 ;  /* 0x000000ffff3f7224 */ /* 0x000fe200078e002e */
[----:B------:R-:W-:Y:S01]  /*7530*/  PRMT R149, R61, 0x5410, R60 ;  /* 0x000054103d957816 */ /* 0x000fe2000000003c */
[----:B------:R-:W-:Y:S01]  /*7540*/  IMAD.MOV.U32 R61, RZ, RZ, R48 ;  /* 0x000000ffff3d7224 */ /* 0x000fe200078e0030 */
[----:B------:R-:W-:Y:S02]  /*7550*/  MOV R60, R49 ;  /* 0x00000031003c7202 */ /* 0x000fe40000000f00 */
[----:B------:R-:W-:-:S02]  /*7560*/  CS2R R70, SRZ ;  /* 0x0000000000467805 */ /* 0x000fc4000001ff00 */
[----:B------:R-:W-:Y:S02]  /*7570*/  ISETP.GE.AND P5, PT, R64, R85, PT ;  /* 0x000000554000720c */ /* 0x000fe40003fa6270 */
[----:B------:R-:W-:Y:S02]  /*7580*/  CS2R R64, SRZ ;  /* 0x0000000000407805 */ /* 0x000fe4000001ff00 */
[----:B------:R-:W-:Y:S01]  /*7590*/  PRMT R153, R61, 0x5410, R60 ;  /* 0x000054103d997816 */ /* 0x000fe2000000003c */
[----:B------:R-:W-:Y:S01]  /*75a0*/  IMAD.MOV.U32 R60, RZ, RZ, R53 ;  /* 0x000000ffff3c7224 */ /* 0x000fe200078e0035 */
        /* <DEDUP_REMOVED lines=8> */
[----:B------:R-:W-:Y:S02]  /*7630*/  MOV R60, R59 ;  /* 0x0000003b003c7202 */ /* 0x000fe40000000f00 */
[----:B------:R-:W-:Y:S02]  /*7640*/  CS2R R72, SRZ ;  /* 0x0000000000487805 */ /* 0x000fe4000001ff00 */
[----:B------:R-:W-:Y:S01]  /*7650*/  PRMT R152, R63, 0x5410, R62 ;  /* 0x000054103f987816 */ /* 0x000fe2000000003e */
[----:B------:R-:W-:Y:S01]  /*7660*/  IMAD.MOV.U32 R63, RZ, RZ, R54 ;  /* 0x000000ffff3f7224 */ /* 0x000fe200078e0036 */
[----:B------:R-:W-:Y:S01]  /*7670*/  PRMT R154, R61, 0x5410, R60 ;  /* 0x000054103d9a7816 */ /* 0x000fe2000000003c */
[----:B------:R-:W-:Y:S01]  /*7680*/  IMAD.MOV.U32 R62, RZ, RZ, R55 ;  /* 0x000000ffff3e7224 */ /* 0x000fe200078e0037 */
[----:B------:R-:W-:Y:S01]  /*7690*/  MOV R60, R57 ;  /* 0x00000039003c7202 */ /* 0x000fe20000000f00 */
        /* <DEDUP_REMOVED lines=8> */
[----:B------:R-:W-:Y:S02]  /*7720*/  ULDC.64 UR6, c[0x0][0x208] ;  /* 0x0000820000067ab9 */ /* 0x000fe40000000a00 */
[----:B------:R-:W-:Y:S02]  /*7730*/  IADD3.X R11, R4, R105, R11, P0, P6 ;  /* 0x00000069040b7210 */ /* 0x000fe400007ec40b */
        /* <DEDUP_REMOVED lines=9> */
[----:B------:R-:W-:Y:S02]  /*77d0*/  CS2R R60, SRZ ;  /* 0x00000000003c7805 */ /* 0x000fe4000001ff00 */
[----:B------:R-:W-:Y:S02]  /*77e0*/  CS2R R70, SRZ ;  /* 0x0000000000467805 */ /* 0x000fe4000001ff00 */
[----:B------:R-:W-:-:S05]  /*77f0*/  CS2R R68, SRZ ;  /* 0x0000000000447805 */ /* 0x000fca000001ff00 */
[----:B------:R0:W5:Y:S04]  /*7800*/  @!P0 LDG.E.128 R64, desc[UR6][R14.64] ;  /* 0x000000060e408981 */ /* 0x000168000c1e1d00 */
[----:B------:R0:W5:Y:S01]  /*7810*/  @!P0 LDG.E.128 R72, desc[UR6][R12.64] ;  /* 0x000000060c488981 */ /* 0x000162000c1e1d00 */
[----:B------:R-:W-:-:S13]  /*7820*/  ISETP.GE.AND P0, PT, R214, R110, PT ;  /* 0x0000006ed600720c */ /* 0x000fda0003f06270 */
[----:B------:R0:W5:Y:S04]  /*7830*/  @!P0 LDG.E.128 R60, desc[UR6][R14.64+0x80] ;  /* 0x000080060e3c8981 */ /* 0x000168000c1e1d00 */
[----:B------:R0:W5:Y:S02]  /*7840*/  @!P0 LDG.E.128 R68, desc[UR6][R12.64+0x80] ;  /* 0x000080060c448981 */ /* 0x000164000c1e1d00 */
.L_x_512:
[----:B------:R-:W-:Y:S05]  /*7850*/  BSYNC B1 ;  /* 0x0000000000017941 */ /* 0x000fea0003800000 */
.L_x_511:
[----:B0----5:R-:W-:Y:S01]  /*7860*/  IMAD.MOV.U32 R12, RZ, RZ, R62 ;  /* 0x000000ffff0c7224 */ /* 0x021fe200078e003e */
[----:B------:R-:W-:Y:S01]  /*7870*/  ULOP3.LUT UR4, UR60, 0x1, URZ, 0xfc, !UPT ;  /* 0x000000013c047892 */ /* 0x000fe2000f8efc3f */
[----:B------:R-:W-:-:S03]  /*7880*/  IMAD.MOV.U32 R11, RZ, RZ, R63 ;  /* 0x000000ffff0b7224 */ /* 0x000fc600078e003f */
[----:B------:R-:W-:Y:S02]  /*7890*/  UISETP.NE.AND UP0, UPT, UR4, 0x3, UPT ;  /* 0x000000030400788c */ /* 0x000fe4000bf05270 */
        /* <DEDUP_REMOVED lines=10> */
[----:B------:R-:W-:Y:S01]  /*7940*/  PRMT R145, R12, 0x5410, R11 ;  /* 0x000054100c917816 */ /* 0x000fe2000000000b */
[----:B------:R-:W-:Y:S01]  /*7950*/  IMAD.MOV.U32 R11, RZ, RZ, R71 ;  /* 0x000000ffff0b7224 */ /* 0x000fe200078e0047 */
[----:B------:R-:W-:-:S04]  /*7960*/  MOV R12, R70 ;  /* 0x00000046000c7202 */ /* 0x000fc80000000f00 */
        /* <DEDUP_REMOVED lines=13> */
[----:B------:R-:W-:Y:S06]  /*7a40*/  @!P0 BRA `(.L_x_513) ;  /* 0x0000000000048947 */ /* 0x000fec0003800000 */
[----:B------:R-:W-:Y:S01]  /*7a50*/  BPT.TRAP 0x1 ;  /* 0x000000040000795c */ /* 0x000fe20000300000 */
.L_x_513:
[----:B------:R-:W-:Y:S01]  /*7a60*/  IMAD R86, R213, 0x8, R23 ;  /* 0x00000008d5567824 */ /* 0x000fe200078e0217 */
[----:B------:R-:W-:Y:S01]  /*7a70*/  SHF.L.U32 R87, R225, 0x1f, RZ ;  /* 0x0000001fe1577819 */ /* 0x000fe200000006ff */
[----:B------:R-:W-:Y:S03]  /*7a80*/  BSSY B1, `(.L_x_514) ;  /* 0x0000003000017945 */ /* 0x000fe60003800000 */
[----:B------:R-:W0:Y:S02]  /*7a90*/  SYNCS.PHASECHK.TRANS64.TRYWAIT P6, [R86+URZ+0x38890], R87 ;  /* 0x03889057560075a7 */ /* 0x000e2400080c017f */
[----:B0-----:R-:W-:Y:S05]  /*7aa0*/  @!P6 BRA `(.L_x_515) ;  /* 0x0000023400c0e947 */ /* 0x001fea0003800000 */
.L_x_823:
[----:B------:R-:W-:Y:S05]  /*7ab0*/  BSYNC B1 ;  /* 0x0000000000017941 */ /* 0x000fea0003800000 */
.L_x_514:
[----:B------:R-:W1:Y:S01]  /*7ac0*/  LDC R128, c[0x0][0x2f4] ;  /* 0x0000bd00ff807b82 */ /* 0x000e620000000800 */
[----:B------:R-:W-:Y:S01]  /*7ad0*/  UMOV UR4, 0xffffffff ;  /* 0xffffffff00047882 */ /* 0x000fe20000000000 */
[----:B-1----:R-:W-:Y:S02]  /*7ae0*/  IADD3 R131, -R111, R128, RZ ;  /* 0x000000806f837210 */ /* 0x002fe40007ffe1ff */
[----:B------:R-:W-:Y:S05]  /*7af0*/  BRA.DIV UR4, `(.L_x_516) ;  /* 0x0000023604c07947 */ /* 0x000fea000b800000 */
[----:B------:R1:W2:Y:S04]  /*7b00*/  SHFL.IDX PT, R119, R116, RZ, 0x181f ;  /* 0x00181fff74777589 */ /* 0x0002a800000e0000 */
[----:B------:R1:W3:Y:S02]  /*7b10*/  SHFL.IDX PT, R11, R117, RZ, 0x181f ;  /* 0x00181fff750b7589 */ /* 0x0002e400000e0000 */
.L_x_827:
[----:B------:R-:W-:Y:S04]  /*7b20*/  BSSY B1, `(.L_x_517) ;  /* 0x0000101000017945 */ /* 0x000fe80003800000 */
[----:B------:R-:W-:Y:S05]  /*7b30*/  @P3 BRA `(.L_x_518) ;  /* 0x0000000c00fc3947 */ /* 0x000fea0003800000 */
[----:B------:R-:W-:Y:S01]  /*7b40*/  ISETP.NE.AND P3, PT, R0, RZ, PT ;  /* 0x000000ff0000720c */ /* 0x000fe20003f65270 */
[----:B------:R-:W-:Y:S01]  /*7b50*/  BSSY B2, `(.L_x_519) ;  /* 0x000007f000027945 */ /* 0x000fe20003800000 */
[----:B---3--:R-:W-:-:S11]  /*7b60*/  IMAD.MOV.U32 R118, RZ, RZ, R11 ;  /* 0x000000ffff767224 */ /* 0x008fd600078e000b */
[----:B------:R-:W-:Y:S05]  /*7b70*/  @!P3 BRA `(.L_x_520) ;  /* 0x0000000400f0b947 */ /* 0x000fea0003800000 */
[----:B------:R-:W3:Y:S01]  /*7b80*/  LDL R15, [R1+0x5c] ;  /* 0x00005c00010f7983 */ /* 0x000ee20000100800 */
[----:B------:R-:W-:Y:S01]  /*7b90*/  SEL R12, R111, R131, !P2 ;  /* 0x000000836f0c7207 */ /* 0x000fe20005000000 */
[C---:B------:R-:W-:Y:S01]  /*7ba0*/  IMAD.SHL.U32 R80, R224.reuse, 0x40, RZ ;  /* 0x00000040e0507824 */ /* 0x040fe200078e00ff */
[----:B------:R-:W-:Y:S01]  /*7bb0*/  SHF.L.U32 R14, R224, 0x6, RZ ;  /* 0x00000006e00e7819 */ /* 0x000fe200000006ff */
[----:B------:R-:W-:Y:S01]  /*7bc0*/  BSSY B3, `(.L_x_521) ;  /* 0x0000070000037945 */ /* 0x000fe20003800000 */
[----:B------:R-:W-:Y:S02]  /*7bd0*/  SHF.R.S32.HI R13, RZ, 0x1f, R12 ;  /* 0x0000001fff0d7819 */ /* 0x000fe4000001140c */
[----:B------:R-:W-:Y:S02]  /*7be0*/  LOP3.LUT R80, R80, 0x1c0, RZ, 0xc0, !PT ;  /* 0x000001c050507812 */ /* 0x000fe400078ec0ff */
[----:B------:R-:W-:Y:S02]  /*7bf0*/  LEA.HI R13, R13, R12, RZ, 0x4 ;  /* 0x0000000c0d0d7211 */ /* 0x000fe400078f20ff */
[----:B------:R-:W-:-:S02]  /*7c00*/  LOP3.LUT R14, R14, 0x1c0, RZ, 0xc0, !PT ;  /* 0x000001c00e0e7812 */ /* 0x000fc400078ec0ff */
[----:B------:R-:W-:Y:S02]  /*7c10*/  LEA.HI.SX32 R134, R13, R7, 0x1c ;  /* 0x000000070d867211 */ /* 0x000fe400078fe2ff */
[----:B------:R-:W-:Y:S02]  /*7c20*/  SHF.R.U32.HI R14, RZ, 0x3, R14 ;  /* 0x00000003ff0e7819 */ /* 0x000fe4000001160e */
[----:B------:R-:W-:Y:S02]  /*7c30*/  SHF.R.S32.HI R13, RZ, 0x1f, R134 ;  /* 0x0000001fff0d7819 */ /* 0x000fe40000011486 */
[----:B------:R-:W-:Y:S02]  /*7c40*/  ISETP.GE.AND P3, PT, R16, R110, PT ;  /* 0x0000006e1000720c */ /* 0x000fe40003f66270 */
[----:B------:R-:W-:Y:S01]  /*7c50*/  LEA.HI R13, R13, R134, RZ, 0x3 ;  /* 0x000000860d0d7211 */ /* 0x000fe200078f18ff */
[----:B------:R-:W-:-:S03]  /*7c60*/  IMAD.SHL.U32 R134, R134, 0x8, RZ ;  /* 0x0000000886867824 */ /* 0x000fc600078e00ff */
[----:B------:R-:W-:Y:S02]  /*7c70*/  SHF.R.S32.HI R13, RZ, 0x3, R13 ;  /* 0x00000003ff0d7819 */ /* 0x000fe4000001140d */
[----:B------:R-:W-:-:S04]  /*7c80*/  LOP3.LUT R12, R80, 0x38, R134, 0xf8, !PT ;  /* 0x00000038500c7812 */ /* 0x000fc800078ef886 */
[----:B------:R-:W-:Y:S01]  /*7c90*/  LOP3.LUT R12, R12, R14, RZ, 0x3c, !PT ;  /* 0x0000000e0c0c7212 */ /* 0x000fe200078e3cff */
[----:B---3--:R-:W-:-:S04]  /*7ca0*/  IMAD R13, R13, 0x1400, R15 ;  /* 0x000014000d0d7824 */ /* 0x008fc800078e020f */
[----:B------:R-:W-:-:S04]  /*7cb0*/  IMAD.IADD R12, R13, 0x1, R12 ;  /* 0x000000010d0c7824 */ /* 0x000fc800078e020c */
[C---:B------:R-:W-:Y:S02]  /*7cc0*/  IMAD R80, R213.reuse, 0x5000, R12 ;  /* 0x00005000d5507824 */ /* 0x040fe400078e020c */
[----:B------:R-:W-:Y:S02]  /*7cd0*/  IMAD R12, R213, 0x5000, R126 ;  /* 0x00005000d50c7824 */ /* 0x000fe400078e027e */
[----:B------:R-:W-:-:S03]  /*7ce0*/  IMAD R80, R80, 0x2, R23 ;  /* 0x0000000250507824 */ /* 0x000fc600078e0217 */
[----:B------:R-:W-:-:S03]  /*7cf0*/  LEA R12, R12, R23, 0x1 ;  /* 0x000000170c0c7211 */ /* 0x000fc600078e08ff */
[----:B------:R-:W3:Y:S04]  /*7d00*/  LDS.128 R80, [R80+0x24400] ;  /* 0x0244000050507984 */ /* 0x000ee80000000c00 */
[----:B------:R-:W4:Y:S01]  /*7d10*/  LDS.128 R12, [R12+0x24400] ;  /* 0x024400000c0c7984 */ /* 0x000f220000000c00 */
[----:B------:R-:W-:Y:S05]  /*7d20*/  @P3 BRA `(.L_x_522) ;  /* 0x0000000400643947 */ /* 0x000fea0003800000 */
[----:B---3--:R-:W-:Y:S01]  /*7d30*/  IMAD.MOV.U32 R136, RZ, RZ, R81 ;  /* 0x000000ffff887224 */ /* 0x008fe200078e0051 */
[----:B----4-:R-:W-:Y:S01]  /*7d40*/  MOV R135, R13 ;  /* 0x0000000d00877202 */ /* 0x010fe20000000f00 */
[----:B------:R-:W-:Y:S01]  /*7d50*/  HADD2.F32 R138, -RZ, R138.H0_H0 ;  /* 0x2000008aff8a7230 */ /* 0x000fe20000004100 */
[--C-:B------:R-:W-:Y:S01]  /*7d60*/  SHF.R.U64 R32, R32, 0x10, R33.reuse ;  /* 0x0000001020207819 */ /* 0x100fe20000001221 */
[----:B------:R-:W-:Y:S01]  /*7d70*/  HADD2.F32 R137, -RZ, R137.H0_H0 ;  /* 0x20000089ff897230 */ /* 0x000fe20000004100 */
[----:B------:R-:W-:Y:S01]  /*7d80*/  SHF.R.U32.HI R33, RZ, 0x10, R33 ;  /* 0x00000010ff217819 */ /* 0x000fe20000011621 */
[----:B------:R-:W-:Y:S01]  /*7d90*/  HADD2.F32 R13, -RZ, R136.H0_H0 ;  /* 0x20000088ff0d7230 */ /* 0x000fe20000004100 */
[----:B------:R-:W-:Y:S01]  /*7da0*/  SHF.R.U64 R40, R40, 0x10, R41 ;  /* 0x0000001028287819 */ /* 0x000fe20000001229 */
[--C-:B------:R-:W-:Y:S01]  /*7db0*/  HADD2.F32 R139, -RZ, R135.reuse.H0_H0 ;  /* 0x20000087ff8b7230 */ /* 0x100fe20000004100 */
[----:B------:R-:W-:Y:S01]  /*7dc0*/  SHF.R.U64 R34, R34, 0x10, R35 ;  /* 0x0000001022227819 */ /* 0x000fe20000001223 */
[----:B------:R-:W-:-:S02]  /*7dd0*/  HADD2.F32 R135, -RZ, R135.H1_H1 ;  /* 0x30000087ff877230 */ /* 0x000fc40000004100 */
[-C--:B------:R-:W-:Y:S01]  /*7de0*/  FMUL.FTZ R81, R13, R138.reuse ;  /* 0x0000008a0d517220 */ /* 0x080fe20000410000 */
[----:B------:R-:W-:Y:S02]  /*7df0*/  HADD2.F32 R40, -RZ, R40.H0_H0 ;  /* 0x20000028ff287230 */ /* 0x000fe40000004100 */
[C---:B------:R-:W-:Y:S01]  /*7e00*/  FMUL.FTZ R138, R139.reuse, R138 ;  /* 0x0000008a8b8a7220 */ /* 0x040fe20000410000 */
[----:B------:R-:W-:Y:S02]  /*7e10*/  HADD2.F32 R32, -RZ, R32.H0_H0 ;  /* 0x20000020ff207230 */ /* 0x000fe40000004100 */
[-C--:B------:R-:W-:Y:S01]  /*7e20*/  FFMA.FTZ R81, R139, R137.reuse, -R81 ;  /* 0x000000898b517223 */ /* 0x080fe20000010851 */
[----:B------:R-:W-:Y:S02]  /*7e30*/  HADD2.F32 R34, -RZ, R34.H0_H0 ;  /* 0x20000022ff227230 */ /* 0x000fe40000004100 */
[----:B------:R-:W-:Y:S01]  /*7e40*/  FFMA.FTZ R13, R13, R137, R138 ;  /* 0x000000890d0d7223 */ /* 0x000fe2000001008a */
[----:B------:R-:W-:Y:S01]  /*7e50*/  SHF.R.U32.HI R137, RZ, 0x10, R41 ;  /* 0x00000010ff897819 */ /* 0x000fe20000011629 */
[----:B------:R-:W-:-:S02]  /*7e60*/  HADD2.F32 R41, -RZ, R136.H1_H1 ;  /* 0x30000088ff297230 */ /* 0x000fc40000004100 */
[----:B------:R-:W-:Y:S02]  /*7e70*/  HADD2.F32 R136, -RZ, R33.H0_H0 ;  /* 0x20000021ff887230 */ /* 0x000fe40000004100 */
[----:B------:R-:W-:Y:S02]  /*7e80*/  HADD2.F32 R137, -RZ, R137.H0_H0 ;  /* 0x20000089ff897230 */ /* 0x000fe40000004100 */
[----:B------:R-:W-:-:S03]  /*7e90*/  HADD2.F32 R138, -RZ, R163.H0_H0 ;  /* 0x200000a3ff8a7230 */ /* 0x000fc60000004100 */
[-C--:B------:R-:W-:Y:S01]  /*7ea0*/  FMUL.FTZ R33, R41, R137.reuse ;  /* 0x0000008929217220 */ /* 0x080fe20000410000 */
[----:B------:R-:W-:-:S03]  /*7eb0*/  FMUL.FTZ R137, R135, R137 ;  /* 0x0000008987897220 */ /* 0x000fc60000410000 */
[-C--:B------:R-:W-:Y:S01]  /*7ec0*/  FFMA.FTZ R33, R135, R136.reuse, -R33 ;  /* 0x0000008887217223 */ /* 0x080fe20000010821 */
[----:B------:R-:W-:Y:S01]  /*7ed0*/  FFMA.FTZ R41, R41, R136, R137 ;  /* 0x0000008829297223 */ /* 0x000fe20000010089 */
[----:B------:R-:W-:Y:S02]  /*7ee0*/  IMAD.MOV.U32 R136, RZ, RZ, R83 ;  /* 0x000000ffff887224 */ /* 0x000fe400078e0053 */
[----:B------:R-:W-:Y:S01]  /*7ef0*/  IMAD.MOV.U32 R135, RZ, RZ, R15 ;  /* 0x000000ffff877224 */ /* 0x000fe200078e000f */
[----:B------:R-:W-:Y:S01]  /*7f00*/  F2FP.F16.F32.PACK_AB R33, R33, R81 ;  /* 0x000000512121723e */ /* 0x000fe200000000ff */
[----:B------:R-:W-:Y:S01]  /*7f10*/  HADD2.F32 R137, -RZ, R162.H0_H0 ;  /* 0x200000a2ff897230 */ /* 0x000fe20000004100 */
[----:B------:R-:W-:Y:S01]  /*7f20*/  F2FP.F16.F32.PACK_AB R41, R41, R13 ;  /* 0x0000000d2929723e */ /* 0x000fe200000000ff */
[----:B------:R-:W-:Y:S01]  /*7f30*/  HADD2.F32 R83, -RZ, R136.H0_H0 ;  /* 0x20000088ff537230 */ /* 0x000fe20000004100 */
[----:B------:R-:W-:Y:S01]  /*7f40*/  MOV R13, R33 ;  /* 0x00000021000d7202 */ /* 0x000fe20000000f00 */
[----:B------:R-:W-:-:S02]  /*7f50*/  HADD2.F32 R139, -RZ, R135.H0_H0 ;  /* 0x20000087ff8b7230 */ /* 0x000fc40000004100 */
[----:B------:R-:W-:Y:S02]  /*7f60*/  HADD2.F32 R135, -RZ, R135.H1_H1 ;  /* 0x30000087ff877230 */ /* 0x000fe40000004100 */
[-C--:B------:R-:W-:Y:S01]  /*7f70*/  FMUL.FTZ R15, R83, R138.reuse ;  /* 0x0000008a530f7220 */ /* 0x080fe20000410000 */
[----:B------:R-:W-:Y:S02]  /*7f80*/  IMAD.MOV.U32 R81, RZ, RZ, R41 ;  /* 0x000000ffff517224 */ /* 0x000fe400078e0029 */
[C---:B------:R-:W-:Y:S01]  /*7f90*/  FMUL.FTZ R138, R139.reuse, R138 ;  /* 0x0000008a8b8a7220 */ /* 0x040fe20000410000 */
[-C--:B------:R-:W-:Y:S01]  /*7fa0*/  FFMA.FTZ R15, R139, R137.reuse, -R15 ;  /* 0x000000898b0f7223 */ /* 0x080fe2000001080f */
[----:B------:R-:W-:Y:S02]  /*7fb0*/  HADD2.F32 R139, -RZ, R163.H1_H1 ;  /* 0x300000a3ff8b7230 */ /* 0x000fe40000004100 */
[----:B------:R-:W-:Y:S01]  /*7fc0*/  FFMA.FTZ R83, R83, R137, R138 ;  /* 0x0000008953537223 */ /* 0x000fe2000001008a */
[----:B------:R-:W-:-:S02]  /*7fd0*/  SHF.R.U32.HI R137, RZ, 0x10, R35 ;  /* 0x00000010ff897819 */ /* 0x000fc40000011623 */
[--C-:B------:R-:W-:Y:S02]  /*7fe0*/  SHF.R.U64 R35, R42, 0x10, R43.reuse ;  /* 0x000000102a237819 */ /* 0x100fe4000000122b */
[----:B------:R-:W-:Y:S01]  /*7ff0*/  SHF.R.U32.HI R42, RZ, 0x10, R43 ;  /* 0x00000010ff2a7819 */ /* 0x000fe2000001162b */
[----:B------:R-:W-:Y:S02]  /*8000*/  HADD2.F32 R43, -RZ, R136.H1_H1 ;  /* 0x30000088ff2b7230 */ /* 0x000fe40000004100 */
[----:B------:R-:W-:Y:S02]  /*8010*/  HADD2.F32 R137, -RZ, R137.H0_H0 ;  /* 0x20000089ff897230 */ /* 0x000fe40000004100 */
[----:B------:R-:W-:Y:S02]  /*8020*/  HADD2.F32 R136, -RZ, R42.H0_H0 ;  /* 0x2000002aff887230 */ /* 0x000fe40000004100 */
[----:B------:R-:W-:-:S03]  /*8030*/  HADD2.F32 R35, -RZ, R35.H0_H0 ;  /* 0x20000023ff237230 */ /* 0x000fc60000004100 */
[----:B------:R-:W-:-:S04]  /*8040*/  FMUL.FTZ R42, R43, R136 ;  /* 0x000000882b2a7220 */ /* 0x000fc80000410000 */
[CC--:B------:R-:W-:Y:S01]  /*8050*/  FFMA.FTZ R42, R135.reuse, R137.reuse, -R42 ;  /* 0x00000089872a7223 */ /* 0x0c0fe2000001082a */
[----:B------:R-:W-:Y:S01]  /*8060*/  FMUL.FTZ R135, R135, R136 ;  /* 0x0000008887877220 */ /* 0x000fe20000410000 */
[--C-:B------:R-:W-:Y:S02]  /*8070*/  HADD2.F32 R136, -RZ, R80.reuse.H0_H0 ;  /* 0x20000050ff887230 */ /* 0x100fe40000004100 */
[----:B------:R-:W-:Y:S02]  /*8080*/  HADD2.F32 R80, -RZ, R80.H1_H1 ;  /* 0x30000050ff507230 */ /* 0x000fe40000004100 */
[----:B------:R-:W-:Y:S01]  /*8090*/  FFMA.FTZ R43, R43, R137, R135 ;  /* 0x000000892b2b7223 */ /* 0x000fe20000010087 */
[----:B------:R-:W-:Y:S02]  /*80a0*/  HADD2.F32 R135, -RZ, R12.H0_H0 ;  /* 0x2000000cff877230 */ /* 0x000fe40000004100 */
[----:B------:R-:W-:Y:S01]  /*80b0*/  FMUL.FTZ R138, R136, R139 ;  /* 0x0000008b888a7220 */ /* 0x000fe20000410000 */
[----:B------:R-:W-:Y:S01]  /*80c0*/  HADD2.F32 R137, -RZ, R162.H1_H1 ;  /* 0x300000a2ff897230 */ /* 0x000fe20000004100 */
[----:B------:R-:W-:Y:S01]  /*80d0*/  F2FP.F16.F32.PACK_AB R15, R42, R15 ;  /* 0x0000000f2a0f723e */ /* 0x000fe200000000ff */
[----:B------:R-:W-:-:S02]  /*80e0*/  HADD2.F32 R12, -RZ, R12.H1_H1 ;  /* 0x3000000cff0c7230 */ /* 0x000fc40000004100 */
[----:B------:R-:W-:Y:S01]  /*80f0*/  FMUL.FTZ R139, R135, R139 ;  /* 0x0000008b878b7220 */ /* 0x000fe20000410000 */
[----:B------:R-:W-:Y:S01]  /*8100*/  F2FP.F16.F32.PACK_AB R83, R43, R83 ;  /* 0x000000532b53723e */ /* 0x000fe200000000ff */
[-C--:B------:R-:W-:Y:S02]  /*8110*/  FFMA.FTZ R135, R135, R137.reuse, -R138 ;  /* 0x0000008987877223 */ /* 0x080fe4000001088a */
[----:B------:R-:W-:Y:S01]  /*8120*/  FFMA.FTZ R136, R136, R137, R139 ;  /* 0x0000008988887223 */ /* 0x000fe2000001008b */
[-C--:B------:R-:W-:Y:S01]  /*8130*/  FMUL.FTZ R137, R80, R40.reuse ;  /* 0x0000002850897220 */ /* 0x080fe20000410000 */
[C---:B------:R-:W-:Y:S01]  /*8140*/  FMUL.FTZ R40, R12.reuse, R40 ;  /* 0x000000280c287220 */ /* 0x040fe20000410000 */
[----:B------:R-:W-:Y:S02]  /*8150*/  HADD2.F32 R139, -RZ, R161.H1_H1 ;  /* 0x300000a1ff8b7230 */ /* 0x000fe40000004100 */
[-C--:B------:R-:W-:Y:S01]  /*8160*/  FFMA.FTZ R12, R12, R32.reuse, -R137 ;  /* 0x000000200c0c7223 */ /* 0x080fe20000010889 */
[----:B------:R-:W-:Y:S01]  /*8170*/  FFMA.FTZ R32, R80, R32, R40 ;  /* 0x0000002050207223 */ /* 0x000fe20000010028 */
[----:B------:R-:W-:-:S02]  /*8180*/  HADD2.F32 R40, -RZ, R82.H0_H0 ;  /* 0x20000052ff287230 */ /* 0x000fc40000004100 */
[----:B------:R-:W-:Y:S01]  /*8190*/  HADD2.F32 R80, -RZ, R14.H0_H0 ;  /* 0x2000000eff507230 */ /* 0x000fe20000004100 */
[----:B------:R-:W-:Y:S01]  /*81a0*/  F2FP.F16.F32.PACK_AB R12, R12, R135 ;  /* 0x000000870c0c723e */ /* 0x000fe200000000ff */
[----:B------:R-:W-:Y:S02]  /*81b0*/  HADD2.F32 R137, -RZ, R161.H0_H0 ;  /* 0x200000a1ff897230 */ /* 0x000fe40000004100 */
[-C--:B------:R-:W-:Y:S01]  /*81c0*/  FMUL.FTZ R138, R40, R139.reuse ;  /* 0x0000008b288a7220 */ /* 0x080fe20000410000 */
[----:B------:R-:W-:Y:S02]  /*81d0*/  HADD2.F32 R82, -RZ, R82.H1_H1 ;  /* 0x30000052ff527230 */ /* 0x000fe40000004100 */
[C---:B------:R-:W-:Y:S01]  /*81e0*/  FMUL.FTZ R139, R80.reuse, R139 ;  /* 0x0000008b508b7220 */ /* 0x040fe20000410000 */
[----:B------:R-:W-:Y:S02]  /*81f0*/  HADD2.F32 R14, -RZ, R14.H1_H1 ;  /* 0x3000000eff0e7230 */ /* 0x000fe40000004100 */
[-C--:B------:R-:W-:Y:S01]  /*8200*/  FFMA.FTZ R138, R80, R137.reuse, -R138 ;  /* 0x00000089508a7223 */ /* 0x080fe2000001088a */
[----:B------:R-:W-:Y:S01]  /*8210*/  F2FP.F16.F32.PACK_AB R32, R32, R136 ;  /* 0x000000882020723e */ /* 0x000fe200000000ff */
[----:B------:R-:W-:Y:S01]  /*8220*/  FFMA.FTZ R139, R40, R137, R139 ;  /* 0x00000089288b7223 */ /* 0x000fe2000001008b */
[-C--:B------:R-:W-:Y:S01]  /*8230*/  FMUL.FTZ R40, R82, R35.reuse ;  /* 0x0000002352287220 */ /* 0x080fe20000410000 */
[----:B------:R-:W-:-:S02]  /*8240*/  FMUL.FTZ R35, R14, R35 ;  /* 0x000000230e237220 */ /* 0x000fc40000410000 */
[----:B------:R-:W-:Y:S02]  /*8250*/  IMAD.MOV.U32 R80, RZ, RZ, R32 ;  /* 0x000000ffff507224 */ /* 0x000fe400078e0020 */
[-C--:B------:R-:W-:Y:S01]  /*8260*/  FFMA.FTZ R40, R14, R34.reuse, -R40 ;  /* 0x000000220e287223 */ /* 0x080fe20000010828 */
[----:B------:R-:W-:-:S04]  /*8270*/  FFMA.FTZ R35, R82, R34, R35 ;  /* 0x0000002252237223 */ /* 0x000fc80000010023 */
[----:B------:R-:W-:Y:S02]  /*8280*/  F2FP.F16.F32.PACK_AB R40, R40, R138 ;  /* 0x0000008a2828723e */ /* 0x000fe400000000ff */
[----:B------:R-:W-:Y:S02]  /*8290*/  F2FP.F16.F32.PACK_AB R35, R35, R139 ;  /* 0x0000008b2323723e */ /* 0x000fe400000000ff */
[----:B------:R-:W-:-:S03]  /*82a0*/  MOV R14, R40 ;  /* 0x00000028000e7202 */ /* 0x000fc60000000f00 */
[----:B------:R-:W-:-:S07]  /*82b0*/  IMAD.MOV.U32 R82, RZ, RZ, R35 ;  /* 0x000000ffff527224 */ /* 0x000fce00078e0023 */
.L_x_522:
[----:B------:R-:W-:Y:S05]  /*82c0*/  BSYNC B3 ;  /* 0x0000000000037941 */ /* 0x000fea0003800000 */
.L_x_521:
[----:B------:R-:W-:Y:S01]  /*82d0*/  LEA R32, P3, R8, R11, 0x1 ;  /* 0x0000000b08207211 */ /* 0x000fe200078608ff */
[----:B------:R-:W-:-:S03]  /*82e0*/  ULDC.64 UR4, c[0x0][0x208] ;  /* 0x0000820000047ab9 */ /* 0x000fc60000000a00 */
[----:B--2---:R-:W-:Y:S02]  /*82f0*/  LEA.HI.X R33, R8, R119, R26, 0x1, P3 ;  /* 0x0000007708217211 */ /* 0x004fe400018f0c1a */
[----:B------:R-:W-:-:S03]  /*8300*/  ISETP.GE.AND P3, PT, R134, R128, PT ;  /* 0x000000808600720c */ /* 0x000fc60003f66270 */
[----:B----4-:R2:W-:Y:S10]  /*8310*/  ST.E.128 desc[UR4][R32.64], R12 ;  /* 0x0000000c20007985 */ /* 0x0105f4000c101d04 */
[----:B--2---:R-:W-:-:S05]  /*8320*/  @!P3 IMAD.WIDE R12, R134, 0x2, R118 ;  /* 0x00000002860cb825 */ /* 0x004fca00078e0276 */
[----:B---3--:R3:W-:Y:S02]  /*8330*/  @!P3 ST.E.128 desc[UR4][R12.64], R80 ;  /* 0x000000500c00b985 */ /* 0x0087e4000c101d04 */
.L_x_520:
[----:B------:R-:W-:Y:S05]  /*8340*/  BSYNC B2 ;  /* 0x0000000000027941 */ /* 0x000fea0003800000 */
.L_x_519:
[----:B------:R-:W-:-:S13]  /*8350*/  ISETP.NE.AND P3, PT, R20, RZ, PT ;  /* 0x000000ff1400720c */ /* 0x000fda0003f65270 */
[----:B------:R-:W-:Y:S05]  /*8360*/  @!P3 BRA `(.L_x_518) ;  /* 0x0000000400f0b947 */ /* 0x000fea0003800000 */
[----:B------:R-:W4:Y:S01]  /*8370*/  LDL R15, [R1+0x5c] ;  /* 0x00005c00010f7983 */ /* 0x000f220000100800 */
[----:B---3--:R-:W-:Y:S01]  /*8380*/  SEL R12, R111, R131, !P1 ;  /* 0x000000836f0c7207 */ /* 0x008fe20004800000 */
        /* <DEDUP_REMOVED lines=16> */
[----:B----4-:R-:W-:-:S04]  /*8490*/  IMAD R13, R13, 0x1400, R15 ;  /* 0x000014000d0d7824 */ /* 0x010fc800078e020f */
        /* <DEDUP_REMOVED lines=10> */
[--C-:B------:R-:W-:Y:S01]  /*8540*/  HADD2.F32 R43, -RZ, R160.reuse.H1_H1 ;  /* 0x300000a0ff2b7230 */ /* 0x100fe20000004100 */
[--C-:B------:R-:W-:Y:S01]  /*8550*/  SHF.R.U64 R28, R28, 0x10, R29.reuse ;  /* 0x000000101c1c7819 */ /* 0x100fe2000000121d */
[----:B------:R-:W-:Y:S01]  /*8560*/  HADD2.F32 R80, -RZ, R160.H0_H0 ;  /* 0x200000a0ff507230 */ /* 0x000fe20000004100 */
[----:B------:R-:W-:Y:S01]  /*8570*/  SHF.R.U32.HI R29, RZ, 0x10, R29 ;  /* 0x00000010ff1d7819 */ /* 0x000fe2000001161d */
[--C-:B------:R-:W-:Y:S01]  /*8580*/  HADD2.F32 R13, -RZ, R42.reuse.H0_H0 ;  /* 0x2000002aff0d7230 */ /* 0x100fe20000004100 */
[----:B------:R-:W-:Y:S01]  /*8590*/  SHF.R.U64 R30, R30, 0x10, R31 ;  /* 0x000000101e1e7819 */ /* 0x000fe2000000121f */
[----:B------:R-:W-:Y:S02]  /*85a0*/  HADD2.F32 R81, -RZ, R41.H0_H0 ;  /* 0x20000029ff517230 */ /* 0x000fe40000004100 */
        /* <DEDUP_REMOVED lines=8> */
[--C-:B------:R-:W-:Y:S01]  /*8630*/  SHF.R.U32.HI R43, RZ, 0x10, R37.reuse ;  /* 0x00000010ff2b7819 */ /* 0x100fe20000011625 */
[----:B------:R-:W-:Y:S01]  /*8640*/  HADD2.F32 R80, -RZ, R159.H1_H1 ;  /* 0x3000009fff507230 */ /* 0x000fe20000004100 */
[----:B------:R-:W-:Y:S01]  /*8650*/  SHF.R.U64 R37, R36, 0x10, R37 ;  /* 0x0000001024257819 */ /* 0x000fe20000001225 */
[----:B------:R-:W-:-:S02]  /*8660*/  HADD2.F32 R36, -RZ, R41.H1_H1 ;  /* 0x30000029ff247230 */ /* 0x000fc40000004100 */
[----:B------:R-:W-:Y:S02]  /*8670*/  HADD2.F32 R43, -RZ, R43.H0_H0 ;  /* 0x2000002bff2b7230 */ /* 0x000fe40000004100 */
[----:B------:R-:W-:-:S03]  /*8680*/  HADD2.F32 R37, -RZ, R37.H0_H0 ;  /* 0x20000025ff257230 */ /* 0x000fc60000004100 */
[-C--:B------:R-:W-:Y:S01]  /*8690*/  FMUL.FTZ R41, R42, R43.reuse ;  /* 0x0000002b2a297220 */ /* 0x080fe20000410000 */
[----:B------:R-:W-:-:S03]  /*86a0*/  FMUL.FTZ R43, R36, R43 ;  /* 0x0000002b242b7220 */ /* 0x000fc60000410000 */
[-C--:B------:R-:W-:Y:S01]  /*86b0*/  FFMA.FTZ R36, R36, R29.reuse, -R41 ;  /* 0x0000001d24247223 */ /* 0x080fe20000010829 */
[----:B------:R-:W-:Y:S02]  /*86c0*/  HADD2.F32 R41, -RZ, R35.H0_H0 ;  /* 0x20000023ff297230 */ /* 0x000fe40000004100 */
[----:B------:R-:W-:Y:S01]  /*86d0*/  FFMA.FTZ R29, R42, R29, R43 ;  /* 0x0000001d2a1d7223 */ /* 0x000fe2000001002b */
[----:B------:R-:W-:Y:S02]  /*86e0*/  HADD2.F32 R42, -RZ, R159.H0_H0 ;  /* 0x2000009fff2a7230 */ /* 0x000fe40000004100 */
[----:B------:R-:W-:Y:S02]  /*86f0*/  HADD2.F32 R43, -RZ, R15.H0_H0 ;  /* 0x2000000fff2b7230 */ /* 0x000fe40000004100 */
[----:B------:R-:W-:Y:S01]  /*8700*/  FMUL.FTZ R81, R41, R80 ;  /* 0x0000005029517220 */ /* 0x000fe20000410000 */
[----:B------:R-:W-:Y:S01]  /*8710*/  HADD2.F32 R35, -RZ, R35.H1_H1 ;  /* 0x30000023ff237230 */ /* 0x000fe20000004100 */
[----:B------:R-:W-:Y:S01]  /*8720*/  F2FP.F16.F32.PACK_AB R33, R36, R33 ;  /* 0x000000212421723e */ /* 0x000fe200000000ff */
[----:B------:R-:W-:-:S02]  /*8730*/  HADD2.F32 R15, -RZ, R15.H1_H1 ;  /* 0x3000000fff0f7230 */ /* 0x000fc40000004100 */
[C---:B------:R-:W-:Y:S01]  /*8740*/  FFMA.FTZ R81, R43.reuse, R42, -R81 ;  /* 0x0000002a2b517223 */ /* 0x040fe20000010851 */
[----:B------:R-:W-:Y:S01]  /*8750*/  FMUL.FTZ R43, R43, R80 ;  /* 0x000000502b2b7220 */ /* 0x000fe20000410000 */
[----:B------:R-:W-:Y:S01]  /*8760*/  HADD2.F32 R80, -RZ, R157.H1_H1 ;  /* 0x3000009dff507230 */ /* 0x000fe20000004100 */
[----:B------:R-:W-:Y:S01]  /*8770*/  F2FP.F16.F32.PACK_AB R29, R29, R13 ;  /* 0x0000000d1d1d723e */ /* 0x000fe200000000ff */
[----:B------:R-:W-:Y:S02]  /*8780*/  IMAD.MOV.U32 R13, RZ, RZ, R33 ;  /* 0x000000ffff0d7224 */ /* 0x000fe400078e0021 */
[----:B------:R-:W-:Y:S01]  /*8790*/  FFMA.FTZ R43, R41, R42, R43 ;  /* 0x0000002a292b7223 */ /* 0x000fe2000001002b */
[----:B------:R-:W-:Y:S02]  /*87a0*/  SHF.R.U32.HI R41, RZ, 0x10, R31 ;  /* 0x00000010ff297819 */ /* 0x000fe4000001161f */
[--C-:B------:R-:W-:Y:S02]  /*87b0*/  SHF.R.U64 R31, R38, 0x10, R39.reuse ;  /* 0x00000010261f7819 */ /* 0x100fe40000001227 */
[----:B------:R-:W-:Y:S01]  /*87c0*/  SHF.R.U32.HI R38, RZ, 0x10, R39 ;  /* 0x00000010ff267819 */ /* 0x000fe20000011627 */
[----:B------:R-:W-:Y:S01]  /*87d0*/  HADD2.F32 R41, -RZ, R41.H0_H0 ;  /* 0x20000029ff297230 */ /* 0x000fe20000004100 */
[----:B------:R-:W-:Y:S01]  /*87e0*/  MOV R33, R29 ;  /* 0x0000001d00217202 */ /* 0x000fe20000000f00 */
[----:B------:R-:W-:-:S02]  /*87f0*/  HADD2.F32 R31, -RZ, R31.H0_H0 ;  /* 0x2000001fff1f7230 */ /* 0x000fc40000004100 */
[----:B------:R-:W-:-:S05]  /*8800*/  HADD2.F32 R38, -RZ, R38.H0_H0 ;  /* 0x20000026ff267230 */ /* 0x000fca0000004100 */
[----:B------:R-:W-:-:S04]  /*8810*/  FMUL.FTZ R39, R35, R38 ;  /* 0x0000002623277220 */ /* 0x000fc80000410000 */
[C---:B------:R-:W-:Y:S01]  /*8820*/  FFMA.FTZ R39, R15.reuse, R41, -R39 ;  /* 0x000000290f277223 */ /* 0x040fe20000010827 */
[----:B------:R-:W-:Y:S01]  /*8830*/  FMUL.FTZ R15, R15, R38 ;  /* 0x000000260f0f7220 */ /* 0x000fe20000410000 */
[----:B------:R-:W-:-:S03]  /*8840*/  HADD2.F32 R38, -RZ, R157.H0_H0 ;  /* 0x2000009dff267230 */ /* 0x000fc60000004100 */
[----:B------:R-:W-:Y:S01]  /*8850*/  FFMA.FTZ R15, R35, R41, R15 ;  /* 0x00000029230f7223 */ /* 0x000fe2000001000f */
[----:B------:R-:W-:Y:S01]  /*8860*/  HADD2.F32 R35, -RZ, R32.H0_H0 ;  /* 0x20000020ff237230 */ /* 0x000fe20000004100 */
[----:B------:R-:W-:Y:S01]  /*8870*/  F2FP.F16.F32.PACK_AB R39, R39, R81 ;  /* 0x000000512727723e */ /* 0x000fe200000000ff */
[----:B------:R-:W-:Y:S02]  /*8880*/  HADD2.F32 R41, -RZ, R12.H0_H0 ;  /* 0x2000000cff297230 */ /* 0x000fe40000004100 */
[----:B------:R-:W-:Y:S02]  /*8890*/  HADD2.F32 R32, -RZ, R32.H1_H1 ;  /* 0x30000020ff207230 */ /* 0x000fe40000004100 */
[-C--:B------:R-:W-:Y:S01]  /*88a0*/  FMUL.FTZ R42, R35, R80.reuse ;  /* 0x00000050232a7220 */ /* 0x080fe20000410000 */
[----:B------:R-:W-:Y:S02]  /*88b0*/  HADD2.F32 R12, -RZ, R12.H1_H1 ;  /* 0x3000000cff0c7230 */ /* 0x000fe40000004100 */
[----:B------:R-:W-:Y:S01]  /*88c0*/  FMUL.FTZ R80, R41, R80 ;  /* 0x0000005029507220 */ /* 0x000fe20000410000 */
[----:B------:R-:W-:Y:S01]  /*88d0*/  F2FP.F16.F32.PACK_AB R43, R15, R43 ;  /* 0x0000002b0f2b723e */ /* 0x000fe200000000ff */
[----:B------:R-:W-:Y:S01]  /*88e0*/  FFMA.FTZ R42, R41, R38, -R42 ;  /* 0x00000026292a7223 */ /* 0x000fe2000001082a */
[----:B------:R-:W-:-:S02]  /*88f0*/  HADD2.F32 R41, -RZ, R156.H1_H1 ;  /* 0x3000009cff297230 */ /* 0x000fc40000004100 */
[----:B------:R-:W-:Y:S01]  /*8900*/  FFMA.FTZ R80, R35, R38, R80 ;  /* 0x0000002623507223 */ /* 0x000fe20000010050 */
[-C--:B------:R-:W-:Y:S01]  /*8910*/  FMUL.FTZ R35, R32, R37.reuse ;  /* 0x0000002520237220 */ /* 0x080fe20000410000 */
[C---:B------:R-:W-:Y:S01]  /*8920*/  FMUL.FTZ R37, R12.reuse, R37 ;  /* 0x000000250c257220 */ /* 0x040fe20000410000 */
[----:B------:R-:W-:Y:S02]  /*8930*/  IMAD.MOV.U32 R15, RZ, RZ, R39 ;  /* 0x000000ffff0f7224 */ /* 0x000fe400078e0027 */
[-C--:B------:R-:W-:Y:S01]  /*8940*/  FFMA.FTZ R12, R12, R28.reuse, -R35 ;  /* 0x0000001c0c0c7223 */ /* 0x080fe20000010823 */
[----:B------:R-:W-:Y:S01]  /*8950*/  FFMA.FTZ R28, R32, R28, R37 ;  /* 0x0000001c201c7223 */ /* 0x000fe20000010025 */
[----:B------:R-:W-:Y:S02]  /*8960*/  HADD2.F32 R32, -RZ, R34.H0_H0 ;  /* 0x20000022ff207230 */ /* 0x000fe40000004100 */
[----:B------:R-:W-:Y:S01]  /*8970*/  HADD2.F32 R37, -RZ, R14.H0_H0 ;  /* 0x2000000eff257230 */ /* 0x000fe20000004100 */
[----:B------:R-:W-:Y:S01]  /*8980*/  F2FP.F16.F32.PACK_AB R12, R12, R42 ;  /* 0x0000002a0c0c723e */ /* 0x000fe200000000ff */
[----:B------:R-:W-:-:S02]  /*8990*/  HADD2.F32 R35, -RZ, R156.H0_H0 ;  /* 0x2000009cff237230 */ /* 0x000fc40000004100 */
        /* <DEDUP_REMOVED lines=8> */
[----:B------:R-:W-:Y:S01]  /*8a20*/  FMUL.FTZ R31, R14, R31 ;  /* 0x0000001f0e1f7220 */ /* 0x000fe20000410000 */
[----:B------:R-:W-:-:S02]  /*8a30*/  IMAD.MOV.U32 R35, RZ, RZ, R43 ;  /* 0x000000ffff237224 */ /* 0x000fc400078e002b */
[-C--:B------:R-:W-:Y:S01]  /*8a40*/  FFMA.FTZ R32, R14, R30.reuse, -R32 ;  /* 0x0000001e0e207223 */ /* 0x080fe20000010820 */
[----:B------:R-:W-:-:S04]  /*8a50*/  FFMA.FTZ R31, R34, R30, R31 ;  /* 0x0000001e221f7223 */ /* 0x000fc8000001001f */
[----:B------:R-:W-:Y:S01]  /*8a60*/  F2FP.F16.F32.PACK_AB R38, R32, R38 ;  /* 0x000000262026723e */ /* 0x000fe200000000ff */
[----:B------:R-:W-:Y:S01]  /*8a70*/  IMAD.MOV.U32 R32, RZ, RZ, R28 ;  /* 0x000000ffff207224 */ /* 0x000fe200078e001c */
[----:B------:R-:W-:-:S03]  /*8a80*/  F2FP.F16.F32.PACK_AB R31, R31, R41 ;  /* 0x000000291f1f723e */ /* 0x000fc600000000ff */
[----:B------:R-:W-:Y:S01]  /*8a90*/  IMAD.MOV.U32 R14, RZ, RZ, R38 ;  /* 0x000000ffff0e7224 */ /* 0x000fe200078e0026 */
[----:B------:R-:W-:-:S07]  /*8aa0*/  MOV R34, R31 ;  /* 0x0000001f00227202 */ /* 0x000fce0000000f00 */
.L_x_524:
[----:B------:R-:W-:Y:S05]  /*8ab0*/  BSYNC B2 ;  /* 0x0000000000027941 */ /* 0x000fea0003800000 */
.L_x_523:
[----:B------:R-:W-:Y:S01]  /*8ac0*/  LEA R28, P3, R10, R11, 0x1 ;  /* 0x0000000b0a1c7211 */ /* 0x000fe200078608ff */
[----:B------:R-:W-:-:S03]  /*8ad0*/  ULDC.64 UR4, c[0x0][0x208] ;  /* 0x0000820000047ab9 */ /* 0x000fc60000000a00 */
[----:B--2---:R-:W-:Y:S02]  /*8ae0*/  LEA.HI.X R29, R10, R119, R27, 0x1, P3 ;  /* 0x000000770a1d7211 */ /* 0x004fe400018f0c1b */
[----:B------:R-:W-:-:S03]  /*8af0*/  ISETP.GE.AND P3, PT, R40, R128, PT ;  /* 0x000000802800720c */ /* 0x000fc60003f66270 */
[----:B----4-:R4:W-:Y:S10]  /*8b00*/  ST.E.128 desc[UR4][R28.64], R12 ;  /* 0x0000000c1c007985 */ /* 0x0109f4000c101d04 */
[----:B------:R-:W-:-:S05]  /*8b10*/  @!P3 IMAD.WIDE R118, R40, 0x2, R118 ;  /* 0x000000022876b825 */ /* 0x000fca00078e0276 */
[----:B---3--:R4:W-:Y:S02]  /*8b20*/  @!P3 ST.E.128 desc[UR4][R118.64], R32 ;  /* 0x000000207600b985 */ /* 0x0089e4000c101d04 */
.L_x_518:
[----:B------:R-:W-:Y:S05]  /*8b30*/  BSYNC B1 ;  /* 0x0000000000017941 */ /* 0x000fea0003800000 */
.L_x_517:
[----:B------:R-:W-:-:S03]  /*8b40*/  UMOV UR4, 0xffffffff ;  /* 0xffffffff00047882 */ /* 0x000fc60000000000 */
[----:B------:R-:W-:Y:S05]  /*8b50*/  BRA.DIV UR4, `(.L_x_525) ;  /* 0x0000022604f47947 */ /* 0x000fea000b800000 */
[----:B----4-:R4:W0:Y:S04]  /*8b60*/  SHFL.IDX PT, R33, R116, 0x1, 0x181f ;  /* 0x00381f0074217f89 */ /* 0x01082800000e0000 */
[----:B---3--:R4:W3:Y:S02]  /*8b70*/  SHFL.IDX PT, R11, R117, 0x1, 0x181f ;  /* 0x00381f00750b7f89 */ /* 0x0088e400000e0000 */
.L_x_831:
        /* <DEDUP_REMOVED lines=8> */
[C---:B------:R-:W-:Y:S01]  /*8c00*/  VIADD R14, R224.reuse, 0x20 ;  /* 0x00000020e00e7836 */ /* 0x040fe20000000000 */
[----:B------:R-:W-:Y:S01]  /*8c10*/  IADD3 R28, R224, 0x20, RZ ;  /* 0x00000020e01c7810 */ /* 0x000fe20007ffe0ff */
[----:B------:R-:W-:Y:S01]  /*8c20*/  BSSY B3, `(.L_x_530) ;  /* 0x0000071000037945 */ /* 0x000fe20003800000 */
[----:B------:R-:W-:Y:S01]  /*8c30*/  SHF.R.S32.HI R13, RZ, 0x1f, R12 ;  /* 0x0000001fff0d7819 */ /* 0x000fe2000001140c */
[----:B------:R-:W-:Y:S01]  /*8c40*/  IMAD.SHL.U32 R14, R14, 0x40, RZ ;  /* 0x000000400e0e7824 */ /* 0x000fe200078e00ff */
[----:B------:R-:W-:Y:S01]  /*8c50*/  ISETP.GE.AND P3, PT, R16, R110, PT ;  /* 0x0000006e1000720c */ /* 0x000fe20003f66270 */
[----:B------:R-:W-:Y:S01]  /*8c60*/  IMAD.SHL.U32 R28, R28, 0x40, RZ ;  /* 0x000000401c1c7824 */ /* 0x000fe200078e00ff */
[----:B------:R-:W-:Y:S02]  /*8c70*/  LEA.HI R13, R13, R12, RZ, 0x4 ;  /* 0x0000000c0d0d7211 */ /* 0x000fe400078f20ff */
[----:B------:R-:W-:-:S02]  /*8c80*/  LOP3.LUT R14, R14, 0x1c0, RZ, 0xc0, !PT ;  /* 0x000001c00e0e7812 */ /* 0x000fc400078ec0ff */
[----:B------:R-:W-:Y:S02]  /*8c90*/  LEA.HI.SX32 R36, R13, R7, 0x1c ;  /* 0x000000070d247211 */ /* 0x000fe400078fe2ff */
[----:B------:R-:W-:Y:S02]  /*8ca0*/  LOP3.LUT R28, R28, 0x1c0, RZ, 0xc0, !PT ;  /* 0x000001c01c1c7812 */ /* 0x000fe400078ec0ff */
[----:B------:R-:W-:Y:S02]  /*8cb0*/  SHF.R.S32.HI R13, RZ, 0x1f, R36 ;  /* 0x0000001fff0d7819 */ /* 0x000fe40000011424 */
[----:B------:R-:W-:Y:S02]  /*8cc0*/  SHF.R.U32.HI R14, RZ, 0x3, R14 ;  /* 0x00000003ff0e7819 */ /* 0x000fe4000001160e */
[----:B------:R-:W-:Y:S02]  /*8cd0*/  LEA.HI R13, R13, R36, RZ, 0x3 ;  /* 0x000000240d0d7211 */ /* 0x000fe400078f18ff */
[----:B------:R-:W-:-:S02]  /*8ce0*/  SHF.L.U32 R36, R36, 0x3, RZ ;  /* 0x0000000324247819 */ /* 0x000fc400000006ff */
        /* <DEDUP_REMOVED lines=10> */
[----:B------:R-:W0:Y:S01]  /*8d90*/  LDS.128 R12, [R12+0x24400] ;  /* 0x024400000c0c7984 */ /* 0x000e220000000c00 */
[----:B------:R-:W-:Y:S05]  /*8da0*/  @P3 BRA `(.L_x_531) ;  /* 0x0000000400603947 */ /* 0x000fea0003800000 */
[----:B------:R-:W-:Y:S01]  /*8db0*/  HADD2.F32 R35, -RZ, R155.H1_H1 ;  /* 0x3000009bff237230 */ /* 0x000fe20000004100 */
[----:B------:R-:W-:Y:S01]  /*8dc0*/  SHF.R.U64 R56, R56, 0x10, R57 ;  /* 0x0000001038387819 */ /* 0x000fe20000001239 */
[----:B---3--:R-:W-:Y:S02]  /*8dd0*/  HADD2.F32 R34, -RZ, R29.H0_H0 ;  /* 0x2000001dff227230 */ /* 0x008fe40000004100 */
[----:B0-----:R-:W-:Y:S02]  /*8de0*/  HADD2.F32 R38, -RZ, R13.H0_H0 ;  /* 0x2000000dff267230 */ /* 0x001fe40000004100 */
[----:B------:R-:W-:Y:S02]  /*8df0*/  HADD2.F32 R37, -RZ, R153.H1_H1 ;  /* 0x30000099ff257230 */ /* 0x000fe40000004100 */
[-C--:B------:R-:W-:Y:S01]  /*8e00*/  FMUL.FTZ R39, R34, R35.reuse ;  /* 0x0000002322277220 */ /* 0x080fe20000410000 */
[----:B------:R-:W-:Y:S02]  /*8e10*/  HADD2.F32 R41, -RZ, R15.H0_H0 ;  /* 0x2000000fff297230 */ /* 0x000fe40000004100 */
[----:B------:R-:W-:Y:S01]  /*8e20*/  FMUL.FTZ R35, R38, R35 ;  /* 0x0000002326237220 */ /* 0x000fe20000410000 */
[----:B------:R-:W-:-:S02]  /*8e30*/  HADD2.F32 R40, -RZ, R152.H1_H1 ;  /* 0x30000098ff287230 */ /* 0x000fc40000004100 */
[-C--:B------:R-:W-:Y:S01]  /*8e40*/  FFMA.FTZ R39, R38, R37.reuse, -R39 ;  /* 0x0000002526277223 */ /* 0x080fe20000010827 */
[----:B------:R-:W-:Y:S02]  /*8e50*/  HADD2.F32 R38, -RZ, R29.H1_H1 ;  /* 0x3000001dff267230 */ /* 0x000fe40000004100 */
[----:B------:R-:W-:Y:S01]  /*8e60*/  FFMA.FTZ R34, R34, R37, R35 ;  /* 0x0000002522227223 */ /* 0x000fe20000010023 */
[----:B------:R-:W-:Y:S01]  /*8e70*/  SHF.R.U32.HI R37, RZ, 0x10, R57 ;  /* 0x00000010ff257819 */ /* 0x000fe20000011639 */
[----:B------:R-:W-:Y:S01]  /*8e80*/  HADD2.F32 R29, -RZ, R13.H1_H1 ;  /* 0x3000000dff1d7230 */ /* 0x000fe20000004100 */
[--C-:B------:R-:W-:Y:S01]  /*8e90*/  SHF.R.U64 R35, R48, 0x10, R49.reuse ;  /* 0x0000001030237819 */ /* 0x100fe20000001231 */
[----:B------:R-:W-:Y:S01]  /*8ea0*/  HADD2.F32 R15, -RZ, R15.H1_H1 ;  /* 0x3000000fff0f7230 */ /* 0x000fe20000004100 */
[----:B------:R-:W-:Y:S01]  /*8eb0*/  SHF.R.U32.HI R48, RZ, 0x10, R49 ;  /* 0x00000010ff307819 */ /* 0x000fe20000011631 */
[----:B------:R-:W-:Y:S02]  /*8ec0*/  HADD2.F32 R37, -RZ, R37.H0_H0 ;  /* 0x20000025ff257230 */ /* 0x000fe40000004100 */
[----:B------:R-:W-:-:S02]  /*8ed0*/  HADD2.F32 R155, -RZ, R155.H0_H0 ;  /* 0x2000009bff9b7230 */ /* 0x000fc40000004100 */
[----:B------:R-:W-:Y:S02]  /*8ee0*/  HADD2.F32 R48, -RZ, R48.H0_H0 ;  /* 0x20000030ff307230 */ /* 0x000fe40000004100 */
[CC--:B------:R-:W-:Y:S01]  /*8ef0*/  FMUL.FTZ R13, R38.reuse, R37.reuse ;  /* 0x00000025260d7220 */ /* 0x0c0fe20000410000 */
[C---:B------:R-:W-:Y:S01]  /*8f00*/  FMUL.FTZ R37, R29.reuse, R37 ;  /* 0x000000251d257220 */ /* 0x040fe20000410000 */
[----:B------:R-:W-:Y:S02]  /*8f10*/  HADD2.F32 R43, -RZ, R12.H0_H0 ;  /* 0x2000000cff2b7230 */ /* 0x000fe40000004100 */
[-C--:B------:R-:W-:Y:S01]  /*8f20*/  FFMA.FTZ R29, R29, R48.reuse, -R13 ;  /* 0x000000301d1d7223 */ /* 0x080fe2000001080d */
[----:B------:R-:W-:Y:S01]  /*8f30*/  FFMA.FTZ R13, R38, R48, R37 ;  /* 0x00000030260d7223 */ /* 0x000fe20000010025 */
[----:B------:R-:W-:Y:S02]  /*8f40*/  HADD2.F32 R37, -RZ, R154.H1_H1 ;  /* 0x3000009aff257230 */ /* 0x000fe40000004100 */
[--C-:B------:R-:W-:Y:S01]  /*8f50*/  HADD2.F32 R38, -RZ, R31.reuse.H0_H0 ;  /* 0x2000001fff267230 */ /* 0x100fe20000004100 */
[----:B------:R-:W-:Y:S01]  /*8f60*/  F2FP.F16.F32.PACK_AB R29, R29, R39 ;  /* 0x000000271d1d723e */ /* 0x000fe200000000ff */
[----:B------:R-:W-:Y:S01]  /*8f70*/  HADD2.F32 R31, -RZ, R31.H1_H1 ;  /* 0x3000001fff1f7230 */ /* 0x000fe20000004100 */
[----:B------:R-:W-:Y:S01]  /*8f80*/  F2FP.F16.F32.PACK_AB R34, R13, R34 ;  /* 0x000000220d22723e */ /* 0x000fe200000000ff */
[----:B------:R-:W-:-:S02]  /*8f90*/  HADD2.F32 R153, -RZ, R153.H0_H0 ;  /* 0x20000099ff997230 */ /* 0x000fc40000004100 */
[CC--:B------:R-:W-:Y:S01]  /*8fa0*/  FMUL.FTZ R42, R38.reuse, R37.reuse ;  /* 0x00000025262a7220 */ /* 0x0c0fe20000410000 */
[C---:B------:R-:W-:Y:S01]  /*8fb0*/  FMUL.FTZ R37, R41.reuse, R37 ;  /* 0x0000002529257220 */ /* 0x040fe20000410000 */
[----:B------:R-:W-:Y:S01]  /*8fc0*/  HADD2.F32 R56, -RZ, R56.H0_H0 ;  /* 0x20000038ff387230 */ /* 0x000fe20000004100 */
[----:B------:R-:W-:Y:S01]  /*8fd0*/  MOV R13, R29 ;  /* 0x0000001d000d7202 */ /* 0x000fe20000000f00 */
[-C--:B------:R-:W-:Y:S01]  /*8fe0*/  FFMA.FTZ R42, R41, R40.reuse, -R42 ;  /* 0x00000028292a7223 */ /* 0x080fe2000001082a */
[----:B------:R-:W-:Y:S01]  /*8ff0*/  FFMA.FTZ R37, R38, R40, R37 ;  /* 0x0000002826257223 */ /* 0x000fe20000010025 */
[--C-:B------:R-:W-:Y:S01]  /*9000*/  SHF.R.U64 R40, R58, 0x10, R59.reuse ;  /* 0x000000103a287819 */ /* 0x100fe2000000123b */
[----:B------:R-:W-:Y:S01]  /*9010*/  HADD2.F32 R12, -RZ, R12.H1_H1 ;  /* 0x3000000cff0c7230 */ /* 0x000fe20000004100 */
[----:B------:R-:W-:Y:S01]  /*9020*/  SHF.R.U32.HI R58, RZ, 0x10, R59 ;  /* 0x00000010ff3a7819 */ /* 0x000fe2000001163b */
[----:B------:R-:W-:Y:S01]  /*9030*/  HADD2.F32 R35, -RZ, R35.H0_H0 ;  /* 0x20000023ff237230 */ /* 0x000fe20000004100 */
[--C-:B------:R-:W-:Y:S01]  /*9040*/  SHF.R.U64 R38, R50, 0x10, R51.reuse ;  /* 0x0000001032267819 */ /* 0x100fe20000001233 */
[----:B------:R-:W-:Y:S01]  /*9050*/  HADD2.F32 R154, -RZ, R154.H0_H0 ;  /* 0x2000009aff9a7230 */ /* 0x000fe20000004100 */
[----:B------:R-:W-:Y:S01]  /*9060*/  SHF.R.U32.HI R50, RZ, 0x10, R51 ;  /* 0x00000010ff327819 */ /* 0x000fe20000011633 */
[----:B------:R-:W-:-:S02]  /*9070*/  HADD2.F32 R58, -RZ, R58.H0_H0 ;  /* 0x2000003aff3a7230 */ /* 0x000fc40000004100 */
[----:B------:R-:W-:Y:S02]  /*9080*/  HADD2.F32 R152, -RZ, R152.H0_H0 ;  /* 0x20000098ff987230 */ /* 0x000fe40000004100 */
[----:B------:R-:W-:Y:S02]  /*9090*/  HADD2.F32 R50, -RZ, R50.H0_H0 ;  /* 0x20000032ff327230 */ /* 0x000fe40000004100 */
[----:B------:R-:W-:Y:S01]  /*90a0*/  FMUL.FTZ R41, R31, R58 ;  /* 0x0000003a1f297220 */ /* 0x000fe20000410000 */
[----:B------:R-:W-:Y:S02]  /*90b0*/  HADD2.F32 R40, -RZ, R40.H0_H0 ;  /* 0x20000028ff287230 */ /* 0x000fe40000004100 */
[----:B------:R-:W-:Y:S02]  /*90c0*/  HADD2.F32 R38, -RZ, R38.H0_H0 ;  /* 0x20000026ff267230 */ /* 0x000fe40000004100 */
[C---:B------:R-:W-:Y:S01]  /*90d0*/  FFMA.FTZ R41, R15.reuse, R50, -R41 ;  /* 0x000000320f297223 */ /* 0x040fe20000010829 */
[----:B------:R-:W-:Y:S01]  /*90e0*/  FMUL.FTZ R15, R15, R58 ;  /* 0x0000003a0f0f7220 */ /* 0x000fe20000410000 */
[----:B------:R-:W-:-:S03]  /*90f0*/  IMAD.MOV.U32 R29, RZ, RZ, R34 ;  /* 0x000000ffff1d7224 */ /* 0x000fc600078e0022 */
[----:B------:R-:W-:Y:S01]  /*9100*/  FFMA.FTZ R15, R31, R50, R15 ;  /* 0x000000321f0f7223 */ /* 0x000fe2000001000f */
[--C-:B------:R-:W-:Y:S01]  /*9110*/  HADD2.F32 R31, -RZ, R28.reuse.H0_H0 ;  /* 0x2000001cff1f7230 */ /* 0x100fe20000004100 */
[----:B------:R-:W-:Y:S01]  /*9120*/  F2FP.F16.F32.PACK_AB R41, R41, R42 ;  /* 0x0000002a2929723e */ /* 0x000fe200000000ff */
[----:B------:R-:W-:Y:S02]  /*9130*/  HADD2.F32 R28, -RZ, R28.H1_H1 ;  /* 0x3000001cff1c7230 */ /* 0x000fe40000004100 */
[----:B------:R-:W-:Y:S01]  /*9140*/  F2FP.F16.F32.PACK_AB R37, R15, R37 ;  /* 0x000000250f25723e */ /* 0x000fe200000000ff */
[-C--:B------:R-:W-:Y:S01]  /*9150*/  FMUL.FTZ R48, R31, R155.reuse ;  /* 0x0000009b1f307220 */ /* 0x080fe20000410000 */
[C---:B------:R-:W-:Y:S01]  /*9160*/  FMUL.FTZ R155, R43.reuse, R155 ;  /* 0x0000009b2b9b7220 */ /* 0x040fe20000410000 */
[----:B------:R-:W-:Y:S02]  /*9170*/  IMAD.MOV.U32 R15, RZ, RZ, R41 ;  /* 0x000000ffff0f7224 */ /* 0x000fe400078e0029 */
[-C--:B------:R-:W-:Y:S01]  /*9180*/  FFMA.FTZ R48, R43, R153.reuse, -R48 ;  /* 0x000000992b307223 */ /* 0x080fe20000010830 */
[----:B------:R-:W-:Y:S01]  /*9190*/  FFMA.FTZ R155, R31, R153, R155 ;  /* 0x000000991f9b7223 */ /* 0x000fe2000001009b */
[-C--:B------:R-:W-:Y:S01]  /*91a0*/  FMUL.FTZ R31, R28, R56.reuse ;  /* 0x000000381c1f7220 */ /* 0x080fe20000410000 */
[----:B------:R-:W-:-:S03]  /*91b0*/  FMUL.FTZ R56, R12, R56 ;  /* 0x000000380c387220 */ /* 0x000fc60000410000 */
[-C--:B------:R-:W-:Y:S01]  /*91c0*/  FFMA.FTZ R31, R12, R35.reuse, -R31 ;  /* 0x000000230c1f7223 */ /* 0x080fe2000001081f */
[----:B------:R-:W-:Y:S01]  /*91d0*/  FFMA.FTZ R56, R28, R35, R56 ;  /* 0x000000231c387223 */ /* 0x000fe20000010038 */
[----:B------:R-:W-:Y:S02]  /*91e0*/  HADD2.F32 R12, -RZ, R30.H0_H0 ;  /* 0x2000001eff0c7230 */ /* 0x000fe40000004100 */
[----:B------:R-:W-:Y:S01]  /*91f0*/  HADD2.F32 R28, -RZ, R14.H0_H0 ;  /* 0x2000000eff1c7230 */ /* 0x000fe20000004100 */
[----:B------:R-:W-:Y:S01]  /*9200*/  F2FP.F16.F32.PACK_AB R31, R31, R48 ;  /* 0x000000301f1f723e */ /* 0x000fe200000000ff */
[----:B------:R-:W-:Y:S02]  /*9210*/  HADD2.F32 R30, -RZ, R30.H1_H1 ;  /* 0x3000001eff1e7230 */ /* 0x000fe40000004100 */
[-C--:B------:R-:W-:Y:S01]  /*9220*/  FMUL.FTZ R35, R12, R154.reuse ;  /* 0x0000009a0c237220 */ /* 0x080fe20000410000 */
[----:B------:R-:W-:Y:S02]  /*9230*/  HADD2.F32 R14, -RZ, R14.H1_H1 ;  /* 0x3000000eff0e7230 */ /* 0x000fe40000004100 */
[----:B------:R-:W-:Y:S01]  /*9240*/  FMUL.FTZ R154, R28, R154 ;  /* 0x0000009a1c9a7220 */ /* 0x000fe20000410000 */
[----:B------:R-:W-:Y:S01]  /*9250*/  F2FP.F16.F32.PACK_AB R56, R56, R155 ;  /* 0x0000009b3838723e */ /* 0x000fe200000000ff */
[----:B------:R-:W-:-:S02]  /*9260*/  FFMA.FTZ R35, R28, R152, -R35 ;  /* 0x000000981c237223 */ /* 0x000fc40000010823 */
[----:B------:R-:W-:Y:S01]  /*9270*/  FFMA.FTZ R154, R12, R152, R154 ;  /* 0x000000980c9a7223 */ /* 0x000fe2000001009a */
[-C--:B------:R-:W-:Y:S01]  /*9280*/  FMUL.FTZ R12, R30, R40.reuse ;  /* 0x000000281e0c7220 */ /* 0x080fe20000410000 */
[C---:B------:R-:W-:Y:S01]  /*9290*/  FMUL.FTZ R40, R14.reuse, R40 ;  /* 0x000000280e287220 */ /* 0x040fe20000410000 */
[----:B------:R-:W-:Y:S02]  /*92a0*/  IMAD.MOV.U32 R28, RZ, RZ, R56 ;  /* 0x000000ffff1c7224 */ /* 0x000fe400078e0038 */
[-C--:B------:R-:W-:Y:S01]  /*92b0*/  FFMA.FTZ R12, R14, R38.reuse, -R12 ;  /* 0x000000260e0c7223 */ /* 0x080fe2000001080c */
[----:B------:R-:W-:-:S04]  /*92c0*/  FFMA.FTZ R40, R30, R38, R40 ;  /* 0x000000261e287223 */ /* 0x000fc80000010028 */
[----:B------:R-:W-:Y:S01]  /*92d0*/  F2FP.F16.F32.PACK_AB R35, R12, R35 ;  /* 0x000000230c23723e */ /* 0x000fe200000000ff */
[----:B------:R-:W-:Y:S01]  /*92e0*/  IMAD.MOV.U32 R12, RZ, RZ, R31 ;  /* 0x000000ffff0c7224 */ /* 0x000fe200078e001f */
[----:B------:R-:W-:Y:S02]  /*92f0*/  F2FP.F16.F32.PACK_AB R40, R40, R154 ;  /* 0x0000009a2828723e */ /* 0x000fe400000000ff */
[----:B------:R-:W-:Y:S02]  /*9300*/  MOV R14, R35 ;  /* 0x00000023000e7202 */ /* 0x000fe40000000f00 */
[----:B------:R-:W-:Y:S01]  /*9310*/  MOV R31, R37 ;  /* 0x00000025001f7202 */ /* 0x000fe20000000f00 */
[----:B------:R-:W-:-:S07]  /*9320*/  IMAD.MOV.U32 R30, RZ, RZ, R40 ;  /* 0x000000ffff1e7224 */ /* 0x000fce00078e0028 */
.L_x_531:
[----:B------:R-:W-:Y:S05]  /*9330*/  BSYNC B3 ;  /* 0x0000000000037941 */ /* 0x000fea0003800000 */
.L_x_530:
[----:B------:R-:W-:Y:S01]  /*9340*/  LEA R34, P3, R8, R11, 0x1 ;  /* 0x0000000b08227211 */ /* 0x000fe200078608ff */
[----:B------:R-:W-:-:S03]  /*9350*/  ULDC.64 UR4, c[0x0][0x208] ;  /* 0x0000820000047ab9 */ /* 0x000fc60000000a00 */
[----:B0-----:R-:W-:Y:S02]  /*9360*/  LEA.HI.X R35, R8, R33, R26, 0x1, P3 ;  /* 0x0000002108237211 */ /* 0x001fe400018f0c1a */
[----:B------:R-:W-:-:S03]  /*9370*/  ISETP.GE.AND P3, PT, R36, R128, PT ;  /* 0x000000802400720c */ /* 0x000fc60003f66270 */
[----:B------:R0:W-:Y:S10]  /*9380*/  ST.E.128 desc[UR4][R34.64], R12 ;  /* 0x0000000c22007985 */ /* 0x0001f4000c101d04 */
[----:B0-----:R-:W-:-:S05]  /*9390*/  @!P3 IMAD.WIDE R12, R36, 0x2, R32 ;  /* 0x00000002240cb825 */ /* 0x001fca00078e0220 */
[----:B---3--:R3:W-:Y:S02]  /*93a0*/  @!P3 ST.E.128 desc[UR4][R12.64], R28 ;  /* 0x0000001c0c00b985 */ /* 0x0087e4000c101d04 */
.L_x_529:
[----:B------:R-:W-:Y:S05]  /*93b0*/  BSYNC B2 ;  /* 0x0000000000027941 */ /* 0x000fea0003800000 */
.L_x_528:
[----:B------:R-:W-:-:S13]  /*93c0*/  ISETP.NE.AND P3, PT, R20, RZ, PT ;  /* 0x000000ff1400720c */ /* 0x000fda0003f65270 */
[----:B------:R-:W-:Y:S05]  /*93d0*/  @!P3 BRA `(.L_x_527) ;  /* 0x0000000400f4b947 */ /* 0x000fea0003800000 */
[----:B------:R-:W5:Y:S01]  /*93e0*/  LDL R15, [R1+0x58] ;  /* 0x00005800010f7983 */ /* 0x000f620000100800 */
[----:B---3--:R-:W-:Y:S01]  /*93f0*/  SEL R12, R111, R131, !P1 ;  /* 0x000000836f0c7207 */ /* 0x008fe20004800000 */
[----:B------:R-:W-:Y:S01]  /*9400*/  VIADD R14, R224, 0x20 ;  /* 0x00000020e00e7836 */ /* 0x000fe20000000000 */
[----:B------:R-:W-:Y:S01]  /*9410*/  ISETP.GE.AND P3, PT, R214, R110, PT ;  /* 0x0000006ed600720c */ /* 0x000fe20003f66270 */
[----:B------:R-:W-:Y:S01]  /*9420*/  VIADD R28, R224, 0x20 ;  /* 0x00000020e01c7836 */ /* 0x000fe20000000000 */
[----:B------:R-:W-:Y:S01]  /*9430*/  SHF.R.S32.HI R13, RZ, 0x1f, R12 ;  /* 0x0000001fff0d7819 */ /* 0x000fe2000001140c */
[----:B------:R-:W-:Y:S01]  /*9440*/  BSSY B2, `(.L_x_532) ;  /* 0x000006f000027945 */ /* 0x000fe20003800000 */
[----:B------:R-:W-:Y:S01]  /*9450*/  SHF.L.U32 R14, R14, 0x6, RZ ;  /* 0x000000060e0e7819 */ /* 0x000fe200000006ff */
[----:B------:R-:W-:Y:S01]  /*9460*/  IMAD.SHL.U32 R28, R28, 0x40, RZ ;  /* 0x000000401c1c7824 */ /* 0x000fe200078e00ff */
[----:B------:R-:W-:Y:S02]  /*9470*/  LEA.HI R13, R13, R12, RZ, 0x4 ;  /* 0x0000000c0d0d7211 */ /* 0x000fe400078f20ff */
[----:B------:R-:W-:-:S02]  /*9480*/  LOP3.LUT R14, R14, 0x1c0, RZ, 0xc0, !PT ;  /* 0x000001c00e0e7812 */ /* 0x000fc400078ec0ff */
[----:B------:R-:W-:Y:S02]  /*9490*/  LEA.HI.SX32 R36, R13, R9, 0x1c ;  /* 0x000000090d247211 */ /* 0x000fe400078fe2ff */
[----:B------:R-:W-:Y:S02]  /*94a0*/  LOP3.LUT R28, R28, 0x1c0, RZ, 0xc0, !PT ;  /* 0x000001c01c1c7812 */ /* 0x000fe400078ec0ff */
[----:B------:R-:W-:Y:S02]  /*94b0*/  SHF.R.S32.HI R13, RZ, 0x1f, R36 ;  /* 0x0000001fff0d7819 */ /* 0x000fe40000011424 */
[----:B------:R-:W-:Y:S02]  /*94c0*/  SHF.R.U32.HI R14, RZ, 0x3, R14 ;  /* 0x00000003ff0e7819 */ /* 0x000fe4000001160e */
[----:B------:R-:W-:Y:S01]  /*94d0*/  LEA.HI R13, R13, R36, RZ, 0x3 ;  /* 0x000000240d0d7211 */ /* 0x000fe200078f18ff */
[----:B------:R-:W-:-:S03]  /*94e0*/  IMAD.SHL.U32 R36, R36, 0x8, RZ ;  /* 0x0000000824247824 */ /* 0x000fc600078e00ff */
[----:B------:R-:W-:Y:S02]  /*94f0*/  SHF.R.S32.HI R13, RZ, 0x3, R13 ;  /* 0x00000003ff0d7819 */ /* 0x000fe4000001140d */
[----:B------:R-:W-:-:S04]  /*9500*/  LOP3.LUT R12, R28, 0x38, R36, 0xf8, !PT ;  /* 0x000000381c0c7812 */ /* 0x000fc800078ef824 */
[----:B------:R-:W-:Y:S01]  /*9510*/  LOP3.LUT R12, R12, R14, RZ, 0x3c, !PT ;  /* 0x0000000e0c0c7212 */ /* 0x000fe200078e3cff */
[----:B-----5:R-:W-:-:S05]  /*9520*/  IMAD R13, R13, 0x1400, R15 ;  /* 0x000014000d0d7824 */ /* 0x020fca00078e020f */
[----:B------:R-:W-:-:S05]  /*9530*/  IADD3 R12, R13, R12, RZ ;  /* 0x0000000c0d0c7210 */ /* 0x000fca0007ffe0ff */
[C---:B------:R-:W-:Y:S02]  /*9540*/  IMAD R28, R213.reuse, 0x5000, R12 ;  /* 0x00005000d51c7824 */ /* 0x040fe400078e020c */
[----:B------:R-:W-:Y:S02]  /*9550*/  IMAD R12, R213, 0x5000, R123 ;  /* 0x00005000d50c7824 */ /* 0x000fe400078e027b */
[--C-:B------:R-:W-:Y:S02]  /*9560*/  IMAD R28, R28, 0x2, R23.reuse ;  /* 0x000000021c1c7824 */ /* 0x100fe400078e0217 */
[----:B------:R-:W-:-:S04]  /*9570*/  IMAD R12, R12, 0x2, R23 ;  /* 0x000000020c0c7824 */ /* 0x000fc800078e0217 */
        /* <DEDUP_REMOVED lines=36> */
[----:B------:R-:W-:Y:S02]  /*97c0*/  HADD2.F32 R52, -RZ, R52.H0_H0 ;  /* 0x20000034ff347230 */ /* 0x000fe40000004100 */
        /* <DEDUP_REMOVED lines=17> */
[----:B------:R-:W-:Y:S01]  /*98e0*/  IMAD.MOV.U32 R13, RZ, RZ, R29 ;  /* 0x000000ffff0d7224 */ /* 0x000fe200078e001d */
[----:B------:R-:W-:-:S02]  /*98f0*/  MOV R29, R34 ;  /* 0x00000022001d7202 */ /* 0x000fc40000000f00 */
        /* <DEDUP_REMOVED lines=29> */
[----:B------:R-:W-:Y:S02]  /*9ad0*/  F2FP.F16.F32.PACK_AB R35, R12, R35 ;  /* 0x000000230c23723e */ /* 0x000fe400000000ff */
[----:B------:R-:W-:Y:S02]  /*9ae0*/  F2FP.F16.F32.PACK_AB R40, R40, R150 ;  /* 0x000000962828723e */ /* 0x000fe400000000ff */
[----:B------:R-:W-:Y:S01]  /*9af0*/  MOV R12, R31 ;  /* 0x0000001f000c7202 */ /* 0x000fe20000000f00 */
[----:B------:R-:W-:Y:S01]  /*9b00*/  IMAD.MOV.U32 R14, RZ, RZ, R35 ;  /* 0x000000ffff0e7224 */ /* 0x000fe200078e0023 */
[----:B------:R-:W-:Y:S01]  /*9b10*/  MOV R30, R40 ;  /* 0x00000028001e7202 */ /* 0x000fe20000000f00 */
[----:B------:R-:W-:-:S07]  /*9b20*/  IMAD.MOV.U32 R31, RZ, RZ, R37 ;  /* 0x000000ffff1f7224 */ /* 0x000fce00078e0025 */
.L_x_533:
[----:B------:R-:W-:Y:S05]  /*9b30*/  BSYNC B2 ;  /* 0x0000000000027941 */ /* 0x000fea0003800000 */
.L_x_532:
[----:B------:R-:W-:Y:S01]  /*9b40*/  LEA R34, P3, R10, R11, 0x1 ;  /* 0x0000000b0a227211 */ /* 0x000fe200078608ff */
[----:B------:R-:W-:-:S03]  /*9b50*/  ULDC.64 UR4, c[0x0][0x208] ;  /* 0x0000820000047ab9 */ /* 0x000fc60000000a00 */
[----:B0-----:R-:W-:Y:S02]  /*9b60*/  LEA.HI.X R35, R10, R33, R27, 0x1, P3 ;  /* 0x000000210a237211 */ /* 0x001fe400018f0c1b */
[----:B------:R-:W-:-:S03]  /*9b70*/  ISETP.GE.AND P3, PT, R36, R128, PT ;  /* 0x000000802400720c */ /* 0x000fc60003f66270 */
[----:B------:R0:W-:Y:S10]  /*9b80*/  ST.E.128 desc[UR4][R34.64], R12 ;  /* 0x0000000c22007985 */ /* 0x0001f4000c101d04 */
[----:B------:R-:W-:-:S05]  /*9b90*/  @!P3 IMAD.WIDE R32, R36, 0x2, R32 ;  /* 0x000000022420b825 */ /* 0x000fca00078e0220 */
[----:B---3--:R0:W-:Y:S02]  /*9ba0*/  @!P3 ST.E.128 desc[UR4][R32.64], R28 ;  /* 0x0000001c2000b985 */ /* 0x0081e4000c101d04 */
.L_x_527:
[----:B------:R-:W-:Y:S05]  /*9bb0*/  BSYNC B1 ;  /* 0x0000000000017941 */ /* 0x000fea0003800000 */
.L_x_526:
[----:B------:R-:W-:-:S03]  /*9bc0*/  UMOV UR4, 0xffffffff ;  /* 0xffffffff00047882 */ /* 0x000fc60000000000 */
[----:B------:R-:W-:Y:S05]  /*9bd0*/  BRA.DIV UR4, `(.L_x_534) ;  /* 0x0000021a04207947 */ /* 0x000fea000b800000 */
[----:B-1--4-:R-:W1:Y:S04]  /*9be0*/  SHFL.IDX PT, R116, R116, 0x2, 0x181f ;  /* 0x00581f0074747f89 */ /* 0x012e6800000e0000 */
[----:B------:R-:W4:Y:S02]  /*9bf0*/  SHFL.IDX PT, R117, R117, 0x2, 0x181f ;  /* 0x00581f0075757f89 */ /* 0x000f2400000e0000 */
.L_x_835:
[----:B------:R-:W-:Y:S05]  /*9c00*/  @P5 BRA `(.L_x_492) ;  /* 0x0000001400e85947 */ /* 0x000fea0003800000 */
[----:B------:R-:W-:Y:S01]  /*9c10*/  ISETP.NE.AND P3, PT, R0, RZ, PT ;  /* 0x000000ff0000720c */ /* 0x000fe20003f65270 */
[----:B------:R-:W-:Y:S01]  /*9c20*/  BSSY B1, `(.L_x_535) ;  /* 0x0000081000017945 */ /* 0x000fe20003800000 */
[----:B0---4-:R-:W-:Y:S01]  /*9c30*/  IMAD.MOV.U32 R32, RZ, RZ, R117 ;  /* 0x000000ffff207224 */ /* 0x011fe200078e0075 */
[----:B-1----:R-:W-:-:S10]  /*9c40*/  MOV R33, R116 ;  /* 0x0000007400217202 */ /* 0x002fd40000000f00 */
[----:B------:R-:W-:Y:S05]  /*9c50*/  @!P3 BRA `(.L_x_536) ;  /* 0x0000000400f4b947 */ /* 0x000fea0003800000 */
[----:B------:R-:W4:Y:S01]  /*9c60*/  LDL R15, [R1+0x54] ;  /* 0x00005400010f7983 */ /* 0x000f220000100800 */
        /* <DEDUP_REMOVED lines=19> */
[----:B----4-:R-:W-:-:S05]  /*9da0*/  IMAD R13, R13, 0x1400, R15 ;  /* 0x000014000d0d7824 */ /* 0x010fca00078e020f */
[----:B------:R-:W-:-:S05]  /*9db0*/  IADD3 R12, R13, R12, RZ ;  /* 0x0000000c0d0c7210 */ /* 0x000fca0007ffe0ff */
[C---:B------:R-:W-:Y:S02]  /*9dc0*/  IMAD R28, R213.reuse, 0x5000, R12 ;  /* 0x00005000d51c7824 */ /* 0x040fe400078e020c */
[----:B------:R-:W-:Y:S02]  /*9dd0*/  IMAD R12, R213, 0x5000, R122 ;  /* 0x00005000d50c7824 */ /* 0x000fe400078e027a */
[--C-:B------:R-:W-:Y:S02]  /*9de0*/  IMAD R28, R28, 0x2, R23.reuse ;  /* 0x000000021c1c7824 */ /* 0x100fe400078e0217 */
[----:B------:R-:W-:-:S04]  /*9df0*/  IMAD R12, R12, 0x2, R23 ;  /* 0x000000020c0c7824 */ /* 0x000fc800078e0217 */
[----:B------:R-:W0:Y:S04]  /*9e00*/  LDS.128 R28, [R28+0x24400] ;  /* 0x024400001c1c7984 */ /* 0x000e280000000c00 */
[----:B------:R-:W1:Y:S01]  /*9e10*/  LDS.128 R12, [R12+0x24400] ;  /* 0x024400000c0c7984 */ /* 0x000e620000000c00 */
[----:B------:R-:W-:Y:S05]  /*9e20*/  @P3 BRA `(.L_x_538) ;  /* 0x0000000400603947 */ /* 0x000fea0003800000 */
[----:B------:R-:W-:Y:S01]  /*9e30*/  HADD2.F32 R35, -RZ, R147.H1_H1 ;  /* 0x30000093ff237230 */ /* 0x000fe20000004100 */
[----:B------:R-:W-:Y:S01]  /*9e40*/  SHF.R.U64 R72, R72, 0x10, R73 ;  /* 0x0000001048487819 */ /* 0x000fe20000001249 */
[----:B0-----:R-:W-:Y:S02]  /*9e50*/  HADD2.F32 R34, -RZ, R29.H0_H0 ;  /* 0x2000001dff227230 */ /* 0x001fe40000004100 */
[----:B-1----:R-:W-:Y:S02]  /*9e60*/  HADD2.F32 R37, -RZ, R13.H0_H0 ;  /* 0x2000000dff257230 */ /* 0x002fe40000004100 */
        /* <DEDUP_REMOVED lines=16> */
[-C--:B------:R-:W-:Y:S01]  /*9f70*/  FMUL.FTZ R13, R37, R36.reuse ;  /* 0x00000024250d7220 */ /* 0x080fe20000410000 */
        /* <DEDUP_REMOVED lines=37> */
[CC--:B------:R-:W-:Y:S01]  /*a1d0*/  FMUL.FTZ R43, R31.reuse, R147.reuse ;  /* 0x000000931f2b7220 */ /* 0x0c0fe20000410000 */
        /* <DEDUP_REMOVED lines=29> */
.L_x_538:
[----:B------:R-:W-:Y:S05]  /*a3b0*/  BSYNC B2 ;  /* 0x0000000000027941 */ /* 0x000fea0003800000 */
.L_x_537:
[----:B------:R-:W-:Y:S01]  /*a3c0*/  ISETP.GE.AND P4, PT, R11, R128, PT ;  /* 0x000000800b00720c */ /* 0x000fe20003f86270 */
[----:B------:R-:W-:Y:S01]  /*a3d0*/  ULDC.64 UR4, c[0x0][0x208] ;  /* 0x0000820000047ab9 */ /* 0x000fe20000000a00 */
[----:B------:R-:W-:-:S04]  /*a3e0*/  LEA R34, P3, R8, R117, 0x1 ;  /* 0x0000007508227211 */ /* 0x000fc800078608ff */
[----:B------:R-:W-:-:S05]  /*a3f0*/  LEA.HI.X R35, R8, R116, R26, 0x1, P3 ;  /* 0x0000007408237211 */ /* 0x000fca00018f0c1a */
[----:B-1----:R1:W-:Y:S02]  /*a400*/  ST.E.128 desc[UR4][R34.64], R12 ;  /* 0x0000000c22007985 */ /* 0x0023e4000c101d04 */
[----:B-1----:R-:W-:-:S05]  /*a410*/  @!P4 IMAD.WIDE R12, R11, 0x2, R32 ;  /* 0x000000020b0cc825 */ /* 0x002fca00078e0220 */
[----:B0-----:R0:W-:Y:S02]  /*a420*/  @!P4 ST.E.128 desc[UR4][R12.64], R28 ;  /* 0x0000001c0c00c985 */ /* 0x0011e4000c101d04 */
.L_x_536:
[----:B------:R-:W-:Y:S05]  /*a430*/  BSYNC B1 ;  /* 0x0000000000017941 */ /* 0x000fea0003800000 */
.L_x_535:
[----:B------:R-:W-:-:S13]  /*a440*/  ISETP.NE.AND P3, PT, R20, RZ, PT ;  /* 0x000000ff1400720c */ /* 0x000fda0003f65270 */
[----:B------:R-:W-:Y:S05]  /*a450*/  @!P3 BRA `(.L_x_492) ;  /* 0x0000000c00d4b947 */ /* 0x000fea0003800000 */
[----:B------:R-:W4:Y:S01]  /*a460*/  LDL R15, [R1+0x54] ;  /* 0x00005400010f7983 */ /* 0x000f220000100800 */
[----:B------:R-:W-:Y:S01]  /*a470*/  SEL R131, R111, R131, !P1 ;  /* 0x000000836f837207 */ /* 0x000fe20004800000 */
[C---:B0--3--:R-:W-:Y:S01]  /*a480*/  VIADD R12, R224.reuse, 0x40 ;  /* 0x00000040e00c7836 */ /* 0x049fe20000000000 */
[----:B------:R-:W-:Y:S01]  /*a490*/  IADD3 R14, R224, 0x40, RZ ;  /* 0x00000040e00e7810 */ /* 0x000fe20007ffe0ff */
[----:B------:R-:W-:Y:S01]  /*a4a0*/  BSSY B1, `(.L_x_539) ;  /* 0x0000070000017945 */ /* 0x000fe20003800000 */
[----:B------:R-:W-:Y:S02]  /*a4b0*/  SHF.R.S32.HI R11, RZ, 0x1f, R131 ;  /* 0x0000001fff0b7819 */ /* 0x000fe40000011483 */
        /* <DEDUP_REMOVED lines=9> */
[----:B------:R-:W-:Y:S01]  /*a550*/  IMAD.SHL.U32 R11, R11, 0x8, RZ ;  /* 0x000000080b0b7824 */ /* 0x000fe200078e00ff */
[----:B------:R-:W-:-:S02]  /*a560*/  ISETP.GE.AND P4, PT, R214, R110, PT ;  /* 0x0000006ed600720c */ /* 0x000fc40003f86270 */
[----:B------:R-:W-:Y:S02]  /*a570*/  SHF.R.S32.HI R13, RZ, 0x3, R13 ;  /* 0x00000003ff0d7819 */ /* 0x000fe4000001140d */
[----:B------:R-:W-:Y:S02]  /*a580*/  LOP3.LUT R12, R12, 0x38, R11, 0xf8, !PT ;  /* 0x000000380c0c7812 */ /* 0x000fe400078ef80b */
[----:B------:R-:W-:Y:S02]  /*a590*/  LEA R34, P3, R10, R117, 0x1 ;  /* 0x000000750a227211 */ /* 0x000fe400078608ff */
[----:B------:R-:W-:Y:S02]  /*a5a0*/  LOP3.LUT R12, R12, R14, RZ, 0x3c, !PT ;  /* 0x0000000e0c0c7212 */ /* 0x000fe400078e3cff */
[----:B------:R-:W-:Y:S01]  /*a5b0*/  LEA.HI.X R35, R10, R116, R27, 0x1, P3 ;  /* 0x000000740a237211 */ /* 0x000fe200018f0c1b */
[----:B----4-:R-:W-:-:S04]  /*a5c0*/  IMAD R13, R13, 0x1400, R15 ;  /* 0x000014000d0d7824 */ /* 0x010fc800078e020f */
[----:B------:R-:W-:Y:S02]  /*a5d0*/  IMAD.IADD R13, R13, 0x1, R12 ;  /* 0x000000010d0d7824 */ /* 0x000fe400078e020c */
[C---:B------:R-:W-:Y:S02]  /*a5e0*/  IMAD R12, R213.reuse, 0x5000, R121 ;  /* 0x00005000d50c7824 */ /* 0x040fe400078e0279 */
[----:B------:R-:W-:Y:S02]  /*a5f0*/  IMAD R28, R213, 0x5000, R13 ;  /* 0x00005000d51c7824 */ /* 0x000fe400078e020d */
[----:B------:R-:W-:-:S03]  /*a600*/  IMAD R12, R12, 0x2, R23 ;  /* 0x000000020c0c7824 */ /* 0x000fc600078e0217 */
[----:B------:R-:W-:-:S03]  /*a610*/  LEA R28, R28, R23, 0x1 ;  /* 0x000000171c1c7211 */ /* 0x000fc600078e08ff */
[----:B------:R-:W0:Y:S04]  /*a620*/  LDS.128 R12, [R12+0x24400] ;  /* 0x024400000c0c7984 */ /* 0x000e280000000c00 */
[----:B------:R-:W1:Y:S01]  /*a630*/  LDS.128 R28, [R28+0x24400] ;  /* 0x024400001c1c7984 */ /* 0x000e620000000c00 */
[----:B------:R-:W-:Y:S05]  /*a640*/  @P4 BRA `(.L_x_540) ;  /* 0x0000000400544947 */ /* 0x000fea0003800000 */
[----:B------:R-:W-:Y:S01]  /*a650*/  HADD2.F32 R39, -RZ, R143.H1_H1 ;  /* 0x3000008fff277230 */ /* 0x000fe20000004100 */
[----:B------:R-:W-:Y:S01]  /*a660*/  SHF.R.U64 R68, R68, 0x10, R69 ;  /* 0x0000001044447819 */ /* 0x000fe20000001245 */
[----:B-1----:R-:W-:Y:S01]  /*a670*/  HADD2.F32 R36, -RZ, R29.H0_H0 ;  /* 0x2000001dff247230 */ /* 0x002fe20000004100 */
[----:B------:R-:W-:Y:S01]  /*a680*/  SHF.R.U64 R60, R60, 0x10, R61 ;  /* 0x000000103c3c7819 */ /* 0x000fe2000000123d */
[----:B0-----:R-:W-:Y:S01]  /*a690*/  HADD2.F32 R37, -RZ, R13.H0_H0 ;  /* 0x2000000dff257230 */ /* 0x001fe20000004100 */
[----:B------:R-:W-:Y:S01]  /*a6a0*/  SHF.R.U64 R70, R70, 0x10, R71 ;  /* 0x0000001046467819 */ /* 0x000fe20000001247 */
[----:B------:R-:W-:Y:S02]  /*a6b0*/  HADD2.F32 R38, -RZ, R141.H1_H1 ;  /* 0x3000008dff267230 */ /* 0x000fe40000004100 */
[-C--:B------:R-:W-:Y:S01]  /*a6c0*/  FMUL.FTZ R40, R36, R39.reuse ;  /* 0x0000002724287220 */ /* 0x080fe20000410000 */
[----:B------:R-:W-:Y:S02]  /*a6d0*/  HADD2.F32 R143, -RZ, R143.H0_H0 ;  /* 0x2000008fff8f7230 */ /* 0x000fe40000004100 */
[----:B------:R-:W-:Y:S01]  /*a6e0*/  FMUL.FTZ R39, R37, R39 ;  /* 0x0000002725277220 */ /* 0x000fe20000410000 */
[----:B------:R-:W-:-:S02]  /*a6f0*/  HADD2.F32 R141, -RZ, R141.H0_H0 ;  /* 0x2000008dff8d7230 */ /* 0x000fc40000004100 */
[-C--:B------:R-:W-:Y:S01]  /*a700*/  FFMA.FTZ R37, R37, R38.reuse, -R40 ;  /* 0x0000002625257223 */ /* 0x080fe20000010828 */
[----:B------:R-:W-:Y:S01]  /*a710*/  SHF.R.U32.HI R40, RZ, 0x10, R61 ;  /* 0x00000010ff287819 */ /* 0x000fe2000001163d */
[----:B------:R-:W-:Y:S01]  /*a720*/  FFMA.FTZ R36, R36, R38, R39 ;  /* 0x0000002624247223 */ /* 0x000fe20000010027 */
[----:B------:R-:W-:Y:S01]  /*a730*/  SHF.R.U32.HI R39, RZ, 0x10, R69 ;  /* 0x00000010ff277819 */ /* 0x000fe20000011645 */
[----:B------:R-:W-:Y:S01]  /*a740*/  HADD2.F32 R38, -RZ, R29.H1_H1 ;  /* 0x3000001dff267230 */ /* 0x000fe20000004100 */
[----:B------:R-:W-:Y:S01]  /*a750*/  SHF.R.U64 R62, R62, 0x10, R63 ;  /* 0x000000103e3e7819 */ /* 0x000fe2000000123f */
[----:B------:R-:W-:Y:S02]  /*a760*/  HADD2.F32 R68, -RZ, R68.H0_H0 ;  /* 0x20000044ff447230 */ /* 0x000fe40000004100 */
[----:B------:R-:W-:Y:S02]  /*a770*/  HADD2.F32 R29, -RZ, R39.H0_H0 ;  /* 0x20000027ff1d7230 */ /* 0x000fe40000004100 */
[----:B------:R-:W-:-:S02]  /*a780*/  HADD2.F32 R39, -RZ, R13.H1_H1 ;  /* 0x3000000dff277230 */ /* 0x000fc40000004100 */
[----:B------:R-:W-:Y:S02]  /*a790*/  HADD2.F32 R13, -RZ, R40.H0_H0 ;  /* 0x20000028ff0d7230 */ /* 0x000fe40000004100 */
[CC--:B------:R-:W-:Y:S01]  /*a7a0*/  FMUL.FTZ R40, R38.reuse, R29.reuse ;  /* 0x0000001d26287220 */ /* 0x0c0fe20000410000 */
[----:B------:R-:W-:Y:S02]  /*a7b0*/  HADD2.F32 R60, -RZ, R60.H0_H0 ;  /* 0x2000003cff3c7230 */ /* 0x000fe40000004100 */
[C---:B------:R-:W-:Y:S01]  /*a7c0*/  FMUL.FTZ R41, R39.reuse, R29 ;  /* 0x0000001d27297220 */ /* 0x040fe20000410000 */
[----:B------:R-:W-:Y:S02]  /*a7d0*/  HADD2.F32 R70, -RZ, R70.H0_H0 ;  /* 0x20000046ff467230 */ /* 0x000fe40000004100 */
[-C--:B------:R-:W-:Y:S01]  /*a7e0*/  FFMA.FTZ R29, R39, R13.reuse, -R40 ;  /* 0x0000000d271d7223 */ /* 0x080fe20000010828 */
[----:B------:R-:W-:Y:S02]  /*a7f0*/  HADD2.F32 R40, -RZ, R142.H1_H1 ;  /* 0x3000008eff287230 */ /* 0x000fe40000004100 */
[----:B------:R-:W-:Y:S01]  /*a800*/  FFMA.FTZ R13, R38, R13, R41 ;  /* 0x0000000d260d7223 */ /* 0x000fe20000010029 */
[----:B------:R-:W-:-:S02]  /*a810*/  HADD2.F32 R38, -RZ, R31.H0_H0 ;  /* 0x2000001fff267230 */ /* 0x000fc40000004100 */
[----:B------:R-:W-:Y:S01]  /*a820*/  HADD2.F32 R39, -RZ, R15.H0_H0 ;  /* 0x2000000fff277230 */ /* 0x000fe20000004100 */
[----:B------:R-:W-:Y:S01]  /*a830*/  F2FP.F16.F32.PACK_AB R29, R29, R37 ;  /* 0x000000251d1d723e */ /* 0x000fe200000000ff */
[----:B------:R-:W-:Y:S02]  /*a840*/  HADD2.F32 R41, -RZ, R140.H1_H1 ;  /* 0x3000008cff297230 */ /* 0x000fe40000004100 */
[-C--:B------:R-:W-:Y:S01]  /*a850*/  FMUL.FTZ R42, R38, R40.reuse ;  /* 0x00000028262a7220 */ /* 0x080fe20000410000 */
[----:B------:R-:W-:Y:S02]  /*a860*/  HADD2.F32 R31, -RZ, R31.H1_H1 ;  /* 0x3000001fff1f7230 */ /* 0x000fe40000004100 */
[C---:B------:R-:W-:Y:S01]  /*a870*/  FMUL.FTZ R40, R39.reuse, R40 ;  /* 0x0000002827287220 */ /* 0x040fe20000410000 */
[----:B------:R-:W-:Y:S02]  /*a880*/  HADD2.F32 R142, -RZ, R142.H0_H0 ;  /* 0x2000008eff8e7230 */ /* 0x000fe40000004100 */
[----:B------:R-:W-:Y:S01]  /*a890*/  FFMA.FTZ R42, R39, R41, -R42 ;  /* 0x00000029272a7223 */ /* 0x000fe2000001082a */
[----:B------:R-:W-:-:S02]  /*a8a0*/  HADD2.F32 R39, -RZ, R15.H1_H1 ;  /* 0x3000000fff277230 */ /* 0x000fc40000004100 */
[----:B------:R-:W-:Y:S01]  /*a8b0*/  FFMA.FTZ R40, R38, R41, R40 ;  /* 0x0000002926287223 */ /* 0x000fe20000010028 */
[----:B------:R-:W-:Y:S01]  /*a8c0*/  SHF.R.U32.HI R38, RZ, 0x10, R71 ;  /* 0x00000010ff267819 */ /* 0x000fe20000011647 */
[----:B------:R-:W-:Y:S01]  /*a8d0*/  HADD2.F32 R140, -RZ, R140.H0_H0 ;  /* 0x2000008cff8c7230 */ /* 0x000fe20000004100 */
[----:B------:R-:W-:Y:S01]  /*a8e0*/  SHF.R.U32.HI R41, RZ, 0x10, R63 ;  /* 0x00000010ff297819 */ /* 0x000fe2000001163f */
[----:B------:R-:W-:Y:S01]  /*a8f0*/  HADD2.F32 R62, -RZ, R62.H0_H0 ;  /* 0x2000003eff3e7230 */ /* 0x000fe20000004100 */
[----:B------:R-:W-:Y:S01]  /*a900*/  F2FP.F16.F32.PACK_AB R36, R13, R36 ;  /* 0x000000240d24723e */ /* 0x000fe200000000ff */
[----:B------:R-:W-:Y:S02]  /*a910*/  HADD2.F32 R38, -RZ, R38.H0_H0 ;  /* 0x20000026ff267230 */ /* 0x000fe40000004100 */
[----:B------:R-:W-:Y:S02]  /*a920*/  HADD2.F32 R15, -RZ, R41.H0_H0 ;  /* 0x20000029ff0f7230 */ /* 0x000fe40000004100 */
[----:B------:R-:W-:-:S02]  /*a930*/  IMAD.MOV.U32 R13, RZ, RZ, R29 ;  /* 0x000000ffff0d7224 */ /* 0x000fc400078e001d */
[-C--:B------:R-:W-:Y:S01]  /*a940*/  FMUL.FTZ R41, R31, R38.reuse ;  /* 0x000000261f297220 */ /* 0x080fe20000410000 */
[C---:B------:R-:W-:Y:S01]  /*a950*/  FMUL.FTZ R38, R39.reuse, R38 ;  /* 0x0000002627267220 */ /* 0x040fe20000410000 */
[----:B------:R-:W-:Y:S02]  /*a960*/  MOV R29, R36 ;  /* 0x00000024001d7202 */ /* 0x000fe40000000f00 */
[-C--:B------:R-:W-:Y:S01]  /*a970*/  FFMA.FTZ R41, R39, R15.reuse, -R41 ;  /* 0x0000000f27297223 */ /* 0x080fe20000010829 */
[----:B------:R-:W-:Y:S01]  /*a980*/  FFMA.FTZ R38, R31, R15, R38 ;  /* 0x0000000f1f267223 */ /* 0x000fe20000010026 */
[----:B------:R-:W-:Y:S02]  /*a990*/  HADD2.F32 R15, -RZ, R28.H0_H0 ;  /* 0x2000001cff0f7230 */ /* 0x000fe40000004100 */
[----:B------:R-:W-:Y:S01]  /*a9a0*/  HADD2.F32 R31, -RZ, R12.H0_H0 ;  /* 0x2000000cff1f7230 */ /* 0x000fe20000004100 */
[----:B------:R-:W-:Y:S01]  /*a9b0*/  F2FP.F16.F32.PACK_AB R41, R41, R42 ;  /* 0x0000002a2929723e */ /* 0x000fe200000000ff */
[----:B------:R-:W-:-:S02]  /*a9c0*/  HADD2.F32 R28, -RZ, R28.H1_H1 ;  /* 0x3000001cff1c7230 */ /* 0x000fc40000004100 */
[-C--:B------:R-:W-:Y:S01]  /*a9d0*/  FMUL.FTZ R39, R15, R143.reuse ;  /* 0x0000008f0f277220 */ /* 0x080fe20000410000 */
[----:B------:R-:W-:Y:S02]  /*a9e0*/  HADD2.F32 R12, -RZ, R12.H1_H1 ;  /* 0x3000000cff0c7230 */ /* 0x000fe40000004100 */
[C---:B------:R-:W-:Y:S01]  /*a9f0*/  FMUL.FTZ R143, R31.reuse, R143 ;  /* 0x0000008f1f8f7220 */ /* 0x040fe20000410000 */
[----:B------:R-:W-:Y:S01]  /*aa00*/  F2FP.F16.F32.PACK_AB R38, R38, R40 ;  /* 0x000000282626723e */ /* 0x000fe200000000ff */
[-C--:B------:R-:W-:Y:S02]  /*aa10*/  FFMA.FTZ R39, R31, R141.reuse, -R39 ;  /* 0x0000008d1f277223 */ /* 0x080fe40000010827 */
[----:B------:R-:W-:Y:S01]  /*aa20*/  FFMA.FTZ R143, R15, R141, R143 ;  /* 0x0000008d0f8f7223 */ /* 0x000fe2000001008f */
[-C--:B------:R-:W-:Y:S01]  /*aa30*/  FMUL.FTZ R15, R28, R68.reuse ;  /* 0x000000441c0f7220 */ /* 0x080fe20000410000 */
[----:B------:R-:W-:-:S03]  /*aa40*/  FMUL.FTZ R68, R12, R68 ;  /* 0x000000440c447220 */ /* 0x000fc60000410000 */
[-C--:B------:R-:W-:Y:S01]  /*aa50*/  FFMA.FTZ R15, R12, R60.reuse, -R15 ;  /* 0x0000003c0c0f7223 */ /* 0x080fe2000001080f */
[----:B------:R-:W-:Y:S02]  /*aa60*/  HADD2.F32 R12, -RZ, R30.H0_H0 ;  /* 0x2000001eff0c7230 */ /* 0x000fe40000004100 */
[----:B------:R-:W-:Y:S01]  /*aa70*/  FFMA.FTZ R68, R28, R60, R68 ;  /* 0x0000003c1c447223 */ /* 0x000fe20000010044 */
[----:B------:R-:W-:Y:S02]  /*aa80*/  HADD2.F32 R28, -RZ, R14.H0_H0 ;  /* 0x2000000eff1c7230 */ /* 0x000fe40000004100 */
[----:B------:R-:W-:Y:S02]  /*aa90*/  HADD2.F32 R30, -RZ, R30.H1_H1 ;  /* 0x3000001eff1e7230 */ /* 0x000fe40000004100 */
[-C--:B------:R-:W-:Y:S01]  /*aaa0*/  FMUL.FTZ R31, R12, R142.reuse ;  /* 0x0000008e0c1f7220 */ /* 0x080fe20000410000 */
[----:B------:R-:W-:Y:S02]  /*aab0*/  HADD2.F32 R14, -RZ, R14.H1_H1 ;  /* 0x3000000eff0e7230 */ /* 0x000fe40000004100 */
[----:B------:R-:W-:Y:S01]  /*aac0*/  FMUL.FTZ R142, R28, R142 ;  /* 0x0000008e1c8e7220 */ /* 0x000fe20000410000 */
[----:B------:R-:W-:Y:S01]  /*aad0*/  F2FP.F16.F32.PACK_AB R143, R68, R143 ;  /* 0x0000008f448f723e */ /* 0x000fe200000000ff */
[----:B------:R-:W-:Y:S01]  /*aae0*/  FFMA.FTZ R31, R28, R140, -R31 ;  /* 0x0000008c1c1f7223 */ /* 0x000fe2000001081f */
[-C--:B------:R-:W-:Y:S01]  /*aaf0*/  FMUL.FTZ R28, R30, R70.reuse ;  /* 0x000000461e1c7220 */ /* 0x080fe20000410000 */
[----:B------:R-:W-:Y:S01]  /*ab00*/  FMUL.FTZ R70, R14, R70 ;  /* 0x000000460e467220 */ /* 0x000fe20000410000 */
[----:B------:R-:W-:Y:S01]  /*ab10*/  FFMA.FTZ R142, R12, R140, R142 ;  /* 0x0000008c0c8e7223 */ /* 0x000fe2000001008e */
[----:B------:R-:W-:Y:S01]  /*ab20*/  F2FP.F16.F32.PACK_AB R12, R15, R39 ;  /* 0x000000270f0c723e */ /* 0x000fe200000000ff */
[-C--:B------:R-:W-:Y:S01]  /*ab30*/  FFMA.FTZ R28, R14, R62.reuse, -R28 ;  /* 0x0000003e0e1c7223 */ /* 0x080fe2000001081c */
[----:B------:R-:W-:Y:S01]  /*ab40*/  FFMA.FTZ R70, R30, R62, R70 ;  /* 0x0000003e1e467223 */ /* 0x000fe20000010046 */
[----:B------:R-:W-:-:S03]  /*ab50*/  IMAD.MOV.U32 R15, RZ, RZ, R41 ;  /* 0x000000ffff0f7224 */ /* 0x000fc600078e0029 */
[----:B------:R-:W-:Y:S01]  /*ab60*/  F2FP.F16.F32.PACK_AB R14, R28, R31 ;  /* 0x0000001f1c0e723e */ /* 0x000fe200000000ff */
[----:B------:R-:W-:Y:S01]  /*ab70*/  IMAD.MOV.U32 R28, RZ, RZ, R143 ;  /* 0x000000ffff1c7224 */ /* 0x000fe200078e008f */
[----:B------:R-:W-:Y:S01]  /*ab80*/  F2FP.F16.F32.PACK_AB R30, R70, R142 ;  /* 0x0000008e461e723e */ /* 0x000fe200000000ff */
[----:B------:R-:W-:-:S07]  /*ab90*/  IMAD.MOV.U32 R31, RZ, RZ, R38 ;  /* 0x000000ffff1f7224 */ /* 0x000fce00078e0026 */
.L_x_540:
[----:B------:R-:W-:Y:S05]  /*aba0*/  BSYNC B1 ;  /* 0x0000000000017941 */ /* 0x000fea0003800000 */
.L_x_539:
[----:B------:R-:W-:Y:S01]  /*abb0*/  ISETP.GE.AND P3, PT, R11, R128, PT ;  /* 0x000000800b00720c */ /* 0x000fe20003f66270 */
[----:B------:R-:W-:Y:S02]  /*abc0*/  ULDC.64 UR4, c[0x0][0x208] ;  /* 0x0000820000047ab9 */ /* 0x000fe40000000a00 */
[----:B0-----:R0:W-:Y:S10]  /*abd0*/  ST.E.128 desc[UR4][R34.64], R12 ;  /* 0x0000000c22007985 */ /* 0x0011f4000c101d04 */
[----:B------:R-:W-:Y:S05]  /*abe0*/  @P3 BRA `(.L_x_492) ;  /* 0x0000000400f03947 */ /* 0x000fea0003800000 */
[----:B------:R-:W-:Y:S01]  /*abf0*/  IMAD.WIDE R32, R11, 0x2, R32 ;  /* 0x000000020b207825 */ /* 0x000fe200078e0220 */
[----:B------:R-:W-:-:S04]  /*ac00*/  ULDC.64 UR4, c[0x0][0x208] ;  /* 0x0000820000047ab9 */ /* 0x000fc80000000a00 */
[----:B-1----:R1:W-:Y:S01]  /*ac10*/  ST.E.128 desc[UR4][R32.64], R28 ;  /* 0x0000001c20007985 */ /* 0x0023e2000c101d04 */
[----:B------:R-:W-:Y:S05]  /*ac20*/  BRA `(.L_x_492) ;  /* 0x0000000400e07947 */ /* 0x000fea0003800000 */
.L_x_446:
[----:B------:R-:W-:-:S04]  /*ac30*/  ULOP3.LUT UR4, UR60, 0x1, URZ, 0xfc, !UPT ;  /* 0x000000013c047892 */ /* 0x000fc8000f8efc3f */
[----:B------:R-:W-:-:S06]  /*ac40*/  UISETP.NE.AND UP0, UPT, UR4, 0x3, UPT ;  /* 0x000000030400788c */ /* 0x000fcc000bf05270 */
[----:B------:R-:W-:-:S13]  /*ac50*/  PLOP3.LUT P0, PT, PT, PT, UP0, 0x80, 0x0 ;  /* 0x000000000000781c */ /* 0x000fda0003f0f008 */
[----:B------:R-:W-:Y:S05]  /*ac60*/  @!P0 BRA `(.L_x_541) ;  /* 0x0000000000048947 */ /* 0x000fea0003800000 */
[----:B------:R-:W-:Y:S01]  /*ac70*/  BPT.TRAP 0x1 ;  /* 0x000000040000795c */ /* 0x000fe20000300000 */
.L_x_541:
[----:B------:R-:W-:Y:S01]  /*ac80*/  LEA R86, R213, R23, 0x3 ;  /* 0x00000017d5567211 */ /* 0x000fe200078e18ff */
[----:B------:R-:W-:Y:S01]  /*ac90*/  BSSY B1, `(.L_x_542) ;  /* 0x0000005000017945 */ /* 0x000fe20003800000 */
[----:B------:R-:W-:Y:S02]  /*aca0*/  SHF.L.U32 R87, R225, 0x1f, RZ ;  /* 0x0000001fe1577819 */ /* 0x000fe400000006ff */
[----:B------:R-:W-:Y:S02]  /*acb0*/  SHF.R.S32.HI R79, RZ, 0x1f, R77 ;  /* 0x0000001fff4f7819 */ /* 0x000fe4000001144d */
[----:B------:R-:W0:Y:S02]  /*acc0*/  SYNCS.PHASECHK.TRANS64.TRYWAIT P3, [R86+URZ+0x38890], R87 ;  /* 0x03889057560075a7 */ /* 0x000e24000806017f */
[----:B0-----:R-:W-:Y:S05]  /*acd0*/  @!P3 BRA `(.L_x_543) ;  /* 0x00000208002cb947 */ /* 0x001fea0003800000 */
.L_x_836:
[----:B------:R-:W-:Y:S05]  /*ace0*/  BSYNC B1 ;  /* 0x0000000000017941 */ /* 0x000fea0003800000 */
.L_x_542:
[----:B------:R-:W-:Y:S01]  /*acf0*/  ULDC.64 UR4, c[0x0][0x300] ;  /* 0x0000c00000047ab9 */ /* 0x000fe20000000a00 */
[----:B-----5:R-:W-:Y:S01]  /*ad00*/  SHF.R.S32.HI R84, RZ, 0x1f, R76 ;  /* 0x0000001fff547819 */ /* 0x020fe2000001144c */
[----:B------:R-:W-:Y:S01]  /*ad10*/  IMAD R14, R79, UR4, RZ ;  /* 0x000000044f0e7c24 */ /* 0x000fe2000f8e02ff */
[----:B------:R-:W-:Y:S01]  /*ad20*/  ULDC.64 UR6, c[0x0][0x2e8] ;  /* 0x0000ba0000067ab9 */ /* 0x000fe20000000a00 */
[----:B------:R-:W-:-:S04]  /*ad30*/  IMAD.WIDE.U32 R12, R77, UR4, RZ ;  /* 0x000000044d0c7c25 */ /* 0x000fc8000f8e00ff */
[----:B------:R-:W-:Y:S01]  /*ad40*/  IMAD R11, R77, UR5, R14 ;  /* 0x000000054d0b7c24 */ /* 0x000fe2000f8e020e */
[----:B------:R-:W-:Y:S01]  /*ad50*/  ULDC.64 UR4, c[0x0][0x310] ;  /* 0x0000c40000047ab9 */ /* 0x000fe20000000a00 */
[----:B------:R-:W-:Y:S02]  /*ad60*/  IMAD R85, R2, -0x50, R24 ;  /* 0xffffffb002557824 */ /* 0x000fe400078e0218 */
[----:B------:R-:W-:Y:S02]  /*ad70*/  IMAD R15, R84, UR4, RZ ;  /* 0x00000004540f7c24 */ /* 0x000fe4000f8e02ff */
[----:B------:R-:W-:Y:S01]  /*ad80*/  IMAD.IADD R13, R13, 0x1, R11 ;  /* 0x000000010d0d7824 */ /* 0x000fe200078e020b */
[----:B------:R-:W-:Y:S01]  /*ad90*/  VIMNMX R85, R85, 0x50, PT ;  /* 0x0000005055557848 */ /* 0x000fe20003fe0100 */
[C---:B------:R-:W-:Y:S02]  /*ada0*/  IMAD R15, R76.reuse, UR5, R15 ;  /* 0x000000054c0f7c24 */ /* 0x040fe4000f8e020f */
[----:B------:R-:W-:Y:S01]  /*adb0*/  IMAD.WIDE.U32 R12, R76, UR4, R12 ;  /* 0x000000044c0c7c25 */ /* 0x000fe2000f8e000c */
[----:B------:R-:W-:Y:S01]  /*adc0*/  ULDC.64 UR4, c[0x0][0x308] ;  /* 0x0000c20000047ab9 */ /* 0x000fe20000000a00 */
[----:B------:R-:W-:-:S02]  /*add0*/  IADD3 R32, -R224, R85, RZ ;  /* 0x00000055e0207210 */ /* 0x000fc40007ffe1ff */
[----:B------:R-:W-:Y:S02]  /*ade0*/  IMAD.IADD R13, R13, 0x1, R15 ;  /* 0x000000010d0d7824 */ /* 0x000fe400078e020f */
[----:B------:R-:W-:Y:S01]  /*adf0*/  IMAD.WIDE.U32 R12, R223, UR4, R12 ;  /* 0x00000004df0c7c25 */ /* 0x000fe2000f8e000c */
[----:B------:R-:W-:-:S03]  /*ae00*/  UMOV UR4, 0xffffffff ;  /* 0xffffffff00047882 */ /* 0x000fc60000000000 */
[----:B------:R-:W-:Y:S01]  /*ae10*/  IMAD R31, R223, UR5, R13 ;  /* 0x00000005df1f7c24 */ /* 0x000fe2000f8e020d */
[----:B------:R-:W-:-:S04]  /*ae20*/  LEA R30, P3, R12, UR6, 0x1 ;  /* 0x000000060c1e7c11 */ /* 0x000fc8000f8608ff */
[----:B------:R-:W-:Y:S02]  /*ae30*/  LEA.HI.X R31, R12, UR7, R31, 0x1, P3 ;  /* 0x000000070c1f7c11 */ /* 0x000fe400098f0c1f */
[----:B------:R-:W-:Y:S01]  /*ae40*/  ISETP.GE.AND P3, PT, R32, 0x1, PT ;  /* 0x000000012000780c */ /* 0x000fe20003f66270 */
[----:B------:R-:W-:-:S12]  /*ae50*/  BRA.DIV UR4, `(.L_x_544) ;  /* 0x0000020604e07947 */ /* 0x000fd8000b800000 */
[----:B------:R1:W2:Y:S04]  /*ae60*/  SHFL.IDX PT, R33, R31, RZ, 0x181f ;  /* 0x00181fff1f217589 */ /* 0x0002a800000e0000 */
[----:B------:R1:W3:Y:S02]  /*ae70*/  SHFL.IDX PT, R11, R30, RZ, 0x181f ;  /* 0x00181fff1e0b7589 */ /* 0x0002e400000e0000 */
.L_x_840:
[----:B------:R-:W-:Y:S04]  /*ae80*/  BSSY B1, `(.L_x_545) ;  /* 0x0000018000017945 */ /* 0x000fe80003800000 */
[----:B------:R-:W-:Y:S05]  /*ae90*/  @!P3 BRA `(.L_x_546) ;  /* 0x000000000058b947 */ /* 0x000fea0003800000 */
[----:B------:R-:W-:Y:S01]  /*aea0*/  ULDC UR4, c[0x0][0x2f4] ;  /* 0x0000bd0000047ab9 */ /* 0x000fe20000000800 */
[----:B------:R-:W-:Y:S01]  /*aeb0*/  ULDC.64 UR6, c[0x0][0x208] ;  /* 0x0000820000067ab9 */ /* 0x000fe20000000a00 */
[----:B------:R-:W-:-:S13]  /*aec0*/  ISETP.GE.AND P4, PT, R16, UR4, PT ;  /* 0x0000000410007c0c */ /* 0x000fda000bf86270 */
[----:B------:R-:W4:Y:S01]  /*aed0*/  @!P4 LDS.128 R12, [R78+0x24400] ;  /* 0x024400004e0cc984 */ /* 0x000f220000000c00 */
[----:B---3--:R-:W-:-:S04]  /*aee0*/  @!P4 LEA R28, P3, R16, R11, 0x1 ;  /* 0x0000000b101cc211 */ /* 0x008fc800078608ff */
[----:B--2---:R-:W-:Y:S02]  /*aef0*/  @!P4 LEA.HI.X R29, R16, R33, R17, 0x1, P3 ;  /* 0x00000021101dc211 */ /* 0x004fe400018f0c11 */
[----:B------:R-:W-:-:S03]  /*af00*/  ISETP.GE.AND P3, PT, R214, UR4, PT ;  /* 0x00000004d6007c0c */ /* 0x000fc6000bf66270 */
[----:B----4-:R2:W-:Y:S10]  /*af10*/  @!P4 ST.E.128 desc[UR6][R28.64], R12 ;  /* 0x0000000c1c00c985 */ /* 0x0105f4000c101d06 */
[----:B------:R-:W3:Y:S01]  /*af20*/  @!P3 LDS.128 R12, [R78+0x26c00] ;  /* 0x026c00004e0cb984 */ /* 0x000ee20000000c00 */
[----:B--2---:R-:W-:-:S04]  /*af30*/  @!P3 LEA R28, P4, R212, R11, 0x1 ;  /* 0x0000000bd41cb211 */ /* 0x004fc800078808ff */
[----:B------:R-:W-:Y:S02]  /*af40*/  @!P3 LEA.HI.X R29, R212, R33, R215, 0x1, P4 ;  /* 0x00000021d41db211 */ /* 0x000fe400020f0cd7 */
[----:B------:R-:W-:-:S03]  /*af50*/  ISETP.GE.AND P4, PT, R19, UR4, PT ;  /* 0x0000000413007c0c */ /* 0x000fc6000bf86270 */
[----:B---3--:R2:W-:Y:S10]  /*af60*/  @!P3 ST.E.128 desc[UR6][R28.64], R12 ;  /* 0x0000000c1c00b985 */ /* 0x0085f4000c101d06 */
[----:B------:R-:W3:Y:S01]  /*af70*/  @!P4 LDS.128 R12, [R78+0x29400] ;  /* 0x029400004e0cc984 */ /* 0x000ee20000000c00 */
[----:B--2---:R-:W-:-:S04]  /*af80*/  @!P4 LEA R28, P3, R19, R11, 0x1 ;  /* 0x0000000b131cc211 */ /* 0x004fc800078608ff */
[----:B------:R-:W-:Y:S02]  /*af90*/  @!P4 LEA.HI.X R29, R19, R33, R219, 0x1, P3 ;  /* 0x00000021131dc211 */ /* 0x000fe400018f0cdb */
[----:B------:R-:W-:-:S03]  /*afa0*/  ISETP.GE.AND P3, PT, R22, UR4, PT ;  /* 0x0000000416007c0c */ /* 0x000fc6000bf66270 */
[----:B---3--:R2:W-:Y:S10]  /*afb0*/  @!P4 ST.E.128 desc[UR6][R28.64], R12 ;  /* 0x0000000c1c00c985 */ /* 0x0085f4000c101d06 */
[----:B------:R-:W3:Y:S01]  /*afc0*/  @!P3 LDS.128 R12, [R78+0x2bc00] ;  /* 0x02bc00004e0cb984 */ /* 0x000ee20000000c00 */
[----:B--2---:R-:W-:-:S04]  /*afd0*/  @!P3 LEA R28, P4, R22, R11, 0x1 ;  /* 0x0000000b161cb211 */ /* 0x004fc800078808ff */
[----:B------:R-:W-:-:S05]  /*afe0*/  @!P3 LEA.HI.X R29, R22, R33, R218, 0x1, P4 ;  /* 0x00000021161db211 */ /* 0x000fca00020f0cda */
[----:B---3--:R4:W-:Y:S04]  /*aff0*/  @!P3 ST.E.128 desc[UR6][R28.64], R12 ;  /* 0x0000000c1c00b985 */ /* 0x0089e8000c101d06 */
.L_x_546:
[----:B------:R-:W-:Y:S05]  /*b000*/  BSYNC B1 ;  /* 0x0000000000017941 */ /* 0x000fea0003800000 */
.L_x_545:
[----:B------:R-:W-:-:S03]  /*b010*/  UMOV UR4, 0xffffffff ;  /* 0xffffffff00047882 */ /* 0x000fc60000000000 */
[----:B------:R-:W-:Y:S05]  /*b020*/  BRA.DIV UR4, `(.L_x_547) ;  /* 0x0000020604b87947 */ /* 0x000fea000b800000 */
[----:B--2---:R2:W0:Y:S04]  /*b030*/  SHFL.IDX PT, R33, R31, 0x1, 0x181f ;  /* 0x00381f001f217f89 */ /* 0x00442800000e0000 */
[----:B---3--:R2:W3:Y:S02]  /*b040*/  SHFL.IDX PT, R11, R30, 0x1, 0x181f ;  /* 0x00381f001e0b7f89 */ /* 0x0084e400000e0000 */
.L_x_844:
[----:B------:R-:W-:Y:S01]  /*b050*/  ISETP.GE.AND P3, PT, R32, 0x21, PT ;  /* 0x000000212000780c */ /* 0x000fe20003f66270 */
[----:B------:R-:W-:-:S12]  /*b060*/  BSSY B1, `(.L_x_548) ;  /* 0x0000018000017945 */ /* 0x000fd80003800000 */
[----:B------:R-:W-:Y:S05]  /*b070*/  @!P3 BRA `(.L_x_549) ;  /* 0x000000000058b947 */ /* 0x000fea0003800000 */
[----:B------:R-:W-:Y:S01]  /*b080*/  ULDC UR4, c[0x0][0x2f4] ;  /* 0x0000bd0000047ab9 */ /* 0x000fe20000000800 */
[----:B------:R-:W-:Y:S01]  /*b090*/  ULDC.64 UR6, c[0x0][0x208] ;  /* 0x0000820000067ab9 */ /* 0x000fe20000000a00 */
[----:B------:R-:W-:-:S13]  /*b0a0*/  ISETP.GE.AND P4, PT, R16, UR4, PT ;  /* 0x0000000410007c0c */ /* 0x000fda000bf86270 */
[----:B----4-:R-:W4:Y:S01]  /*b0b0*/  @!P4 LDS.128 R12, [R78+0x25400] ;  /* 0x025400004e0cc984 */ /* 0x010f220000000c00 */
[----:B---3--:R-:W-:-:S04]  /*b0c0*/  @!P4 LEA R28, P3, R16, R11, 0x1 ;  /* 0x0000000b101cc211 */ /* 0x008fc800078608ff */
[----:B0-----:R-:W-:Y:S02]  /*b0d0*/  @!P4 LEA.HI.X R29, R16, R33, R17, 0x1, P3 ;  /* 0x00000021101dc211 */ /* 0x001fe400018f0c11 */
[----:B------:R-:W-:-:S03]  /*b0e0*/  ISETP.GE.AND P3, PT, R214, UR4, PT ;  /* 0x00000004d6007c0c */ /* 0x000fc6000bf66270 */
[----:B----4-:R0:W-:Y:S10]  /*b0f0*/  @!P4 ST.E.128 desc[UR6][R28.64], R12 ;  /* 0x0000000c1c00c985 */ /* 0x0101f4000c101d06 */
[----:B------:R-:W3:Y:S01]  /*b100*/  @!P3 LDS.128 R12, [R78+0x27c00] ;  /* 0x027c00004e0cb984 */ /* 0x000ee20000000c00 */
[----:B0-----:R-:W-:-:S04]  /*b110*/  @!P3 LEA R28, P4, R212, R11, 0x1 ;  /* 0x0000000bd41cb211 */ /* 0x001fc800078808ff */
[----:B------:R-:W-:Y:S02]  /*b120*/  @!P3 LEA.HI.X R29, R212, R33, R215, 0x1, P4 ;  /* 0x00000021d41db211 */ /* 0x000fe400020f0cd7 */
[----:B------:R-:W-:-:S03]  /*b130*/  ISETP.GE.AND P4, PT, R19, UR4, PT ;  /* 0x0000000413007c0c */ /* 0x000fc6000bf86270 */
[----:B---3--:R0:W-:Y:S10]  /*b140*/  @!P3 ST.E.128 desc[UR6][R28.64], R12 ;  /* 0x0000000c1c00b985 */ /* 0x0081f4000c101d06 */
[----:B------:R-:W3:Y:S01]  /*b150*/  @!P4 LDS.128 R12, [R78+0x2a400] ;  /* 0x02a400004e0cc984 */ /* 0x000ee20000000c00 */
[----:B0-----:R-:W-:-:S04]  /*b160*/  @!P4 LEA R28, P3, R19, R11, 0x1 ;  /* 0x0000000b131cc211 */ /* 0x001fc800078608ff */
[----:B------:R-:W-:Y:S02]  /*b170*/  @!P4 LEA.HI.X R29, R19, R33, R219, 0x1, P3 ;  /* 0x00000021131dc211 */ /* 0x000fe400018f0cdb */
[----:B------:R-:W-:-:S03]  /*b180*/  ISETP.GE.AND P3, PT, R22, UR4, PT ;  /* 0x0000000416007c0c */ /* 0x000fc6000bf66270 */
[----:B---3--:R0:W-:Y:S10]  /*b190*/  @!P4 ST.E.128 desc[UR6][R28.64], R12 ;  /* 0x0000000c1c00c985 */ /* 0x0081f4000c101d06 */
[----:B------:R-:W3:Y:S01]  /*b1a0*/  @!P3 LDS.128 R12, [R78+0x2cc00] ;  /* 0x02cc00004e0cb984 */ /* 0x000ee20000000c00 */
[----:B0-----:R-:W-:-:S04]  /*b1b0*/  @!P3 LEA R28, P4, R22, R11, 0x1 ;  /* 0x0000000b161cb211 */ /* 0x001fc800078808ff */
[----:B------:R-:W-:-:S05]  /*b1c0*/  @!P3 LEA.HI.X R29, R22, R33, R218, 0x1, P4 ;  /* 0x00000021161db211 */ /* 0x000fca00020f0cda */
[----:B---3--:R0:W-:Y:S04]  /*b1d0*/  @!P3 ST.E.128 desc[UR6][R28.64], R12 ;  /* 0x0000000c1c00b985 */ /* 0x0081e8000c101d06 */
.L_x_549:
[----:B------:R-:W-:Y:S05]  /*b1e0*/  BSYNC B1 ;  /* 0x0000000000017941 */ /* 0x000fea0003800000 */
.L_x_548:
[----:B------:R-:W-:-:S03]  /*b1f0*/  UMOV UR4, 0xffffffff ;  /* 0xffffffff00047882 */ /* 0x000fc60000000000 */
[----:B------:R-:W-:Y:S05]  /*b200*/  BRA.DIV UR4, `(.L_x_550) ;  /* 0x00000206048c7947 */ /* 0x000fea000b800000 */
[----:B-12---:R-:W1:Y:S04]  /*b210*/  SHFL.IDX PT, R31, R31, 0x2, 0x181f ;  /* 0x00581f001f1f7f89 */ /* 0x006e6800000e0000 */
[----:B------:R-:W2:Y:S02]  /*b220*/  SHFL.IDX PT, R30, R30, 0x2, 0x181f ;  /* 0x00581f001e1e7f89 */ /* 0x000ea400000e0000 */
.L_x_848:
[----:B------:R-:W-:-:S13]  /*b230*/  ISETP.GE.AND P3, PT, R32, 0x41, PT ;  /* 0x000000412000780c */ /* 0x000fda0003f66270 */
[----:B------:R-:W-:Y:S05]  /*b240*/  @!P3 BRA `(.L_x_492) ;  /* 0x000000000058b947 */ /* 0x000fea0003800000 */
[----:B------:R-:W-:Y:S01]  /*b250*/  ULDC UR4, c[0x0][0x2f4] ;  /* 0x0000bd0000047ab9 */ /* 0x000fe20000000800 */
[----:B------:R-:W-:Y:S01]  /*b260*/  ULDC.64 UR6, c[0x0][0x208] ;  /* 0x0000820000067ab9 */ /* 0x000fe20000000a00 */
[----:B------:R-:W-:-:S13]  /*b270*/  ISETP.GE.AND P4, PT, R16, UR4, PT ;  /* 0x0000000410007c0c */ /* 0x000fda000bf86270 */
[----:B0---4-:R-:W0:Y:S01]  /*b280*/  @!P4 LDS.128 R12, [R78+0x26400] ;  /* 0x026400004e0cc984 */ /* 0x011e220000000c00 */
[----:B--2---:R-:W-:-:S04]  /*b290*/  @!P4 LEA R28, P3, R16, R30, 0x1 ;  /* 0x0000001e101cc211 */ /* 0x004fc800078608ff */
[----:B-1----:R-:W-:Y:S02]  /*b2a0*/  @!P4 LEA.HI.X R29, R16, R31, R17, 0x1, P3 ;  /* 0x0000001f101dc211 */ /* 0x002fe400018f0c11 */
[----:B------:R-:W-:-:S03]  /*b2b0*/  ISETP.GE.AND P3, PT, R214, UR4, PT ;  /* 0x00000004d6007c0c */ /* 0x000fc6000bf66270 */
[----:B0-----:R0:W-:Y:S10]  /*b2c0*/  @!P4 ST.E.128 desc[UR6][R28.64], R12 ;  /* 0x0000000c1c00c985 */ /* 0x0011f4000c101d06 */
[----:B------:R-:W1:Y:S01]  /*b2d0*/  @!P3 LDS.128 R12, [R78+0x28c00] ;  /* 0x028c00004e0cb984 */ /* 0x000e620000000c00 */
[----:B0-----:R-:W-:-:S04]  /*b2e0*/  @!P3 LEA R28, P4, R212, R30, 0x1 ;  /* 0x0000001ed41cb211 */ /* 0x001fc800078808ff */
[----:B------:R-:W-:Y:S02]  /*b2f0*/  @!P3 LEA.HI.X R29, R212, R31, R215, 0x1, P4 ;  /* 0x0000001fd41db211 */ /* 0x000fe400020f0cd7 */
[----:B------:R-:W-:-:S03]  /*b300*/  ISETP.GE.AND P4, PT, R19, UR4, PT ;  /* 0x0000000413007c0c */ /* 0x000fc6000bf86270 */
[----:B-1----:R0:W-:Y:S10]  /*b310*/  @!P3 ST.E.128 desc[UR6][R28.64], R12 ;  /* 0x0000000c1c00b985 */ /* 0x0021f4000c101d06 */
[----:B------:R-:W1:Y:S01]  /*b320*/  @!P4 LDS.128 R12, [R78+0x2b400] ;  /* 0x02b400004e0cc984 */ /* 0x000e620000000c00 */
[----:B0-----:R-:W-:-:S04]  /*b330*/  @!P4 LEA R28, P3, R19, R30, 0x1 ;  /* 0x0000001e131cc211 */ /* 0x001fc800078608ff */
[----:B------:R-:W-:Y:S02]  /*b340*/  @!P4 LEA.HI.X R29, R19, R31, R219, 0x1, P3 ;  /* 0x0000001f131dc211 */ /* 0x000fe400018f0cdb */
[----:B------:R-:W-:-:S03]  /*b350*/  ISETP.GE.AND P3, PT, R22, UR4, PT ;  /* 0x0000000416007c0c */ /* 0x000fc6000bf66270 */
[----:B-1----:R0:W-:Y:S10]  /*b360*/  @!P4 ST.E.128 desc[UR6][R28.64], R12 ;  /* 0x0000000c1c00c985 */ /* 0x0021f4000c101d06 */
[----:B------:R-:W1:Y:S01]  /*b370*/  @!P3 LDS.128 R12, [R78+0x2dc00] ;  /* 0x02dc00004e0cb984 */ /* 0x000e620000000c00 */
[----:B0-----:R-:W-:-:S04]  /*b380*/  @!P3 LEA R28, P4, R22, R30, 0x1 ;  /* 0x0000001e161cb211 */ /* 0x001fc800078808ff */
[----:B------:R-:W-:-:S05]  /*b390*/  @!P3 LEA.HI.X R29, R22, R31, R218, 0x1, P4 ;  /* 0x0000001f161db211 */ /* 0x000fca00020f0cda */
[----:B-1----:R0:W-:Y:S04]  /*b3a0*/  @!P3 ST.E.128 desc[UR6][R28.64], R12 ;  /* 0x0000000c1c00b985 */ /* 0x0021e8000c101d06 */
.L_x_492:
[----:B------:R-:W-:Y:S05]  /*b3b0*/  BSYNC B0 ;  /* 0x0000000000007941 */ /* 0x000fea0003800000 */
.L_x_445:
[----:B---3--:R-:W3:Y:S01]  /*b3c0*/  S2R R11, SR_TID.X ;  /* 0x00000000000b7919 */ /* 0x008ee20000002100 */
[----:B------:R-:W-:Y:S01]  /*b3d0*/  @!PT LDS RZ, [RZ] ;  /* 0x00000000fffff984 */ /* 0x000fe20000000800 */
[----:B------:R-:W-:Y:S01]  /*b3e0*/  @!PT LDS RZ, [RZ] ;  /* 0x00000000fffff984 */ /* 0x000fe20000000800 */
[----:B------:R-:W-:Y:S01]  /*b3f0*/  @!PT LDS RZ, [RZ] ;  /* 0x00000000fffff984 */ /* 0x000fe20000000800 */
[----:B------:R-:W-:Y:S01]  /*b400*/  @!PT LDS RZ, [RZ] ;  /* 0x00000000fffff984 */ /* 0x000fe20000000800 */
[----:B------:R5:W-:Y:S06]  /*b410*/  MEMBAR.ALL.CTA ;  /* 0x0000000000007992 */ /* 0x000bec0000008000 */
[----:B-----5:R-:W5:Y:S01]  /*b420*/  FENCE.VIEW.ASYNC.S ;  /* 0x00000000000073c6 */ /* 0x020f620000000000 */
[----:B------:R-:W-:Y:S05]  /*b430*/  WARPSYNC.ALL ;  /* 0x0000000000007948 */ /* 0x000fea0003800000 */
[----:B------:R-:W-:Y:S01]  /*b440*/  BSSY B0, `(.L_x_551) ;  /* 0x0000009000007945 */ /* 0x000fe20003800000 */
[----:B---3--:R-:W-:Y:S01]  /*b450*/  LOP3.LUT R11, R11, 0x7f, RZ, 0xc0, !PT ;  /* 0x0000007f0b0b7812 */ /* 0x008fe200078ec0ff */
[----:B-----5:R3:W-:Y:S03]  /*b460*/  BAR.SYNC.DEFER_BLOCKING R158, 0x80 ;  /* 0x0002009e0000751d */ /* 0x0207e60000010000 */
[----:B------:R-:W-:-:S13]  /*b470*/  ISETP.NE.AND P3, PT, R11, RZ, PT ;  /* 0x000000ff0b00720c */ /* 0x000fda0003f65270 */
[----:B------:R-:W-:-:S05]  /*b480*/  @!P3 VIADD R11, R86, 0x388a0 ;  /* 0x000388a0560bb836 */ /* 0x000fca0000000000 */
[----:B------:R-:W-:-:S04]  /*b490*/  @!P3 PRMT R11, RZ, 0x654, R11 ;  /* 0x00000654ff0bb816 */ /* 0x000fc8000000000b */
[----:B------:R3:W-:Y:S01]  /*b4a0*/  @!P3 SYNCS.ARRIVE.TRANS64.RED.A1T0 RZ, [R11+URZ], RZ ;  /* 0x000000ff0bffb9a7 */ /* 0x0007e2000810043f */
[----:B------:R-:W-:Y:S05]  /*b4b0*/  @!P0 BRA `(.L_x_552) ;  /* 0x0000000000048947 */ /* 0x000fea0003800000 */
[----:B------:R-:W-:Y:S01]  /*b4c0*/  BPT.TRAP 0x1 ;  /* 0x000000040000795c */ /* 0x000fe20000300000 */
.L_x_552:
[----:B------:R-:W-:Y:S05]  /*b4d0*/  BSYNC B0 ;  /* 0x0000000000007941 */ /* 0x000fea0003800000 */
.L_x_551:
[----:B------:R-:W5:Y:S01]  /*b4e0*/  SYNCS.PHASECHK.TRANS64.TRYWAIT P0, [R86+URZ+0x388b0], R87 ;  /* 0x0388b057560075a7 */ /* 0x000f62000800017f */
[----:B------:R-:W-:Y:S01]  /*b4f0*/  ULDC UR61, c[0x0][0x2f4] ;  /* 0x0000bd00003d7ab9 */ /* 0x000fe20000000800 */
[----:B------:R-:W-:Y:S04]  /*b500*/  BSSY B0, `(.L_x_553) ;  /* 0x0000002000007945 */ /* 0x000fe80003800000 */
[----:B-----5:R-:W-:Y:S05]  /*b510*/  @!P0 BRA `(.L_x_554) ;  /* 0x0000020400148947 */ /* 0x020fea0003800000 */
.L_x_849:
[----:B------:R-:W-:Y:S05]  /*b520*/  BSYNC B0 ;  /* 0x0000000000007941 */ /* 0x000fea0003800000 */
.L_x_553:
[----:B------:R-:W-:Y:S01]  /*b530*/  ULDC.64 UR4, c[0x0][0x328] ;  /* 0x0000ca0000047ab9 */ /* 0x000fe20000000a00 */
[----:B------:R-:W-:Y:S01]  /*b540*/  IMAD.IADD R85, R85, 0x1, -R224 ;  /* 0x0000000155557824 */ /* 0x000fe200078e0ae0 */
[----:B------:R-:W-:Y:S01]  /*b550*/  ULDC.64 UR6, c[0x0][0x318] ;  /* 0x0000c60000067ab9 */ /* 0x000fe20000000a00 */
[----:B0---4-:R-:W-:Y:S01]  /*b560*/  IMAD R14, R79, UR4, RZ ;  /* 0x000000044f0e7c24 */ /* 0x011fe2000f8e02ff */
[----:B------:R-:W-:Y:S01]  /*b570*/  BSSY B0, `(.L_x_555) ;  /* 0x0000027000007945 */ /* 0x000fe20003800000 */
[----:B------:R-:W-:Y:S01]  /*b580*/  IMAD.WIDE.U32 R12, R77, UR4, RZ ;  /* 0x000000044d0c7c25 */ /* 0x000fe2000f8e00ff */
[----:B------:R-:W-:-:S03]  /*b590*/  ISETP.GE.AND P0, PT, R85, 0x1, PT ;  /* 0x000000015500780c */ /* 0x000fc60003f06270 */
[----:B------:R-:W-:Y:S01]  /*b5a0*/  IMAD R77, R77, UR5, R14 ;  /* 0x000000054d4d7c24 */ /* 0x000fe2000f8e020e */
[----:B------:R-:W-:Y:S02]  /*b5b0*/  ULDC.64 UR4, c[0x0][0x338] ;  /* 0x0000ce0000047ab9 */ /* 0x000fe40000000a00 */
[----:B---3--:R-:W-:Y:S02]  /*b5c0*/  IMAD R11, R84, UR4, RZ ;  /* 0x00000004540b7c24 */ /* 0x008fe4000f8e02ff */
[----:B------:R-:W-:Y:S02]  /*b5d0*/  IMAD.IADD R13, R13, 0x1, R77 ;  /* 0x000000010d0d7824 */ /* 0x000fe400078e024d */
[C---:B------:R-:W-:Y:S02]  /*b5e0*/  IMAD R11, R76.reuse, UR5, R11 ;  /* 0x000000054c0b7c24 */ /* 0x040fe4000f8e020b */
[----:B------:R-:W-:Y:S01]  /*b5f0*/  IMAD.WIDE.U32 R12, R76, UR4, R12 ;  /* 0x000000044c0c7c25 */ /* 0x000fe2000f8e000c */
[----:B------:R-:W-:-:S04]  /*b600*/  ULDC.64 UR4, c[0x0][0x330] ;  /* 0x0000cc0000047ab9 */ /* 0x000fc80000000a00 */
[----:B------:R-:W-:-:S03]  /*b610*/  IADD3 R13, R13, R11, RZ ;  /* 0x0000000b0d0d7210 */ /* 0x000fc60007ffe0ff */
[----:B------:R-:W-:-:S04]  /*b620*/  IMAD.WIDE.U32 R12, R223, UR4, R12 ;  /* 0x00000004df0c7c25 */ /* 0x000fc8000f8e000c */
[----:B------:R-:W-:Y:S01]  /*b630*/  IMAD R13, R223, UR5, R13 ;  /* 0x00000005df0d7c24 */ /* 0x000fe2000f8e020d */
[----:B------:R-:W-:-:S04]  /*b640*/  LEA R11, P4, R12, UR6, 0x1 ;  /* 0x000000060c0b7c11 */ /* 0x000fc8000f8808ff */
[----:B-12---:R-:W-:Y:S01]  /*b650*/  LEA.HI.X R30, R12, UR7, R13, 0x1, P4 ;  /* 0x000000070c1e7c11 */ /* 0x006fe2000a0f0c0d */
[----:B------:R0:W1:Y:S04]  /*b660*/  SHFL.IDX PT, R33, R11, RZ, 0x181f ;  /* 0x00181fff0b217589 */ /* 0x00006800000e0000 */
[----:B------:R0:W2:Y:S01]  /*b670*/  SHFL.IDX PT, R31, R30, RZ, 0x181f ;  /* 0x00181fff1e1f7589 */ /* 0x0000a200000e0000 */
[----:B------:R-:W-:Y:S05]  /*b680*/  @!P0 BRA `(.L_x_556) ;  /* 0x0000000000548947 */ /* 0x000fea0003800000 */
[----:B------:R-:W-:Y:S01]  /*b690*/  ISETP.GE.AND P4, PT, R16, UR61, PT ;  /* 0x0000003d10007c0c */ /* 0x000fe2000bf86270 */
[----:B------:R-:W-:-:S12]  /*b6a0*/  ULDC.64 UR4, c[0x0][0x208] ;  /* 0x0000820000047ab9 */ /* 0x000fd80000000a00 */
[----:B------:R-:W3:Y:S01]  /*b6b0*/  @!P4 LDS.128 R12, [R78+0x400] ;  /* 0x000400004e0cc984 */ /* 0x000ee20000000c00 */
[----:B-1----:R-:W-:-:S04]  /*b6c0*/  @!P4 LEA R28, P0, R16, R33, 0x1 ;  /* 0x00000021101cc211 */ /* 0x002fc800078008ff */
[----:B--2---:R-:W-:Y:S02]  /*b6d0*/  @!P4 LEA.HI.X R29, R16, R31, R17, 0x1, P0 ;  /* 0x0000001f101dc211 */ /* 0x004fe400000f0c11 */
[----:B------:R-:W-:-:S03]  /*b6e0*/  ISETP.GE.AND P0, PT, R214, UR61, PT ;  /* 0x0000003dd6007c0c */ /* 0x000fc6000bf06270 */
[----:B---3--:R1:W-:Y:S10]  /*b6f0*/  @!P4 ST.E.128 desc[UR4][R28.64], R12 ;  /* 0x0000000c1c00c985 */ /* 0x0083f4000c101d04 */
[----:B------:R-:W2:Y:S01]  /*b700*/  @!P0 LDS.128 R12, [R78+0x2c00] ;  /* 0x002c00004e0c8984 */ /* 0x000ea20000000c00 */
[----:B-1----:R-:W-:-:S04]  /*b710*/  @!P0 LEA R28, P4, R212, R33, 0x1 ;  /* 0x00000021d41c8211 */ /* 0x002fc800078808ff */
[----:B------:R-:W-:Y:S02]  /*b720*/  @!P0 LEA.HI.X R29, R212, R31, R215, 0x1, P4 ;  /* 0x0000001fd41d8211 */ /* 0x000fe400020f0cd7 */
[----:B------:R-:W-:-:S03]  /*b730*/  ISETP.GE.AND P4, PT, R19, UR61, PT ;  /* 0x0000003d13007c0c */ /* 0x000fc6000bf86270 */
[----:B--2---:R1:W-:Y:S10]  /*b740*/  @!P0 ST.E.128 desc[UR4][R28.64], R12 ;  /* 0x0000000c1c008985 */ /* 0x0043f4000c101d04 */
[----:B------:R-:W2:Y:S01]  /*b750*/  @!P4 LDS.128 R12, [R78+0x5400] ;  /* 0x005400004e0cc984 */ /* 0x000ea20000000c00 */
[----:B-1----:R-:W-:-:S04]  /*b760*/  @!P4 LEA R28, P0, R19, R33, 0x1 ;  /* 0x00000021131cc211 */ /* 0x002fc800078008ff */
[----:B------:R-:W-:Y:S02]  /*b770*/  @!P4 LEA.HI.X R29, R19, R31, R219, 0x1, P0 ;  /* 0x0000001f131dc211 */ /* 0x000fe400000f0cdb */
[----:B------:R-:W-:-:S03]  /*b780*/  ISETP.GE.AND P0, PT, R22, UR61, PT ;  /* 0x0000003d16007c0c */ /* 0x000fc6000bf06270 */
[----:B--2---:R1:W-:Y:S10]  /*b790*/  @!P4 ST.E.128 desc[UR4][R28.64], R12 ;  /* 0x0000000c1c00c985 */ /* 0x0043f4000c101d04 */
[----:B------:R-:W2:Y:S01]  /*b7a0*/  @!P0 LDS.128 R12, [R78+0x7c00] ;  /* 0x007c00004e0c8984 */ /* 0x000ea20000000c00 */
[----:B-1----:R-:W-:-:S04]  /*b7b0*/  @!P0 LEA R28, P4, R22, R33, 0x1 ;  /* 0x00000021161c8211 */ /* 0x002fc800078808ff */
[----:B------:R-:W-:-:S05]  /*b7c0*/  @!P0 LEA.HI.X R29, R22, R31, R218, 0x1, P4 ;  /* 0x0000001f161d8211 */ /* 0x000fca00020f0cda */
[----:B--2---:R3:W-:Y:S04]  /*b7d0*/  @!P0 ST.E.128 desc[UR4][R28.64], R12 ;  /* 0x0000000c1c008985 */ /* 0x0047e8000c101d04 */
.L_x_556:
[----:B------:R-:W-:Y:S05]  /*b7e0*/  BSYNC B0 ;  /* 0x0000000000007941 */ /* 0x000fea0003800000 */
.L_x_555:
[----:B------:R-:W-:Y:S01]  /*b7f0*/  ISETP.GE.AND P0, PT, R85, 0x21, PT ;  /* 0x000000215500780c */ /* 0x000fe20003f06270 */
[----:B--2---:R2:W4:Y:S01]  /*b800*/  SHFL.IDX PT, R31, R30, 0x1, 0x181f ;  /* 0x00381f001e1f7f89 */ /* 0x00452200000e0000 */
[----:B------:R-:W-:Y:S03]  /*b810*/  BSSY B0, `(.L_x_557) ;  /* 0x0000018000007945 */ /* 0x000fe60003800000 */
[----:B-1----:R2:W1:Y:S08]  /*b820*/  SHFL.IDX PT, R33, R11, 0x1, 0x181f ;  /* 0x00381f000b217f89 */ /* 0x00247000000e0000 */
[----:B--2---:R-:W-:Y:S05]  /*b830*/  @!P0 BRA `(.L_x_558) ;  /* 0x0000000000548947 */ /* 0x004fea0003800000 */
[----:B------:R-:W-:Y:S01]  /*b840*/  ISETP.GE.AND P4, PT, R16, UR61, PT ;  /* 0x0000003d10007c0c */ /* 0x000fe2000bf86270 */
[----:B------:R-:W-:-:S12]  /*b850*/  ULDC.64 UR4, c[0x0][0x208] ;  /* 0x0000820000047ab9 */ /* 0x000fd80000000a00 */
[----:B---3--:R-:W2:Y:S01]  /*b860*/  @!P4 LDS.128 R12, [R78+0x1400] ;  /* 0x001400004e0cc984 */ /* 0x008ea20000000c00 */
[----:B-1----:R-:W-:-:S04]  /*b870*/  @!P4 LEA R28, P0, R16, R33, 0x1 ;  /* 0x00000021101cc211 */ /* 0x002fc800078008ff */
[----:B----4-:R-:W-:Y:S02]  /*b880*/  @!P4 LEA.HI.X R29, R16, R31, R17, 0x1, P0 ;  /* 0x0000001f101dc211 */ /* 0x010fe400000f0c11 */
        /* <DEDUP_REMOVED lines=16> */
.L_x_558:
[----:B------:R-:W-:Y:S05]  /*b990*/  BSYNC B0 ;  /* 0x0000000000007941 */ /* 0x000fea0003800000 */
.L_x_557:
[----:B------:R-:W-:Y:S01]  /*b9a0*/  ISETP.GE.AND P0, PT, R85, 0x41, PT ;  /* 0x000000415500780c */ /* 0x000fe20003f06270 */
[----:B----4-:R4:W1:Y:S01]  /*b9b0*/  SHFL.IDX PT, R31, R30, 0x2, 0x181f ;  /* 0x00581f001e1f7f89 */ /* 0x01086200000e0000 */
[----:B------:R-:W-:Y:S03]  /*b9c0*/  BSSY B0, `(.L_x_559) ;  /* 0x0000018000007945 */ /* 0x000fe60003800000 */
[----:B0-----:R-:W0:Y:S08]  /*b9d0*/  SHFL.IDX PT, R11, R11, 0x2, 0x181f ;  /* 0x00581f000b0b7f89 */ /* 0x001e3000000e0000 */
[----:B----4-:R-:W-:Y:S05]  /*b9e0*/  @!P0 BRA `(.L_x_560) ;  /* 0x0000000000548947 */ /* 0x010fea0003800000 */
[----:B------:R-:W-:Y:S01]  /*b9f0*/  ISETP.GE.AND P4, PT, R16, UR61, PT ;  /* 0x0000003d10007c0c */ /* 0x000fe2000bf86270 */
[----:B------:R-:W-:-:S12]  /*ba00*/  ULDC.64 UR4, c[0x0][0x208] ;  /* 0x0000820000047ab9 */ /* 0x000fd80000000a00 */
[----:B--23--:R-:W2:Y:S01]  /*ba10*/  @!P4 LDS.128 R12, [R78+0x2400] ;  /* 0x002400004e0cc984 */ /* 0x00cea20000000c00 */
[----:B0-----:R-:W-:-:S04]  /*ba20*/  @!P4 LEA R28, P0, R16, R11, 0x1 ;  /* 0x0000000b101cc211 */ /* 0x001fc800078008ff */
[----:B-1----:R-:W-:Y:S02]  /*ba30*/  @!P4 LEA.HI.X R29, R16, R31, R17, 0x1, P0 ;  /* 0x0000001f101dc211 */ /* 0x002fe400000f0c11 */
[----:B------:R-:W-:-:S03]  /*ba40*/  ISETP.GE.AND P0, PT, R214, UR61, PT ;  /* 0x0000003dd6007c0c */ /* 0x000fc6000bf06270 */
[----:B--2---:R0:W-:Y:S10]  /*ba50*/  @!P4 ST.E.128 desc[UR4][R28.64], R12 ;  /* 0x0000000c1c00c985 */ /* 0x0041f4000c101d04 */
        /* <DEDUP_REMOVED lines=14> */
.L_x_560:
[----:B------:R-:W-:Y:S05]  /*bb40*/  BSYNC B0 ;  /* 0x0000000000007941 */ /* 0x000fea0003800000 */
.L_x_559:
[----:B------:R-:W-:Y:S01]  /*bb50*/  @!PT LDS RZ, [RZ] ;  /* 0x00000000fffff984 */ /* 0x000fe20000000800 */
[----:B------:R-:W-:Y:S01]  /*bb60*/  @!PT LDS RZ, [RZ] ;  /* 0x00000000fffff984 */ /* 0x000fe20000000800 */
[----:B------:R-:W-:Y:S01]  /*bb70*/  @!PT LDS RZ, [RZ] ;  /* 0x00000000fffff984 */ /* 0x000fe20000000800 */
[----:B------:R-:W-:Y:S01]  /*bb80*/  @!PT LDS RZ, [RZ] ;  /* 0x00000000fffff984 */ /* 0x000fe20000000800 */
[----:B------:R5:W-:Y:S06]  /*bb90*/  MEMBAR.ALL.CTA ;  /* 0x0000000000007992 */ /* 0x000bec0000008000 */
[----:B-----5:R-:W5:Y:S01]  /*bba0*/  FENCE.VIEW.ASYNC.S ;  /* 0x00000000000073c6 */ /* 0x020f620000000000 */
[----:B------:R-:W-:Y:S01]  /*bbb0*/  @!P3 VIADD R86, R86, 0x388c0 ;  /* 0x000388c05656b836 */ /* 0x000fe20000000000 */
[----:B-----5:R0:W-:Y:S01]  /*bbc0*/  BAR.SYNC.DEFER_BLOCKING R158, 0x80 ;  /* 0x0002009e0000751d */ /* 0x0201e20000010000 */
[----:B------:R-:W-:-:S03]  /*bbd0*/  LOP3.LUT P4, RZ, R18, 0x1, RZ, 0xc0, !PT ;  /* 0x0000000112ff7812 */ /* 0x000fc6000788c0ff */
[----:B------:R-:W-:Y:S02]  /*bbe0*/  @!P3 PRMT R86, RZ, 0x654, R86 ;  /* 0x00000654ff56b816 */ /* 0x000fe40000000056 */
[----:B------:R-:W-:Y:S02]  /*bbf0*/  IADD3 R213, R213, 0x1, RZ ;  /* 0x00000001d5d57810 */ /* 0x000fe40007ffe0ff */
[----:B------:R-:W-:Y:S01]  /*bc00*/  PLOP3.LUT P0, PT, PT, PT, PT, 0x8, 0x0 ;  /* 0x000000000000781c */ /* 0x000fe20003f0e170 */
[----:B------:R0:W-:Y:S01]  /*bc10*/  @!P3 SYNCS.ARRIVE.TRANS64.RED.A1T0 RZ, [R86+URZ], RZ ;  /* 0x000000ff56ffb9a7 */ /* 0x0001e2000810043f */
[----:B------:R-:W-:-:S04]  /*bc20*/  ISETP.NE.AND P3, PT, R213, 0x2, PT ;  /* 0x00000002d500780c */ /* 0x000fc80003f65270 */
[----:B--234-:R-:W-:Y:S02]  /*bc30*/  SEL R12, RZ, 0x1, P3 ;  /* 0x00000001ff0c7807 */ /* 0x01cfe40001800000 */
[----:B------:R-:W-:Y:S02]  /*bc40*/  SEL R213, R213, RZ, P3 ;  /* 0x000000ffd5d57207 */ /* 0x000fe40001800000 */
[----:B------:R-:W-:Y:S01]  /*bc50*/  LOP3.LUT R225, R225, R12, RZ, 0x3c, !PT ;  /* 0x0000000ce1e17212 */ /* 0x000fe200078e3cff */
[----:B0-----:R-:W-:Y:S06]  /*bc60*/  @P4 BRA `(.L_x_561) ;  /* 0xffffff7400084947 */ /* 0x001fec000383ffff */
.L_x_440:
[----:B------:R-:W-:Y:S01]  /*bc70*/  BSSY B0, `(.L_x_562) ;  /* 0x0000005000007945 */ /* 0x000fe20003800000 */
[----:B------:R-:W-:-:S03]  /*bc80*/  IMAD.MOV.U32 R3, RZ, RZ, RZ ;  /* 0x000000ffff037224 */ /* 0x000fc600078e00ff */
[----:B------:R-:W-:Y:S05]  /*bc90*/  @P0 BRA `(.L_x_563) ;  /* 0x0000000000080947 */ /* 0x000fea0003800000 */
[----:B------:R-:W0:Y:S02]  /*bca0*/  FENCE.VIEW.ASYNC.G ;  /* 0x00000000000073c6 */ /* 0x000e240000000100 */
[----:B0-----:R-:W-:Y:S06]  /*bcb0*/  BAR.ARV 0xc, 0x180 ;  /* 0x0306000000007b1d */ /* 0x001fec0000002000 */
.L_x_563:
[----:B------:R-:W-:Y:S05]  /*bcc0*/  BSYNC B0 ;  /* 0x0000000000007941 */ /* 0x000fea0003800000 */
.L_x_562:
[----:B------:R-:W-:Y:S01]  /*bcd0*/  LOP3.LUT P0, RZ, R18, 0x2, RZ, 0xc0, !PT ;  /* 0x0000000212ff7812 */ /* 0x000fe2000780c0ff */
[----:B------:R-:W-:-:S12]  /*bce0*/  BSSY B0, `(.L_x_564) ;  /* 0x0000020000007945 */ /* 0x000fd80003800000 */
[----:B------:R-:W-:Y:S05]  /*bcf0*/  @!P0 BRA `(.L_x_565) ;  /* 0x0000000000788947 */ /* 0x000fea0003800000 */
[----:B------:R-:W2:Y:S01]  /*bd00*/  LDL R0, [R1+0x74] ;  /* 0x0000740001007983 */ /* 0x000ea20000100800 */
[----:B------:R-:W-:Y:S01]  /*bd10*/  ULDC UR4, c[0x0][0x9f0] ;  /* 0x00027c0000047ab9 */ /* 0x000fe20000000800 */
[----:B--2---:R-:W-:-:S04]  /*bd20*/  ISETP.NE.AND P0, PT, R0, RZ, PT ;  /* 0x000000ff0000720c */ /* 0x004fc80003f05270 */
[----:B------:R-:W-:-:S04]  /*bd30*/  SEL R9, R0, UR4, P0 ;  /* 0x0000000400097c07 */ /* 0x000fc80008000000 */
[-C--:B------:R-:W-:Y:S02]  /*bd40*/  IABS R5, R9.reuse ;  /* 0x0000000900057213 */ /* 0x080fe40000000000 */
[----:B------:R-:W-:Y:S02]  /*bd50*/  IABS R8, R9 ;  /* 0x0000000900087213 */ /* 0x000fe40000000000 */
[----:B------:R-:W0:Y:S01]  /*bd60*/  I2F.RP R4, R5 ;  /* 0x0000000500047306 */ /* 0x000e220000209400 */
[----:B------:R-:W-:Y:S02]  /*bd70*/  IADD3 R0, R130, -0x1, R9 ;  /* 0xffffffff82007810 */ /* 0x000fe40007ffe009 */
[----:B------:R-:W-:-:S05]  /*bd80*/  IMAD.MOV R8, RZ, RZ, -R8 ;  /* 0x000000ffff087224 */ /* 0x000fca00078e0a08 */
[----:B0-----:R-:W0:Y:S02]  /*bd90*/  MUFU.RCP R4, R4 ;  /* 0x0000000400047308 */ /* 0x001e240000001000 */
[----:B0-----:R-:W-:Y:S01]  /*bda0*/  VIADD R2, R4, 0xffffffe ;  /* 0x0ffffffe04027836 */ /* 0x001fe20000000000 */
[----:B------:R-:W-:Y:S02]  /*bdb0*/  IABS R4, R0 ;  /* 0x0000000000047213 */ /* 0x000fe40000000000 */
[----:B------:R-:W-:-:S03]  /*bdc0*/  LOP3.LUT R0, R0, R9, RZ, 0x3c, !PT ;  /* 0x0000000900007212 */ /* 0x000fc600078e3cff */
[----:B------:R0:W2:Y:S01]  /*bdd0*/  F2I.FTZ.U32.TRUNC.NTZ R3, R2 ;  /* 0x0000000200037305 */ /* 0x0000a2000021f000 */
[----:B------:R-:W-:Y:S01]  /*bde0*/  ISETP.GE.AND P2, PT, R0, RZ, PT ;  /* 0x000000ff0000720c */ /* 0x000fe20003f46270 */
[----:B0-----:R-:W-:Y:S01]  /*bdf0*/  IMAD.MOV.U32 R2, RZ, RZ, RZ ;  /* 0x000000ffff027224 */ /* 0x001fe200078e00ff */
[----:B--2---:R-:W-:-:S05]  /*be00*/  IADD3 R6, RZ, -R3, RZ ;  /* 0x80000003ff067210 */ /* 0x004fca0007ffe0ff */
[----:B------:R-:W-:-:S04]  /*be10*/  IMAD R7, R6, R5, RZ ;  /* 0x0000000506077224 */ /* 0x000fc800078e02ff */
[----:B------:R-:W-:Y:S01]  /*be20*/  IMAD.HI.U32 R3, R3, R7, R2 ;  /* 0x0000000703037227 */ /* 0x000fe200078e0002 */
[----:B------:R-:W-:-:S05]  /*be30*/  MOV R2, R8 ;  /* 0x0000000800027202 */ /* 0x000fca0000000f00 */
[----:B------:R-:W-:-:S04]  /*be40*/  IMAD.HI.U32 R3, R3, R4, RZ ;  /* 0x0000000403037227 */ /* 0x000fc800078e00ff */
[----:B------:R-:W-:-:S05]  /*be50*/  IMAD R2, R3, R2, R4 ;  /* 0x0000000203027224 */ /* 0x000fca00078e0204 */
[----:B------:R-:W-:-:S13]  /*be60*/  ISETP.GT.U32.AND P1, PT, R5, R2, PT ;  /* 0x000000020500720c */ /* 0x000fda0003f24070 */
[----:B------:R-:W-:Y:S02]  /*be70*/  @!P1 IMAD.IADD R2, R2, 0x1, -R5 ;  /* 0x0000000102029824 */ /* 0x000fe400078e0a05 */
[----:B------:R-:W-:Y:S01]  /*be80*/  @!P1 VIADD R3, R3, 0x1 ;  /* 0x0000000103039836 */ /* 0x000fe20000000000 */
[----:B------:R-:W-:Y:S02]  /*be90*/  ISETP.NE.AND P1, PT, R9, RZ, PT ;  /* 0x000000ff0900720c */ /* 0x000fe40003f25270 */
[----:B------:R-:W-:-:S13]  /*bea0*/  ISETP.GE.U32.AND P0, PT, R2, R5, PT ;  /* 0x000000050200720c */ /* 0x000fda0003f06070 */
[----:B------:R-:W-:-:S05]  /*beb0*/  @P0 IADD3 R3, R3, 0x1, RZ ;  /* 0x0000000103030810 */ /* 0x000fca0007ffe0ff */
[----:B------:R-:W-:Y:S01]  /*bec0*/  @!P2 IMAD.MOV R3, RZ, RZ, -R3 ;  /* 0x000000ffff03a224 */ /* 0x000fe200078e0a03 */
[----:B------:R-:W-:-:S07]  /*bed0*/  @!P1 LOP3.LUT R3, RZ, R9, RZ, 0x33, !PT ;  /* 0x00000009ff039212 */ /* 0x000fce00078e33ff */
.L_x_565:
[----:B------:R-:W-:Y:S05]  /*bee0*/  BSYNC B0 ;  /* 0x0000000000007941 */ /* 0x000fea0003800000 */
.L_x_564:
[----:B------:R-:W2:Y:S01]  /*bef0*/  LDL R0, [R1+0x8c] ;  /* 0x00008c0001007983 */ /* 0x000ea20000100800 */
[----:B------:R-:W-:Y:S02]  /*bf00*/  PLOP3.LUT P0, PT, PT, PT, PT, 0x80, 0x0 ;  /* 0x000000000000781c */ /* 0x000fe40003f0f070 */
        /* <DEDUP_REMOVED lines=12> */
[----:B-1----:R-:W-:Y:S02]  /*bfd0*/  CS2R R32, SRZ ;  /* 0x0000000000207805 */ /* 0x002fe4000001ff00 */
        /* <DEDUP_REMOVED lines=51> */
[----:B--2---:R-:W-:-:S05]  /*c310*/  IMAD R0, R0, R3, RZ ;  /* 0x0000000300007224 */ /* 0x004fca00078e02ff */
[----:B------:R0:W-:Y:S01]  /*c320*/  STL [R1+0x64], R0 ;  /* 0x0000640001007387 */ /* 0x0001e20000100800 */
[----:B------:R-:W-:Y:S02]  /*c330*/  VIADDMNMX R112, R0, R3, R130, PT ;  /* 0x0000000300707246 */ /* 0x000fe40003800182 */
[----:B------:R-:W-:Y:S02]  /*c340*/  CS2R R2, SRZ ;  /* 0x0000000000027805 */ /* 0x000fe4000001ff00 */
[----:B------:R-:W-:-:S13]  /*c350*/  ISETP.GT.AND P1, PT, R112, R0, PT ;  /* 0x000000007000720c */ /* 0x000fda0003f24270 */
[----:B0-----:R-:W-:Y:S05]  /*c360*/  @!P1 BRA `(.L_x_566) ;  /* 0x0000012800109947 */ /* 0x001fea0003800000 */
[----:B------:R-:W2:Y:S02]  /*c370*/  LDL R0, [R1+0x11c] ;  /* 0x00011c0001007983 */ /* 0x000ea40000100800 */
[----:B--2---:R-:W-:Y:S02]  /*c380*/  R2UR UR4, R0 ;  /* 0x00000000000472ca */ /* 0x004fe400000e0000 */
[----:B------:R-:W0:Y:S11]  /*c390*/  S2R R0, SR_TID.X ;  /* 0x0000000000007919 */ /* 0x000e360000002100 */
[----:B------:R-:W-:-:S06]  /*c3a0*/  ULOP3.LUT UP0, URZ, UR4, 0x9f, URZ, 0xc0, !UPT ;  /* 0x0000009f043f7892 */ /* 0x000fcc000f80c03f */
[----:B------:R-:W-:Y:S01]  /*c3b0*/  PLOP3.LUT P0, PT, PT, PT, UP0, 0x80, 0x0 ;  /* 0x000000000000781c */ /* 0x000fe20003f0f008 */
[----:B0-----:R-:W-:-:S05]  /*c3c0*/  VIADD R0, R0, 0xffffff80 ;  /* 0xffffff8000007836 */ /* 0x001fca0000000000 */
[----:B------:R-:W-:-:S04]  /*c3d0*/  SHF.R.S32.HI R3, RZ, 0x1f, R0 ;  /* 0x0000001fff037819 */ /* 0x000fc80000011400 */
[----:B------:R-:W-:-:S04]  /*c3e0*/  LEA.HI R3, R3, R0, RZ, 0x7 ;  /* 0x0000000003037211 */ /* 0x000fc800078f38ff */
[----:B------:R-:W-:-:S06]  /*c3f0*/  SHF.R.S32.HI R0, RZ, 0x7, R3 ;  /* 0x00000007ff007819 */ /* 0x000fcc0000011403 */
[----:B------:R-:W0:Y:S02]  /*c400*/  SHFL.IDX PT, R0, R0, RZ, 0x1f ;  /* 0x00001fff00007589 */ /* 0x000e2400000e0000 */
[----:B0-----:R-:W-:-:S04]  /*c410*/  LEA.HI R2, R0, R0, RZ, 0x1 ;  /* 0x0000000000027211 */ /* 0x001fc800078f08ff */
[----:B------:R-:W-:-:S04]  /*c420*/  LOP3.LUT R3, R2, 0x1e, RZ, 0xc0, !PT ;  /* 0x0000001e02037812 */ /* 0x000fc800078ec0ff */
[----:B------:R-:W-:-:S04]  /*c430*/  IADD3 R3, R0, -R3, RZ ;  /* 0x8000000300037210 */ /* 0x000fc80007ffe0ff */
[----:B------:R-:W-:-:S04]  /*c440*/  LEA R3, R3, UR4, 0xd ;  /* 0x0000000403037c11 */ /* 0x000fc8000f8e68ff */
[----:B------:R-:W-:-:S04]  /*c450*/  SHF.R.U32.HI R2, RZ, 0x4, R3 ;  /* 0x00000004ff027819 */ /* 0x000fc80000011603 */
[----:B------:R-:W-:Y:S01]  /*c460*/  LOP3.LUT R2, R2, 0x3fff, RZ, 0xc0, !PT ;  /* 0x00003fff02027812 */ /* 0x000fe200078ec0ff */
[----:B------:R-:W-:Y:S06]  /*c470*/  @!P0 BRA `(.L_x_567) ;  /* 0x0000000000408947 */ /* 0x000fec0003800000 */
        /* <DEDUP_REMOVED lines=16> */
.L_x_567:
[----:B------:R-:W-:Y:S02]  /*c580*/  ULDC UR4, c[0x0][0x3f4] ;  /* 0x0000fd0000047ab9 */ /* 0x000fe40000000800 */
[----:B------:R-:W-:-:S13]  /*c590*/  ISETP.LT.AND P0, PT, RZ, UR4, PT ;  /* 0x00000004ff007c0c */ /* 0x000fda000bf01270 */
[----:B------:R-:W-:Y:S05]  /*c5a0*/  @P0 BRA `(.L_x_568) ;  /* 0x0000000000400947 */ /* 0x000fea0003800000 */
[----:B------:R-:W2:Y:S02]  /*c5b0*/  LDL R20, [R1+0x84] ;  /* 0x0000840001147983 */ /* 0x000ea40000100800 */
[----:B--2---:R-:W-:-:S04]  /*c5c0*/  LEA.HI R0, R20, R20, RZ, 0x1 ;  /* 0x0000001414007211 */ /* 0x004fc800078f08ff */
[----:B------:R-:W-:-:S05]  /*c5d0*/  LOP3.LUT R0, R0, 0xfffffffe, RZ, 0xc0, !PT ;  /* 0xfffffffe00007812 */ /* 0x000fca00078ec0ff */
[----:B------:R-:W-:-:S05]  /*c5e0*/  IMAD.IADD R0, R20, 0x1, -R0 ;  /* 0x0000000114007824 */ /* 0x000fca00078e0a00 */
[----:B------:R-:W-:-:S04]  /*c5f0*/  SHF.L.U32 R0, R0, 0x1f, RZ ;  /* 0x0000001f00007819 */ /* 0x000fc800000006ff */
[----:B------:R0:W1:Y:S03]  /*c600*/  SYNCS.PHASECHK.TRANS64.TRYWAIT P0, [R23+URZ+0x38800], R0 ;  /* 0x03880000170075a7 */ /* 0x000066000800017f */
[----:B-1----:R-:W-:Y:S05]  /*c610*/  @!P0 NANOSLEEP.SYNCS 0x989680 ;  /* 0x009896800000895d */ /* 0x002fea0003900000 */
[----:B------:R-:W1:Y:S01]  /*c620*/  @!P0 SYNCS.PHASECHK.TRANS64 P0, [R23+URZ+0x38800], R0 ;  /* 0x03880000170085a7 */ /* 0x000e62000800007f */
[----:B------:R-:W-:Y:S04]  /*c630*/  BSSY B0, `(.L_x_569) ;  /* 0x0000006000007945 */ /* 0x000fe80003800000 */
[----:B-1----:R-:W-:Y:S05]  /*c640*/  @P0 BRA `(.L_x_570) ;  /* 0x0000000000100947 */ /* 0x002fea0003800000 */
.L_x_571:
[----:B-1----:R1:W2:Y:S02]  /*c650*/  SYNCS.PHASECHK.TRANS64.TRYWAIT P0, [R23+URZ+0x38800], R0 ;  /* 0x03880000170075a7 */ /* 0x0022a4000800017f */
[----:B--2---:R-:W-:Y:S05]  /*c660*/  @!P0 NANOSLEEP.SYNCS 0x989680 ;  /* 0x009896800000895d */ /* 0x004fea0003900000 */
[----:B------:R-:W2:Y:S02]  /*c670*/  @!P0 SYNCS.PHASECHK.TRANS64 P0, [R23+URZ+0x38800], R0 ;  /* 0x03880000170085a7 */ /* 0x000ea4000800007f */
[----:B--2---:R-:W-:Y:S05]  /*c680*/  @!P0 BRA `(.L_x_571) ;  /* 0xfffffffc00f08947 */ /* 0x004fea000383ffff */
.L_x_570:
[----:B------:R-:W-:Y:S05]  /*c690*/  BSYNC B0 ;  /* 0x0000000000007941 */ /* 0x000fea0003800000 */
.L_x_569:
[----:B------:R-:W-:Y:S05]  /*c6a0*/  BRA `(.L_x_572) ;  /* 0x0000006c00907947 */ /* 0x000fea0003800000 */
.L_x_568:
[----:B------:R-:W2:Y:S01]  /*c6b0*/  LDL R0, [R1+0x11c] ;  /* 0x00011c0001007983 */ /* 0x000ea20000100800 */
[----:B------:R-:W-:Y:S01]  /*c6c0*/  ULDC.64 UR4, c[0x0][0x3f8] ;  /* 0x0000fe0000047ab9 */ /* 0x000fe20000000a00 */
[----:B------:R-:W-:Y:S01]  /*c6d0*/  ULDC.64 UR6, c[0x0][0x408] ;  /* 0x0001020000067ab9 */ /* 0x000fe20000000a00 */
[----:B-----5:R-:W-:Y:S01]  /*c6e0*/  IMAD.WIDE.U32 R4, R127, UR4, RZ ;  /* 0x000000047f047c25 */ /* 0x020fe2000f8e00ff */
[----:B--2---:R-:W-:Y:S02]  /*c6f0*/  R2UR UR8, R0 ;  /* 0x00000000000872ca */ /* 0x004fe400000e0000 */
[----:B------:R-:W-:-:S05]  /*c700*/  SHF.R.S32.HI R0, RZ, 0x1f, R127 ;  /* 0x0000001fff007819 */ /* 0x000fca000001147f */
[C---:B------:R-:W-:Y:S02]  /*c710*/  IMAD R6, R0.reuse, UR4, RZ ;  /* 0x0000000400067c24 */ /* 0x040fe4000f8e02ff */
[----:B------:R-:W-:Y:S02]  /*c720*/  IMAD R0, R0, UR6, RZ ;  /* 0x0000000600007c24 */ /* 0x000fe4000f8e02ff */
[C---:B------:R-:W-:Y:S01]  /*c730*/  IMAD R3, R127.reuse, UR5, R6 ;  /* 0x000000057f037c24 */ /* 0x040fe2000f8e0206 */
[----:B------:R-:W-:Y:S01]  /*c740*/  ULDC.64 UR4, c[0x0][0x3e8] ;  /* 0x0000fa0000047ab9 */ /* 0x000fe20000000a00 */
[----:B------:R-:W-:Y:S01]  /*c750*/  ULOP3.LUT UP0, URZ, UR8, 0x3ff, URZ, 0xc0, !UPT ;  /* 0x000003ff083f7892 */ /* 0x000fe2000f80c03f */
[C---:B------:R-:W-:Y:S01]  /*c760*/  IMAD R29, R127.reuse, UR7, R0 ;  /* 0x000000077f1d7c24 */ /* 0x040fe2000f8e0200 */
[----:B------:R-:W-:Y:S01]  /*c770*/  LEA R28, P0, R4, UR4, 0x1 ;  /* 0x00000004041c7c11 */ /* 0x000fe2000f8008ff */
[----:B------:R-:W-:Y:S01]  /*c780*/  IMAD.WIDE.U32 R6, R127, UR6, RZ ;  /* 0x000000067f067c25 */ /* 0x000fe2000f8e00ff */
[----:B------:R-:W-:-:S02]  /*c790*/  ULDC.64 UR6, c[0x0][0x400] ;  /* 0x0001000000067ab9 */ /* 0x000fc40000000a00 */
[----:B------:R-:W-:Y:S01]  /*c7a0*/  PLOP3.LUT P2, PT, PT, PT, UP0, 0x80, 0x0 ;  /* 0x000000000000781c */ /* 0x000fe20003f4f008 */
[----:B------:R-:W-:Y:S01]  /*c7b0*/  IMAD.IADD R3, R3, 0x1, R5 ;  /* 0x0000000103037824 */ /* 0x000fe200078e0205 */
[----:B------:R-:W-:Y:S02]  /*c7c0*/  LEA R30, P1, R6, UR6, 0x1 ;  /* 0x00000006061e7c11 */ /* 0x000fe4000f8208ff */
[----:B------:R-:W-:Y:S02]  /*c7d0*/  IADD3 R29, R29, R7, RZ ;  /* 0x000000071d1d7210 */ /* 0x000fe40007ffe0ff */
[----:B------:R-:W-:Y:S02]  /*c7e0*/  LEA.HI.X R24, R4, UR5, R3, 0x1, P0 ;  /* 0x0000000504187c11 */ /* 0x000fe400080f0c03 */
[----:B------:R-:W-:-:S05]  /*c7f0*/  LEA.HI.X R29, R6, UR7, R29, 0x1, P1 ;  /* 0x00000007061d7c11 */ /* 0x000fca00088f0c1d */
        /* <DEDUP_REMOVED lines=16> */
[----:B0-----:R-:W-:Y:S05]  /*c900*/  CALL.ABS.NOINC R14 ;  /* 0x000000000e007343 */ /* 0x001fea0003c00000 */
.L_x_573:
[----:B------:R-:W-:Y:S01]  /*c910*/  ULDC.U8 UR4, c[0x0][0x410] ;  /* 0x0001040000047ab9 */ /* 0x000fe20000000000 */
[----:B------:R-:W-:Y:S01]  /*c920*/  BSSY B0, `(.L_x_574) ;  /* 0x00006b4000007945 */ /* 0x000fe20003800000 */
[----:B------:R-:W-:Y:S01]  /*c930*/  ISETP.NE.AND P0, PT, RZ, UR4, PT ;  /* 0x00000004ff007c0c */ /* 0x000fe2000bf05270 */
[----:B------:R-:W-:-:S12]  /*c940*/  IMAD R6, R129, 0x80, R224 ;  /* 0x0000008081067824 */ /* 0x000fd800078e02e0 */
[----:B------:R-:W-:Y:S05]  /*c950*/  @!P0 BRA `(.L_x_575) ;  /* 0x0000003000c88947 */ /* 0x000fea0003800000 */
[----:B------:R-:W-:-:S03]  /*c960*/  UMOV UR4, 0xffffffff ;  /* 0xffffffff00047882 */ /* 0x000fc60000000000 */
[----:B------:R-:W-:Y:S05]  /*c970*/  BRA.DIV UR4, `(.L_x_576) ;  /* 0x000001f204107947 */ /* 0x000fea000b800000 */
[----:B------:R0:W1:Y:S04]  /*c980*/  SHFL.IDX PT, R0, R24, RZ, 0x181f ;  /* 0x00181fff18007589 */ /* 0x00006800000e0000 */
[----:B------:R0:W2:Y:S04]  /*c990*/  SHFL.IDX PT, R3, R28, RZ, 0x181f ;  /* 0x00181fff1c037589 */ /* 0x0000a800000e0000 */
[----:B------:R-:W3:Y:S04]  /*c9a0*/  SHFL.IDX PT, R29, R29, RZ, 0x181f ;  /* 0x00181fff1d1d7589 */ /* 0x000ee800000e0000 */
[----:B------:R0:W4:Y:S02]  /*c9b0*/  SHFL.IDX PT, R32, R30, RZ, 0x181f ;  /* 0x00181fff1e207589 */ /* 0x00012400000e0000 */
.L_x_855:
[----:B------:R-:W-:Y:S01]  /*c9c0*/  ULDC UR4, c[0x0][0x448] ;  /* 0x0001120000047ab9 */ /* 0x000fe20000000800 */
[----:B------:R-:W-:Y:S01]  /*c9d0*/  BSSY B1, `(.L_x_577) ;  /* 0x000003e000017945 */ /* 0x000fe20003800000 */
[----:B------:R-:W-:Y:S01]  /*c9e0*/  IMAD R33, R132, UR4, RZ ;  /* 0x0000000484217c24 */ /* 0x000fe2000f8e02ff */
[----:B------:R-:W-:Y:S02]  /*c9f0*/  CS2R R4, SRZ ;  /* 0x0000000000047805 */ /* 0x000fe4000001ff00 */
[----:B------:R-:W-:Y:S02]  /*ca00*/  CS2R R10, SRZ ;  /* 0x00000000000a7805 */ /* 0x000fe4000001ff00 */
[----:B------:R-:W-:Y:S02]  /*ca10*/  CS2R R12, SRZ ;  /* 0x00000000000c7805 */ /* 0x000fe4000001ff00 */
[----:B------:R-:W-:Y:S02]  /*ca20*/  CS2R R20, SRZ ;  /* 0x0000000000147805 */ /* 0x000fe4000001ff00 */
[----:B------:R-:W-:Y:S01]  /*ca30*/  ISETP.GE.AND P0, PT, R6, R33, PT ;  /* 0x000000210600720c */ /* 0x000fe20003f06270 */
[----:B------:R-:W-:Y:S01]  /*ca40*/  IMAD R33, R129, -0x80, R33 ;  /* 0xffffff8081217824 */ /* 0x000fe200078e0221 */
[----:B0-----:R-:W-:-:S02]  /*ca50*/  CS2R R30, SRZ ;  /* 0x00000000001e7805 */ /* 0x001fc4000001ff00 */
[----:B------:R-:W-:Y:S02]  /*ca60*/  CS2R R6, SRZ ;  /* 0x0000000000067805 */ /* 0x000fe4000001ff00 */
[----:B------:R-:W-:Y:S02]  /*ca70*/  CS2R R8, SRZ ;  /* 0x0000000000087805 */ /* 0x000fe4000001ff00 */
[----:B------:R-:W-:-:S05]  /*ca80*/  CS2R R14, SRZ ;  /* 0x00000000000e7805 */ /* 0x000fca000001ff00 */
[----:B------:R-:W-:Y:S05]  /*ca90*/  @P0 BRA `(.L_x_578) ;  /* 0x0000000000c40947 */ /* 0x000fea0003800000 */
[----:B------:R-:W-:Y:S01]  /*caa0*/  ULDC UR4, c[0x0][0x3f4] ;  /* 0x0000fd0000047ab9 */ /* 0x000fe20000000800 */
[C---:B------:R-:W-:Y:S01]  /*cab0*/  IMAD.SHL.U32 R6, R221.reuse, 0x2, RZ ;  /* 0x00000002dd067824 */ /* 0x040fe200078e00ff */
[----:B------:R-:W-:Y:S02]  /*cac0*/  ISETP.GE.AND P3, PT, R216, UR4, PT ;  /* 0x00000004d8007c0c */ /* 0x000fe4000bf66270 */
[----:B------:R-:W-:Y:S02]  /*cad0*/  CS2R R20, SRZ ;  /* 0x0000000000147805 */ /* 0x000fe4000001ff00 */
[----:B------:R-:W-:Y:S01]  /*cae0*/  ISETP.GE.AND P2, PT, R221, UR4, PT ;  /* 0x00000004dd007c0c */ /* 0x000fe2000bf46270 */
[----:B------:R-:W-:Y:S01]  /*caf0*/  IMAD.SHL.U32 R28, R222, 0x2, RZ ;  /* 0x00000002de1c7824 */ /* 0x000fe200078e00ff */
[----:B------:R-:W-:Y:S01]  /*cb00*/  ISETP.GE.AND P1, PT, R220, UR4, PT ;  /* 0x00000004dc007c0c */ /* 0x000fe2000bf26270 */
[----:B------:R-:W-:Y:S01]  /*cb10*/  ULDC.64 UR6, c[0x0][0x208] ;  /* 0x0000820000067ab9 */ /* 0x000fe20000000a00 */
[----:B------:R-:W-:-:S02]  /*cb20*/  SHF.R.S32.HI R9, RZ, 0x1f, R220 ;  /* 0x0000001fff097819 */ /* 0x000fc400000114dc */
[----:B------:R-:W-:Y:S02]  /*cb30*/  CS2R R14, SRZ ;  /* 0x00000000000e7805 */ /* 0x000fe4000001ff00 */
[----:B------:R-:W-:Y:S02]  /*cb40*/  SHF.R.S32.HI R4, RZ, 0x1f, R221 ;  /* 0x0000001fff047819 */ /* 0x000fe400000114dd */
[----:B------:R-:W-:Y:S02]  /*cb50*/  SHF.L.U64.HI R25, R220, 0x1, R9 ;  /* 0x00000001dc197819 */ /* 0x000fe40000010209 */
[----:B------:R-:W-:Y:S01]  /*cb60*/  ISETP.GE.AND P0, PT, R222, UR4, PT ;  /* 0x00000004de007c0c */ /* 0x000fe2000bf06270 */
[----:B----4-:R-:W-:Y:S01]  /*cb70*/  @!P3 IMAD.MOV.U32 R12, RZ, RZ, R32 ;  /* 0x000000ffff0cb224 */ /* 0x010fe200078e0020 */
[----:B------:R-:W-:Y:S01]  /*cb80*/  SHF.L.U64.HI R5, R221, 0x1, R4 ;  /* 0x00000001dd057819 */ /* 0x000fe20000010204 */
[----:B---3--:R-:W-:Y:S01]  /*cb90*/  @!P3 IMAD.MOV.U32 R13, RZ, RZ, R29 ;  /* 0x000000ffff0db224 */ /* 0x008fe200078e001d */
[----:B--2---:R-:W-:Y:S01]  /*cba0*/  @!P2 IADD3 R10, P4, R3, R6, RZ ;  /* 0x00000006030aa210 */ /* 0x004fe20007f9e0ff */
[----:B------:R-:W-:Y:S01]  /*cbb0*/  @!P3 IMAD.MOV.U32 R8, RZ, RZ, R3 ;  /* 0x000000ffff08b224 */ /* 0x000fe200078e0003 */
[----:B-1----:R-:W-:Y:S01]  /*cbc0*/  @!P3 MOV R9, R0 ;  /* 0x000000000009b202 */ /* 0x002fe20000000f00 */
[----:B------:R-:W-:Y:S01]  /*cbd0*/  @!P3 IMAD.WIDE R30, R216, 0x2, R12 ;  /* 0x00000002d81eb825 */ /* 0x000fe200078e020c */
[----:B------:R-:W-:-:S02]  /*cbe0*/  SHF.L.U32 R24, R220, 0x1, RZ ;  /* 0x00000001dc187819 */ /* 0x000fc400000006ff */
[----:B------:R-:W-:Y:S02]  /*cbf0*/  CS2R R12, SRZ ;  /* 0x00000000000c7805 */ /* 0x000fe4000001ff00 */
[----:B------:R-:W-:Y:S01]  /*cc00*/  SHF.R.S32.HI R7, RZ, 0x1f, R222 ;  /* 0x0000001fff077819 */ /* 0x000fe200000114de */
[----:B------:R-:W-:Y:S01]  /*cc10*/  @!P2 IMAD.X R11, R0, 0x1, R5, P4 ;  /* 0x00000001000ba824 */ /* 0x000fe200020e0605 */
[----:B------:R-:W-:Y:S01]  /*cc20*/  @!P2 IADD3 R6, P6, R32, R6, RZ ;  /* 0x000000062006a210 */ /* 0x000fe20007fde0ff */
[----:B------:R-:W-:Y:S01]  /*cc30*/  @!P3 IMAD.WIDE R8, R216, 0x2, R8 ;  /* 0x00000002d808b825 */ /* 0x000fe200078e0208 */
[----:B------:R-:W-:Y:S01]  /*cc40*/  @!P1 IADD3 R4, P5, R3, R24, RZ ;  /* 0x0000001803049210 */ /* 0x000fe20007fbe0ff */
[----:B------:R0:W5:Y:S01]  /*cc50*/  @!P3 LD.E.64 R14, desc[UR6][R30.64] ;  /* 0x000000061e0eb980 */ /* 0x000162000c101b00 */
[----:B------:R-:W-:Y:S02]  /*cc60*/  SHF.L.U64.HI R34, R222, 0x1, R7 ;  /* 0x00000001de227819 */ /* 0x000fe40000010207 */
[----:B------:R-:W-:Y:S01]  /*cc70*/  @!P2 IADD3.X R7, R29, R5, RZ, P6, !PT ;  /* 0x000000051d07a210 */ /* 0x000fe200037fe4ff */
[----:B------:R1:W5:Y:S01]  /*cc80*/  @!P3 LD.E.64 R20, desc[UR6][R8.64] ;  /* 0x000000060814b980 */ /* 0x000362000c101b00 */
[----:B------:R-:W-:Y:S01]  /*cc90*/  @!P1 IMAD.X R5, R0, 0x1, R25, P5 ;  /* 0x0000000100059824 */ /* 0x000fe200028e0619 */
[----:B------:R-:W-:-:S02]  /*cca0*/  @!P0 IADD3 R26, P6, R3, R28, RZ ;  /* 0x0000001c031a8210 */ /* 0x000fc40007fde0ff */
[----:B------:R2:W5:Y:S01]  /*ccb0*/  @!P2 LD.E.64 R12, desc[UR6][R10.64] ;  /* 0x000000060a0ca980 */ /* 0x000562000c101b00 */
[C---:B------:R-:W-:Y:S02]  /*ccc0*/  @!P1 IADD3 R24, P4, R32.reuse, R24, RZ ;  /* 0x0000001820189210 */ /* 0x040fe40007f9e0ff */
[----:B------:R-:W-:Y:S02]  /*ccd0*/  @!P0 IADD3 R28, P5, R32, R28, RZ ;  /* 0x0000001c201c8210 */ /* 0x000fe40007fbe0ff */
[----:B0-----:R-:W-:Y:S02]  /*cce0*/  CS2R R30, SRZ ;  /* 0x00000000001e7805 */ /* 0x001fe4000001ff00 */
[----:B------:R-:W-:Y:S02]  /*ccf0*/  @!P1 IADD3.X R25, R29, R25, RZ, P4, !PT ;  /* 0x000000191d199210 */ /* 0x000fe400027fe4ff */
[----:B-1----:R-:W-:Y:S01]  /*cd00*/  CS2R R8, SRZ ;  /* 0x0000000000087805 */ /* 0x002fe2000001ff00 */
[----:B------:R-:W-:-:S02]  /*cd10*/  @!P0 IMAD.X R27, R0, 0x1, R34, P6 ;  /* 0x00000001001b8824 */ /* 0x000fc400030e0622 */
[----:B------:R-:W-:Y:S01]  /*cd20*/  @!P0 IMAD.X R29, R29, 0x1, R34, P5 ;  /* 0x000000011d1d8824 */ /* 0x000fe200028e0622 */
[----:B--2---:R-:W-:Y:S02]  /*cd30*/  CS2R R10, SRZ ;  /* 0x00000000000a7805 */ /* 0x004fe4000001ff00 */
[----:B------:R0:W5:Y:S04]  /*cd40*/  @!P2 LD.E.64 R8, desc[UR6][R6.64] ;  /* 0x000000060608a980 */ /* 0x000168000c101b00 */
[----:B------:R1:W5:Y:S04]  /*cd50*/  @!P1 LD.E.64 R10, desc[UR6][R4.64] ;  /* 0x00000006040a9980 */ /* 0x000368000c101b00 */
[----:B------:R2:W5:Y:S01]  /*cd60*/  @!P0 LD.E.64 R30, desc[UR6][R28.64] ;  /* 0x000000061c1e8980 */ /* 0x000562000c101b00 */
[----:B0-----:R-:W-:-:S02]  /*cd70*/  CS2R R6, SRZ ;  /* 0x0000000000067805 */ /* 0x001fc4000001ff00 */
[----:B-1----:R-:W-:-:S04]  /*cd80*/  CS2R R4, SRZ ;  /* 0x0000000000047805 */ /* 0x002fc8000001ff00 */
[----:B------:R2:W5:Y:S04]  /*cd90*/  @!P1 LD.E.64 R6, desc[UR6][R24.64] ;  /* 0x0000000618069980 */ /* 0x000568000c101b00 */
[----:B------:R2:W5:Y:S02]  /*cda0*/  @!P0 LD.E.64 R4, desc[UR6][R26.64] ;  /* 0x000000061a048980 */ /* 0x000564000c101b00 */
.L_x_578:
[----:B------:R-:W-:Y:S05]  /*cdb0*/  BSYNC B1 ;  /* 0x0000000000017941 */ /* 0x000fea0003800000 */
.L_x_577:
[----:B--23--:R-:W1:Y:S01]  /*cdc0*/  LDL R29, [R1+0x84] ;  /* 0x00008400011d7983 */ /* 0x00ce620000100800 */
[----:B-----5:R-:W-:Y:S01]  /*cdd0*/  MOV R3, R4 ;  /* 0x0000000400037202 */ /* 0x020fe20000000f00 */
[----:B------:R-:W-:Y:S01]  /*cde0*/  IMAD.MOV.U32 R24, RZ, RZ, R21 ;  /* 0x000000ffff187224 */ /* 0x000fe200078e0015 */
[----:B------:R-:W-:Y:S01]  /*cdf0*/  SHF.R.U64 R40, R4, 0x10, R5 ;  /* 0x0000001004287819 */ /* 0x000fe20000001205 */
[----:B------:R-:W-:Y:S01]  /*ce00*/  IMAD.MOV.U32 R27, RZ, RZ, R14 ;  /* 0x000000ffff1b7224 */ /* 0x000fe200078e000e */
[----:B------:R-:W-:Y:S01]  /*ce10*/  MOV R25, R20 ;  /* 0x0000001400197202 */ /* 0x000fe20000000f00 */
[----:B----4-:R-:W-:Y:S01]  /*ce20*/  IMAD.MOV.U32 R32, RZ, RZ, R8 ;  /* 0x000000ffff207224 */ /* 0x010fe200078e0008 */
[--C-:B------:R-:W-:Y:S01]  /*ce30*/  SHF.R.U64 R26, R20, 0x10, R21.reuse ;  /* 0x00000010141a7819 */ /* 0x100fe20000001215 */
[----:B------:R-:W-:Y:S01]  /*ce40*/  IMAD.MOV.U32 R20, RZ, RZ, R12 ;  /* 0x000000ffff147224 */ /* 0x000fe200078e000c */
[----:B------:R-:W-:Y:S01]  /*ce50*/  SHF.R.U32.HI R35, RZ, 0x10, R21 ;  /* 0x00000010ff237819 */ /* 0x000fe20000011615 */
[----:B------:R-:W-:Y:S01]  /*ce60*/  BSSY B1, `(.L_x_579) ;  /* 0x000002f000017945 */ /* 0x000fe20003800000 */
[----:B------:R-:W-:-:S02]  /*ce70*/  MOV R21, R13 ;  /* 0x0000000d00157202 */ /* 0x000fc40000000f00 */
[--C-:B------:R-:W-:Y:S01]  /*ce80*/  SHF.R.U64 R36, R12, 0x10, R13.reuse ;  /* 0x000000100c247819 */ /* 0x100fe2000000120d */
[----:B------:R-:W-:Y:S01]  /*ce90*/  IMAD.MOV.U32 R12, RZ, RZ, R10 ;  /* 0x000000ffff0c7224 */ /* 0x000fe200078e000a */
[----:B------:R-:W-:Y:S01]  /*cea0*/  SHF.R.U32.HI R37, RZ, 0x10, R13 ;  /* 0x00000010ff257819 */ /* 0x000fe2000001160d */
[--C-:B------:R-:W-:Y:S01]  /*ceb0*/  IMAD.MOV.U32 R13, RZ, RZ, R11.reuse ;  /* 0x000000ffff0d7224 */ /* 0x100fe200078e000b */
[----:B------:R-:W-:Y:S01]  /*cec0*/  SHF.R.U64 R38, R10, 0x10, R11 ;  /* 0x000000100a267819 */ /* 0x000fe2000000120b */
[----:B------:R-:W-:Y:S01]  /*ced0*/  IMAD.MOV.U32 R10, RZ, RZ, R5 ;  /* 0x000000ffff0a7224 */ /* 0x000fe200078e0005 */
[----:B------:R-:W-:Y:S01]  /*cee0*/  SHF.R.U64 R42, R14, 0x10, R15 ;  /* 0x000000100e2a7819 */ /* 0x000fe2000000120f */
[----:B------:R-:W-:Y:S01]  /*cef0*/  IMAD.MOV.U32 R14, RZ, RZ, R6 ;  /* 0x000000ffff0e7224 */ /* 0x000fe200078e0006 */
[----:B------:R-:W-:Y:S01]  /*cf00*/  SHF.R.U32.HI R41, RZ, 0x10, R5 ;  /* 0x00000010ff297819 */ /* 0x000fe20000011605 */
[----:B------:R-:W-:Y:S01]  /*cf10*/  IMAD.MOV.U32 R5, RZ, RZ, R31 ;  /* 0x000000ffff057224 */ /* 0x000fe200078e001f */
[----:B------:R-:W-:-:S02]  /*cf20*/  MOV R28, R15 ;  /* 0x0000000f001c7202 */ /* 0x000fc40000000f00 */
[----:B------:R-:W-:Y:S02]  /*cf30*/  MOV R34, R9 ;  /* 0x0000000900227202 */ /* 0x000fe40000000f00 */
[--C-:B------:R-:W-:Y:S02]  /*cf40*/  SHF.R.U64 R44, R8, 0x10, R9.reuse ;  /* 0x00000010082c7819 */ /* 0x100fe40000001209 */
[----:B------:R-:W-:Y:S02]  /*cf50*/  SHF.R.U32.HI R45, RZ, 0x10, R9 ;  /* 0x00000010ff2d7819 */ /* 0x000fe40000011609 */
[----:B------:R-:W-:Y:S02]  /*cf60*/  SHF.R.U64 R6, R6, 0x10, R7 ;  /* 0x0000001006067819 */ /* 0x000fe40000001207 */
[----:B------:R-:W-:Y:S02]  /*cf70*/  SHF.R.U32.HI R39, RZ, 0x10, R11 ;  /* 0x00000010ff277819 */ /* 0x000fe4000001160b */
[----:B------:R-:W-:-:S02]  /*cf80*/  SHF.R.U32.HI R43, RZ, 0x10, R15 ;  /* 0x00000010ff2b7819 */ /* 0x000fc4000001160f */
[----:B------:R-:W-:Y:S02]  /*cf90*/  MOV R9, R30 ;  /* 0x0000001e00097202 */ /* 0x000fe40000000f00 */
[----:B------:R-:W-:Y:S02]  /*cfa0*/  PRMT R11, R12, 0x5410, R13 ;  /* 0x000054100c0b7816 */ /* 0x000fe4000000000d */
[----:B------:R-:W-:Y:S02]  /*cfb0*/  SHF.R.U64 R30, R30, 0x10, R31 ;  /* 0x000000101e1e7819 */ /* 0x000fe4000000121f */
[----:B------:R-:W-:Y:S02]  /*cfc0*/  PRMT R25, R25, 0x5410, R24 ;  /* 0x0000541019197816 */ /* 0x000fe40000000018 */
[----:B------:R-:W-:Y:S02]  /*cfd0*/  PRMT R15, R20, 0x5410, R21 ;  /* 0x00005410140f7816 */ /* 0x000fe40000000015 */
[----:B------:R-:W-:-:S02]  /*cfe0*/  PRMT R27, R27, 0x5410, R28 ;  /* 0x000054101b1b7816 */ /* 0x000fc4000000001c */
[----:B------:R-:W-:Y:S02]  /*cff0*/  SHF.R.U32.HI R31, RZ, 0x10, R31 ;  /* 0x00000010ff1f7819 */ /* 0x000fe4000001161f */
[----:B------:R-:W-:Y:S02]  /*d000*/  PRMT R26, R26, 0x5410, R35 ;  /* 0x000054101a1a7816 */ /* 0x000fe40000000023 */
[----:B------:R-:W-:Y:S02]  /*d010*/  PRMT R20, R36, 0x5410, R37 ;  /* 0x0000541024147816 */ /* 0x000fe40000000025 */
[----:B------:R-:W-:Y:S02]  /*d020*/  PRMT R12, R38, 0x5410, R39 ;  /* 0x00005410260c7816 */ /* 0x000fe40000000027 */
[----:B------:R-:W-:Y:S02]  /*d030*/  PRMT R3, R3, 0x5410, R10 ;  /* 0x0000541003037816 */ /* 0x000fe4000000000a */
[----:B------:R-:W-:-:S02]  /*d040*/  PRMT R8, R40, 0x5410, R41 ;  /* 0x0000541028087816 */ /* 0x000fc40000000029 */
[----:B------:R-:W-:Y:S02]  /*d050*/  PRMT R28, R42, 0x5410, R43 ;  /* 0x000054102a1c7816 */ /* 0x000fe4000000002b */
[----:B------:R-:W-:Y:S02]  /*d060*/  PRMT R21, R32, 0x5410, R34 ;  /* 0x0000541020157816 */ /* 0x000fe40000000022 */
[----:B------:R-:W-:Y:S02]  /*d070*/  PRMT R24, R44, 0x5410, R45 ;  /* 0x000054102c187816 */ /* 0x000fe4000000002d */
[----:B------:R-:W-:Y:S02]  /*d080*/  PRMT R9, R9, 0x5410, R5 ;  /* 0x0000541009097816 */ /* 0x000fe40000000005 */
[----:B-1----:R-:W-:-:S04]  /*d090*/  LEA.HI R0, R29, R29, RZ, 0x1 ;  /* 0x0000001d1d007211 */ /* 0x002fc800078f08ff */
[----:B------:R-:W-:-:S05]  /*d0a0*/  LOP3.LUT R0, R0, 0xfffffffe, RZ, 0xc0, !PT ;  /* 0xfffffffe00007812 */ /* 0x000fca00078ec0ff */
[----:B------:R-:W-:Y:S02]  /*d0b0*/  IMAD.IADD R0, R29, 0x1, -R0 ;  /* 0x000000011d007824 */ /* 0x000fe400078e0a00 */
[--C-:B------:R-:W-:Y:S01]  /*d0c0*/  IMAD.MOV.U32 R29, RZ, RZ, R7.reuse ;  /* 0x000000ffff1d7224 */ /* 0x100fe200078e0007 */
[----:B------:R-:W-:Y:S02]  /*d0d0*/  SHF.R.U32.HI R7, RZ, 0x10, R7 ;  /* 0x00000010ff077819 */ /* 0x000fe40000011607 */
[----:B------:R-:W-:Y:S02]  /*d0e0*/  SHF.L.U32 R4, R0, 0x1f, RZ ;  /* 0x0000001f00047819 */ /* 0x000fe400000006ff */
[----:B------:R-:W-:Y:S02]  /*d0f0*/  VIMNMX R0, R33, 0x80, PT ;  /* 0x0000008021007848 */ /* 0x000fe40003fe0100 */
[----:B------:R-:W0:Y:S01]  /*d100*/  SYNCS.PHASECHK.TRANS64.TRYWAIT P0, [R23+URZ+0x38800], R4 ;  /* 0x03880004170075a7 */ /* 0x000e22000800017f */
[----:B------:R-:W-:-:S02]  /*d110*/  PRMT R13, R14, 0x5410, R29 ;  /* 0x000054100e0d7816 */ /* 0x000fc4000000001d */
[----:B------:R-:W-:Y:S02]  /*d120*/  ISETP.GE.AND P1, PT, R224, R0, PT ;  /* 0x00000000e000720c */ /* 0x000fe40003f26270 */
[----:B------:R-:W-:Y:S01]  /*d130*/  PRMT R14, R6, 0x5410, R7 ;  /* 0x00005410060e7816 */ /* 0x000fe20000000007 */
[----:B0-----:R-:W-:Y:S10]  /*d140*/  @!P0 BRA `(.L_x_580) ;  /* 0x000001e800908947 */ /* 0x001ff40003800000 */
.L_x_856:
[----:B------:R-:W-:Y:S05]  /*d150*/  BSYNC B1 ;  /* 0x0000000000017941 */ /* 0x000fea0003800000 */
.L_x_579:
[----:B------:R-:W-:Y:S01]  /*d160*/  BSSY B1, `(.L_x_581) ;  /* 0x00000ab000017945 */ /* 0x000fe20003800000 */
[----:B------:R-:W-:-:S03]  /*d170*/  PRMT R10, R30, 0x5410, R31 ;  /* 0x000054101e0a7816 */ /* 0x000fc6000000001f */
[----:B------:R-:W-:Y:S05]  /*d180*/  @P1 BRA `(.L_x_582) ;  /* 0x0000000800a01947 */ /* 0x000fea0003800000 */
[----:B------:R1:W5:Y:S01]  /*d190*/  LDL R41, [R1+0x68] ;  /* 0x0000680001297983 */ /* 0x0003620000100800 */
[----:B------:R-:W2:Y:S01]  /*d1a0*/  LDC R5, c[0x0][0x3f4] ;  /* 0x0000fd00ff057b82 */ /* 0x000ea20000000800 */
[----:B------:R-:W-:Y:S01]  /*d1b0*/  BSSY B2, `(.L_x_583) ;  /* 0x000002c000027945 */ /* 0x000fe20003800000 */
[-C--:B--2---:R-:W-:Y:S02]  /*d1c0*/  ISETP.GE.AND P0, PT, R216, R5.reuse, PT ;  /* 0x00000005d800720c */ /* 0x084fe40003f06270 */
[-C--:B------:R-:W-:Y:S02]  /*d1d0*/  ISETP.GE.AND P1, PT, R221, R5.reuse, PT ;  /* 0x00000005dd00720c */ /* 0x080fe40003f26270 */
[-C--:B------:R-:W-:Y:S02]  /*d1e0*/  ISETP.GE.AND P2, PT, R220, R5.reuse, PT ;  /* 0x00000005dc00720c */ /* 0x080fe40003f46270 */
[----:B------:R-:W-:-:S07]  /*d1f0*/  ISETP.GE.AND P3, PT, R222, R5, PT ;  /* 0x00000005de00720c */ /* 0x000fce0003f66270 */
[----:B-1----:R-:W-:Y:S06]  /*d200*/  @P0 BRA `(.L_x_584) ;  /* 0x0000000000980947 */ /* 0x002fec0003800000 */
[----:B0----5:R-:W0:Y:S01]  /*d210*/  LDS.128 R4, [R41] ;  /* 0x0000000029047984 */ /* 0x021e220000000c00 */
[----:B------:R-:W-:Y:S02]  /*d220*/  HADD2.F32 R35, -RZ, R27.H0_H0 ;  /* 0x2000001bff237230 */ /* 0x000fe40000004100 */
[----:B------:R-:W-:Y:S02]  /*d230*/  HADD2.F32 R33, -RZ, R25.H0_H0 ;  /* 0x20000019ff217230 */ /* 0x000fe40000004100 */
[----:B------:R-:W-:Y:S02]  /*d240*/  HADD2.F32 R34, -RZ, R26.H0_H0 ;  /* 0x2000001aff227230 */ /* 0x000fe40000004100 */
[----:B------:R-:W-:Y:S02]  /*d250*/  HADD2.F32 R36, -RZ, R28.H0_H0 ;  /* 0x2000001cff247230 */ /* 0x000fe40000004100 */
[--C-:B0-----:R-:W-:Y:S02]  /*d260*/  HADD2.F32 R29, -RZ, R4.reuse.H0_H0 ;  /* 0x20000004ff1d7230 */ /* 0x101fe40000004100 */
[----:B------:R-:W-:-:S02]  /*d270*/  HADD2.F32 R4, -RZ, R4.H1_H1 ;  /* 0x30000004ff047230 */ /* 0x000fc40000004100 */
[--C-:B------:R-:W-:Y:S02]  /*d280*/  HADD2.F32 R30, -RZ, R5.reuse.H0_H0 ;  /* 0x20000005ff1e7230 */ /* 0x100fe40000004100 */
[----:B------:R-:W-:Y:S02]  /*d290*/  HADD2.F32 R5, -RZ, R5.H1_H1 ;  /* 0x30000005ff057230 */ /* 0x000fe40000004100 */
[C---:B------:R-:W-:Y:S01]  /*d2a0*/  FMUL.FTZ R38, R4.reuse, R35 ;  /* 0x0000002304267220 */ /* 0x040fe20000410000 */
[-C--:B------:R-:W-:Y:S01]  /*d2b0*/  FMUL.FTZ R4, R4, R33.reuse ;  /* 0x0000002104047220 */ /* 0x080fe20000410000 */
[--C-:B------:R-:W-:Y:S02]  /*d2c0*/  HADD2.F32 R31, -RZ, R6.reuse.H0_H0 ;  /* 0x20000006ff1f7230 */ /* 0x100fe40000004100 */
[----:B------:R-:W-:Y:S02]  /*d2d0*/  HADD2.F32 R32, -RZ, R7.H0_H0 ;  /* 0x20000007ff207230 */ /* 0x000fe40000004100 */
[----:B------:R-:W-:Y:S01]  /*d2e0*/  FMUL.FTZ R37, R5, R36 ;  /* 0x0000002405257220 */ /* 0x000fe20000410000 */
[C---:B------:R-:W-:Y:S01]  /*d2f0*/  FFMA.FTZ R38, R29.reuse, R33, -R38 ;  /* 0x000000211d267223 */ /* 0x040fe20000010826 */
[----:B------:R-:W-:Y:S01]  /*d300*/  FFMA.FTZ R35, R29, R35, R4 ;  /* 0x000000231d237223 */ /* 0x000fe20000010004 */
[----:B------:R-:W-:Y:S01]  /*d310*/  FMUL.FTZ R39, R5, R34 ;  /* 0x0000002205277220 */ /* 0x000fe20000410000 */
[----:B------:R-:W-:-:S02]  /*d320*/  HADD2.F32 R6, -RZ, R6.H1_H1 ;  /* 0x30000006ff067230 */ /* 0x000fc40000004100 */
[C---:B------:R-:W-:Y:S01]  /*d330*/  FFMA.FTZ R37, R30.reuse, R34, -R37 ;  /* 0x000000221e257223 */ /* 0x040fe20000010825 */
[----:B------:R-:W-:Y:S02]  /*d340*/  HADD2.F32 R7, -RZ, R7.H1_H1 ;  /* 0x30000007ff077230 */ /* 0x000fe40000004100 */
[----:B------:R-:W-:Y:S01]  /*d350*/  FFMA.FTZ R30, R30, R36, R39 ;  /* 0x000000241e1e7223 */ /* 0x000fe20000010027 */
[----:B------:R-:W-:Y:S02]  /*d360*/  HADD2.F32 R29, -RZ, R27.H1_H1 ;  /* 0x3000001bff1d7230 */ /* 0x000fe40000004100 */
[----:B------:R-:W-:Y:S02]  /*d370*/  HADD2.F32 R4, -RZ, R25.H1_H1 ;  /* 0x30000019ff047230 */ /* 0x000fe40000004100 */
[----:B------:R-:W-:Y:S02]  /*d380*/  HADD2.F32 R33, -RZ, R28.H1_H1 ;  /* 0x3000001cff217230 */ /* 0x000fe40000004100 */
[----:B------:R-:W-:Y:S01]  /*d390*/  FMUL.FTZ R34, R6, R29 ;  /* 0x0000001d06227220 */ /* 0x000fe20000410000 */
[----:B------:R-:W-:-:S02]  /*d3a0*/  HADD2.F32 R5, -RZ, R26.H1_H1 ;  /* 0x3000001aff057230 */ /* 0x000fc40000004100 */
[-C--:B------:R-:W-:Y:S01]  /*d3b0*/  FMUL.FTZ R36, R6, R4.reuse ;  /* 0x0000000406247220 */ /* 0x080fe20000410000 */
[----:B------:R-:W-:Y:S01]  /*d3c0*/  FMUL.FTZ R39, R7, R33 ;  /* 0x0000002107277220 */ /* 0x000fe20000410000 */
[----:B------:R-:W-:Y:S01]  /*d3d0*/  FFMA.FTZ R6, R31, R4, -R34 ;  /* 0x000000041f067223 */ /* 0x000fe20000010822 */
[----:B------:R-:W-:Y:S01]  /*d3e0*/  FMUL.FTZ R40, R7, R5 ;  /* 0x0000000507287220 */ /* 0x000fe20000410000 */
[----:B------:R-:W-:Y:S01]  /*d3f0*/  FFMA.FTZ R29, R31, R29, R36 ;  /* 0x0000001d1f1d7223 */ /* 0x000fe20000010024 */
[C---:B------:R-:W-:Y:S01]  /*d400*/  FFMA.FTZ R7, R32.reuse, R5, -R39 ;  /* 0x0000000520077223 */ /* 0x040fe20000010827 */
[----:B------:R-:W-:Y:S01]  /*d410*/  F2FP.F16.F32.PACK_AB R4, R35, R38 ;  /* 0x000000262304723e */ /* 0x000fe200000000ff */
[----:B------:R-:W-:Y:S01]  /*d420*/  FFMA.FTZ R40, R32, R33, R40 ;  /* 0x0000002120287223 */ /* 0x000fe20000010028 */
[----:B------:R-:W-:Y:S02]  /*d430*/  F2FP.F16.F32.PACK_AB R5, R30, R37 ;  /* 0x000000251e05723e */ /* 0x000fe400000000ff */
[----:B------:R-:W-:-:S02]  /*d440*/  F2FP.F16.F32.PACK_AB R6, R29, R6 ;  /* 0x000000061d06723e */ /* 0x000fc400000000ff */
[----:B------:R-:W-:-:S05]  /*d450*/  F2FP.F16.F32.PACK_AB R7, R40, R7 ;  /* 0x000000072807723e */ /* 0x000fca00000000ff */
[----:B------:R1:W-:Y:S02]  /*d460*/  STS.128 [R41], R4 ;  /* 0x0000000429007388 */ /* 0x0003e40000000c00 */
.L_x_584:
[----:B------:R-:W-:Y:S05]  /*d470*/  BSYNC B2 ;  /* 0x0000000000027941 */ /* 0x000fea0003800000 */
.L_x_583:
[----:B------:R-:W-:Y:S04]  /*d480*/  BSSY B2, `(.L_x_585) ;  /* 0x0000028000027945 */ /* 0x000fe80003800000 */
[----:B------:R-:W-:Y:S05]  /*d490*/  @P1 BRA `(.L_x_586) ;  /* 0x0000000000981947 */ /* 0x000fea0003800000 */
[----:B01---5:R-:W0:Y:S01]  /*d4a0*/  LDS.128 R4, [R41+0x4000] ;  /* 0x0040000029047984 */ /* 0x023e220000000c00 */
        /* <DEDUP_REMOVED lines=36> */
[----:B------:R2:W-:Y:S02]  /*d6f0*/  STS.128 [R41+0x4000], R4 ;  /* 0x0040000429007388 */ /* 0x0005e40000000c00 */
.L_x_586:
[----:B------:R-:W-:Y:S05]  /*d700*/  BSYNC B2 ;  /* 0x0000000000027941 */ /* 0x000fea0003800000 */
.L_x_585:
[----:B------:R-:W-:Y:S04]  /*d710*/  BSSY B2, `(.L_x_587) ;  /* 0x0000028000027945 */ /* 0x000fe80003800000 */
[----:B------:R-:W-:Y:S05]  /*d720*/  @P2 BRA `(.L_x_588) ;  /* 0x0000000000982947 */ /* 0x000fea0003800000 */
[----:B012--5:R-:W0:Y:S01]  /*d730*/  LDS.128 R4, [R41+0x8000] ;  /* 0x0080000029047984 */ /* 0x027e220000000c00 */
        /* <DEDUP_REMOVED lines=37> */
.L_x_588:
[----:B------:R-:W-:Y:S05]  /*d990*/  BSYNC B2 ;  /* 0x0000000000027941 */ /* 0x000fea0003800000 */
.L_x_587:
[----:B------:R-:W-:Y:S05]  /*d9a0*/  @P3 BRA `(.L_x_582) ;  /* 0x0000000000983947 */ /* 0x000fea0003800000 */
[----:B0123-5:R-:W0:Y:S01]  /*d9b0*/  LDS.128 R4, [R41+0xc000] ;  /* 0x00c0000029047984 */ /* 0x02fe220000000c00 */
        /* <DEDUP_REMOVED lines=37> */
.L_x_582:
[----:B------:R-:W-:Y:S05]  /*dc10*/  BSYNC B1 ;  /* 0x0000000000017941 */ /* 0x000fea0003800000 */
.L_x_581:
[----:B01234-:R-:W-:Y:S01]  /*dc20*/  VIADD R4, R224, 0x20 ;  /* 0x00000020e0047836 */ /* 0x01ffe20000000000 */
[----:B------:R-:W-:Y:S04]  /*dc30*/  BSSY B1, `(.L_x_589) ;  /* 0x00000ab000017945 */ /* 0x000fe80003800000 */
[----:B------:R-:W-:-:S13]  /*dc40*/  ISETP.GE.AND P0, PT, R4, R0, PT ;  /* 0x000000000400720c */ /* 0x000fda0003f06270 */
[----:B------:R-:W-:Y:S05]  /*dc50*/  @P0 BRA `(.L_x_590) ;  /* 0x0000000800a00947 */ /* 0x000fea0003800000 */
[----:B-----5:R0:W5:Y:S01]  /*dc60*/  LDL R41, [R1+0x68] ;  /* 0x0000680001297983 */ /* 0x0201620000100800 */
[----:B------:R-:W1:Y:S01]  /*dc70*/  LDC R5, c[0x0][0x3f4] ;  /* 0x0000fd00ff057b82 */ /* 0x000e620000000800 */
[----:B------:R-:W-:Y:S01]  /*dc80*/  BSSY B2, `(.L_x_591) ;  /* 0x000002c000027945 */ /* 0x000fe20003800000 */
[-C--:B-1----:R-:W-:Y:S02]  /*dc90*/  ISETP.GE.AND P0, PT, R216, R5.reuse, PT ;  /* 0x00000005d800720c */ /* 0x082fe40003f06270 */
[-C--:B------:R-:W-:Y:S02]  /*dca0*/  ISETP.GE.AND P1, PT, R221, R5.reuse, PT ;  /* 0x00000005dd00720c */ /* 0x080fe40003f26270 */
[-C--:B------:R-:W-:Y:S02]  /*dcb0*/  ISETP.GE.AND P2, PT, R220, R5.reuse, PT ;  /* 0x00000005dc00720c */ /* 0x080fe40003f46270 */
[----:B------:R-:W-:-:S07]  /*dcc0*/  ISETP.GE.AND P3, PT, R222, R5, PT ;  /* 0x00000005de00720c */ /* 0x000fce0003f66270 */
[----:B0-----:R-:W-:Y:S06]  /*dcd0*/  @P0 BRA `(.L_x_592) ;  /* 0x0000000000980947 */ /* 0x001fec0003800000 */
[----:B-----5:R-:W0:Y:S01]  /*dce0*/  LDS.128 R4, [R41+0x1000] ;  /* 0x0010000029047984 */ /* 0x020e220000000c00 */
[----:B------:R-:W-:Y:S02]  /*dcf0*/  HADD2.F32 R37, -RZ, R27.H0_H0 ;  /* 0x2000001bff257230 */ /* 0x000fe40000004100 */
[----:B------:R-:W-:Y:S02]  /*dd00*/  HADD2.F32 R35, -RZ, R25.H0_H0 ;  /* 0x20000019ff237230 */ /* 0x000fe40000004100 */
[----:B------:R-:W-:Y:S02]  /*dd10*/  HADD2.F32 R40, -RZ, R28.H0_H0 ;  /* 0x2000001cff287230 */ /* 0x000fe40000004100 */
[----:B------:R-:W-:Y:S02]  /*dd20*/  HADD2.F32 R38, -RZ, R26.H0_H0 ;  /* 0x2000001aff267230 */ /* 0x000fe40000004100 */
[----:B------:R-:W-:Y:S02]  /*dd30*/  HADD2.F32 R39, -RZ, R27.H1_H1 ;  /* 0x3000001bff277230 */ /* 0x000fe40000004100 */
[----:B------:R-:W-:-:S02]  /*dd40*/  HADD2.F32 R42, -RZ, R28.H1_H1 ;  /* 0x3000001cff2a7230 */ /* 0x000fc40000004100 */
[--C-:B0-----:R-:W-:Y:S02]  /*dd50*/  HADD2.F32 R29, -RZ, R4.reuse.H0_H0 ;  /* 0x20000004ff1d7230 */ /* 0x101fe40000004100 */
[----:B------:R-:W-:Y:S02]  /*dd60*/  HADD2.F32 R4, -RZ, R4.H1_H1 ;  /* 0x30000004ff047230 */ /* 0x000fe40000004100 */
[--C-:B------:R-:W-:Y:S02]  /*dd70*/  HADD2.F32 R30, -RZ, R5.reuse.H0_H0 ;  /* 0x20000005ff1e7230 */ /* 0x100fe40000004100 */
[----:B------:R-:W-:Y:S02]  /*dd80*/  HADD2.F32 R5, -RZ, R5.H1_H1 ;  /* 0x30000005ff057230 */ /* 0x000fe40000004100 */
[-C--:B------:R-:W-:Y:S01]  /*dd90*/  FMUL.FTZ R34, R37, R4.reuse ;  /* 0x0000000425227220 */ /* 0x080fe20000410000 */
[----:B------:R-:W-:Y:S01]  /*dda0*/  FMUL.FTZ R36, R35, R4 ;  /* 0x0000000423247220 */ /* 0x000fe20000410000 */
[----:B------:R-:W-:-:S02]  /*ddb0*/  HADD2.F32 R31, -RZ, R6.H0_H0 ;  /* 0x20000006ff1f7230 */ /* 0x000fc40000004100 */
[----:B------:R-:W-:Y:S01]  /*ddc0*/  FMUL.FTZ R33, R40, R5 ;  /* 0x0000000528217220 */ /* 0x000fe20000410000 */
[----:B------:R-:W-:Y:S01]  /*ddd0*/  FFMA.FTZ R4, R35, R29, -R34 ;  /* 0x0000001d23047223 */ /* 0x000fe20000010822 */
[--C-:B------:R-:W-:Y:S02]  /*dde0*/  HADD2.F32 R32, -RZ, R7.reuse.H0_H0 ;  /* 0x20000007ff207230 */ /* 0x100fe40000004100 */
[C---:B------:R-:W-:Y:S01]  /*ddf0*/  FMUL.FTZ R35, R38.reuse, R5 ;  /* 0x0000000526237220 */ /* 0x040fe20000410000 */
[----:B------:R-:W-:Y:S02]  /*de00*/  HADD2.F32 R6, -RZ, R6.H1_H1 ;  /* 0x30000006ff067230 */ /* 0x000fe40000004100 */
[----:B------:R-:W-:Y:S01]  /*de10*/  FFMA.FTZ R29, R37, R29, R36 ;  /* 0x0000001d251d7223 */ /* 0x000fe20000010024 */
[----:B------:R-:W-:Y:S02]  /*de20*/  HADD2.F32 R7, -RZ, R7.H1_H1 ;  /* 0x30000007ff077230 */ /* 0x000fe40000004100 */
[----:B------:R-:W-:Y:S01]  /*de30*/  FFMA.FTZ R5, R38, R30, -R33 ;  /* 0x0000001e26057223 */ /* 0x000fe20000010821 */
[----:B------:R-:W-:-:S02]  /*de40*/  HADD2.F32 R37, -RZ, R25.H1_H1 ;  /* 0x30000019ff257230 */ /* 0x000fc40000004100 */
[----:B------:R-:W-:Y:S01]  /*de50*/  FFMA.FTZ R30, R40, R30, R35 ;  /* 0x0000001e281e7223 */ /* 0x000fe20000010023 */
[----:B------:R-:W-:Y:S02]  /*de60*/  HADD2.F32 R38, -RZ, R26.H1_H1 ;  /* 0x3000001aff267230 */ /* 0x000fe40000004100 */
[-C--:B------:R-:W-:Y:S01]  /*de70*/  FMUL.FTZ R34, R39, R6.reuse ;  /* 0x0000000627227220 */ /* 0x080fe20000410000 */
[-C--:B------:R-:W-:Y:S01]  /*de80*/  FMUL.FTZ R33, R42, R7.reuse ;  /* 0x000000072a217220 */ /* 0x080fe20000410000 */
[----:B------:R-:W-:Y:S01]  /*de90*/  FMUL.FTZ R36, R37, R6 ;  /* 0x0000000625247220 */ /* 0x000fe20000410000 */
[----:B------:R-:W-:Y:S01]  /*dea0*/  F2FP.F16.F32.PACK_AB R4, R29, R4 ;  /* 0x000000041d04723e */ /* 0x000fe200000000ff */
[C---:B------:R-:W-:Y:S01]  /*deb0*/  FMUL.FTZ R35, R38.reuse, R7 ;  /* 0x0000000726237220 */ /* 0x040fe20000410000 */
[-C--:B------:R-:W-:Y:S01]  /*dec0*/  FFMA.FTZ R6, R37, R31.reuse, -R34 ;  /* 0x0000001f25067223 */ /* 0x080fe20000010822 */
[-C--:B------:R-:W-:Y:S01]  /*ded0*/  FFMA.FTZ R7, R38, R32.reuse, -R33 ;  /* 0x0000002026077223 */ /* 0x080fe20000010821 */
[----:B------:R-:W-:Y:S01]  /*dee0*/  FFMA.FTZ R31, R39, R31, R36 ;  /* 0x0000001f271f7223 */ /* 0x000fe20000010024 */
[----:B------:R-:W-:Y:S01]  /*def0*/  FFMA.FTZ R32, R42, R32, R35 ;  /* 0x000000202a207223 */ /* 0x000fe20000010023 */
[----:B------:R-:W-:-:S03]  /*df00*/  F2FP.F16.F32.PACK_AB R5, R30, R5 ;  /* 0x000000051e05723e */ /* 0x000fc600000000ff */
[----:B------:R-:W-:Y:S02]  /*df10*/  F2FP.F16.F32.PACK_AB R6, R31, R6 ;  /* 0x000000061f06723e */ /* 0x000fe400000000ff */
[----:B------:R-:W-:-:S05]  /*df20*/  F2FP.F16.F32.PACK_AB R7, R32, R7 ;  /* 0x000000072007723e */ /* 0x000fca00000000ff */
[----:B------:R0:W-:Y:S02]  /*df30*/  STS.128 [R41+0x1000], R4 ;  /* 0x0010000429007388 */ /* 0x0001e40000000c00 */
.L_x_592:
[----:B------:R-:W-:Y:S05]  /*df40*/  BSYNC B2 ;  /* 0x0000000000027941 */ /* 0x000fea0003800000 */
.L_x_591:
[----:B------:R-:W-:Y:S04]  /*df50*/  BSSY B2, `(.L_x_593) ;  /* 0x0000028000027945 */ /* 0x000fe80003800000 */
[----:B------:R-:W-:Y:S05]  /*df60*/  @P1 BRA `(.L_x_594) ;  /* 0x0000000000981947 */ /* 0x000fea0003800000 */
[----:B0----5:R-:W0:Y:S01]  /*df70*/  LDS.128 R4, [R41+0x5000] ;  /* 0x0050000029047984 */ /* 0x021e220000000c00 */
        /* <DEDUP_REMOVED lines=37> */
.L_x_594:
[----:B------:R-:W-:Y:S05]  /*e1d0*/  BSYNC B2 ;  /* 0x0000000000027941 */ /* 0x000fea0003800000 */
.L_x_593:
[----:B------:R-:W-:Y:S04]  /*e1e0*/  BSSY B2, `(.L_x_595) ;  /* 0x0000028000027945 */ /* 0x000fe80003800000 */
[----:B------:R-:W-:Y:S05]  /*e1f0*/  @P2 BRA `(.L_x_596) ;  /* 0x0000000000982947 */ /* 0x000fea0003800000 */
[----:B01---5:R-:W0:Y:S01]  /*e200*/  LDS.128 R4, [R41+0x9000] ;  /* 0x0090000029047984 */ /* 0x023e220000000c00 */
        /* <DEDUP_REMOVED lines=37> */
.L_x_596:
[----:B------:R-:W-:Y:S05]  /*e460*/  BSYNC B2 ;  /* 0x0000000000027941 */ /* 0x000fea0003800000 */
.L_x_595:
[----:B------:R-:W-:Y:S05]  /*e470*/  @P3 BRA `(.L_x_590) ;  /* 0x0000000000983947 */ /* 0x000fea0003800000 */
[----:B012--5:R-:W0:Y:S01]  /*e480*/  LDS.128 R4, [R41+0xd000] ;  /* 0x00d0000029047984 */ /* 0x027e220000000c00 */
        /* <DEDUP_REMOVED lines=37> */
.L_x_590:
[----:B------:R-:W-:Y:S05]  /*e6e0*/  BSYNC B1 ;  /* 0x0000000000017941 */ /* 0x000fea0003800000 */
.L_x_589:
[----:B0123--:R-:W-:Y:S01]  /*e6f0*/  IADD3 R4, R224, 0x40, RZ ;  /* 0x00000040e0047810 */ /* 0x00ffe20007ffe0ff */
[----:B------:R-:W-:Y:S03]  /*e700*/  BSSY B1, `(.L_x_597) ;  /* 0x00000ab000017945 */ /* 0x000fe60003800000 */
        /* <DEDUP_REMOVED lines=48> */
.L_x_600:
[----:B------:R-:W-:Y:S05]  /*ea10*/  BSYNC B2 ;  /* 0x0000000000027941 */ /* 0x000fea0003800000 */
.L_x_599:
        /* <DEDUP_REMOVED lines=40> */
.L_x_602:
[----:B------:R-:W-:Y:S05]  /*eca0*/  BSYNC B2 ;  /* 0x0000000000027941 */ /* 0x000fea0003800000 */
.L_x_601:
        /* <DEDUP_REMOVED lines=40> */
.L_x_604:
[----:B------:R-:W-:Y:S05]  /*ef30*/  BSYNC B2 ;  /* 0x0000000000027941 */ /* 0x000fea0003800000 */
.L_x_603:
        /* <DEDUP_REMOVED lines=39> */
.L_x_598:
[----:B------:R-:W-:Y:S05]  /*f1b0*/  BSYNC B1 ;  /* 0x0000000000017941 */ /* 0x000fea0003800000 */
.L_x_597:
[----:B0123--:R-:W-:-:S05]  /*f1c0*/  VIADD R5, R224, 0x60 ;  /* 0x00000060e0057836 */ /* 0x00ffca0000000000 */
[----:B------:R-:W-:-:S13]  /*f1d0*/  ISETP.GE.AND P0, PT, R5, R0, PT ;  /* 0x000000000500720c */ /* 0x000fda0003f06270 */
[----:B------:R-:W-:Y:S05]  /*f1e0*/  @P0 BRA `(.L_x_605) ;  /* 0x00000040009c0947 */ /* 0x000fea0003800000 */
[----:B------:R0:W5:Y:S01]  /*f1f0*/  LDL R38, [R1+0x68] ;  /* 0x0000680001267983 */ /* 0x0001620000100800 */
        /* <DEDUP_REMOVED lines=16> */
[-C--:B------:R-:W-:Y:S01]  /*f300*/  FMUL.FTZ R33, R36, R4.reuse ;  /* 0x0000000424217220 */ /* 0x080fe20000410000 */
[C---:B------:R-:W-:Y:S01]  /*f310*/  FMUL.FTZ R35, R34.reuse, R4 ;  /* 0x0000000422237220 */ /* 0x040fe20000410000 */
[----:B------:R-:W-:Y:S02]  /*f320*/  HADD2.F32 R30, -RZ, R6.H0_H0 ;  /* 0x20000006ff1e7230 */ /* 0x000fe40000004100 */
[-C--:B------:R-:W-:Y:S01]  /*f330*/  FMUL.FTZ R32, R39, R5.reuse ;  /* 0x0000000527207220 */ /* 0x080fe20000410000 */
[-C--:B------:R-:W-:Y:S01]  /*f340*/  FFMA.FTZ R4, R34, R0.reuse, -R33 ;  /* 0x0000000022047223 */ /* 0x080fe20000010821 */
[----:B------:R-:W-:Y:S01]  /*f350*/  FFMA.FTZ R35, R36, R0, R35 ;  /* 0x0000000024237223 */ /* 0x000fe20000010023 */
[----:B------:R-:W-:Y:S01]  /*f360*/  FMUL.FTZ R0, R37, R5 ;  /* 0x0000000525007220 */ /* 0x000fe20000410000 */
[----:B------:R-:W-:-:S02]  /*f370*/  HADD2.F32 R31, -RZ, R7.H0_H0 ;  /* 0x20000007ff1f7230 */ /* 0x000fc40000004100 */
[-C--:B------:R-:W-:Y:S01]  /*f380*/  FFMA.FTZ R5, R37, R29.reuse, -R32 ;  /* 0x0000001d25057223 */ /* 0x080fe20000010820 */
[----:B------:R-:W-:Y:S02]  /*f390*/  HADD2.F32 R6, -RZ, R6.H1_H1 ;  /* 0x30000006ff067230 */ /* 0x000fe40000004100 */
[----:B------:R-:W-:Y:S01]  /*f3a0*/  FFMA.FTZ R0, R39, R29, R0 ;  /* 0x0000001d27007223 */ /* 0x000fe20000010000 */
[----:B------:R-:W-:Y:S01]  /*f3b0*/  HADD2.F32 R7, -RZ, R7.H1_H1 ;  /* 0x30000007ff077230 */ /* 0x000fe20000004100 */
[----:B------:R-:W-:Y:S01]  /*f3c0*/  F2FP.F16.F32.PACK_AB R4, R35, R4 ;  /* 0x000000042304723e */ /* 0x000fe200000000ff */
[----:B------:R-:W-:Y:S02]  /*f3d0*/  HADD2.F32 R34, -RZ, R27.H1_H1 ;  /* 0x3000001bff227230 */ /* 0x000fe40000004100 */
[----:B------:R-:W-:Y:S01]  /*f3e0*/  HADD2.F32 R32, -RZ, R25.H1_H1 ;  /* 0x30000019ff207230 */ /* 0x000fe20000004100 */
[----:B------:R-:W-:Y:S01]  /*f3f0*/  F2FP.F16.F32.PACK_AB R5, R0, R5 ;  /* 0x000000050005723e */ /* 0x000fe200000000ff */
[----:B------:R-:W-:-:S02]  /*f400*/  HADD2.F32 R37, -RZ, R28.H1_H1 ;  /* 0x3000001cff257230 */ /* 0x000fc40000004100 */
[-C--:B------:R-:W-:Y:S01]  /*f410*/  FMUL.FTZ R25, R34, R6.reuse ;  /* 0x0000000622197220 */ /* 0x080fe20000410000 */
[----:B------:R-:W-:Y:S02]  /*f420*/  HADD2.F32 R33, -RZ, R26.H1_H1 ;  /* 0x3000001aff217230 */ /* 0x000fe40000004100 */
[C---:B------:R-:W-:Y:S01]  /*f430*/  FMUL.FTZ R27, R32.reuse, R6 ;  /* 0x00000006201b7220 */ /* 0x040fe20000410000 */
[-C--:B------:R-:W-:Y:S01]  /*f440*/  FMUL.FTZ R26, R37, R7.reuse ;  /* 0x00000007251a7220 */ /* 0x080fe20000410000 */
[-C--:B------:R-:W-:Y:S01]  /*f450*/  FFMA.FTZ R6, R32, R30.reuse, -R25 ;  /* 0x0000001e20067223 */ /* 0x080fe20000010819 */
[C---:B------:R-:W-:Y:S01]  /*f460*/  FMUL.FTZ R28, R33.reuse, R7 ;  /* 0x00000007211c7220 */ /* 0x040fe20000410000 */
[----:B------:R-:W-:Y:S01]  /*f470*/  FFMA.FTZ R27, R34, R30, R27 ;  /* 0x0000001e221b7223 */ /* 0x000fe2000001001b */
[-C--:B------:R-:W-:Y:S02]  /*f480*/  FFMA.FTZ R7, R33, R31.reuse, -R26 ;  /* 0x0000001f21077223 */ /* 0x080fe4000001081a */
[----:B------:R-:W-:-:S02]  /*f490*/  FFMA.FTZ R28, R37, R31, R28 ;  /* 0x0000001f251c7223 */ /* 0x000fc4000001001c */
[----:B------:R-:W-:-:S03]  /*f4a0*/  F2FP.F16.F32.PACK_AB R6, R27, R6 ;  /* 0x000000061b06723e */ /* 0x000fc600000000ff */
[----:B------:R-:W-:-:S05]  /*f4b0*/  F2FP.F16.F32.PACK_AB R7, R28, R7 ;  /* 0x000000071c07723e */ /* 0x000fca00000000ff */
[----:B------:R0:W-:Y:S02]  /*f4c0*/  STS.128 [R38+0x3000], R4 ;  /* 0x0030000426007388 */ /* 0x0001e40000000c00 */
.L_x_607:
[----:B------:R-:W-:Y:S05]  /*f4d0*/  BSYNC B1 ;  /* 0x0000000000017941 */ /* 0x000fea0003800000 */
.L_x_606:
[----:B------:R-:W-:Y:S04]  /*f4e0*/  BSSY B1, `(.L_x_608) ;  /* 0x0000028000017945 */ /* 0x000fe80003800000 */
[----:B------:R-:W-:Y:S05]  /*f4f0*/  @P1 BRA `(.L_x_609) ;  /* 0x0000000000981947 */ /* 0x000fea0003800000 */
[----:B0----5:R-:W0:Y:S01]  /*f500*/  LDS.128 R4, [R38+0x7000] ;  /* 0x0070000026047984 */ /* 0x021e220000000c00 */
        /* <DEDUP_REMOVED lines=37> */
.L_x_609:
[----:B------:R-:W-:Y:S05]  /*f760*/  BSYNC B1 ;  /* 0x0000000000017941 */ /* 0x000fea0003800000 */
.L_x_608:
        /* <DEDUP_REMOVED lines=40> */
.L_x_611:
[----:B------:R-:W-:Y:S05]  /*f9f0*/  BSYNC B1 ;  /* 0x0000000000017941 */ /* 0x000fea0003800000 */
.L_x_610:
        /* <DEDUP_REMOVED lines=38> */
[----:B------:R3:W-:Y:S01]  /*fc60*/  STS.128 [R38+0xf000], R4 ;  /* 0x00f0000426007388 */ /* 0x0007e20000000c00 */
[----:B------:R-:W-:Y:S05]  /*fc70*/  BRA `(.L_x_605) ;  /* 0x0000003400f87947 */ /* 0x000fea0003800000 */
.L_x_575:
[----:B------:R-:W-:-:S03]  /*fc80*/  UMOV UR4, 0xffffffff ;  /* 0xffffffff00047882 */ /* 0x000fc60000000000 */
[----:B------:R-:W-:Y:S05]  /*fc90*/  BRA.DIV UR4, `(.L_x_612) ;  /* 0x000001be04d07947 */ /* 0x000fea000b800000 */
[----:B------:R0:W1:Y:S04]  /*fca0*/  SHFL.IDX PT, R0, R24, RZ, 0x181f ;  /* 0x00181fff18007589 */ /* 0x00006800000e0000 */
[----:B------:R-:W2:Y:S04]  /*fcb0*/  SHFL.IDX PT, R28, R28, RZ, 0x181f ;  /* 0x00181fff1c1c7589 */ /* 0x000ea800000e0000 */
[----:B------:R0:W3:Y:S04]  /*fcc0*/  SHFL.IDX PT, R3, R29, RZ, 0x181f ;  /* 0x00181fff1d037589 */ /* 0x0000e800000e0000 */
[----:B------:R-:W4:Y:S02]  /*fcd0*/  SHFL.IDX PT, R30, R30, RZ, 0x181f ;  /* 0x00181fff1e1e7589 */ /* 0x000f2400000e0000 */
.L_x_862:
        /* <DEDUP_REMOVED lines=9> */
[----:B------:R-:W-:-:S02]  /*fd70*/  CS2R R6, SRZ ;  /* 0x0000000000067805 */ /* 0x000fc4000001ff00 */
[----:B------:R-:W-:Y:S02]  /*fd80*/  CS2R R14, SRZ ;  /* 0x00000000000e7805 */ /* 0x000fe4000001ff00 */
[----:B0-----:R-:W-:Y:S02]  /*fd90*/  CS2R R24, SRZ ;  /* 0x0000000000187805 */ /* 0x001fe4000001ff00 */
[----:B------:R-:W-:-:S05]  /*fda0*/  CS2R R26, SRZ ;  /* 0x00000000001a7805 */ /* 0x000fca000001ff00 */
[----:B------:R-:W-:Y:S05]  /*fdb0*/  @P0 BRA `(.L_x_614) ;  /* 0x0000000000700947 */ /* 0x000fea0003800000 */
[----:B------:R-:W-:Y:S01]  /*fdc0*/  ULDC UR4, c[0x0][0x3f4] ;  /* 0x0000fd0000047ab9 */ /* 0x000fe20000000800 */
[----:B------:R-:W-:Y:S02]  /*fdd0*/  CS2R R12, SRZ ;  /* 0x00000000000c7805 */ /* 0x000fe4000001ff00 */
[----:B------:R-:W-:Y:S02]  /*fde0*/  ISETP.GE.AND P4, PT, R16, UR4, PT ;  /* 0x0000000410007c0c */ /* 0x000fe4000bf86270 */
[----:B------:R-:W-:Y:S02]  /*fdf0*/  CS2R R14, SRZ ;  /* 0x00000000000e7805 */ /* 0x000fe4000001ff00 */
[----:B------:R-:W-:Y:S01]  /*fe00*/  ISETP.GE.AND P5, PT, R214, UR4, PT ;  /* 0x00000004d6007c0c */ /* 0x000fe2000bfa6270 */
[----:B------:R-:W-:-:S08]  /*fe10*/  ULDC.64 UR6, c[0x0][0x208] ;  /* 0x0000820000067ab9 */ /* 0x000fd00000000a00 */
[C---:B------:R-:W-:Y:S01]  /*fe20*/  @!P4 IMAD.SHL.U32 R21, R16.reuse, 0x2, RZ ;  /* 0x000000021015c824 */ /* 0x040fe200078e00ff */
[----:B------:R-:W-:-:S03]  /*fe30*/  @!P4 SHF.L.U64.HI R7, R16, 0x1, R17 ;  /* 0x000000011007c819 */ /* 0x000fc60000010211 */
[----:B------:R-:W-:Y:S02]  /*fe40*/  @!P5 SHF.L.U32 R31, R212, 0x1, RZ ;  /* 0x00000001d41fd819 */ /* 0x000fe400000006ff */
[-C--:B--2---:R-:W-:Y:S02]  /*fe50*/  @!P4 IADD3 R4, P0, R28, R21.reuse, RZ ;  /* 0x000000151c04c210 */ /* 0x084fe40007f1e0ff */
[C---:B----4-:R-:W-:Y:S02]  /*fe60*/  @!P4 IADD3 R20, P1, R30.reuse, R21, RZ ;  /* 0x000000151e14c210 */ /* 0x050fe40007f3e0ff */
[-C--:B------:R-:W-:Y:S01]  /*fe70*/  @!P5 IADD3 R30, P3, R30, R31.reuse, RZ ;  /* 0x0000001f1e1ed210 */ /* 0x080fe20007f7e0ff */
[----:B-1----:R-:W-:Y:S01]  /*fe80*/  @!P4 IMAD.X R5, R0, 0x1, R7, P0 ;  /* 0x000000010005c824 */ /* 0x002fe200000e0607 */
[----:B------:R-:W-:Y:S01]  /*fe90*/  @!P5 SHF.L.U64.HI R6, R212, 0x1, R215 ;  /* 0x00000001d406d819 */ /* 0x000fe200000102d7 */
[----:B---3--:R-:W-:Y:S01]  /*fea0*/  @!P4 IMAD.X R21, R3, 0x1, R7, P1 ;  /* 0x000000010315c824 */ /* 0x008fe200008e0607 */
[----:B------:R-:W-:-:S02]  /*feb0*/  @!P5 IADD3 R28, P2, R28, R31, RZ ;  /* 0x0000001f1c1cd210 */ /* 0x000fc40007f5e0ff */
[----:B------:R-:W-:Y:S01]  /*fec0*/  CS2R R24, SRZ ;  /* 0x0000000000187805 */ /* 0x000fe2000001ff00 */
[----:B------:R0:W5:Y:S01]  /*fed0*/  @!P4 LD.E.128 R12, desc[UR6][R4.64] ;  /* 0x00000006040cc980 */ /* 0x000162000c101d00 */
[----:B------:R-:W-:Y:S01]  /*fee0*/  @!P5 IMAD.X R31, R3, 0x1, R6, P3 ;  /* 0x00000001031fd824 */ /* 0x000fe200018e0606 */
[----:B------:R-:W-:Y:S02]  /*fef0*/  @!P5 IADD3.X R29, R0, R6, RZ, P2, !PT ;  /* 0x00000006001dd210 */ /* 0x000fe400017fe4ff */
[----:B------:R-:W-:Y:S02]  /*ff00*/  CS2R R6, SRZ ;  /* 0x0000000000067805 */ /* 0x000fe4000001ff00 */
[----:B------:R-:W-:Y:S02]  /*ff10*/  CS2R R26, SRZ ;  /* 0x00000000001a7805 */ /* 0x000fe4000001ff00 */
[----:B------:R-:W-:Y:S02]  /*ff20*/  CS2R R8, SRZ ;  /* 0x0000000000087805 */ /* 0x000fe4000001ff00 */
[----:B------:R-:W-:-:S02]  /*ff30*/  CS2R R10, SRZ ;  /* 0x00000000000a7805 */ /* 0x000fc4000001ff00 */
[----:B0-----:R-:W-:Y:S01]  /*ff40*/  CS2R R4, SRZ ;  /* 0x0000000000047805 */ /* 0x001fe2000001ff00 */
[----:B------:R0:W5:Y:S04]  /*ff50*/  @!P5 LD.E.128 R24, desc[UR6][R28.64] ;  /* 0x000000061c18d980 */ /* 0x000168000c101d00 */
[----:B------:R0:W5:Y:S04]  /*ff60*/  @!P5 LD.E.128 R8, desc[UR6][R30.64] ;  /* 0x000000061e08d980 */ /* 0x000168000c101d00 */
[----:B------:R0:W5:Y:S02]  /*ff70*/  @!P4 LD.E.128 R4, desc[UR6][R20.64] ;  /* 0x000000061404c980 */ /* 0x000164000c101d00 */
.L_x_614:
[----:B------:R-:W-:Y:S05]  /*ff80*/  BSYNC B1 ;  /* 0x0000000000017941 */ /* 0x000fea0003800000 */
.L_x_613:
[----:B0-----:R-:W1:Y:S01]  /*ff90*/  LDL R21, [R1+0x84] ;  /* 0x0000840001157983 */ /* 0x001e620000100800 */
[----:B-----5:R-:W-:Y:S01]  /*ffa0*/  IMAD.MOV.U32 R29, RZ, RZ, R4 ;  /* 0x000000ffff1d7224 */ /* 0x020fe200078e0004 */
[----:B------:R-:W-:Y:S01]  /*ffb0*/  SHF.R.U64 R41, R4, 0x10, R5 ;  /* 0x0000001004297819 */ /* 0x000fe20000001205 */
[----:B---3--:R-:W-:Y:S01]  /*ffc0*/  IMAD.MOV.U32 R3, RZ, RZ, R12 ;  /* 0x000000ffff037224 */ /* 0x008fe200078e000c */
[----:B------:R-:W-:Y:S01]  /*ffd0*/  MOV R20, R13 ;  /* 0x0000000d00147202 */ /* 0x000fe20000000f00 */
[----:B----4-:R-:W-:Y:S01]  /*ffe0*/  IMAD.MOV.U32 R30, RZ, RZ, R25 ;  /* 0x000000ffff1e7224 */ /* 0x010fe200078e0019 */
[--C-:B--2---:R-:W-:Y:S01]  /*fff0*/  SHF.R.U64 R28, R12, 0x10, R13.reuse ;  /* 0x000000100c1c7819 */ /* 0x104fe2000000120d */
[----:B------:R-:W-:Y:S01]  /*10000*/  IMAD.MOV.U32 R12, RZ, RZ, R14 ;  /* 0x000000ffff0c7224 */ /* 0x000fe200078e000e */
[----:B------:R-:W-:Y:S01]  /*10010*/  SHF.R.U32.HI R34, RZ, 0x10, R13 ;  /* 0x00000010ff227819 */ /* 0x000fe2000001160d */
[--C-:B------:R-:W-:Y:S01]  /*10020*/  IMAD.MOV.U32 R13, RZ, RZ, R15.reuse ;  /* 0x000000ffff0d7224 */ /* 0x100fe200078e000f */
[--C-:B------:R-:W-:Y:S01]  /*10030*/  SHF.R.U64 R35, R14, 0x10, R15.reuse ;  /* 0x000000100e237819 */ /* 0x100fe2000000120f */
[----:B------:R-:W-:Y:S01]  /*10040*/  IMAD.MOV.U32 R31, RZ, RZ, R6 ;  /* 0x000000ffff1f7224 */ /* 0x000fe200078e0006 */
[----:B------:R-:W-:Y:S01]  /*10050*/  SHF.R.U32.HI R36, RZ, 0x10, R15 ;  /* 0x00000010ff247819 */ /* 0x000fe2000001160f */
[--C-:B------:R-:W-:Y:S01]  /*10060*/  IMAD.MOV.U32 R15, RZ, RZ, R5.reuse ;  /* 0x000000ffff0f7224 */ /* 0x100fe200078e0005 */
[----:B------:R-:W-:Y:S01]  /*10070*/  SHF.R.U32.HI R42, RZ, 0x10, R5 ;  /* 0x00000010ff2a7819 */ /* 0x000fe20000011605 */
[----:B------:R-:W-:Y:S01]  /*10080*/  IMAD.MOV.U32 R5, RZ, RZ, R7 ;  /* 0x000000ffff057224 */ /* 0x000fe200078e0007 */
[----:B------:R-:W-:Y:S01]  /*10090*/  MOV R14, R24 ;  /* 0x00000018000e7202 */ /* 0x000fe20000000f00 */
[----:B------:R-:W-:Y:S01]  /*100a0*/  BSSY B1, `(.L_x_615) ;  /* 0x0000028000017945 */ /* 0x000fe20003800000 */
[----:B------:R-:W-:Y:S01]  /*100b0*/  SHF.R.U64 R37, R24, 0x10, R25 ;  /* 0x0000001018257819 */ /* 0x000fe20000001219 */
[----:B------:R-:W-:Y:S01]  /*100c0*/  IMAD.MOV.U32 R24, RZ, RZ, R26 ;  /* 0x000000ffff187224 */ /* 0x000fe200078e001a */
[----:B------:R-:W-:-:S02]  /*100d0*/  SHF.R.U64 R43, R6, 0x10, R7 ;  /* 0x00000010062b7819 */ /* 0x000fc40000001207 */
[----:B------:R-:W-:Y:S01]  /*100e0*/  SHF.R.U32.HI R44, RZ, 0x10, R7 ;  /* 0x00000010ff2c7819 */ /* 0x000fe20000011607 */
[--C-:B------:R-:W-:Y:S01]  /*100f0*/  IMAD.MOV.U32 R7, RZ, RZ, R9.reuse ;  /* 0x000000ffff077224 */ /* 0x100fe200078e0009 */
[----:B------:R-:W-:Y:S02]  /*10100*/  MOV R6, R8 ;  /* 0x0000000800067202 */ /* 0x000fe40000000f00 */
[----:B------:R-:W-:Y:S02]  /*10110*/  SHF.R.U64 R45, R8, 0x10, R9 ;  /* 0x00000010082d7819 */ /* 0x000fe40000001209 */
[----:B------:R-:W-:Y:S02]  /*10120*/  SHF.R.U32.HI R38, RZ, 0x10, R25 ;  /* 0x00000010ff267819 */ /* 0x000fe40000011619 */
[----:B------:R-:W-:Y:S02]  /*10130*/  MOV R33, R27 ;  /* 0x0000001b00217202 */ /* 0x000fe40000000f00 */
[----:B------:R-:W-:-:S02]  /*10140*/  SHF.R.U64 R39, R26, 0x10, R27 ;  /* 0x000000101a277819 */ /* 0x000fc4000000121b */
[----:B------:R-:W-:Y:S02]  /*10150*/  SHF.R.U32.HI R40, RZ, 0x10, R27 ;  /* 0x00000010ff287819 */ /* 0x000fe4000001161b */
[----:B------:R-:W-:Y:S02]  /*10160*/  SHF.R.U32.HI R9, RZ, 0x10, R9 ;  /* 0x00000010ff097819 */ /* 0x000fe40000011609 */
[----:B------:R-:W-:Y:S02]  /*10170*/  MOV R8, R11 ;  /* 0x0000000b00087202 */ /* 0x000fe40000000f00 */
[----:B------:R-:W-:Y:S02]  /*10180*/  PRMT R25, R3, 0x5410, R20 ;  /* 0x0000541003197816 */ /* 0x000fe40000000014 */
[----:B------:R-:W-:Y:S02]  /*10190*/  PRMT R26, R28, 0x5410, R34 ;  /* 0x000054101c1a7816 */ /* 0x000fe40000000022 */
[----:B------:R-:W-:-:S02]  /*101a0*/  PRMT R27, R12, 0x5410, R13 ;  /* 0x000054100c1b7816 */ /* 0x000fc4000000000d */
[----:B------:R-:W-:Y:S02]  /*101b0*/  PRMT R3, R14, 0x5410, R30 ;  /* 0x000054100e037816 */ /* 0x000fe4000000001e */
        /* <DEDUP_REMOVED lines=10> */
[----:B------:R-:W-:-:S04]  /*10260*/  LOP3.LUT R0, R0, 0xfffffffe, RZ, 0xc0, !PT ;  /* 0xfffffffe00007812 */ /* 0x000fc800078ec0ff */
[----:B------:R-:W-:Y:S01]  /*10270*/  IADD3 R0, R21, -R0, RZ ;  /* 0x8000000015007210 */ /* 0x000fe20007ffe0ff */
[----:B------:R-:W-:Y:S01]  /*10280*/  IMAD.MOV.U32 R21, RZ, RZ, R10 ;  /* 0x000000ffff157224 */ /* 0x000fe200078e000a */
[--C-:B------:R-:W-:Y:S02]  /*10290*/  SHF.R.U64 R10, R10, 0x10, R11.reuse ;  /* 0x000000100a0a7819 */ /* 0x100fe4000000120b */
[----:B------:R-:W-:Y:S02]  /*102a0*/  SHF.L.U32 R4, R0, 0x1f, RZ ;  /* 0x0000001f00047819 */ /* 0x000fe400000006ff */
[----:B------:R-:W-:Y:S02]  /*102b0*/  VIMNMX R0, R32, 0x80, PT ;  /* 0x0000008020007848 */ /* 0x000fe40003fe0100 */
[----:B------:R-:W0:Y:S01]  /*102c0*/  SYNCS.PHASECHK.TRANS64.TRYWAIT P0, [R23+URZ+0x38800], R4 ;  /* 0x03880004170075a7 */ /* 0x000e22000800017f */
[----:B------:R-:W-:Y:S02]  /*102d0*/  SHF.R.U32.HI R11, RZ, 0x10, R11 ;  /* 0x00000010ff0b7819 */ /* 0x000fe4000001160b */
[----:B------:R-:W-:-:S02]  /*102e0*/  PRMT R32, R43, 0x5410, R44 ;  /* 0x000054102b207816 */ /* 0x000fc4000000002c */
[----:B------:R-:W-:Y:S02]  /*102f0*/  ISETP.GE.AND P1, PT, R224, R0, PT ;  /* 0x00000000e000720c */ /* 0x000fe40003f26270 */
[----:B------:R-:W-:Y:S01]  /*10300*/  PRMT R21, R21, 0x5410, R8 ;  /* 0x0000541015157816 */ /* 0x000fe20000000008 */
[----:B0-----:R-:W-:Y:S10]  /*10310*/  @!P0 BRA `(.L_x_616) ;  /* 0x000001b800a48947 */ /* 0x001ff40003800000 */
.L_x_863:
[----:B------:R-:W-:Y:S05]  /*10320*/  BSYNC B1 ;  /* 0x0000000000017941 */ /* 0x000fea0003800000 */
.L_x_615:
[----:B------:R-:W-:Y:S01]  /*10330*/  BSSY B1, `(.L_x_617) ;  /* 0x00000c0000017945 */ /* 0x000fe20003800000 */
[----:B------:R-:W-:-:S03]  /*10340*/  PRMT R24, R10, 0x5410, R11 ;  /* 0x000054100a187816 */ /* 0x000fc6000000000b */
[----:B------:R-:W-:Y:S05]  /*10350*/  @P1 BRA `(.L_x_618) ;  /* 0x0000000800f41947 */ /* 0x000fea0003800000 */
[----:B------:R1:W5:Y:S01]  /*10360*/  LDL R51, [R1+0x5c] ;  /* 0x00005c0001337983 */ /* 0x0003620000100800 */
[----:B------:R-:W2:Y:S01]  /*10370*/  LDC R33, c[0x0][0x3f4] ;  /* 0x0000fd00ff217b82 */ /* 0x000ea20000000800 */
[C---:B------:R-:W-:Y:S01]  /*10380*/  IMAD.SHL.U32 R52, R224.reuse, 0x40, RZ ;  /* 0x00000040e0347824 */ /* 0x040fe200078e00ff */
[----:B------:R-:W-:Y:S01]  /*10390*/  BSSY B2, `(.L_x_619) ;  /* 0x0000060000027945 */ /* 0x000fe20003800000 */
[----:B------:R-:W-:-:S03]  /*103a0*/  IMAD.SHL.U32 R53, R224, 0x40, RZ ;  /* 0x00000040e0357824 */ /* 0x000fc600078e00ff */
[----:B------:R-:W-:Y:S02]  /*103b0*/  LOP3.LUT R52, R52, 0x1c0, RZ, 0xc0, !PT ;  /* 0x000001c034347812 */ /* 0x000fe400078ec0ff */
[----:B------:R-:W-:Y:S02]  /*103c0*/  LOP3.LUT R53, R53, 0x1c0, RZ, 0xc0, !PT ;  /* 0x000001c035357812 */ /* 0x000fe400078ec0ff */
[----:B------:R-:W-:Y:S02]  /*103d0*/  SHF.R.U32.HI R52, RZ, 0x3, R52 ;  /* 0x00000003ff347819 */ /* 0x000fe40000011634 */
[-C--:B--2---:R-:W-:Y:S02]  /*103e0*/  ISETP.GE.AND P0, PT, R16, R33.reuse, PT ;  /* 0x000000211000720c */ /* 0x084fe40003f06270 */
[----:B------:R-:W-:-:S11]  /*103f0*/  ISETP.GE.AND P1, PT, R214, R33, PT ;  /* 0x00000021d600720c */ /* 0x000fd60003f26270 */
[----:B-1----:R-:W-:Y:S05]  /*10400*/  @P0 BRA `(.L_x_620) ;  /* 0x0000000400600947 */ /* 0x002fea0003800000 */
[----:B------:R-:W0:Y:S04]  /*10410*/  LDL R5, [R1+0x70] ;  /* 0x0000700001057983 */ /* 0x000e280000100800 */
[----:B------:R-:W2:Y:S01]  /*10420*/  LDL R54, [R1+0x68] ;  /* 0x0000680001367983 */ /* 0x000ea20000100800 */
[----:B------:R-:W-:Y:S02]  /*10430*/  HADD2.F32 R47, -RZ, R29.H0_H0 ;  /* 0x2000001dff2f7230 */ /* 0x000fe40000004100 */
[--C-:B------:R-:W-:Y:S02]  /*10440*/  HADD2.F32 R45, -RZ, R25.reuse.H0_H0 ;  /* 0x20000019ff2d7230 */ /* 0x100fe40000004100 */
[----:B------:R-:W-:Y:S02]  /*10450*/  HADD2.F32 R46, -RZ, R30.H0_H0 ;  /* 0x2000001eff2e7230 */ /* 0x000fe40000004100 */
[----:B------:R-:W-:Y:S01]  /*10460*/  HADD2.F32 R44, -RZ, R25.H1_H1 ;  /* 0x30000019ff2c7230 */ /* 0x000fe20000004100 */
[----:B0-----:R-:W-:-:S04]  /*10470*/  LEA.HI R4, R33, R5, RZ, 0x1d ;  /* 0x0000000521047211 */ /* 0x001fc800078fe8ff */
[----:B------:R-:W-:Y:S02]  /*10480*/  SHF.R.S32.HI R7, RZ, 0x1f, R4 ;  /* 0x0000001fff077819 */ /* 0x000fe40000011404 */
[----:B------:R-:W-:Y:S02]  /*10490*/  SHF.L.U32 R5, R4, 0x3, RZ ;  /* 0x0000000304057819 */ /* 0x000fe400000006ff */
[----:B------:R-:W-:Y:S02]  /*104a0*/  LEA.HI R7, R7, R4, RZ, 0x3 ;  /* 0x0000000407077211 */ /* 0x000fe400078f18ff */
[----:B------:R-:W-:-:S03]  /*104b0*/  LOP3.LUT R5, R53, 0x38, R5, 0xf8, !PT ;  /* 0x0000003835057812 */ /* 0x000fc600078ef805 */
[----:B------:R-:W-:Y:S01]  /*104c0*/  IMAD.SHL.U32 R7, R7, 0x400, RZ ;  /* 0x0000040007077824 */ /* 0x000fe200078e00ff */
[----:B------:R-:W-:-:S04]  /*104d0*/  LOP3.LUT R9, R5, R52, RZ, 0x3c, !PT ;  /* 0x0000003405097212 */ /* 0x000fc800078e3cff */
[----:B------:R-:W-:Y:S02]  /*104e0*/  LOP3.LUT R8, R7, 0x7fffe000, RZ, 0xc0, !PT ;  /* 0x7fffe00007087812 */ /* 0x000fe400078ec0ff */
[----:B--2---:R-:W0:Y:S02]  /*104f0*/  LDS.128 R4, [R54] ;  /* 0x0000000036047984 */ /* 0x004e240000000c00 */
[----:B-----5:R-:W-:-:S05]  /*10500*/  IADD3 R8, R9, R8, R51 ;  /* 0x0000000809087210 */ /* 0x020fca0007ffe033 */
[----:B------:R-:W-:-:S05]  /*10510*/  IMAD R34, R8, 0x2, R23 ;  /* 0x0000000208227824 */ /* 0x000fca00078e0217 */
[----:B------:R-:W1:Y:S01]  /*10520*/  LDS.128 R8, [R34+0x14400] ;  /* 0x0144000022087984 */ /* 0x000e620000000c00 */
[--C-:B0-----:R-:W-:Y:S02]  /*10530*/  HADD2.F32 R36, -RZ, R4.reuse.H0_H0 ;  /* 0x20000004ff247230 */ /* 0x101fe40000004100 */
[----:B------:R-:W-:Y:S02]  /*10540*/  HADD2.F32 R37, -RZ, R4.H1_H1 ;  /* 0x30000004ff257230 */ /* 0x000fe40000004100 */
[--C-:B------:R-:W-:Y:S02]  /*10550*/  HADD2.F32 R40, -RZ, R5.reuse.H0_H0 ;  /* 0x20000005ff287230 */ /* 0x100fe40000004100 */
[----:B------:R-:W-:Y:S02]  /*10560*/  HADD2.F32 R5, -RZ, R5.H1_H1 ;  /* 0x30000005ff057230 */ /* 0x000fe40000004100 */
[--C-:B------:R-:W-:Y:S02]  /*10570*/  HADD2.F32 R35, -RZ, R6.reuse.H0_H0 ;  /* 0x20000006ff237230 */ /* 0x100fe40000004100 */
[----:B------:R-:W-:-:S02]  /*10580*/  HADD2.F32 R6, -RZ, R6.H1_H1 ;  /* 0x30000006ff067230 */ /* 0x000fc40000004100 */
[--C-:B-1----:R-:W-:Y:S02]  /*10590*/  HADD2.F32 R38, -RZ, R8.reuse.H0_H0 ;  /* 0x20000008ff267230 */ /* 0x102fe40000004100 */
[--C-:B------:R-:W-:Y:S02]  /*105a0*/  HADD2.F32 R41, -RZ, R9.reuse.H0_H0 ;  /* 0x20000009ff297230 */ /* 0x100fe40000004100 */
[----:B------:R-:W-:Y:S02]  /*105b0*/  HADD2.F32 R42, -RZ, R9.H1_H1 ;  /* 0x30000009ff2a7230 */ /* 0x000fe40000004100 */
[C---:B------:R-:W-:Y:S01]  /*105c0*/  FMUL.FTZ R9, R38.reuse, R47 ;  /* 0x0000002f26097220 */ /* 0x040fe20000410000 */
[----:B------:R-:W-:Y:S02]  /*105d0*/  HADD2.F32 R39, -RZ, R8.H1_H1 ;  /* 0x30000008ff277230 */ /* 0x000fe40000004100 */
[----:B------:R-:W-:Y:S01]  /*105e0*/  FMUL.FTZ R49, R38, R45 ;  /* 0x0000002d26317220 */ /* 0x000fe20000410000 */
[----:B------:R-:W-:-:S02]  /*105f0*/  HADD2.F32 R38, -RZ, R26.H0_H0 ;  /* 0x2000001aff267230 */ /* 0x000fc40000004100 */
[C---:B------:R-:W-:Y:S01]  /*10600*/  FFMA.FTZ R9, R36.reuse, R45, -R9 ;  /* 0x0000002d24097223 */ /* 0x040fe20000010809 */
[----:B------:R-:W-:Y:S02]  /*10610*/  HADD2.F32 R45, -RZ, R29.H1_H1 ;  /* 0x3000001dff2d7230 */ /* 0x000fe40000004100 */
[C---:B------:R-:W-:Y:S01]  /*10620*/  FMUL.FTZ R48, R39.reuse, R46 ;  /* 0x0000002e27307220 */ /* 0x040fe20000410000 */
[----:B------:R-:W-:Y:S01]  /*10630*/  FFMA.FTZ R36, R36, R47, R49 ;  /* 0x0000002f24247223 */ /* 0x000fe20000010031 */
[-C--:B------:R-:W-:Y:S01]  /*10640*/  FMUL.FTZ R50, R39, R38.reuse ;  /* 0x0000002627327220 */ /* 0x080fe20000410000 */
[----:B------:R-:W-:Y:S02]  /*10650*/  HADD2.F32 R47, -RZ, R30.H1_H1 ;  /* 0x3000001eff2f7230 */ /* 0x000fe40000004100 */
[----:B------:R-:W-:Y:S01]  /*10660*/  FFMA.FTZ R38, R37, R38, -R48 ;  /* 0x0000002625267223 */ /* 0x000fe20000010830 */
[C---:B------:R-:W-:Y:S01]  /*10670*/  FMUL.FTZ R39, R41.reuse, R45 ;  /* 0x0000002d29277220 */ /* 0x040fe20000410000 */
[----:B------:R-:W-:Y:S01]  /*10680*/  FMUL.FTZ R48, R41, R44 ;  /* 0x0000002c29307220 */ /* 0x000fe20000410000 */
[----:B------:R-:W-:-:S02]  /*10690*/  HADD2.F32 R41, -RZ, R26.H1_H1 ;  /* 0x3000001aff297230 */ /* 0x000fc40000004100 */
[----:B------:R-:W-:Y:S01]  /*106a0*/  FFMA.FTZ R37, R37, R46, R50 ;  /* 0x0000002e25257223 */ /* 0x000fe20000010032 */
[C---:B------:R-:W-:Y:S01]  /*106b0*/  FFMA.FTZ R39, R40.reuse, R44, -R39 ;  /* 0x0000002c28277223 */ /* 0x040fe20000010827 */
[----:B------:R-:W-:Y:S01]  /*106c0*/  FFMA.FTZ R40, R40, R45, R48 ;  /* 0x0000002d28287223 */ /* 0x000fe20000010030 */
[--C-:B------:R-:W-:Y:S02]  /*106d0*/  HADD2.F32 R43, -RZ, R10.reuse.H0_H0 ;  /* 0x2000000aff2b7230 */ /* 0x100fe40000004100 */
[C---:B------:R-:W-:Y:S01]  /*106e0*/  FMUL.FTZ R48, R42.reuse, R47 ;  /* 0x0000002f2a307220 */ /* 0x040fe20000410000 */
[----:B------:R-:W-:Y:S02]  /*106f0*/  HADD2.F32 R46, -RZ, R31.H0_H0 ;  /* 0x2000001fff2e7230 */ /* 0x000fe40000004100 */
[-C--:B------:R-:W-:Y:S01]  /*10700*/  FMUL.FTZ R42, R42, R41.reuse ;  /* 0x000000292a2a7220 */ /* 0x080fe20000410000 */
[----:B------:R-:W-:Y:S02]  /*10710*/  HADD2.F32 R44, -RZ, R27.H0_H0 ;  /* 0x2000001bff2c7230 */ /* 0x000fe40000004100 */
[----:B------:R-:W-:Y:S01]  /*10720*/  FFMA.FTZ R48, R5, R41, -R48 ;  /* 0x0000002905307223 */ /* 0x000fe20000010830 */
[----:B------:R-:W-:-:S02]  /*10730*/  HADD2.F32 R10, -RZ, R10.H1_H1 ;  /* 0x3000000aff0a7230 */ /* 0x000fc40000004100 */
[C---:B------:R-:W-:Y:S01]  /*10740*/  FMUL.FTZ R50, R43.reuse, R46 ;  /* 0x0000002e2b327220 */ /* 0x040fe20000410000 */
[----:B------:R-:W-:Y:S02]  /*10750*/  HADD2.F32 R45, -RZ, R32.H0_H0 ;  /* 0x20000020ff2d7230 */ /* 0x000fe40000004100 */
[-C--:B------:R-:W-:Y:S01]  /*10760*/  FMUL.FTZ R43, R43, R44.reuse ;  /* 0x0000002c2b2b7220 */ /* 0x080fe20000410000 */
[----:B------:R-:W-:Y:S02]  /*10770*/  HADD2.F32 R41, -RZ, R28.H0_H0 ;  /* 0x2000001cff297230 */ /* 0x000fe40000004100 */
[----:B------:R-:W-:Y:S01]  /*10780*/  FFMA.FTZ R47, R5, R47, R42 ;  /* 0x0000002f052f7223 */ /* 0x000fe2000001002a */
[--C-:B------:R-:W-:Y:S02]  /*10790*/  HADD2.F32 R8, -RZ, R11.reuse.H0_H0 ;  /* 0x2000000bff087230 */ /* 0x100fe40000004100 */
[C---:B------:R-:W-:Y:S01]  /*107a0*/  FMUL.FTZ R5, R10.reuse, R45 ;  /* 0x0000002d0a057220 */ /* 0x040fe20000410000 */
        /* <DEDUP_REMOVED lines=9> */
[----:B------:R-:W-:Y:S01]  /*10840*/  FMUL.FTZ R45, R8, R35 ;  /* 0x00000023082d7220 */ /* 0x000fe20000410000 */
[----:B------:R-:W-:Y:S02]  /*10850*/  HADD2.F32 R10, -RZ, R28.H1_H1 ;  /* 0x3000001cff0a7230 */ /* 0x000fe40000004100 */
[----:B------:R-:W-:Y:S01]  /*10860*/  FMUL.FTZ R6, R11, R42 ;  /* 0x0000002a0b067220 */ /* 0x000fe20000410000 */
[----:B------:R-:W-:-:S02]  /*10870*/  HADD2.F32 R4, -RZ, R7.H0_H0 ;  /* 0x20000007ff047230 */ /* 0x000fc40000004100 */
[-C--:B------:R-:W-:Y:S01]  /*10880*/  FMUL.FTZ R8, R8, R5.reuse ;  /* 0x0000000508087220 */ /* 0x080fe20000410000 */
[----:B------:R-:W-:Y:S02]  /*10890*/  HADD2.F32 R7, -RZ, R7.H1_H1 ;  /* 0x30000007ff077230 */ /* 0x000fe40000004100 */
[-C--:B------:R-:W-:Y:S01]  /*108a0*/  FMUL.FTZ R49, R11, R10.reuse ;  /* 0x0000000a0b317220 */ /* 0x080fe20000410000 */
[C---:B------:R-:W-:Y:S01]  /*108b0*/  FFMA.FTZ R45, R4.reuse, R5, -R45 ;  /* 0x00000005042d7223 */ /* 0x040fe2000001082d */
[----:B------:R-:W-:Y:S01]  /*108c0*/  FFMA.FTZ R11, R4, R35, R8 ;  /* 0x00000023040b7223 */ /* 0x000fe20000010008 */
[C---:B------:R-:W-:Y:S01]  /*108d0*/  FFMA.FTZ R46, R7.reuse, R10, -R6 ;  /* 0x0000000a072e7223 */ /* 0x040fe20000010806 */
[----:B------:R-:W-:Y:S01]  /*108e0*/  FFMA.FTZ R42, R7, R42, R49 ;  /* 0x0000002a072a7223 */ /* 0x000fe20000010031 */
[----:B------:R-:W-:Y:S02]  /*108f0*/  F2FP.F16.F32.PACK_AB R4, R38, R9 ;  /* 0x000000092604723e */ /* 0x000fe400000000ff */
[----:B------:R-:W-:-:S02]  /*10900*/  F2FP.F16.F32.PACK_AB R5, R48, R39 ;  /* 0x000000273005723e */ /* 0x000fc400000000ff */
[----:B------:R-:W-:Y:S02]  /*10910*/  F2FP.F16.F32.PACK_AB R6, R41, R50 ;  /* 0x000000322906723e */ /* 0x000fe400000000ff */
[----:B------:R-:W-:Y:S02]  /*10920*/  F2FP.F16.F32.PACK_AB R7, R46, R45 ;  /* 0x0000002d2e07723e */ /* 0x000fe400000000ff */
[----:B------:R-:W-:Y:S02]  /*10930*/  F2FP.F16.F32.PACK_AB R8, R37, R36 ;  /* 0x000000242508723e */ /* 0x000fe400000000ff */
[----:B------:R-:W-:Y:S01]  /*10940*/  F2FP.F16.F32.PACK_AB R9, R47, R40 ;  /* 0x000000282f09723e */ /* 0x000fe200000000ff */
[----:B------:R1:W-:Y:S01]  /*10950*/  STS.128 [R54], R4 ;  /* 0x0000000436007388 */ /* 0x0003e20000000c00 */
[----:B------:R-:W-:Y:S02]  /*10960*/  F2FP.F16.F32.PACK_AB R10, R44, R43 ;  /* 0x0000002b2c0a723e */ /* 0x000fe400000000ff */
[----:B------:R-:W-:-:S05]  /*10970*/  F2FP.F16.F32.PACK_AB R11, R42, R11 ;  /* 0x0000000b2a0b723e */ /* 0x000fca00000000ff */
[----:B------:R1:W-:Y:S02]  /*10980*/  STS.128 [R34+0x14400], R8 ;  /* 0x0144000822007388 */ /* 0x0003e40000000c00 */
.L_x_620:
[----:B------:R-:W-:Y:S05]  /*10990*/  BSYNC B2 ;  /* 0x0000000000027941 */ /* 0x000fea0003800000 */
.L_x_619:
[----:B------:R-:W-:Y:S05]  /*109a0*/  @P1 BRA `(.L_x_618) ;  /* 0x0000000400601947 */ /* 0x000fea0003800000 */
[----:B01----:R-:W2:Y:S04]  /*109b0*/  LDL R4, [R1+0x114] ;  /* 0x0001140001047983 */ /* 0x003ea80000100800 */
[----:B------:R-:W3:Y:S01]  /*109c0*/  LDL R50, [R1+0x1b4] ;  /* 0x0001b40001327983 */ /* 0x000ee20000100800 */
[----:B------:R-:W-:Y:S02]  /*109d0*/  HADD2.F32 R44, -RZ, R15.H0_H0 ;  /* 0x2000000fff2c7230 */ /* 0x000fe40000004100 */
[----:B------:R-:W-:Y:S02]  /*109e0*/  HADD2.F32 R43, -RZ, R3.H0_H0 ;  /* 0x20000003ff2b7230 */ /* 0x000fe40000004100 */
[----:B------:R-:W-:Y:S01]  /*109f0*/  HADD2.F32 R45, -RZ, R20.H0_H0 ;  /* 0x20000014ff2d7230 */ /* 0x000fe20000004100 */
[----:B--2---:R-:W-:-:S04]  /*10a00*/  LEA.HI R33, R33, R4, RZ, 0x1d ;  /* 0x0000000421217211 */ /* 0x004fc800078fe8ff */
[----:B------:R-:W-:Y:S02]  /*10a10*/  SHF.R.S32.HI R6, RZ, 0x1f, R33 ;  /* 0x0000001fff067819 */ /* 0x000fe40000011421 */
[----:B------:R-:W-:Y:S02]  /*10a20*/  SHF.L.U32 R4, R33, 0x3, RZ ;  /* 0x0000000321047819 */ /* 0x000fe400000006ff */
[----:B------:R-:W-:Y:S02]  /*10a30*/  LEA.HI R6, R6, R33, RZ, 0x3 ;  /* 0x0000002106067211 */ /* 0x000fe400078f18ff */
[----:B------:R-:W-:-:S03]  /*10a40*/  LOP3.LUT R4, R53, 0x38, R4, 0xf8, !PT ;  /* 0x0000003835047812 */ /* 0x000fc600078ef804 */
[----:B------:R-:W-:Y:S01]  /*10a50*/  IMAD.SHL.U32 R6, R6, 0x400, RZ ;  /* 0x0000040006067824 */ /* 0x000fe200078e00ff */
[----:B------:R-:W-:-:S04]  /*10a60*/  LOP3.LUT R9, R4, R52, RZ, 0x3c, !PT ;  /* 0x0000003404097212 */ /* 0x000fc800078e3cff */
[----:B------:R-:W-:Y:S02]  /*10a70*/  LOP3.LUT R8, R6, 0x7fffe000, RZ, 0xc0, !PT ;  /* 0x7fffe00006087812 */ /* 0x000fe400078ec0ff */
[----:B---3--:R-:W0:Y:S02]  /*10a80*/  LDS.128 R4, [R50] ;  /* 0x0000000032047984 */ /* 0x008e240000000c00 */
        /* <DEDUP_REMOVED lines=10> */
[----:B------:R-:W-:Y:S02]  /*10b30*/  HADD2.F32 R37, -RZ, R8.H1_H1 ;  /* 0x30000008ff257230 */ /* 0x000fe40000004100 */
[--C-:B------:R-:W-:Y:S02]  /*10b40*/  HADD2.F32 R40, -RZ, R9.reuse.H0_H0 ;  /* 0x20000009ff287230 */ /* 0x100fe40000004100 */
[C---:B------:R-:W-:Y:S01]  /*10b50*/  FMUL.FTZ R46, R36.reuse, R44 ;  /* 0x0000002c242e7220 */ /* 0x040fe20000410000 */
[----:B------:R-:W-:Y:S01]  /*10b60*/  FMUL.FTZ R48, R36, R43 ;  /* 0x0000002b24307220 */ /* 0x000fe20000410000 */
[----:B------:R-:W-:Y:S02]  /*10b70*/  HADD2.F32 R41, -RZ, R9.H1_H1 ;  /* 0x30000009ff297230 */ /* 0x000fe40000004100 */
[----:B------:R-:W-:Y:S01]  /*10b80*/  FMUL.FTZ R47, R37, R45 ;  /* 0x0000002d252f7220 */ /* 0x000fe20000410000 */
[----:B------:R-:W-:-:S02]  /*10b90*/  HADD2.F32 R36, -RZ, R12.H0_H0 ;  /* 0x2000000cff247230 */ /* 0x000fc40000004100 */
[C---:B------:R-:W-:Y:S01]  /*10ba0*/  FFMA.FTZ R9, R35.reuse, R43, -R46 ;  /* 0x0000002b23097223 */ /* 0x040fe2000001082e */
[----:B------:R-:W-:Y:S02]  /*10bb0*/  HADD2.F32 R46, -RZ, R15.H1_H1 ;  /* 0x3000000fff2e7230 */ /* 0x000fe40000004100 */
[----:B------:R-:W-:Y:S01]  /*10bc0*/  FFMA.FTZ R35, R35, R44, R48 ;  /* 0x0000002c23237223 */ /* 0x000fe20000010030 */
[----:B------:R-:W-:Y:S02]  /*10bd0*/  HADD2.F32 R43, -RZ, R3.H1_H1 ;  /* 0x30000003ff2b7230 */ /* 0x000fe40000004100 */
[-C--:B------:R-:W-:Y:S01]  /*10be0*/  FMUL.FTZ R37, R37, R36.reuse ;  /* 0x0000002425257220 */ /* 0x080fe20000410000 */
[----:B------:R-:W-:Y:S01]  /*10bf0*/  FFMA.FTZ R36, R38, R36, -R47 ;  /* 0x0000002426247223 */ /* 0x000fe2000001082f */
[C---:B------:R-:W-:Y:S01]  /*10c00*/  FMUL.FTZ R48, R40.reuse, R46 ;  /* 0x0000002e28307220 */ /* 0x040fe20000410000 */
[----:B------:R-:W-:Y:S02]  /*10c10*/  HADD2.F32 R44, -RZ, R20.H1_H1 ;  /* 0x30000014ff2c7230 */ /* 0x000fe40000004100 */
[----:B------:R-:W-:Y:S01]  /*10c20*/  FMUL.FTZ R47, R40, R43 ;  /* 0x0000002b282f7220 */ /* 0x000fe20000410000 */
[----:B------:R-:W-:-:S02]  /*10c30*/  HADD2.F32 R40, -RZ, R12.H1_H1 ;  /* 0x3000000cff287230 */ /* 0x000fc40000004100 */
[----:B------:R-:W-:Y:S01]  /*10c40*/  FFMA.FTZ R38, R38, R45, R37 ;  /* 0x0000002d26267223 */ /* 0x000fe20000010025 */
[C---:B------:R-:W-:Y:S01]  /*10c50*/  FFMA.FTZ R37, R39.reuse, R43, -R48 ;  /* 0x0000002b27257223 */ /* 0x040fe20000010830 */
[--C-:B------:R-:W-:Y:S02]  /*10c60*/  HADD2.F32 R42, -RZ, R10.reuse.H0_H0 ;  /* 0x2000000aff2a7230 */ /* 0x100fe40000004100 */
[----:B------:R-:W-:Y:S01]  /*10c70*/  FFMA.FTZ R39, R39, R46, R47 ;  /* 0x0000002e27277223 */ /* 0x000fe2000001002f */
[----:B------:R-:W-:Y:S02]  /*10c80*/  HADD2.F32 R45, -RZ, R21.H0_H0 ;  /* 0x20000015ff2d7230 */ /* 0x000fe40000004100 */
[C---:B------:R-:W-:Y:S01]  /*10c90*/  FMUL.FTZ R46, R41.reuse, R44 ;  /* 0x0000002c292e7220 */ /* 0x040fe20000410000 */
[----:B------:R-:W-:Y:S02]  /*10ca0*/  HADD2.F32 R10, -RZ, R10.H1_H1 ;  /* 0x3000000aff0a7230 */ /* 0x000fe40000004100 */
[----:B------:R-:W-:Y:S01]  /*10cb0*/  FMUL.FTZ R48, R41, R40 ;  /* 0x0000002829307220 */ /* 0x000fe20000410000 */
[----:B------:R-:W-:-:S02]  /*10cc0*/  HADD2.F32 R43, -RZ, R13.H0_H0 ;  /* 0x2000000dff2b7230 */ /* 0x000fc40000004100 */
[C---:B------:R-:W-:Y:S01]  /*10cd0*/  FFMA.FTZ R46, R5.reuse, R40, -R46 ;  /* 0x00000028052e7223 */ /* 0x040fe2000001082e */
[----:B------:R-:W-:Y:S02]  /*10ce0*/  HADD2.F32 R47, -RZ, R24.H0_H0 ;  /* 0x20000018ff2f7230 */ /* 0x000fe40000004100 */
[C---:B------:R-:W-:Y:S01]  /*10cf0*/  FMUL.FTZ R49, R42.reuse, R45 ;  /* 0x0000002d2a317220 */ /* 0x040fe20000410000 */
[----:B------:R-:W-:Y:S02]  /*10d00*/  HADD2.F32 R41, -RZ, R14.H0_H0 ;  /* 0x2000000eff297230 */ /* 0x000fe40000004100 */
[----:B------:R-:W-:Y:S01]  /*10d10*/  FFMA.FTZ R48, R5, R44, R48 ;  /* 0x0000002c05307223 */ /* 0x000fe20000010030 */
[----:B------:R-:W-:Y:S01]  /*10d20*/  FMUL.FTZ R42, R42, R43 ;  /* 0x0000002b2a2a7220 */ /* 0x000fe20000410000 */
[----:B------:R-:W-:Y:S01]  /*10d30*/  FMUL.FTZ R5, R10, R47 ;  /* 0x0000002f0a057220 */ /* 0x000fe20000410000 */
[----:B------:R-:W-:Y:S01]  /*10d40*/  FFMA.FTZ R49, R34, R43, -R49 ;  /* 0x0000002b22317223 */ /* 0x000fe20000010831 */
[----:B------:R-:W-:-:S02]  /*10d50*/  HADD2.F32 R8, -RZ, R11.H0_H0 ;  /* 0x2000000bff087230 */ /* 0x000fc40000004100 */
[----:B------:R-:W-:Y:S01]  /*10d60*/  FFMA.FTZ R42, R34, R45, R42 ;  /* 0x0000002d222a7223 */ /* 0x000fe2000001002a */
[-C--:B------:R-:W-:Y:S01]  /*10d70*/  FMUL.FTZ R43, R10, R41.reuse ;  /* 0x000000290a2b7220 */ /* 0x080fe20000410000 */
[C---:B------:R-:W-:Y:S01]  /*10d80*/  FFMA.FTZ R40, R6.reuse, R41, -R5 ;  /* 0x0000002906287223 */ /* 0x040fe20000010805 */
[----:B------:R-:W-:Y:S02]  /*10d90*/  HADD2.F32 R11, -RZ, R11.H1_H1 ;  /* 0x3000000bff0b7230 */ /* 0x000fe40000004100 */
[----:B------:R-:W-:Y:S02]  /*10da0*/  HADD2.F32 R41, -RZ, R21.H1_H1 ;  /* 0x30000015ff297230 */ /* 0x000fe40000004100 */
[----:B------:R-:W-:Y:S01]  /*10db0*/  FFMA.FTZ R43, R6, R47, R43 ;  /* 0x0000002f062b7223 */ /* 0x000fe2000001002b */
[----:B------:R-:W-:Y:S02]  /*10dc0*/  HADD2.F32 R34, -RZ, R24.H1_H1 ;  /* 0x30000018ff227230 */ /* 0x000fe40000004100 */
[----:B------:R-:W-:-:S02]  /*10dd0*/  HADD2.F32 R5, -RZ, R13.H1_H1 ;  /* 0x3000000dff057230 */ /* 0x000fc40000004100 */
[C---:B------:R-:W-:Y:S01]  /*10de0*/  FMUL.FTZ R45, R8.reuse, R41 ;  /* 0x00000029082d7220 */ /* 0x040fe20000410000 */
[----:B------:R-:W-:Y:S02]  /*10df0*/  HADD2.F32 R10, -RZ, R14.H1_H1 ;  /* 0x3000000eff0a7230 */ /* 0x000fe40000004100 */
[C---:B------:R-:W-:Y:S01]  /*10e00*/  FMUL.FTZ R6, R11.reuse, R34 ;  /* 0x000000220b067220 */ /* 0x040fe20000410000 */
[--C-:B------:R-:W-:Y:S02]  /*10e10*/  HADD2.F32 R4, -RZ, R7.reuse.H0_H0 ;  /* 0x20000007ff047230 */ /* 0x100fe40000004100 */
[-C--:B------:R-:W-:Y:S01]  /*10e20*/  FMUL.FTZ R8, R8, R5.reuse ;  /* 0x0000000508087220 */ /* 0x080fe20000410000 */
[----:B------:R-:W-:Y:S02]  /*10e30*/  HADD2.F32 R7, -RZ, R7.H1_H1 ;  /* 0x30000007ff077230 */ /* 0x000fe40000004100 */
[-C--:B------:R-:W-:Y:S01]  /*10e40*/  FMUL.FTZ R47, R11, R10.reuse ;  /* 0x0000000a0b2f7220 */ /* 0x080fe20000410000 */
[C---:B------:R-:W-:Y:S01]  /*10e50*/  FFMA.FTZ R45, R4.reuse, R5, -R45 ;  /* 0x00000005042d7223 */ /* 0x040fe2000001082d */
[----:B------:R-:W-:Y:S01]  /*10e60*/  FFMA.FTZ R11, R4, R41, R8 ;  /* 0x00000029040b7223 */ /* 0x000fe20000010008 */
[C---:B------:R-:W-:Y:S01]  /*10e70*/  FFMA.FTZ R44, R7.reuse, R10, -R6 ;  /* 0x0000000a072c7223 */ /* 0x040fe20000010806 */
[----:B------:R-:W-:Y:S01]  /*10e80*/  FFMA.FTZ R34, R7, R34, R47 ;  /* 0x0000002207227223 */ /* 0x000fe2000001002f */
[----:B------:R-:W-:-:S02]  /*10e90*/  F2FP.F16.F32.PACK_AB R4, R36, R9 ;  /* 0x000000092404723e */ /* 0x000fc400000000ff */
[----:B------:R-:W-:Y:S02]  /*10ea0*/  F2FP.F16.F32.PACK_AB R5, R46, R37 ;  /* 0x000000252e05723e */ /* 0x000fe400000000ff */
[----:B------:R-:W-:Y:S02]  /*10eb0*/  F2FP.F16.F32.PACK_AB R6, R40, R49 ;  /* 0x000000312806723e */ /* 0x000fe400000000ff */
[----:B------:R-:W-:Y:S02]  /*10ec0*/  F2FP.F16.F32.PACK_AB R7, R44, R45 ;  /* 0x0000002d2c07723e */ /* 0x000fe400000000ff */
[----:B------:R-:W-:Y:S02]  /*10ed0*/  F2FP.F16.F32.PACK_AB R8, R38, R35 ;  /* 0x000000232608723e */ /* 0x000fe400000000ff */
[----:B------:R-:W-:Y:S01]  /*10ee0*/  F2FP.F16.F32.PACK_AB R9, R48, R39 ;  /* 0x000000273009723e */ /* 0x000fe200000000ff */
[----:B------:R2:W-:Y:S01]  /*10ef0*/  STS.128 [R50], R4 ;  /* 0x0000000432007388 */ /* 0x0005e20000000c00 */
[----:B------:R-:W-:-:S02]  /*10f00*/  F2FP.F16.F32.PACK_AB R10, R43, R42 ;  /* 0x0000002a2b0a723e */ /* 0x000fc400000000ff */
[----:B------:R-:W-:-:S05]  /*10f10*/  F2FP.F16.F32.PACK_AB R11, R34, R11 ;  /* 0x0000000b220b723e */ /* 0x000fca00000000ff */
[----:B------:R2:W-:Y:S02]  /*10f20*/  STS.128 [R33+0x14400], R8 ;  /* 0x0144000821007388 */ /* 0x0005e40000000c00 */
.L_x_618:
[----:B------:R-:W-:Y:S05]  /*10f30*/  BSYNC B1 ;  /* 0x0000000000017941 */ /* 0x000fea0003800000 */
.L_x_617:
[----:B012---:R-:W-:Y:S01]  /*10f40*/  IADD3 R4, R224, 0x20, RZ ;  /* 0x00000020e0047810 */ /* 0x007fe20007ffe0ff */
[----:B------:R-:W-:Y:S03]  /*10f50*/  BSSY B1, `(.L_x_621) ;  /* 0x00000c2000017945 */ /* 0x000fe60003800000 */
[----:B------:R-:W-:-:S13]  /*10f60*/  ISETP.GE.AND P0, PT, R4, R0, PT ;  /* 0x000000000400720c */ /* 0x000fda0003f06270 */
[----:B------:R-:W-:Y:S05]  /*10f70*/  @P0 BRA `(.L_x_622) ;  /* 0x0000000800fc0947 */ /* 0x000fea0003800000 */
[----:B-----5:R0:W5:Y:S01]  /*10f80*/  LDL R51, [R1+0x58] ;  /* 0x0000580001337983 */ /* 0x0201620000100800 */
[----:B------:R-:W1:Y:S01]  /*10f90*/  LDC R33, c[0x0][0x3f4] ;  /* 0x0000fd00ff217b82 */ /* 0x000e620000000800 */
[C---:B------:R-:W-:Y:S01]  /*10fa0*/  VIADD R52, R224.reuse, 0x20 ;  /* 0x00000020e0347836 */ /* 0x040fe20000000000 */
[----:B------:R-:W-:Y:S01]  /*10fb0*/  IADD3 R53, R224, 0x20, RZ ;  /* 0x00000020e0357810 */ /* 0x000fe20007ffe0ff */
[----:B------:R-:W-:Y:S02]  /*10fc0*/  BSSY B2, `(.L_x_623) ;  /* 0x0000061000027945 */ /* 0x000fe40003800000 */
[----:B------:R-:W-:Y:S02]  /*10fd0*/  IMAD.SHL.U32 R52, R52, 0x40, RZ ;  /* 0x0000004034347824 */ /* 0x000fe400078e00ff */
[----:B------:R-:W-:-:S03]  /*10fe0*/  IMAD.SHL.U32 R53, R53, 0x40, RZ ;  /* 0x0000004035357824 */ /* 0x000fc600078e00ff */
[----:B------:R-:W-:Y:S02]  /*10ff0*/  LOP3.LUT R52, R52, 0x1c0, RZ, 0xc0, !PT ;  /* 0x000001c034347812 */ /* 0x000fe400078ec0ff */
[----:B------:R-:W-:Y:S02]  /*11000*/  LOP3.LUT R53, R53, 0x1c0, RZ, 0xc0, !PT ;  /* 0x000001c035357812 */ /* 0x000fe400078ec0ff */
[----:B------:R-:W-:Y:S02]  /*11010*/  SHF.R.U32.HI R52, RZ, 0x3, R52 ;  /* 0x00000003ff347819 */ /* 0x000fe40000011634 */
[-C--:B-1----:R-:W-:Y:S02]  /*11020*/  ISETP.GE.AND P0, PT, R16, R33.reuse, PT ;  /* 0x000000211000720c */ /* 0x082fe40003f06270 */
[----:B------:R-:W-:-:S11]  /*11030*/  ISETP.GE.AND P1, PT, R214, R33, PT ;  /* 0x00000021d600720c */ /* 0x000fd60003f26270 */
[----:B0-----:R-:W-:Y:S05]  /*11040*/  @P0 BRA `(.L_x_624) ;  /* 0x0000000400600947 */ /* 0x001fea0003800000 */
[----:B------:R-:W2:Y:S04]  /*11050*/  LDL R4, [R1+0x70] ;  /* 0x0000700001047983 */ /* 0x000ea80000100800 */
[----:B------:R-:W3:Y:S01]  /*11060*/  LDL R54, [R1+0x1b0] ;  /* 0x0001b00001367983 */ /* 0x000ee20000100800 */
[----:B------:R-:W-:Y:S02]  /*11070*/  HADD2.F32 R48, -RZ, R29.H0_H0 ;  /* 0x2000001dff307230 */ /* 0x000fe40000004100 */
[----:B------:R-:W-:Y:S02]  /*11080*/  HADD2.F32 R46, -RZ, R25.H0_H0 ;  /* 0x20000019ff2e7230 */ /* 0x000fe40000004100 */
[----:B------:R-:W-:Y:S02]  /*11090*/  HADD2.F32 R49, -RZ, R30.H0_H0 ;  /* 0x2000001eff317230 */ /* 0x000fe40000004100 */
[----:B------:R-:W-:Y:S01]  /*110a0*/  HADD2.F32 R50, -RZ, R29.H1_H1 ;  /* 0x3000001dff327230 */ /* 0x000fe20000004100 */
[----:B--2---:R-:W-:-:S04]  /*110b0*/  LEA.HI R4, R33, R4, RZ, 0x1d ;  /* 0x0000000421047211 */ /* 0x004fc800078fe8ff */
[----:B------:R-:W-:Y:S01]  /*110c0*/  SHF.R.S32.HI R7, RZ, 0x1f, R4 ;  /* 0x0000001fff077819 */ /* 0x000fe20000011404 */
[----:B------:R-:W-:-:S03]  /*110d0*/  IMAD.SHL.U32 R5, R4, 0x8, RZ ;  /* 0x0000000804057824 */ /* 0x000fc600078e00ff */
[----:B------:R-:W-:Y:S02]  /*110e0*/  LEA.HI R7, R7, R4, RZ, 0x3 ;  /* 0x0000000407077211 */ /* 0x000fe400078f18ff */
[----:B------:R-:W-:Y:S02]  /*110f0*/  LOP3.LUT R4, R53, 0x38, R5, 0xf8, !PT ;  /* 0x0000003835047812 */ /* 0x000fe400078ef805 */
[----:B------:R-:W-:Y:S02]  /*11100*/  SHF.L.U32 R7, R7, 0xa, RZ ;  /* 0x0000000a07077819 */ /* 0x000fe400000006ff */
[----:B------:R-:W-:Y:S02]  /*11110*/  LOP3.LUT R8, R4, R52, RZ, 0x3c, !PT ;  /* 0x0000003404087212 */ /* 0x000fe400078e3cff */
        /* <DEDUP_REMOVED lines=13> */
[----:B------:R-:W-:Y:S02]  /*111f0*/  HADD2.F32 R42, -RZ, R9.H0_H0 ;  /* 0x20000009ff2a7230 */ /* 0x000fe40000004100 */
[-C--:B------:R-:W-:Y:S01]  /*11200*/  FMUL.FTZ R45, R48, R5.reuse ;  /* 0x00000005302d7220 */ /* 0x080fe20000410000 */
[C---:B------:R-:W-:Y:S01]  /*11210*/  FMUL.FTZ R47, R46.reuse, R5 ;  /* 0x000000052e2f7220 */ /* 0x040fe20000410000 */
[----:B------:R-:W-:Y:S02]  /*11220*/  HADD2.F32 R44, -RZ, R10.H0_H0 ;  /* 0x2000000aff2c7230 */ /* 0x000fe40000004100 */
[----:B------:R-:W-:Y:S01]  /*11230*/  FFMA.FTZ R5, R46, R38, -R45 ;  /* 0x000000262e057223 */ /* 0x000fe2000001082d */
[----:B------:R-:W-:-:S02]  /*11240*/  HADD2.F32 R45, -RZ, R26.H0_H0 ;  /* 0x2000001aff2d7230 */ /* 0x000fc40000004100 */
[----:B------:R-:W-:Y:S01]  /*11250*/  FFMA.FTZ R8, R48, R38, R47 ;  /* 0x0000002630087223 */ /* 0x000fe2000001002f */
[----:B------:R-:W-:Y:S02]  /*11260*/  HADD2.F32 R37, -RZ, R10.H1_H1 ;  /* 0x3000000aff257230 */ /* 0x000fe40000004100 */
[-C--:B------:R-:W-:Y:S01]  /*11270*/  FMUL.FTZ R10, R49, R41.reuse ;  /* 0x00000029310a7220 */ /* 0x080fe20000410000 */
[----:B------:R-:W-:Y:S02]  /*11280*/  HADD2.F32 R46, -RZ, R25.H1_H1 ;  /* 0x30000019ff2e7230 */ /* 0x000fe40000004100 */
[----:B------:R-:W-:Y:S01]  /*11290*/  FMUL.FTZ R38, R45, R41 ;  /* 0x000000292d267220 */ /* 0x000fe20000410000 */
[----:B------:R-:W-:Y:S02]  /*112a0*/  HADD2.F32 R43, -RZ, R9.H1_H1 ;  /* 0x30000009ff2b7230 */ /* 0x000fe40000004100 */
[----:B------:R-:W-:Y:S01]  /*112b0*/  FMUL.FTZ R41, R50, R42 ;  /* 0x0000002a32297220 */ /* 0x000fe20000410000 */
[----:B------:R-:W-:-:S02]  /*112c0*/  HADD2.F32 R48, -RZ, R30.H1_H1 ;  /* 0x3000001eff307230 */ /* 0x000fc40000004100 */
[-C--:B------:R-:W-:Y:S01]  /*112d0*/  FFMA.FTZ R10, R45, R39.reuse, -R10 ;  /* 0x000000272d0a7223 */ /* 0x080fe2000001080a */
[C---:B------:R-:W-:Y:S01]  /*112e0*/  FMUL.FTZ R45, R46.reuse, R42 ;  /* 0x0000002a2e2d7220 */ /* 0x040fe20000410000 */
[----:B------:R-:W-:Y:S01]  /*112f0*/  FFMA.FTZ R39, R49, R39, R38 ;  /* 0x0000002731277223 */ /* 0x000fe20000010026 */
[-C--:B------:R-:W-:Y:S01]  /*11300*/  FFMA.FTZ R38, R46, R40.reuse, -R41 ;  /* 0x000000282e267223 */ /* 0x080fe20000010829 */
[----:B------:R-:W-:Y:S02]  /*11310*/  HADD2.F32 R42, -RZ, R26.H1_H1 ;  /* 0x3000001aff2a7230 */ /* 0x000fe40000004100 */
[----:B------:R-:W-:Y:S01]  /*11320*/  FMUL.FTZ R41, R48, R43 ;  /* 0x0000002b30297220 */ /* 0x000fe20000410000 */
[----:B------:R-:W-:Y:S02]  /*11330*/  HADD2.F32 R49, -RZ, R31.H0_H0 ;  /* 0x2000001fff317230 */ /* 0x000fe40000004100 */
[----:B------:R-:W-:Y:S01]  /*11340*/  FFMA.FTZ R40, R50, R40, R45 ;  /* 0x0000002832287223 */ /* 0x000fe2000001002d */
[----:B------:R-:W-:-:S02]  /*11350*/  HADD2.F32 R47, -RZ, R27.H0_H0 ;  /* 0x2000001bff2f7230 */ /* 0x000fc40000004100 */
[C---:B------:R-:W-:Y:S01]  /*11360*/  FMUL.FTZ R43, R42.reuse, R43 ;  /* 0x0000002b2a2b7220 */ /* 0x040fe20000410000 */
[----:B------:R-:W-:Y:S01]  /*11370*/  FFMA.FTZ R41, R42, R36, -R41 ;  /* 0x000000242a297223 */ /* 0x000fe20000010829 */
[----:B------:R-:W-:Y:S02]  /*11380*/  HADD2.F32 R50, -RZ, R32.H0_H0 ;  /* 0x20000020ff327230 */ /* 0x000fe40000004100 */
[-C--:B------:R-:W-:Y:S01]  /*11390*/  FMUL.FTZ R42, R49, R44.reuse ;  /* 0x0000002c312a7220 */ /* 0x080fe20000410000 */
[----:B------:R-:W-:Y:S02]  /*113a0*/  HADD2.F32 R46, -RZ, R28.H0_H0 ;  /* 0x2000001cff2e7230 */ /* 0x000fe40000004100 */
[----:B------:R-:W-:Y:S01]  /*113b0*/  FMUL.FTZ R44, R47, R44 ;  /* 0x0000002c2f2c7220 */ /* 0x000fe20000410000 */
[----:B------:R-:W-:Y:S01]  /*113c0*/  FFMA.FTZ R43, R48, R36, R43 ;  /* 0x00000024302b7223 */ /* 0x000fe2000001002b */
[----:B------:R-:W-:Y:S02]  /*113d0*/  HADD2.F32 R9, -RZ, R11.H0_H0 ;  /* 0x2000000bff097230 */ /* 0x000fe40000004100 */
[----:B------:R-:W-:Y:S01]  /*113e0*/  FMUL.FTZ R45, R50, R37 ;  /* 0x00000025322d7220 */ /* 0x000fe20000410000 */
[----:B------:R-:W-:Y:S01]  /*113f0*/  FFMA.FTZ R44, R49, R35, R44 ;  /* 0x00000023312c7223 */ /* 0x000fe2000001002c */
[----:B------:R-:W-:-:S02]  /*11400*/  HADD2.F32 R48, -RZ, R31.H1_H1 ;  /* 0x3000001fff307230 */ /* 0x000fc40000004100 */
[----:B------:R-:W-:Y:S01]  /*11410*/  FFMA.FTZ R42, R47, R35, -R42 ;  /* 0x000000232f2a7223 */ /* 0x000fe2000001082a */
[----:B------:R-:W-:Y:S02]  /*11420*/  HADD2.F32 R11, -RZ, R11.H1_H1 ;  /* 0x3000000bff0b7230 */ /* 0x000fe40000004100 */
[C---:B------:R-:W-:Y:S01]  /*11430*/  FMUL.FTZ R37, R46.reuse, R37 ;  /* 0x000000252e257220 */ /* 0x040fe20000410000 */
[----:B------:R-:W-:Y:S02]  /*11440*/  HADD2.F32 R49, -RZ, R32.H1_H1 ;  /* 0x30000020ff317230 */ /* 0x000fe40000004100 */
[-C--:B------:R-:W-:Y:S01]  /*11450*/  FFMA.FTZ R45, R46, R6.reuse, -R45 ;  /* 0x000000062e2d7223 */ /* 0x080fe2000001082d */
[----:B------:R-:W-:Y:S02]  /*11460*/  HADD2.F32 R36, -RZ, R27.H1_H1 ;  /* 0x3000001bff247230 */ /* 0x000fe40000004100 */
[----:B------:R-:W-:Y:S01]  /*11470*/  FFMA.FTZ R37, R50, R6, R37 ;  /* 0x0000000632257223 */ /* 0x000fe20000010025 */
[----:B------:R-:W-:-:S02]  /*11480*/  HADD2.F32 R47, -RZ, R28.H1_H1 ;  /* 0x3000001cff2f7230 */ /* 0x000fc40000004100 */
[----:B------:R-:W-:Y:S01]  /*11490*/  FMUL.FTZ R35, R48, R9 ;  /* 0x0000000930237220 */ /* 0x000fe20000410000 */
[--C-:B------:R-:W-:Y:S02]  /*114a0*/  HADD2.F32 R4, -RZ, R7.reuse.H0_H0 ;  /* 0x20000007ff047230 */ /* 0x100fe40000004100 */
[----:B------:R-:W-:Y:S01]  /*114b0*/  FMUL.FTZ R6, R49, R11 ;  /* 0x0000000b31067220 */ /* 0x000fe20000410000 */
[----:B------:R-:W-:Y:S02]  /*114c0*/  HADD2.F32 R7, -RZ, R7.H1_H1 ;  /* 0x30000007ff077230 */ /* 0x000fe40000004100 */
[C---:B------:R-:W-:Y:S01]  /*114d0*/  FMUL.FTZ R9, R36.reuse, R9 ;  /* 0x0000000924097220 */ /* 0x040fe20000410000 */
[----:B------:R-:W-:Y:S01]  /*114e0*/  FMUL.FTZ R46, R47, R11 ;  /* 0x0000000b2f2e7220 */ /* 0x000fe20000410000 */
[----:B------:R-:W-:Y:S01]  /*114f0*/  FFMA.FTZ R35, R36, R4, -R35 ;  /* 0x0000000424237223 */ /* 0x000fe20000010823 */
[----:B------:R-:W-:Y:S01]  /*11500*/  F2FP.F16.F32.PACK_AB R8, R39, R8 ;  /* 0x000000082708723e */ /* 0x000fe200000000ff */
[-C--:B------:R-:W-:Y:S01]  /*11510*/  FFMA.FTZ R36, R47, R7.reuse, -R6 ;  /* 0x000000072f247223 */ /* 0x080fe20000010806 */
[----:B------:R-:W-:Y:S01]  /*11520*/  FFMA.FTZ R11, R48, R4, R9 ;  /* 0x00000004300b7223 */ /* 0x000fe20000010009 */
        /* <DEDUP_REMOVED lines=8> */
[----:B------:R-:W-:-:S05]  /*115b0*/  F2FP.F16.F32.PACK_AB R11, R46, R11 ;  /* 0x0000000b2e0b723e */ /* 0x000fca00000000ff */
[----:B------:R0:W-:Y:S02]  /*115c0*/  STS.128 [R34+0x14400], R8 ;  /* 0x0144000822007388 */ /* 0x0001e40000000c00 */
.L_x_624:
[----:B------:R-:W-:Y:S05]  /*115d0*/  BSYNC B2 ;  /* 0x0000000000027941 */ /* 0x000fea0003800000 */
.L_x_623:
[----:B------:R-:W-:Y:S05]  /*115e0*/  @P1 BRA `(.L_x_622) ;  /* 0x0000000400601947 */ /* 0x000fea0003800000 */
[----:B0-----:R-:W2:Y:S04]  /*115f0*/  LDL R4, [R1+0x114] ;  /* 0x0001140001047983 */ /* 0x001ea80000100800 */
[----:B------:R-:W3:Y:S01]  /*11600*/  LDL R50, [R1+0x1ac] ;  /* 0x0001ac0001327983 */ /* 0x000ee20000100800 */
[----:B------:R-:W-:Y:S02]  /*11610*/  HADD2.F32 R47, -RZ, R15.H0_H0 ;  /* 0x2000000fff2f7230 */ /* 0x000fe40000004100 */
[----:B------:R-:W-:Y:S02]  /*11620*/  HADD2.F32 R45, -RZ, R3.H0_H0 ;  /* 0x20000003ff2d7230 */ /* 0x000fe40000004100 */
[----:B------:R-:W-:Y:S02]  /*11630*/  HADD2.F32 R46, -RZ, R20.H0_H0 ;  /* 0x20000014ff2e7230 */ /* 0x000fe40000004100 */
[----:B------:R-:W-:-:S02]  /*11640*/  HADD2.F32 R44, -RZ, R12.H0_H0 ;  /* 0x2000000cff2c7230 */ /* 0x000fc40000004100 */
[----:B------:R-:W-:Y:S02]  /*11650*/  HADD2.F32 R49, -RZ, R15.H1_H1 ;  /* 0x3000000fff317230 */ /* 0x000fe40000004100 */
[----:B------:R-:W-:Y:S01]  /*11660*/  HADD2.F32 R48, -RZ, R24.H0_H0 ;  /* 0x20000018ff307230 */ /* 0x000fe20000004100 */
        /* <DEDUP_REMOVED lines=9> */
[----:B-----5:R-:W-:Y:S01]  /*11700*/  IADD3 R8, R8, R9, R51 ;  /* 0x0000000908087210 */ /* 0x020fe20007ffe033 */
[----:B------:R-:W-:-:S04]  /*11710*/  HADD2.F32 R51, -RZ, R20.H1_H1 ;  /* 0x30000014ff337230 */ /* 0x000fc80000004100 */
        /* <DEDUP_REMOVED lines=11> */
[-C--:B------:R-:W-:Y:S01]  /*117d0*/  FMUL.FTZ R8, R47, R5.reuse ;  /* 0x000000052f087220 */ /* 0x080fe20000410000 */
[----:B------:R-:W-:Y:S02]  /*117e0*/  HADD2.F32 R36, -RZ, R10.H1_H1 ;  /* 0x3000000aff247230 */ /* 0x000fe40000004100 */
[----:B------:R-:W-:Y:S01]  /*117f0*/  FMUL.FTZ R10, R45, R5 ;  /* 0x000000052d0a7220 */ /* 0x000fe20000410000 */
[----:B------:R-:W-:-:S02]  /*11800*/  HADD2.F32 R41, -RZ, R9.H0_H0 ;  /* 0x20000009ff297230 */ /* 0x000fc40000004100 */
[-C--:B------:R-:W-:Y:S01]  /*11810*/  FFMA.FTZ R5, R45, R37.reuse, -R8 ;  /* 0x000000252d057223 */ /* 0x080fe20000010808 */
[-C--:B------:R-:W-:Y:S01]  /*11820*/  FMUL.FTZ R45, R46, R40.reuse ;  /* 0x000000282e2d7220 */ /* 0x080fe20000410000 */
[----:B------:R-:W-:Y:S01]  /*11830*/  FFMA.FTZ R8, R47, R37, R10 ;  /* 0x000000252f087223 */ /* 0x000fe2000001000a */
[----:B------:R-:W-:Y:S02]  /*11840*/  HADD2.F32 R47, -RZ, R3.H1_H1 ;  /* 0x30000003ff2f7230 */ /* 0x000fe40000004100 */
[C---:B------:R-:W-:Y:S01]  /*11850*/  FMUL.FTZ R37, R44.reuse, R40 ;  /* 0x000000282c257220 */ /* 0x040fe20000410000 */
[-C--:B------:R-:W-:Y:S01]  /*11860*/  FFMA.FTZ R10, R44, R38.reuse, -R45 ;  /* 0x000000262c0a7223 */ /* 0x080fe2000001082d */
[-C--:B------:R-:W-:Y:S01]  /*11870*/  FMUL.FTZ R40, R49, R41.reuse ;  /* 0x0000002931287220 */ /* 0x080fe20000410000 */
[----:B------:R-:W-:Y:S02]  /*11880*/  HADD2.F32 R42, -RZ, R9.H1_H1 ;  /* 0x30000009ff2a7230 */ /* 0x000fe40000004100 */
[----:B------:R-:W-:Y:S01]  /*11890*/  FMUL.FTZ R44, R47, R41 ;  /* 0x000000292f2c7220 */ /* 0x000fe20000410000 */
[----:B------:R-:W-:Y:S01]  /*118a0*/  FFMA.FTZ R37, R46, R38, R37 ;  /* 0x000000262e257223 */ /* 0x000fe20000010025 */
[----:B------:R-:W-:-:S02]  /*118b0*/  HADD2.F32 R41, -RZ, R12.H1_H1 ;  /* 0x3000000cff297230 */ /* 0x000fc40000004100 */
[-C--:B------:R-:W-:Y:S01]  /*118c0*/  FFMA.FTZ R38, R47, R39.reuse, -R40 ;  /* 0x000000272f267223 */ /* 0x080fe20000010828 */
[----:B------:R-:W-:Y:S01]  /*118d0*/  FFMA.FTZ R39, R49, R39, R44 ;  /* 0x0000002731277223 */ /* 0x000fe2000001002c */
[----:B------:R-:W-:Y:S02]  /*118e0*/  HADD2.F32 R46, -RZ, R21.H0_H0 ;  /* 0x20000015ff2e7230 */ /* 0x000fe40000004100 */
[-C--:B------:R-:W-:Y:S01]  /*118f0*/  FMUL.FTZ R40, R51, R42.reuse ;  /* 0x0000002a33287220 */ /* 0x080fe20000410000 */
[----:B------:R-:W-:Y:S02]  /*11900*/  HADD2.F32 R44, -RZ, R13.H0_H0 ;  /* 0x2000000dff2c7230 */ /* 0x000fe40000004100 */
[C---:B------:R-:W-:Y:S01]  /*11910*/  FMUL.FTZ R42, R41.reuse, R42 ;  /* 0x0000002a292a7220 */ /* 0x040fe20000410000 */
[----:B------:R-:W-:Y:S02]  /*11920*/  HADD2.F32 R9, -RZ, R11.H0_H0 ;  /* 0x2000000bff097230 */ /* 0x000fe40000004100 */
[----:B------:R-:W-:Y:S01]  /*11930*/  FMUL.FTZ R45, R46, R43 ;  /* 0x0000002b2e2d7220 */ /* 0x000fe20000410000 */
[----:B------:R-:W-:Y:S01]  /*11940*/  FFMA.FTZ R41, R41, R35, -R40 ;  /* 0x0000002329297223 */ /* 0x000fe20000010828 */
[----:B------:R-:W-:Y:S01]  /*11950*/  FMUL.FTZ R43, R44, R43 ;  /* 0x0000002b2c2b7220 */ /* 0x000fe20000410000 */
[----:B------:R-:W-:-:S02]  /*11960*/  HADD2.F32 R40, -RZ, R14.H0_H0 ;  /* 0x2000000eff287230 */ /* 0x000fc40000004100 */
[----:B------:R-:W-:Y:S01]  /*11970*/  FFMA.FTZ R42, R51, R35, R42 ;  /* 0x00000023332a7223 */ /* 0x000fe2000001002a */
[----:B------:R-:W-:Y:S01]  /*11980*/  FMUL.FTZ R35, R48, R36 ;  /* 0x0000002430237220 */ /* 0x000fe20000410000 */
[-C--:B------:R-:W-:Y:S01]  /*11990*/  FFMA.FTZ R43, R46, R34.reuse, R43 ;  /* 0x000000222e2b7223 */ /* 0x080fe2000001002b */
[----:B------:R-:W-:Y:S01]  /*119a0*/  FFMA.FTZ R45, R44, R34, -R45 ;  /* 0x000000222c2d7223 */ /* 0x000fe2000001082d */
[----:B------:R-:W-:Y:S02]  /*119b0*/  HADD2.F32 R46, -RZ, R21.H1_H1 ;  /* 0x30000015ff2e7230 */ /* 0x000fe40000004100 */
[C---:B------:R-:W-:Y:S01]  /*119c0*/  FMUL.FTZ R47, R40.reuse, R36 ;  /* 0x00000024282f7220 */ /* 0x040fe20000410000 */
[----:B------:R-:W-:Y:S02]  /*119d0*/  HADD2.F32 R11, -RZ, R11.H1_H1 ;  /* 0x3000000bff0b7230 */ /* 0x000fe40000004100 */
[----:B------:R-:W-:Y:S01]  /*119e0*/  FFMA.FTZ R34, R40, R6, -R35 ;  /* 0x0000000628227223 */ /* 0x000fe20000010823 */
[----:B------:R-:W-:-:S02]  /*119f0*/  HADD2.F32 R51, -RZ, R24.H1_H1 ;  /* 0x30000018ff337230 */ /* 0x000fc40000004100 */
[----:B------:R-:W-:Y:S01]  /*11a00*/  FFMA.FTZ R36, R48, R6, R47 ;  /* 0x0000000630247223 */ /* 0x000fe2000001002f */
[----:B------:R-:W-:Y:S02]  /*11a10*/  HADD2.F32 R40, -RZ, R13.H1_H1 ;  /* 0x3000000dff287230 */ /* 0x000fe40000004100 */
[----:B------:R-:W-:Y:S01]  /*11a20*/  FMUL.FTZ R35, R46, R9 ;  /* 0x000000092e237220 */ /* 0x000fe20000410000 */
[----:B------:R-:W-:Y:S02]  /*11a30*/  HADD2.F32 R49, -RZ, R14.H1_H1 ;  /* 0x3000000eff317230 */ /* 0x000fe40000004100 */
[----:B------:R-:W-:Y:S01]  /*11a40*/  FMUL.FTZ R6, R51, R11 ;  /* 0x0000000b33067220 */ /* 0x000fe20000410000 */
[--C-:B------:R-:W-:Y:S02]  /*11a50*/  HADD2.F32 R4, -RZ, R7.reuse.H0_H0 ;  /* 0x20000007ff047230 */ /* 0x100fe40000004100 */
[----:B------:R-:W-:Y:S01]  /*11a60*/  FMUL.FTZ R9, R40, R9 ;  /* 0x0000000928097220 */ /* 0x000fe20000410000 */
[----:B------:R-:W-:-:S02]  /*11a70*/  HADD2.F32 R7, -RZ, R7.H1_H1 ;  /* 0x30000007ff077230 */ /* 0x000fc40000004100 */
[----:B------:R-:W-:Y:S01]  /*11a80*/  FMUL.FTZ R44, R49, R11 ;  /* 0x0000000b312c7220 */ /* 0x000fe20000410000 */
[----:B------:R-:W-:Y:S01]  /*11a90*/  F2FP.F16.F32.PACK_AB R8, R37, R8 ;  /* 0x000000082508723e */ /* 0x000fe200000000ff */
[-C--:B------:R-:W-:Y:S01]  /*11aa0*/  FFMA.FTZ R35, R40, R4.reuse, -R35 ;  /* 0x0000000428237223 */ /* 0x080fe20000010823 */
[----:B------:R-:W-:Y:S01]  /*11ab0*/  FFMA.FTZ R11, R46, R4, R9 ;  /* 0x000000042e0b7223 */ /* 0x000fe20000010009 */
[-C--:B------:R-:W-:Y:S01]  /*11ac0*/  FFMA.FTZ R40, R49, R7.reuse, -R6 ;  /* 0x0000000731287223 */ /* 0x080fe20000010806 */
[----:B------:R-:W-:Y:S01]  /*11ad0*/  FFMA.FTZ R44, R51, R7, R44 ;  /* 0x00000007332c7223 */ /* 0x000fe2000001002c */
[----:B------:R-:W-:Y:S02]  /*11ae0*/  F2FP.F16.F32.PACK_AB R4, R10, R5 ;  /* 0x000000050a04723e */ /* 0x000fe400000000ff */
[----:B------:R-:W-:Y:S02]  /*11af0*/  F2FP.F16.F32.PACK_AB R5, R41, R38 ;  /* 0x000000262905723e */ /* 0x000fe400000000ff */
[----:B------:R-:W-:-:S02]  /*11b00*/  F2FP.F16.F32.PACK_AB R6, R34, R45 ;  /* 0x0000002d2206723e */ /* 0x000fc400000000ff */
[----:B------:R-:W-:Y:S02]  /*11b10*/  F2FP.F16.F32.PACK_AB R7, R40, R35 ;  /* 0x000000232807723e */ /* 0x000fe400000000ff */
[----:B------:R-:W-:Y:S02]  /*11b20*/  F2FP.F16.F32.PACK_AB R9, R42, R39 ;  /* 0x000000272a09723e */ /* 0x000fe400000000ff */
[----:B------:R-:W-:Y:S01]  /*11b30*/  F2FP.F16.F32.PACK_AB R10, R36, R43 ;  /* 0x0000002b240a723e */ /* 0x000fe200000000ff */
[----:B------:R1:W-:Y:S01]  /*11b40*/  STS.128 [R50], R4 ;  /* 0x0000000432007388 */ /* 0x0003e20000000c00 */
[----:B------:R-:W-:-:S05]  /*11b50*/  F2FP.F16.F32.PACK_AB R11, R44, R11 ;  /* 0x0000000b2c0b723e */ /* 0x000fca00000000ff */
[----:B------:R1:W-:Y:S02]  /*11b60*/  STS.128 [R33+0x14400], R8 ;  /* 0x0144000821007388 */ /* 0x0003e40000000c00 */
.L_x_622:
[----:B------:R-:W-:Y:S05]  /*11b70*/  BSYNC B1 ;  /* 0x0000000000017941 */ /* 0x000fea0003800000 */
.L_x_621:
[----:B01----:R-:W-:Y:S01]  /*11b80*/  VIADD R4, R224, 0x40 ;  /* 0x00000040e0047836 */ /* 0x003fe20000000000 */
[----:B------:R-:W-:Y:S04]  /*11b90*/  BSSY B1, `(.L_x_625) ;  /* 0x00000c2000017945 */ /* 0x000fe80003800000 */
[----:B------:R-:W-:-:S13]  /*11ba0*/  ISETP.GE.AND P0, PT, R4, R0, PT ;  /* 0x000000000400720c */ /* 0x000fda0003f06270 */
[----:B------:R-:W-:Y:S05]  /*11bb0*/  @P0 BRA `(.L_x_626) ;  /* 0x0000000800fc0947 */ /* 0x000fea0003800000 */
[----:B-----5:R0:W5:Y:S01]  /*11bc0*/  LDL R51, [R1+0x54] ;  /* 0x0000540001337983 */ /* 0x0201620000100800 */
[----:B------:R-:W1:Y:S01]  /*11bd0*/  LDC R33, c[0x0][0x3f4] ;  /* 0x0000fd00ff217b82 */ /* 0x000e620000000800 */
[C---:B------:R-:W-:Y:S01]  /*11be0*/  IADD3 R52, R224.reuse, 0x40, RZ ;  /* 0x00000040e0347810 */ /* 0x040fe20007ffe0ff */
[----:B------:R-:W-:Y:S01]  /*11bf0*/  VIADD R53, R224, 0x40 ;  /* 0x00000040e0357836 */ /* 0x000fe20000000000 */
[----:B------:R-:W-:Y:S03]  /*11c00*/  BSSY B2, `(.L_x_627) ;  /* 0x0000061000027945 */ /* 0x000fe60003800000 */
[----:B------:R-:W-:Y:S01]  /*11c10*/  IMAD.SHL.U32 R52, R52, 0x40, RZ ;  /* 0x0000004034347824 */ /* 0x000fe200078e00ff */
[----:B------:R-:W-:-:S04]  /*11c20*/  SHF.L.U32 R53, R53, 0x6, RZ ;  /* 0x0000000635357819 */ /* 0x000fc800000006ff */
        /* <DEDUP_REMOVED lines=16> */
[----:B------:R-:W-:-:S03]  /*11d30*/  LOP3.LUT R4, R53, 0x38, R5, 0xf8, !PT ;  /* 0x0000003835047812 */ /* 0x000fc600078ef805 */
[----:B------:R-:W-:Y:S01]  /*11d40*/  IMAD.SHL.U32 R7, R7, 0x400, RZ ;  /* 0x0000040007077824 */ /* 0x000fe200078e00ff */
[----:B------:R-:W-:-:S04]  /*11d50*/  LOP3.LUT R8, R4, R52, RZ, 0x3c, !PT ;  /* 0x0000003404087212 */ /* 0x000fc800078e3cff */
[----:B------:R-:W-:Y:S02]  /*11d60*/  LOP3.LUT R9, R7, 0x7fffe000, RZ, 0xc0, !PT ;  /* 0x7fffe00007097812 */ /* 0x000fe400078ec0ff */
[----:B---3--:R-:W0:Y:S02]  /*11d70*/  LDS.128 R4, [R54] ;  /* 0x0000000036047984 */ /* 0x008e240000000c00 */
[----:B-----5:R-:W-:-:S04]  /*11d80*/  IADD3 R8, R8, R9, R51 ;  /* 0x0000000908087210 */ /* 0x020fc80007ffe033 */
[----:B------:R-:W-:-:S05]  /*11d90*/  LEA R34, R8, R23, 0x1 ;  /* 0x0000001708227211 */ /* 0x000fca00078e08ff */
        /* <DEDUP_REMOVED lines=71> */
.L_x_628:
[----:B------:R-:W-:Y:S05]  /*12210*/  BSYNC B2 ;  /* 0x0000000000027941 */ /* 0x000fea0003800000 */
.L_x_627:
        /* <DEDUP_REMOVED lines=18> */
[----:B-----5:R-:W-:Y:S01]  /*12340*/  IADD3 R8, R8, R9, R51 ;  /* 0x0000000908087210 */ /* 0x020fe20007ffe033 */
[----:B------:R-:W-:-:S03]  /*12350*/  HADD2.F32 R51, -RZ, R20.H1_H1 ;  /* 0x30000014ff337230 */ /* 0x000fc60000004100 */
        /* <DEDUP_REMOVED lines=69> */
.L_x_626:
[----:B------:R-:W-:Y:S05]  /*127b0*/  BSYNC B1 ;  /* 0x0000000000017941 */ /* 0x000fea0003800000 */
.L_x_625:
[----:B01----:R-:W-:-:S05]  /*127c0*/  VIADD R5, R224, 0x60 ;  /* 0x00000060e0057836 */ /* 0x003fca0000000000 */
[----:B------:R-:W-:-:S13]  /*127d0*/  ISETP.GE.AND P0, PT, R5, R0, PT ;  /* 0x000000000500720c */ /* 0x000fda0003f06270 */
[----:B------:R-:W-:Y:S05]  /*127e0*/  @P0 BRA `(.L_x_605) ;  /* 0x0000000c001c0947 */ /* 0x000fea0003800000 */
[----:B------:R0:W5:Y:S01]  /*127f0*/  LDL R49, [R1+0x118] ;  /* 0x0001180001317983 */ /* 0x0001620000100800 */
[----:B------:R-:W1:Y:S01]  /*12800*/  LDC R33, c[0x0][0x3f4] ;  /* 0x0000fd00ff217b82 */ /* 0x000e620000000800 */
[----:B-----5:R-:W-:Y:S01]  /*12810*/  VIADD R51, R224, 0x60 ;  /* 0x00000060e0337836 */ /* 0x020fe20000000000 */
[----:B------:R-:W-:Y:S04]  /*12820*/  BSSY B1, `(.L_x_629) ;  /* 0x000005f000017945 */ /* 0x000fe80003800000 */
[----:B------:R-:W-:-:S04]  /*12830*/  SHF.L.U32 R51, R51, 0x6, RZ ;  /* 0x0000000633337819 */ /* 0x000fc800000006ff */
[----:B------:R-:W-:Y:S02]  /*12840*/  LOP3.LUT R51, R51, 0x1c0, RZ, 0xc0, !PT ;  /* 0x000001c033337812 */ /* 0x000fe400078ec0ff */
[-C--:B-1----:R-:W-:Y:S02]  /*12850*/  ISETP.GE.AND P0, PT, R16, R33.reuse, PT ;  /* 0x000000211000720c */ /* 0x082fe40003f06270 */
[----:B------:R-:W-:-:S11]  /*12860*/  ISETP.GE.AND P1, PT, R214, R33, PT ;  /* 0x00000021d600720c */ /* 0x000fd60003f26270 */
[----:B0-----:R-:W-:Y:S05]  /*12870*/  @P0 BRA `(.L_x_630) ;  /* 0x0000000400640947 */ /* 0x001fea0003800000 */
[----:B------:R-:W2:Y:S04]  /*12880*/  LDL R4, [R1+0x70] ;  /* 0x0000700001047983 */ /* 0x000ea80000100800 */
[----:B------:R-:W3:Y:S01]  /*12890*/  LDL R52, [R1+0x1a0] ;  /* 0x0001a00001347983 */ /* 0x000ee20000100800 */
[----:B------:R-:W-:Y:S01]  /*128a0*/  SHF.R.U32.HI R7, RZ, 0x3, R51 ;  /* 0x00000003ff077819 */ /* 0x000fe20000011633 */
[----:B------:R-:W-:Y:S02]  /*128b0*/  HADD2.F32 R46, -RZ, R29.H0_H0 ;  /* 0x2000001dff2e7230 */ /* 0x000fe40000004100 */
[----:B------:R-:W-:Y:S02]  /*128c0*/  HADD2.F32 R44, -RZ, R25.H0_H0 ;  /* 0x20000019ff2c7230 */ /* 0x000fe40000004100 */
[----:B------:R-:W-:-:S02]  /*128d0*/  HADD2.F32 R47, -RZ, R30.H0_H0 ;  /* 0x2000001eff2f7230 */ /* 0x000fc40000004100 */
[----:B------:R-:W-:Y:S02]  /*128e0*/  HADD2.F32 R45, -RZ, R26.H0_H0 ;  /* 0x2000001aff2d7230 */ /* 0x000fe40000004100 */
[----:B------:R-:W-:Y:S02]  /*128f0*/  HADD2.F32 R50, -RZ, R29.H1_H1 ;  /* 0x3000001dff327230 */ /* 0x000fe40000004100 */
        /* <DEDUP_REMOVED lines=10> */
[----:B------:R-:W-:-:S04]  /*129a0*/  IADD3 R0, R0, R9, R49 ;  /* 0x0000000900007210 */ /* 0x000fc80007ffe031 */
        /* <DEDUP_REMOVED lines=11> */
[-C--:B------:R-:W-:Y:S01]  /*12a60*/  FMUL.FTZ R9, R46, R5.reuse ;  /* 0x000000052e097220 */ /* 0x080fe20000410000 */
[----:B------:R-:W-:Y:S02]  /*12a70*/  HADD2.F32 R39, -RZ, R8.H1_H1 ;  /* 0x30000008ff277230 */ /* 0x000fe40000004100 */
[----:B------:R-:W-:Y:S01]  /*12a80*/  FMUL.FTZ R43, R44, R5 ;  /* 0x000000052c2b7220 */ /* 0x000fe20000410000 */
[----:B------:R-:W-:Y:S01]  /*12a90*/  FMUL.FTZ R25, R50, R40 ;  /* 0x0000002832197220 */ /* 0x000fe20000410000 */
[----:B------:R-:W-:Y:S01]  /*12aa0*/  FFMA.FTZ R5, R44, R36, -R9 ;  /* 0x000000242c057223 */ /* 0x000fe20000010809 */
[----:B------:R-:W-:Y:S01]  /*12ab0*/  FMUL.FTZ R29, R48, R40 ;  /* 0x00000028301d7220 */ /* 0x000fe20000410000 */
[----:B------:R-:W-:Y:S01]  /*12ac0*/  FFMA.FTZ R9, R46, R36, R43 ;  /* 0x000000242e097223 */ /* 0x000fe2000001002b */
[-C--:B------:R-:W-:Y:S01]  /*12ad0*/  FMUL.FTZ R44, R47, R39.reuse ;  /* 0x000000272f2c7220 */ /* 0x080fe20000410000 */
[----:B------:R-:W-:Y:S01]  /*12ae0*/  FMUL.FTZ R46, R45, R39 ;  /* 0x000000272d2e7220 */ /* 0x000fe20000410000 */
[----:B------:R-:W-:-:S02]  /*12af0*/  HADD2.F32 R43, -RZ, R30.H1_H1 ;  /* 0x3000001eff2b7230 */ /* 0x000fc40000004100 */
[-C--:B------:R-:W-:Y:S01]  /*12b00*/  FFMA.FTZ R25, R48, R38.reuse, -R25 ;  /* 0x0000002630197223 */ /* 0x080fe20000010819 */
[-C--:B------:R-:W-:Y:S01]  /*12b10*/  FFMA.FTZ R36, R45, R37.reuse, -R44 ;  /* 0x000000252d247223 */ /* 0x080fe2000001082c */
[----:B------:R-:W-:Y:S01]  /*12b20*/  FFMA.FTZ R46, R47, R37, R46 ;  /* 0x000000252f2e7223 */ /* 0x000fe2000001002e */
[----:B------:R-:W-:Y:S02]  /*12b30*/  HADD2.F32 R37, -RZ, R26.H1_H1 ;  /* 0x3000001aff257230 */ /* 0x000fe40000004100 */
[----:B------:R-:W-:Y:S01]  /*12b40*/  FFMA.FTZ R29, R50, R38, R29 ;  /* 0x00000026321d7223 */ /* 0x000fe2000001001d */
[----:B------:R-:W-:Y:S02]  /*12b50*/  HADD2.F32 R42, -RZ, R10.H0_H0 ;  /* 0x2000000aff2a7230 */ /* 0x000fe40000004100 */
[-C--:B------:R-:W-:Y:S01]  /*12b60*/  FMUL.FTZ R26, R43, R41.reuse ;  /* 0x000000292b1a7220 */ /* 0x080fe20000410000 */
[----:B------:R-:W-:Y:S02]  /*12b70*/  HADD2.F32 R38, -RZ, R27.H0_H0 ;  /* 0x2000001bff267230 */ /* 0x000fe40000004100 */
[----:B------:R-:W-:Y:S01]  /*12b80*/  FMUL.FTZ R30, R37, R41 ;  /* 0x00000029251e7220 */ /* 0x000fe20000410000 */
[----:B------:R-:W-:-:S02]  /*12b90*/  HADD2.F32 R44, -RZ, R31.H0_H0 ;  /* 0x2000001fff2c7230 */ /* 0x000fc40000004100 */
[-C--:B------:R-:W-:Y:S01]  /*12ba0*/  FFMA.FTZ R26, R37, R35.reuse, -R26 ;  /* 0x00000023251a7223 */ /* 0x080fe2000001081a */
[----:B------:R-:W-:Y:S02]  /*12bb0*/  HADD2.F32 R10, -RZ, R10.H1_H1 ;  /* 0x3000000aff0a7230 */ /* 0x000fe40000004100 */
[-C--:B------:R-:W-:Y:S01]  /*12bc0*/  FMUL.FTZ R39, R38, R42.reuse ;  /* 0x0000002a26277220 */ /* 0x080fe20000410000 */
[----:B------:R-:W-:Y:S02]  /*12bd0*/  HADD2.F32 R48, -RZ, R32.H0_H0 ;  /* 0x20000020ff307230 */ /* 0x000fe40000004100 */
[----:B------:R-:W-:Y:S01]  /*12be0*/  FMUL.FTZ R37, R44, R42 ;  /* 0x0000002a2c257220 */ /* 0x000fe20000410000 */
[----:B------:R-:W-:Y:S02]  /*12bf0*/  HADD2.F32 R40, -RZ, R28.H0_H0 ;  /* 0x2000001cff287230 */ /* 0x000fe40000004100 */
[----:B------:R-:W-:Y:S01]  /*12c00*/  FFMA.FTZ R30, R43, R35, R30 ;  /* 0x000000232b1e7223 */ /* 0x000fe2000001001e */
[----:B------:R-:W-:-:S02]  /*12c10*/  HADD2.F32 R8, -RZ, R11.H0_H0 ;  /* 0x2000000bff087230 */ /* 0x000fc40000004100 */
[----:B------:R-:W-:Y:S01]  /*12c20*/  FMUL.FTZ R35, R48, R10 ;  /* 0x0000000a30237220 */ /* 0x000fe20000410000 */
[-C--:B------:R-:W-:Y:S01]  /*12c30*/  FFMA.FTZ R37, R38, R34.reuse, -R37 ;  /* 0x0000002226257223 */ /* 0x080fe20000010825 */
[----:B------:R-:W-:Y:S01]  /*12c40*/  FFMA.FTZ R39, R44, R34, R39 ;  /* 0x000000222c277223 */ /* 0x000fe20000010027 */
[C---:B------:R-:W-:Y:S01]  /*12c50*/  FMUL.FTZ R41, R40.reuse, R10 ;  /* 0x0000000a28297220 */ /* 0x040fe20000410000 */
[----:B------:R-:W-:Y:S02]  /*12c60*/  HADD2.F32 R11, -RZ, R11.H1_H1 ;  /* 0x3000000bff0b7230 */ /* 0x000fe40000004100 */
[----:B------:R-:W-:Y:S01]  /*12c70*/  FFMA.FTZ R10, R40, R6, -R35 ;  /* 0x00000006280a7223 */ /* 0x000fe20000010823 */
[----:B------:R-:W-:Y:S02]  /*12c80*/  HADD2.F32 R38, -RZ, R31.H1_H1 ;  /* 0x3000001fff267230 */ /* 0x000fe40000004100 */
[----:B------:R-:W-:Y:S02]  /*12c90*/  HADD2.F32 R34, -RZ, R27.H1_H1 ;  /* 0x3000001bff227230 */ /* 0x000fe40000004100 */
[----:B------:R-:W-:-:S02]  /*12ca0*/  HADD2.F32 R43, -RZ, R32.H1_H1 ;  /* 0x30000020ff2b7230 */ /* 0x000fc40000004100 */
[----:B------:R-:W-:Y:S01]  /*12cb0*/  FMUL.FTZ R27, R38, R8 ;  /* 0x00000008261b7220 */ /* 0x000fe20000410000 */
[----:B------:R-:W-:Y:S02]  /*12cc0*/  HADD2.F32 R35, -RZ, R28.H1_H1 ;  /* 0x3000001cff237230 */ /* 0x000fe40000004100 */
[----:B------:R-:W-:Y:S01]  /*12cd0*/  FFMA.FTZ R28, R48, R6, R41 ;  /* 0x00000006301c7223 */ /* 0x000fe20000010029 */
[--C-:B------:R-:W-:Y:S02]  /*12ce0*/  HADD2.F32 R4, -RZ, R7.reuse.H0_H0 ;  /* 0x20000007ff047230 */ /* 0x100fe40000004100 */
[C---:B------:R-:W-:Y:S01]  /*12cf0*/  FMUL.FTZ R31, R34.reuse, R8 ;  /* 0x00000008221f7220 */ /* 0x040fe20000410000 */
[----:B------:R-:W-:Y:S02]  /*12d00*/  HADD2.F32 R7, -RZ, R7.H1_H1 ;  /* 0x30000007ff077230 */ /* 0x000fe40000004100 */
[-C--:B------:R-:W-:Y:S01]  /*12d10*/  FMUL.FTZ R6, R43, R11.reuse ;  /* 0x0000000b2b067220 */ /* 0x080fe20000410000 */
[C---:B------:R-:W-:Y:S01]  /*12d20*/  FMUL.FTZ R8, R35.reuse, R11 ;  /* 0x0000000b23087220 */ /* 0x040fe20000410000 */
[-C--:B------:R-:W-:Y:S01]  /*12d30*/  FFMA.FTZ R27, R34, R4.reuse, -R27 ;  /* 0x00000004221b7223 */ /* 0x080fe2000001081b */
[----:B------:R-:W-:Y:S01]  /*12d40*/  FFMA.FTZ R11, R38, R4, R31 ;  /* 0x00000004260b7223 */ /* 0x000fe2000001001f */
[-C--:B------:R-:W-:Y:S01]  /*12d50*/  FFMA.FTZ R32, R35, R7.reuse, -R6 ;  /* 0x0000000723207223 */ /* 0x080fe20000010806 */
[----:B------:R-:W-:Y:S01]  /*12d60*/  FFMA.FTZ R34, R43, R7, R8 ;  /* 0x000000072b227223 */ /* 0x000fe20000010008 */
[----:B------:R-:W-:-:S02]  /*12d70*/  F2FP.F16.F32.PACK_AB R4, R36, R5 ;  /* 0x000000052404723e */ /* 0x000fc400000000ff */
[----:B------:R-:W-:Y:S02]  /*12d80*/  F2FP.F16.F32.PACK_AB R8, R46, R9 ;  /* 0x000000092e08723e */ /* 0x000fe400000000ff */
        /* <DEDUP_REMOVED lines=8> */
.L_x_630:
[----:B------:R-:W-:Y:S05]  /*12e10*/  BSYNC B1 ;  /* 0x0000000000017941 */ /* 0x000fea0003800000 */
.L_x_629:
[----:B------:R-:W-:Y:S05]  /*12e20*/  @P1 BRA `(.L_x_605) ;  /* 0x00000004008c1947 */ /* 0x000fea0003800000 */
[----:B0-----:R-:W2:Y:S04]  /*12e30*/  LDL R0, [R1+0x11c] ;  /* 0x00011c0001007983 */ /* 0x001ea80000100800 */
[----:B------:R-:W3:Y:S01]  /*12e40*/  LDL R4, [R1+0x114] ;  /* 0x0001140001047983 */ /* 0x000ee20000100800 */
[----:B------:R-:W-:Y:S02]  /*12e50*/  SHF.R.S32.HI R5, RZ, 0x1f, R214 ;  /* 0x0000001fff057819 */ /* 0x000fe400000114d6 */
[----:B------:R-:W-:Y:S01]  /*12e60*/  SHF.R.U32.HI R7, RZ, 0x3, R51 ;  /* 0x00000003ff077819 */ /* 0x000fe20000011633 */
[----:B------:R-:W-:Y:S02]  /*12e70*/  HADD2.F32 R36, -RZ, R15.H0_H0 ;  /* 0x2000000fff247230 */ /* 0x000fe40000004100 */
[----:B------:R-:W-:-:S02]  /*12e80*/  HADD2.F32 R34, -RZ, R3.H0_H0 ;  /* 0x20000003ff227230 */ /* 0x000fc40000004100 */
[----:B------:R-:W-:Y:S02]  /*12e90*/  HADD2.F32 R41, -RZ, R20.H0_H0 ;  /* 0x20000014ff297230 */ /* 0x000fe40000004100 */
[----:B------:R-:W-:Y:S01]  /*12ea0*/  HADD2.F32 R39, -RZ, R12.H0_H0 ;  /* 0x2000000cff277230 */ /* 0x000fe20000004100 */
[----:B--2---:R-:W-:Y:S02]  /*12eb0*/  R2UR UR4, R0 ;  /* 0x00000000000472ca */ /* 0x004fe400000e0000 */
[CC--:B------:R-:W-:Y:S02]  /*12ec0*/  LEA.HI R0, R5.reuse, R214.reuse, RZ, 0x6 ;  /* 0x000000d605007211 */ /* 0x0c0fe400078f30ff */
[----:B------:R-:W-:Y:S02]  /*12ed0*/  LEA.HI R5, R5, R214, RZ, 0x3 ;  /* 0x000000d605057211 */ /* 0x000fe400078f18ff */
[----:B---3--:R-:W-:Y:S01]  /*12ee0*/  LEA.HI R33, R33, R4, RZ, 0x1d ;  /* 0x0000000421217211 */ /* 0x008fe200078fe8ff */
[----:B------:R-:W-:Y:S01]  /*12ef0*/  IMAD.SHL.U32 R4, R0, 0x80, RZ ;  /* 0x0000008000047824 */ /* 0x000fe200078e00ff */
[----:B------:R-:W-:-:S02]  /*12f00*/  LOP3.LUT R6, R51, 0x38, R5, 0xf8, !PT ;  /* 0x0000003833067812 */ /* 0x000fc400078ef805 */
[----:B------:R-:W-:Y:S02]  /*12f10*/  SHF.R.S32.HI R0, RZ, 0x1f, R33 ;  /* 0x0000001fff007819 */ /* 0x000fe40000011421 */
[----:B------:R-:W-:Y:S01]  /*12f20*/  LOP3.LUT R5, R4, 0xffffe000, RZ, 0xc0, !PT ;  /* 0xffffe00004057812 */ /* 0x000fe200078ec0ff */
[----:B------:R-:W-:Y:S01]  /*12f30*/  IMAD.SHL.U32 R4, R33, 0x8, RZ ;  /* 0x0000000821047824 */ /* 0x000fe200078e00ff */
[----:B------:R-:W-:Y:S02]  /*12f40*/  LOP3.LUT R6, R6, R7, RZ, 0x3c, !PT ;  /* 0x0000000706067212 */ /* 0x000fe400078e3cff */
[----:B------:R-:W-:Y:S02]  /*12f50*/  LEA.HI R0, R0, R33, RZ, 0x3 ;  /* 0x0000002100007211 */ /* 0x000fe400078f18ff */
[----:B------:R-:W-:Y:S02]  /*12f60*/  IADD3 R6, R6, R5, R49 ;  /* 0x0000000506067210 */ /* 0x000fe40007ffe031 */
[----:B------:R-:W-:-:S02]  /*12f70*/  LOP3.LUT R4, R51, 0x38, R4, 0xf8, !PT ;  /* 0x0000003833047812 */ /* 0x000fc400078ef804 */
[----:B------:R-:W-:Y:S02]  /*12f80*/  SHF.L.U32 R5, R0, 0xa, RZ ;  /* 0x0000000a00057819 */ /* 0x000fe400000006ff */
[----:B------:R-:W-:Y:S02]  /*12f90*/  LOP3.LUT R8, R4, R7, RZ, 0x3c, !PT ;  /* 0x0000000704087212 */ /* 0x000fe400078e3cff */
[----:B------:R-:W-:-:S04]  /*12fa0*/  LOP3.LUT R9, R5, 0x7fffe000, RZ, 0xc0, !PT ;  /* 0x7fffe00005097812 */ /* 0x000fc800078ec0ff */
[----:B------:R-:W-:-:S05]  /*12fb0*/  IADD3 R8, R8, R9, R49 ;  /* 0x0000000908087210 */ /* 0x000fca0007ffe031 */
[----:B------:R-:W-:Y:S01]  /*12fc0*/  IMAD R25, R8, 0x2, R23 ;  /* 0x0000000208197824 */ /* 0x000fe200078e0217 */
[----:B------:R-:W-:-:S04]  /*12fd0*/  LEA R0, R6, UR4, 0x1 ;  /* 0x0000000406007c11 */ /* 0x000fc8000f8e08ff */
[----:B------:R-:W0:Y:S04]  /*12fe0*/  LDS.128 R8, [R25+0x14400] ;  /* 0x0144000019087984 */ /* 0x000e280000000c00 */
[----:B------:R-:W1:Y:S01]  /*12ff0*/  LDS.128 R4, [R0] ;  /* 0x0000000000047984 */ /* 0x000e620000000c00 */
[--C-:B0-----:R-:W-:Y:S02]  /*13000*/  HADD2.F32 R30, -RZ, R8.reuse.H0_H0 ;  /* 0x20000008ff1e7230 */ /* 0x101fe40000004100 */
[----:B------:R-:W-:Y:S02]  /*13010*/  HADD2.F32 R8, -RZ, R8.H1_H1 ;  /* 0x30000008ff087230 */ /* 0x000fe40000004100 */
[--C-:B-1----:R-:W-:Y:S02]  /*13020*/  HADD2.F32 R26, -RZ, R4.reuse.H0_H0 ;  /* 0x20000004ff1a7230 */ /* 0x102fe40000004100 */
[-C--:B------:R-:W-:Y:S01]  /*13030*/  FMUL.FTZ R35, R36, R30.reuse ;  /* 0x0000001e24237220 */ /* 0x080fe20000410000 */
[----:B------:R-:W-:Y:S01]  /*13040*/  FMUL.FTZ R37, R34, R30 ;  /* 0x0000001e22257220 */ /* 0x000fe20000410000 */
[----:B------:R-:W-:-:S02]  /*13050*/  HADD2.F32 R27, -RZ, R4.H1_H1 ;  /* 0x30000004ff1b7230 */ /* 0x000fc40000004100 */
[-C--:B------:R-:W-:Y:S01]  /*13060*/  FFMA.FTZ R35, R34, R26.reuse, -R35 ;  /* 0x0000001a22237223 */ /* 0x080fe20000010823 */
[----:B------:R-:W-:Y:S02]  /*13070*/  HADD2.F32 R31, -RZ, R9.H0_H0 ;  /* 0x20000009ff1f7230 */ /* 0x000fe40000004100 */
[----:B------:R-:W-:Y:S01]  /*13080*/  FFMA.FTZ R37, R36, R26, R37 ;  /* 0x0000001a24257223 */ /* 0x000fe20000010025 */
[----:B------:R-:W-:Y:S02]  /*13090*/  HADD2.F32 R34, -RZ, R15.H1_H1 ;  /* 0x3000000fff227230 */ /* 0x000fe40000004100 */
[-C--:B------:R-:W-:Y:S01]  /*130a0*/  FMUL.FTZ R30, R41, R8.reuse ;  /* 0x00000008291e7220 */ /* 0x080fe20000410000 */
[----:B------:R-:W-:Y:S02]  /*130b0*/  HADD2.F32 R26, -RZ, R3.H1_H1 ;  /* 0x30000003ff1a7230 */ /* 0x000fe40000004100 */
[----:B------:R-:W-:Y:S01]  /*130c0*/  FMUL.FTZ R8, R39, R8 ;  /* 0x0000000827087220 */ /* 0x000fe20000410000 */
[----:B------:R-:W-:-:S02]  /*130d0*/  HADD2.F32 R28, -RZ, R5.H0_H0 ;  /* 0x20000005ff1c7230 */ /* 0x000fc40000004100 */
[----:B------:R-:W-:Y:S01]  /*130e0*/  FFMA.FTZ R30, R39, R27, -R30 ;  /* 0x0000001b271e7223 */ /* 0x000fe2000001081e */
[-C--:B------:R-:W-:Y:S01]  /*130f0*/  FMUL.FTZ R3, R34, R31.reuse ;  /* 0x0000001f22037220 */ /* 0x080fe20000410000 */
[----:B------:R-:W-:Y:S02]  /*13100*/  HADD2.F32 R9, -RZ, R9.H1_H1 ;  /* 0x30000009ff097230 */ /* 0x000fe40000004100 */
[----:B------:R-:W-:Y:S01]  /*13110*/  FMUL.FTZ R31, R26, R31 ;  /* 0x0000001f1a1f7220 */ /* 0x000fe20000410000 */
[----:B------:R-:W-:Y:S02]  /*13120*/  HADD2.F32 R39, -RZ, R20.H1_H1 ;  /* 0x30000014ff277230 */ /* 0x000fe40000004100 */
[----:B------:R-:W-:Y:S02]  /*13130*/  HADD2.F32 R15, -RZ, R12.H1_H1 ;  /* 0x3000000cff0f7230 */ /* 0x000fe40000004100 */
[----:B------:R-:W-:Y:S01]  /*13140*/  FFMA.FTZ R8, R41, R27, R8 ;  /* 0x0000001b29087223 */ /* 0x000fe20000010008 */
[----:B------:R-:W-:-:S02]  /*13150*/  HADD2.F32 R5, -RZ, R5.H1_H1 ;  /* 0x30000005ff057230 */ /* 0x000fc40000004100 */
[-C--:B------:R-:W-:Y:S01]  /*13160*/  FFMA.FTZ R31, R34, R28.reuse, R31 ;  /* 0x0000001c221f7223 */ /* 0x080fe2000001001f */
[--C-:B------:R-:W-:Y:S02]  /*13170*/  HADD2.F32 R32, -RZ, R10.reuse.H0_H0 ;  /* 0x2000000aff207230 */ /* 0x100fe40000004100 */
[-C--:B------:R-:W-:Y:S01]  /*13180*/  FMUL.FTZ R12, R39, R9.reuse ;  /* 0x00000009270c7220 */ /* 0x080fe20000410000 */
[----:B------:R-:W-:Y:S02]  /*13190*/  HADD2.F32 R41, -RZ, R21.H0_H0 ;  /* 0x20000015ff297230 */ /* 0x000fe40000004100 */
[----:B------:R-:W-:Y:S01]  /*131a0*/  FMUL.FTZ R20, R15, R9 ;  /* 0x000000090f147220 */ /* 0x000fe20000410000 */
[----:B------:R-:W-:Y:S02]  /*131b0*/  HADD2.F32 R10, -RZ, R10.H1_H1 ;  /* 0x3000000aff0a7230 */ /* 0x000fe40000004100 */
[----:B------:R-:W-:Y:S02]  /*131c0*/  HADD2.F32 R34, -RZ, R24.H0_H0 ;  /* 0x20000018ff227230 */ /* 0x000fe40000004100 */
[----:B------:R-:W-:Y:S01]  /*131d0*/  FFMA.FTZ R3, R26, R28, -R3 ;  /* 0x0000001c1a037223 */ /* 0x000fe20000010803 */
[----:B------:R-:W-:-:S02]  /*131e0*/  HADD2.F32 R29, -RZ, R6.H0_H0 ;  /* 0x20000006ff1d7230 */ /* 0x000fc40000004100 */
[-C--:B------:R-:W-:Y:S01]  /*131f0*/  FFMA.FTZ R12, R15, R5.reuse, -R12 ;  /* 0x000000050f0c7223 */ /* 0x080fe2000001080c */
[----:B------:R-:W-:Y:S02]  /*13200*/  HADD2.F32 R27, -RZ, R13.H0_H0 ;  /* 0x2000000dff1b7230 */ /* 0x000fe40000004100 */
[----:B------:R-:W-:Y:S01]  /*13210*/  FMUL.FTZ R26, R41, R32 ;  /* 0x00000020291a7220 */ /* 0x000fe20000410000 */
[----:B------:R-:W-:Y:S02]  /*13220*/  HADD2.F32 R6, -RZ, R6.H1_H1 ;  /* 0x30000006ff067230 */ /* 0x000fe40000004100 */
[----:B------:R-:W-:Y:S01]  /*13230*/  FFMA.FTZ R20, R39, R5, R20 ;  /* 0x0000000527147223 */ /* 0x000fe20000010014 */
[----:B------:R-:W-:Y:S02]  /*13240*/  HADD2.F32 R28, -RZ, R14.H0_H0 ;  /* 0x2000000eff1c7230 */ /* 0x000fe40000004100 */
[----:B------:R-:W-:Y:S01]  /*13250*/  FMUL.FTZ R5, R34, R10 ;  /* 0x0000000a22057220 */ /* 0x000fe20000410000 */
[----:B------:R-:W-:-:S02]  /*13260*/  HADD2.F32 R33, -RZ, R11.H0_H0 ;  /* 0x2000000bff217230 */ /* 0x000fc40000004100 */
[C---:B------:R-:W-:Y:S01]  /*13270*/  FMUL.FTZ R32, R27.reuse, R32 ;  /* 0x000000201b207220 */ /* 0x040fe20000410000 */
[----:B------:R-:W-:Y:S01]  /*13280*/  FFMA.FTZ R26, R27, R29, -R26 ;  /* 0x0000001d1b1a7223 */ /* 0x000fe2000001081a */
[----:B------:R-:W-:Y:S02]  /*13290*/  HADD2.F32 R11, -RZ, R11.H1_H1 ;  /* 0x3000000bff0b7230 */ /* 0x000fe40000004100 */
[C---:B------:R-:W-:Y:S01]  /*132a0*/  FMUL.FTZ R9, R28.reuse, R10 ;  /* 0x0000000a1c097220 */ /* 0x040fe20000410000 */
[----:B------:R-:W-:Y:S01]  /*132b0*/  FFMA.FTZ R15, R28, R6, -R5 ;  /* 0x000000061c0f7223 */ /* 0x000fe20000010805 */
[----:B------:R-:W-:Y:S02]  /*132c0*/  HADD2.F32 R36, -RZ, R21.H1_H1 ;  /* 0x30000015ff247230 */ /* 0x000fe40000004100 */
[----:B------:R-:W-:Y:S02]  /*132d0*/  HADD2.F32 R27, -RZ, R24.H1_H1 ;  /* 0x30000018ff1b7230 */ /* 0x000fe40000004100 */
[----:B------:R-:W-:-:S02]  /*132e0*/  HADD2.F32 R28, -RZ, R13.H1_H1 ;  /* 0x3000000dff1c7230 */ /* 0x000fc40000004100 */
[----:B------:R-:W-:Y:S02]  /*132f0*/  HADD2.F32 R21, -RZ, R14.H1_H1 ;  /* 0x3000000eff157230 */ /* 0x000fe40000004100 */
[----:B------:R-:W-:Y:S01]  /*13300*/  FFMA.FTZ R13, R34, R6, R9 ;  /* 0x00000006220d7223 */ /* 0x000fe20000010009 */
[--C-:B------:R-:W-:Y:S02]  /*13310*/  HADD2.F32 R4, -RZ, R7.reuse.H0_H0 ;  /* 0x20000007ff047230 */ /* 0x100fe40000004100 */
[----:B------:R-:W-:Y:S01]  /*13320*/  FMUL.FTZ R5, R36, R33 ;  /* 0x0000002124057220 */ /* 0x000fe20000410000 */
[----:B------:R-:W-:Y:S02]  /*13330*/  HADD2.F32 R7, -RZ, R7.H1_H1 ;  /* 0x30000007ff077230 */ /* 0x000fe40000004100 */
[----:B------:R-:W-:Y:S01]  /*13340*/  FMUL.FTZ R6, R27, R11 ;  /* 0x0000000b1b067220 */ /* 0x000fe20000410000 */
[C---:B------:R-:W-:Y:S01]  /*13350*/  FMUL.FTZ R33, R28.reuse, R33 ;  /* 0x000000211c217220 */ /* 0x040fe20000410000 */
[C---:B------:R-:W-:Y:S01]  /*13360*/  FMUL.FTZ R10, R21.reuse, R11 ;  /* 0x0000000b150a7220 */ /* 0x040fe20000410000 */
[-C--:B------:R-:W-:Y:S01]  /*13370*/  FFMA.FTZ R11, R28, R4.reuse, -R5 ;  /* 0x000000041c0b7223 */ /* 0x080fe20000010805 */
[----:B------:R-:W-:Y:S01]  /*13380*/  FFMA.FTZ R14, R21, R7, -R6 ;  /* 0x00000007150e7223 */ /* 0x000fe20000010806 */
[----:B------:R-:W-:Y:S01]  /*13390*/  FFMA.FTZ R32, R41, R29, R32 ;  /* 0x0000001d29207223 */ /* 0x000fe20000010020 */
[----:B------:R-:W-:Y:S01]  /*133a0*/  FFMA.FTZ R33, R36, R4, R33 ;  /* 0x0000000424217223 */ /* 0x000fe20000010021 */
[----:B------:R-:W-:Y:S01]  /*133b0*/  FFMA.FTZ R24, R27, R7, R10 ;  /* 0x000000071b187223 */ /* 0x000fe2000001000a */
[----:B------:R-:W-:-:S02]  /*133c0*/  F2FP.F16.F32.PACK_AB R4, R30, R35 ;  /* 0x000000231e04723e */ /* 0x000fc400000000ff */
[----:B------:R-:W-:Y:S02]  /*133d0*/  F2FP.F16.F32.PACK_AB R5, R12, R3 ;  /* 0x000000030c05723e */ /* 0x000fe400000000ff */
[----:B------:R-:W-:Y:S02]  /*133e0*/  F2FP.F16.F32.PACK_AB R6, R15, R26 ;  /* 0x0000001a0f06723e */ /* 0x000fe400000000ff */
[----:B------:R-:W-:Y:S02]  /*133f0*/  F2FP.F16.F32.PACK_AB R7, R14, R11 ;  /* 0x0000000b0e07723e */ /* 0x000fe400000000ff */
[----:B------:R-:W-:Y:S02]  /*13400*/  F2FP.F16.F32.PACK_AB R8, R8, R37 ;  /* 0x000000250808723e */ /* 0x000fe400000000ff */
[----:B------:R-:W-:Y:S02]  /*13410*/  F2FP.F16.F32.PACK_AB R9, R20, R31 ;  /* 0x0000001f1409723e */ /* 0x000fe400000000ff */
[----:B------:R-:W-:-:S02]  /*13420*/  F2FP.F16.F32.PACK_AB R10, R13, R32 ;  /* 0x000000200d0a723e */ /* 0x000fc400000000ff */
[----:B------:R-:W-:Y:S01]  /*13430*/  F2FP.F16.F32.PACK_AB R11, R24, R33 ;  /* 0x00000021180b723e */ /* 0x000fe200000000ff */
[----:B------:R4:W-:Y:S04]  /*13440*/  STS.128 [R0], R4 ;  /* 0x0000000400007388 */ /* 0x0009e80000000c00 */
[----:B------:R4:W-:Y:S02]  /*13450*/  STS.128 [R25+0x14400], R8 ;  /* 0x0144000819007388 */ /* 0x0009e40000000c00 */
.L_x_605:
[----:B------:R-:W-:Y:S05]  /*13460*/  BSYNC B0 ;  /* 0x0000000000007941 */ /* 0x000fea0003800000 */
.L_x_574:
[----:B------:R-:W-:Y:S01]  /*13470*/  @!PT LDS RZ, [RZ] ;  /* 0x00000000fffff984 */ /* 0x000fe20000000800 */
[----:B------:R-:W-:Y:S01]  /*13480*/  @!PT LDS RZ, [RZ] ;  /* 0x00000000fffff984 */ /* 0x000fe20000000800 */
[----:B------:R-:W-:Y:S01]  /*13490*/  @!PT LDS RZ, [RZ] ;  /* 0x00000000fffff984 */ /* 0x000fe20000000800 */
[----:B------:R-:W-:Y:S01]  /*134a0*/  @!PT LDS RZ, [RZ] ;  /* 0x00000000fffff984 */ /* 0x000fe20000000800 */
[----:B------:R0:W-:Y:S06]  /*134b0*/  MEMBAR.ALL.CTA ;  /* 0x0000000000007992 */ /* 0x0001ec0000008000 */
[----:B0-----:R-:W0:Y:S01]  /*134c0*/  FENCE.VIEW.ASYNC.S ;  /* 0x00000000000073c6 */ /* 0x001e220000000000 */
[----:B------:R-:W-:Y:S05]  /*134d0*/  WARPSYNC.ALL ;  /* 0x0000000000007948 */ /* 0x000fea0003800000 */
[----:B0-----:R-:W-:Y:S06]  /*134e0*/  BAR.SYNC.DEFER_BLOCKING 0xd, 0x100 ;  /* 0x0344000000007b1d */ /* 0x001fec0000010000 */
.L_x_572:
[----:B------:R-:W-:-:S06]  /*134f0*/  ULOP3.LUT UR4, UR60, 0x1, URZ, 0xfc, !UPT ;  /* 0x000000013c047892 */ /* 0x000fcc000f8efc3f */
[----:B01--4-:R-:W-:-:S05]  /*13500*/  IMAD.U32 R0, RZ, RZ, UR4 ;  /* 0x00000004ff007e24 */ /* 0x013fca000f8e00ff */
[----:B------:R-:W-:-:S13]  /*13510*/  ISETP.NE.AND P0, PT, R0, 0x3, PT ;  /* 0x000000030000780c */ /* 0x000fda0003f05270 */
[----:B------:R-:W-:Y:S05]  /*13520*/  @!P0 BRA `(.L_x_631) ;  /* 0x0000000000048947 */ /* 0x000fea0003800000 */
[----:B------:R-:W-:Y:S01]  /*13530*/  BPT.TRAP 0x1 ;  /* 0x000000040000795c */ /* 0x000fe20000300000 */
.L_x_631:
[----:B------:R-:W-:Y:S02]  /*13540*/  LEA R0, R226, R23, 0x3 ;  /* 0x00000017e2007211 */ /* 0x000fe400078e18ff */
[----:B------:R-:W-:-:S04]  /*13550*/  SHF.L.U32 R3, R229, 0x1f, RZ ;  /* 0x0000001fe5037819 */ /* 0x000fc800000006ff */
[----:B------:R0:W1:Y:S01]  /*13560*/  SYNCS.PHASECHK.TRANS64.TRYWAIT P1, [R0+URZ+0x38830], R3 ;  /* 0x03883003000075a7 */ /* 0x000062000802017f */
[----:B------:R-:W-:Y:S05]  /*13570*/  @!P0 BRA `(.L_x_632) ;  /* 0x0000000000048947 */ /* 0x000fea0003800000 */
[----:B------:R-:W-:Y:S01]  /*13580*/  BPT.TRAP 0x1 ;  /* 0x000000040000795c */ /* 0x000fe20000300000 */
.L_x_632:
[----:B------:R-:W-:Y:S01]  /*13590*/  IMAD.MOV.U32 R151, RZ, RZ, RZ ;  /* 0x000000ffff977224 */ /* 0x000fe200078e00ff */
[----:B-1----:R-:W-:Y:S06]  /*135a0*/  @P1 BRA `(.L_x_633) ;  /* 0x0000000000081947 */ /* 0x002fec0003800000 */
[----:B------:R-:W1:Y:S02]  /*135b0*/  SYNCS.PHASECHK.TRANS64.TRYWAIT P1, [R0+URZ+0x38830], R3 ;  /* 0x03883003000075a7 */ /* 0x000e64000802017f */
[----:B-1----:R-:W-:Y:S05]  /*135c0*/  @!P1 BRA `(.L_x_634) ;  /* 0x00000188000c9947 */ /* 0x002fea0003800000 */
.L_x_633:
[----:B------:R-:W-:Y:S05]  /*135d0*/  WARPSYNC.ALL ;  /* 0x0000000000007948 */ /* 0x000fea0003800000 */
[----:B01----:R-:W-:Y:S01]  /*135e0*/  VIADD R3, R23, 0x24400 ;  /* 0x0002440017037836 */ /* 0x003fe20000000000 */
[----:B------:R-:W-:Y:S01]  /*135f0*/  R2UR UR20, R2 ;  /* 0x00000000021472ca */ /* 0x000fe200000e0000 */
[----:B--23--:R-:W-:Y:S01]  /*13600*/  IMAD.MOV.U32 R5, RZ, RZ, 0x40000040 ;  /* 0x40000040ff057424 */ /* 0x00cfe200078e00ff */
[----:B------:R-:W-:Y:S01]  /*13610*/  WARPGROUP.ARRIVE ;  /* 0x00000000000079c5 */ /* 0x000fe20000000000 */
[----:B------:R-:W-:Y:S01]  /*13620*/  UMOV UR25, 0x40000040 ;  /* 0x4000004000197882 */ /* 0x000fe20000000000 */
[----:B------:R-:W-:Y:S01]  /*13630*/  SHF.R.U32.HI R3, RZ, 0x4, R3 ;  /* 0x00000004ff037819 */ /* 0x000fe20000011603 */
[----:B------:R-:W-:Y:S01]  /*13640*/  UMOV UR17, UR25 ;  /* 0x0000001900117c82 */ /* 0x000fe20008000000 */
[----:B------:R-:W-:Y:S01]  /*13650*/  R2UR UR27, R5 ;  /* 0x00000000051b72ca */ /* 0x000fe200000e0000 */
[----:B------:R-:W-:Y:S01]  /*13660*/  UMOV UR5, UR17 ;  /* 0x0000001100057c82 */ /* 0x000fe20008000000 */
[----:B------:R-:W-:Y:S01]  /*13670*/  LOP3.LUT R3, R3, 0x3fff, RZ, 0xc0, !PT ;  /* 0x00003fff03037812 */ /* 0x000fe200078ec0ff */
[----:B------:R-:W-:Y:S01]  /*13680*/  UMOV UR9, UR17 ;  /* 0x0000001100097c82 */ /* 0x000fe20008000000 */
[----:B------:R-:W-:Y:S01]  /*13690*/  MOV R7, 0x40000040 ;  /* 0x4000004000077802 */ /* 0x000fe20000000f00 */
[----:B------:R-:W-:Y:S01]  /*136a0*/  UMOV UR13, UR17 ;  /* 0x00000011000d7c82 */ /* 0x000fe20008000000 */
[----:B------:R-:W-:Y:S01]  /*136b0*/  LOP3.LUT R4, R3, 0x10000, RZ, 0xfc, !PT ;  /* 0x0001000003047812 */ /* 0x000fe200078efcff */
[----:B------:R-:W-:Y:S01]  /*136c0*/  ULOP3.LUT UR20, UR20, 0x10000, URZ, 0xfc, !UPT ;  /* 0x0001000014147892 */ /* 0x000fe2000f8efc3f */
[C---:B------:R-:W-:Y:S01]  /*136d0*/  R2UR UR7, R7.reuse ;  /* 0x00000000070772ca */ /* 0x040fe200000e0000 */
[----:B------:R-:W-:Y:S01]  /*136e0*/  IMAD.MOV.U32 R3, RZ, RZ, 0x40000040 ;  /* 0x40000040ff037424 */ /* 0x000fe200078e00ff */
[----:B------:R-:W-:Y:S01]  /*136f0*/  R2UR UR15, R7 ;  /* 0x00000000070f72ca */ /* 0x000fe200000e0000 */
[----:B------:R0:W-:Y:S01]  /*13700*/  STL [R1+0x50], R4 ;  /* 0x0000500401007387 */ /* 0x0001e20000100800 */
[----:B------:R-:W-:Y:S01]  /*13710*/  IMAD.U32 R11, RZ, RZ, UR25 ;  /* 0x00000019ff0b7e24 */ /* 0x000fe2000f8e00ff */
[----:B------:R-:W-:Y:S01]  /*13720*/  MOV R9, 0x40000040 ;  /* 0x4000004000097802 */ /* 0x000fe20000000f00 */
[----:B------:R-:W-:Y:S01]  /*13730*/  UMOV UR24, UR20 ;  /* 0x0000001400187c82 */ /* 0x000fe20008000000 */
[C---:B------:R-:W-:Y:S01]  /*13740*/  R2UR UR11, R3.reuse ;  /* 0x00000000030b72ca */ /* 0x040fe200000e0000 */
[----:B------:R-:W-:Y:S01]  /*13750*/  UMOV UR16, UR24 ;  /* 0x0000001800107c82 */ /* 0x000fe20008000000 */
[----:B------:R-:W-:Y:S01]  /*13760*/  R2UR UR19, R3 ;  /* 0x00000000031372ca */ /* 0x000fe200000e0000 */
[----:B------:R-:W-:Y:S01]  /*13770*/  UMOV UR4, UR16 ;  /* 0x0000001000047c82 */ /* 0x000fe20008000000 */
[----:B------:R-:W-:Y:S01]  /*13780*/  UMOV UR8, UR16 ;  /* 0x0000001000087c82 */ /* 0x000fe20008000000 */
[----:B------:R-:W-:Y:S01]  /*13790*/  UMOV UR12, UR16 ;  /* 0x00000010000c7c82 */ /* 0x000fe20008000000 */
[----:B0-----:R-:W-:Y:S01]  /*137a0*/  IMAD R4, R226, 0xa00, R4 ;  /* 0x00000a00e2047824 */ /* 0x001fe200078e0204 */
[----:B------:R-:W-:Y:S01]  /*137b0*/  MOV R3, 0x40000040 ;  /* 0x4000004000037802 */ /* 0x000fe20000000f00 */
[----:B------:R-:W-:Y:S01]  /*137c0*/  IMAD.U32 R10, RZ, RZ, UR24 ;  /* 0x00000018ff0a7e24 */ /* 0x000fe2000f8e00ff */
[----:B------:R-:W-:Y:S01]  /*137d0*/  UIADD3 UR56, UR20, 0x804, URZ ;  /* 0x0000080414387890 */ /* 0x000fe2000fffe03f */
[C---:B------:R-:W-:Y:S01]  /*137e0*/  VIADD R2, R4.reuse, 0x100 ;  /* 0x0000010004027836 */ /* 0x040fe20000000000 */
[C---:B------:R-:W-:Y:S01]  /*137f0*/  R2UR UR26, R4.reuse ;  /* 0x00000000041a72ca */ /* 0x040fe200000e0000 */
[----:B------:R-:W-:Y:S01]  /*13800*/  IMAD.MOV.U32 R7, RZ, RZ, 0x40000040 ;  /* 0x40000040ff077424 */ /* 0x000fe200078e00ff */
[C---:B------:R-:W-:Y:S01]  /*13810*/  IADD3 R6, R4.reuse, 0x80, RZ ;  /* 0x0000008004067810 */ /* 0x040fe20007ffe0ff */
[----:B------:R-:W-:Y:S01]  /*13820*/  VIADD R8, R4, 0x102 ;  /* 0x0000010204087836 */ /* 0x000fe20000000000 */
[----:B------:R-:W-:Y:S01]  /*13830*/  R2UR UR10, R2 ;  /* 0x00000000020a72ca */ /* 0x000fe200000e0000 */
[----:B------:R0:W-:Y:S01]  /*13840*/  STL.64 [R1+0x8], R10 ;  /* 0x0000080a01007387 */ /* 0x0001e20000100a00 */
[----:B------:R-:W-:Y:S01]  /*13850*/  R2UR UR6, R6 ;  /* 0x00000000060672ca */ /* 0x000fe200000e0000 */
[C---:B------:R-:W-:Y:S01]  /*13860*/  VIADD R6, R4.reuse, 0x180 ;  /* 0x0000018004067836 */ /* 0x040fe20000000000 */
[----:B------:R-:W-:Y:S01]  /*13870*/  IADD3 R2, R4, 0x200, RZ ;  /* 0x0000020004027810 */ /* 0x000fe20007ffe0ff */
[----:B------:R-:W-:Y:S01]  /*13880*/  UMOV UR57, 0x40000040 ;  /* 0x4000004000397882 */ /* 0x000fe20000000000 */
[----:B------:R-:W-:Y:S01]  /*13890*/  UIADD3 UR52, UR20, 0x806, URZ ;  /* 0x0000080614347890 */ /* 0x000fe2000fffe03f */
[----:B------:R-:W-:Y:S01]  /*138a0*/  IMAD.MOV.U32 R5, RZ, RZ, 0x40000040 ;  /* 0x40000040ff057424 */ /* 0x000fe200078e00ff */
[----:B------:R-:W-:Y:S01]  /*138b0*/  R2UR UR14, R6 ;  /* 0x00000000060e72ca */ /* 0x000fe200000e0000 */
[----:B------:R-:W-:Y:S01]  /*138c0*/  HGMMA.64x16x16.F32 R56, gdesc[UR24], RZ, !UPT, gsb0 ;  /* 0x00200000183879f0 */ /* 0x000fe2000c0008ff */
[----:B------:R-:W-:Y:S01]  /*138d0*/  R2UR UR18, R2 ;  /* 0x00000000021272ca */ /* 0x000fe200000e0000 */
[----:B------:R-:W-:Y:S01]  /*138e0*/  UMOV UR25, 0x40000040 ;  /* 0x4000004000197882 */ /* 0x000fe20000000000 */
[C---:B------:R-:W-:Y:S01]  /*138f0*/  IADD3 R2, R4.reuse, 0x2, RZ ;  /* 0x0000000204027810 */ /* 0x040fe20007ffe0ff */
[----:B------:R-:W-:Y:S01]  /*13900*/  VIADD R6, R4, 0x82 ;  /* 0x0000008204067836 */ /* 0x000fe20000000000 */
[----:B------:R-:W-:Y:S01]  /*13910*/  R2UR UR27, R3 ;  /* 0x00000000031b72ca */ /* 0x000fe200000e0000 */
[----:B------:R-:W-:Y:S01]  /*13920*/  IMAD.MOV.U32 R3, RZ, RZ, 0x40000040 ;  /* 0x40000040ff037424 */ /* 0x000fe200078e00ff */
[----:B------:R-:W-:Y:S01]  /*13930*/  R2UR UR26, R2 ;  /* 0x00000000021a72ca */ /* 0x000fe200000e0000 */
[----:B------:R-:W-:Y:S01]  /*13940*/  VIADD R2, R4, 0x182 ;  /* 0x0000018204027836 */ /* 0x000fe20000000000 */
[----:B------:R-:W-:Y:S01]  /*13950*/  UMOV UR53, 0x40000040 ;  /* 0x4000004000357882 */ /* 0x000fe20000000000 */
[----:B0-----:R-:W-:Y:S01]  /*13960*/  IMAD.U32 R11, RZ, RZ, UR25 ;  /* 0x00000019ff0b7e24 */ /* 0x001fe2000f8e00ff */
[----:B------:R-:W-:Y:S01]  /*13970*/  UIADD3 UR48, UR20, 0xc00, URZ ;  /* 0x00000c0014307890 */ /* 0x000fe2000fffe03f */
[----:B------:R-:W-:Y:S01]  /*13980*/  UMOV UR49, 0x40000040 ;  /* 0x4000004000317882 */ /* 0x000fe20000000000 */
[----:B------:R-:W-:Y:S01]  /*13990*/  UIADD3 UR44, UR20, 0xc02, URZ ;  /* 0x00000c02142c7890 */ /* 0x000fe2000fffe03f */
[----:B------:R-:W-:Y:S01]  /*139a0*/  UMOV UR45, 0x40000040 ;  /* 0x40000040002d7882 */ /* 0x000fe20000000000 */
[----:B------:R-:W-:Y:S01]  /*139b0*/  UIADD3 UR40, UR20, 0xc04, URZ ;  /* 0x00000c0414287890 */ /* 0x000fe2000fffe03f */
[----:B------:R-:W-:Y:S01]  /*139c0*/  UMOV UR41, 0x40000040 ;  /* 0x4000004000297882 */ /* 0x000fe20000000000 */
[----:B------:R-:W-:Y:S01]  /*139d0*/  UIADD3 UR36, UR20, 0xc06, URZ ;  /* 0x00000c0614247890 */ /* 0x000fe2000fffe03f */
[----:B------:R-:W-:Y:S01]  /*139e0*/  UMOV UR37, 0x40000040 ;  /* 0x4000004000257882 */ /* 0x000fe20000000000 */
[----:B------:R-:W-:-:S02]  /*139f0*/  WARPGROUP.DEPBAR.LE gsb0, 0x0 ;  /* 0x00008000000079c5 */ /* 0x000fc40000010000 */
[----:B-----5:R-:W-:-:S06]  /*13a00*/  WARPGROUP.ARRIVE ;  /* 0x00000000000079c5 */ /* 0x020fcc0000000000 */
[----:B------:R-:W-:Y:S01]  /*13a10*/  HGMMA.64x16x16.F32 R48, gdesc[UR4], RZ, !UPT, gsb0 ;  /* 0x00200000043079f0 */ /* 0x000fe2000c0008ff */
[----:B------:R-:W-:Y:S01]  /*13a20*/  UIADD3 UR4, UR20, 0x2, URZ ;  /* 0x0000000214047890 */ /* 0x000fe2000fffe03f */
[----:B------:R-:W-:Y:S01]  /*13a30*/  R2UR UR6, R6 ;  /* 0x00000000060672ca */ /* 0x000fe200000e0000 */
[----:B------:R-:W-:Y:S01]  /*13a40*/  VIADD R6, R4, 0x202 ;  /* 0x0000020204067836 */ /* 0x000fe20000000000 */
[----:B------:R-:W-:Y:S02]  /*13a50*/  R2UR UR7, R7 ;  /* 0x00000000070772ca */ /* 0x000fe400000e0000 */
[----:B------:R-:W-:Y:S02]  /*13a60*/  MOV R7, 0x40000040 ;  /* 0x4000004000077802 */ /* 0x000fe40000000f00 */
[----:B------:R-:W-:Y:S02]  /*13a70*/  UMOV UR24, UR4 ;  /* 0x0000000400187c82 */ /* 0x000fe40008000000 */
[----:B------:R-:W-:-:S05]  /*13a80*/  IMAD.U32 R10, RZ, RZ, UR24 ;  /* 0x00000018ff0a7e24 */ /* 0x000fca000f8e00ff */
[----:B------:R0:W-:Y:S01]  /*13a90*/  STL.64 [R1], R10 ;  /* 0x0000000a01007387 */ /* 0x0001e20000100a00 */
[----:B------:R-:W-:Y:S02]  /*13aa0*/  WARPGROUP.DEPBAR.LE gsb0, 0x0 ;  /* 0x00008000000079c5 */ /* 0x000fe40000010000 */
[----:B------:R-:W-:-:S06]  /*13ab0*/  WARPGROUP.ARRIVE ;  /* 0x00000000000079c5 */ /* 0x000fcc0000000000 */
[----:B------:R-:W-:Y:S01]  /*13ac0*/  HGMMA.64x16x16.F32 R40, gdesc[UR8], RZ, !UPT, gsb0 ;  /* 0x00200000082879f0 */ /* 0x000fe2000c0008ff */
[----:B------:R-:W-:Y:S01]  /*13ad0*/  R2UR UR10, R8 ;  /* 0x00000000080a72ca */ /* 0x000fe200000e0000 */
[----:B------:R-:W-:Y:S01]  /*13ae0*/  VIADD R8, R4, 0x104 ;  /* 0x0000010404087836 */ /* 0x000fe20000000000 */
[----:B------:R-:W-:Y:S02]  /*13af0*/  R2UR UR11, R9 ;  /* 0x00000000090b72ca */ /* 0x000fe400000e0000 */
[----:B------:R-:W-:Y:S01]  /*13b00*/  MOV R9, 0x40000040 ;  /* 0x4000004000097802 */ /* 0x000fe20000000f00 */
[----:B------:R-:W-:Y:S02]  /*13b10*/  WARPGROUP.DEPBAR.LE gsb0, 0x0 ;  /* 0x00008000000079c5 */ /* 0x000fe40000010000 */
[----:B------:R-:W-:-:S06]  /*13b20*/  WARPGROUP.ARRIVE ;  /* 0x00000000000079c5 */ /* 0x000fcc0000000000 */
[----:B------:R-:W-:Y:S01]  /*13b30*/  HGMMA.64x16x16.F32 R32, gdesc[UR12], RZ, !UPT, gsb0 ;  /* 0x002000000c2079f0 */ /* 0x000fe2000c0008ff */
[----:B------:R-:W-:Y:S02]  /*13b40*/  R2UR UR14, R2 ;  /* 0x00000000020e72ca */ /* 0x000fe400000e0000 */
[----:B------:R-:W-:Y:S02]  /*13b50*/  R2UR UR15, R3 ;  /* 0x00000000030f72ca */ /* 0x000fe400000e0000 */
[----:B------:R-:W-:Y:S02]  /*13b60*/  IADD3 R2, R4, 0x4, RZ ;  /* 0x0000000404027810 */ /* 0x000fe40007ffe0ff */
[----:B------:R-:W-:Y:S01]  /*13b70*/  MOV R3, 0x40000040 ;  /* 0x4000004000037802 */ /* 0x000fe20000000f00 */
[----:B------:R-:W-:Y:S02]  /*13b80*/  WARPGROUP.DEPBAR.LE gsb0, 0x0 ;  /* 0x00008000000079c5 */ /* 0x000fe40000010000 */
[----:B------:R-:W-:-:S06]  /*13b90*/  WARPGROUP.ARRIVE ;  /* 0x00000000000079c5 */ /* 0x000fcc0000000000 */
[----:B------:R-:W-:Y:S01]  /*13ba0*/  HGMMA.64x16x16.F32 R24, gdesc[UR16], RZ, !UPT, gsb0 ;  /* 0x00200000101879f0 */ /* 0x000fe2000c0008ff */
[----:B------:R-:W-:Y:S01]  /*13bb0*/  UMOV UR16, UR24 ;  /* 0x0000001800107c82 */ /* 0x000fe20008000000 */
[----:B------:R-:W-:Y:S01]  /*13bc0*/  UMOV UR17, UR25 ;  /* 0x0000001900117c82 */ /* 0x000fe20008000000 */
[----:B------:R-:W-:Y:S01]  /*13bd0*/  UMOV UR4, UR16 ;  /* 0x0000001000047c82 */ /* 0x000fe20008000000 */
[----:B------:R-:W-:Y:S01]  /*13be0*/  UMOV UR5, UR17 ;  /* 0x0000001100057c82 */ /* 0x000fe20008000000 */
[----:B------:R-:W-:Y:S01]  /*13bf0*/  UMOV UR8, UR16 ;  /* 0x0000001000087c82 */ /* 0x000fe20008000000 */
[----:B------:R-:W-:Y:S01]  /*13c00*/  UMOV UR9, UR17 ;  /* 0x0000001100097c82 */ /* 0x000fe20008000000 */
[----:B------:R-:W-:Y:S01]  /*13c10*/  UMOV UR12, UR16 ;  /* 0x00000010000c7c82 */ /* 0x000fe20008000000 */
[----:B------:R-:W-:Y:S01]  /*13c20*/  UMOV UR13, UR17 ;  /* 0x00000011000d7c82 */ /* 0x000fe20008000000 */
[----:B------:R-:W-:Y:S01]  /*13c30*/  R2UR UR18, R6 ;  /* 0x00000000061272ca */ /* 0x000fe200000e0000 */
[----:B------:R-:W-:Y:S01]  /*13c40*/  VIADD R6, R4, 0x84 ;  /* 0x0000008404067836 */ /* 0x000fe20000000000 */
[----:B------:R-:W-:Y:S01]  /*13c50*/  R2UR UR19, R7 ;  /* 0x00000000071372ca */ /* 0x000fe200000e0000 */
[----:B------:R-:W-:Y:S01]  /*13c60*/  IMAD.MOV.U32 R7, RZ, RZ, 0x40000040 ;  /* 0x40000040ff077424 */ /* 0x000fe200078e00ff */
[----:B------:R-:W-:-:S02]  /*13c70*/  WARPGROUP.DEPBAR.LE gsb0, 0x0 ;  /* 0x00008000000079c5 */ /* 0x000fc40000010000 */
[----:B------:R-:W-:-:S06]  /*13c80*/  WARPGROUP.ARRIVE ;  /* 0x00000000000079c5 */ /* 0x000fcc0000000000 */
[----:B------:R-:W-:Y:S01]  /*13c90*/  HGMMA.64x16x16.F32 R56, gdesc[UR24], R56, gsb0 ;  /* 0x00200000183879f0 */ /* 0x000fe20008000838 */
[----:B------:R-:W-:Y:S01]  /*13ca0*/  R2UR UR26, R2 ;  /* 0x00000000021a72ca */ /* 0x000fe200000e0000 */
[----:B------:R-:W-:Y:S01]  /*13cb0*/  UMOV UR25, 0x40000040 ;  /* 0x4000004000197882 */ /* 0x000fe20000000000 */
[----:B------:R-:W-:Y:S01]  /*13cc0*/  R2UR UR27, R3 ;  /* 0x00000000031b72ca */ /* 0x000fe200000e0000 */
[----:B------:R-:W-:Y:S02]  /*13cd0*/  VIADD R2, R4, 0x184 ;  /* 0x0000018404027836 */ /* 0x000fe40000000000 */
[----:B------:R-:W-:Y:S02]  /*13ce0*/  IMAD.MOV.U32 R3, RZ, RZ, 0x40000040 ;  /* 0x40000040ff037424 */ /* 0x000fe400078e00ff */
[----:B0-----:R-:W-:Y:S01]  /*13cf0*/  IMAD.U32 R11, RZ, RZ, UR25 ;  /* 0x00000019ff0b7e24 */ /* 0x001fe2000f8e00ff */
[----:B------:R-:W-:Y:S02]  /*13d00*/  WARPGROUP.DEPBAR.LE gsb0, 0x0 ;  /* 0x00008000000079c5 */ /* 0x000fe40000010000 */
[----:B------:R-:W-:-:S06]  /*13d10*/  WARPGROUP.ARRIVE ;  /* 0x00000000000079c5 */ /* 0x000fcc0000000000 */
[----:B------:R-:W-:Y:S01]  /*13d20*/  HGMMA.64x16x16.F32 R48, gdesc[UR4], R48, gsb0 ;  /* 0x00200000043079f0 */ /* 0x000fe20008000830 */
[----:B------:R-:W-:Y:S01]  /*13d30*/  UIADD3 UR4, UR20, 0x4, URZ ;  /* 0x0000000414047890 */ /* 0x000fe2000fffe03f */
[----:B------:R-:W-:Y:S01]  /*13d40*/  R2UR UR6, R6 ;  /* 0x00000000060672ca */ /* 0x000fe200000e0000 */
[----:B------:R-:W-:Y:S01]  /*13d50*/  VIADD R6, R4, 0x204 ;  /* 0x0000020404067836 */ /* 0x000fe20000000000 */
[----:B------:R-:W-:Y:S02]  /*13d60*/  R2UR UR7, R7 ;  /* 0x00000000070772ca */ /* 0x000fe400000e0000 */
[----:B------:R-:W-:Y:S02]  /*13d70*/  MOV R7, 0x40000040 ;  /* 0x4000004000077802 */ /* 0x000fe40000000f00 */
[----:B------:R-:W-:Y:S02]  /*13d80*/  UMOV UR24, UR4 ;  /* 0x0000000400187c82 */ /* 0x000fe40008000000 */
[----:B------:R-:W-:-:S05]  /*13d90*/  IMAD.U32 R10, RZ, RZ, UR24 ;  /* 0x00000018ff0a7e24 */ /* 0x000fca000f8e00ff */
[----:B------:R0:W-:Y:S01]  /*13da0*/  STL.64 [R1+0x48], R10 ;  /* 0x0000480a01007387 */ /* 0x0001e20000100a00 */
[----:B------:R-:W-:Y:S02]  /*13db0*/  WARPGROUP.DEPBAR.LE gsb0, 0x0 ;  /* 0x00008000000079c5 */ /* 0x000fe40000010000 */
[----:B------:R-:W-:-:S06]  /*13dc0*/  WARPGROUP.ARRIVE ;  /* 0x00000000000079c5 */ /* 0x000fcc0000000000 */
[----:B------:R-:W-:Y:S01]  /*13dd0*/  HGMMA.64x16x16.F32 R40, gdesc[UR8], R40, gsb0 ;  /* 0x00200000082879f0 */ /* 0x000fe20008000828 */
[----:B------:R-:W-:Y:S01]  /*13de0*/  R2UR UR10, R8 ;  /* 0x00000000080a72ca */ /* 0x000fe200000e0000 */
[----:B------:R-:W-:Y:S01]  /*13df0*/  VIADD R8, R4, 0x106 ;  /* 0x0000010604087836 */ /* 0x000fe20000000000 */
[----:B------:R-:W-:Y:S02]  /*13e00*/  R2UR UR11, R9 ;  /* 0x00000000090b72ca */ /* 0x000fe400000e0000 */
[----:B------:R-:W-:Y:S01]  /*13e10*/  MOV R9, 0x40000040 ;  /* 0x4000004000097802 */ /* 0x000fe20000000f00 */
[----:B------:R-:W-:Y:S02]  /*13e20*/  WARPGROUP.DEPBAR.LE gsb0, 0x0 ;  /* 0x00008000000079c5 */ /* 0x000fe40000010000 */
[----:B------:R-:W-:-:S06]  /*13e30*/  WARPGROUP.ARRIVE ;  /* 0x00000000000079c5 */ /* 0x000fcc0000000000 */
[----:B------:R-:W-:Y:S01]  /*13e40*/  HGMMA.64x16x16.F32 R32, gdesc[UR12], R32, gsb0 ;  /* 0x002000000c2079f0 */ /* 0x000fe20008000820 */
[----:B------:R-:W-:Y:S02]  /*13e50*/  R2UR UR14, R2 ;  /* 0x00000000020e72ca */ /* 0x000fe400000e0000 */
[----:B------:R-:W-:Y:S02]  /*13e60*/  R2UR UR15, R3 ;  /* 0x00000000030f72ca */ /* 0x000fe400000e0000 */
[----:B------:R-:W-:Y:S02]  /*13e70*/  IADD3 R2, R4, 0x6, RZ ;  /* 0x0000000604027810 */ /* 0x000fe40007ffe0ff */
[----:B------:R-:W-:Y:S01]  /*13e80*/  MOV R3, 0x40000040 ;  /* 0x4000004000037802 */ /* 0x000fe20000000f00 */
[----:B------:R-:W-:Y:S02]  /*13e90*/  WARPGROUP.DEPBAR.LE gsb0, 0x0 ;  /* 0x00008000000079c5 */ /* 0x000fe40000010000 */
[----:B------:R-:W-:-:S06]  /*13ea0*/  WARPGROUP.ARRIVE ;  /* 0x00000000000079c5 */ /* 0x000fcc0000000000 */
[----:B------:R-:W-:Y:S01]  /*13eb0*/  HGMMA.64x16x16.F32 R24, gdesc[UR16], R24, gsb0 ;  /* 0x00200000101879f0 */ /* 0x000fe20008000818 */
        /* <DEDUP_REMOVED lines=339> */
[----:B------:R-:W-:Y:S02]  /*153f0*/  MOV R3, 0x40000040 ;  /* 0x4000004000037802 */ /* 0x000fe40000000f00 */
[----:B------:R-:W-:Y:S01]  /*15400*/  R2UR UR58, R2 ;  /* 0x00000000023a72ca */ /* 0x000fe200000e0000 */
[----:B------:R-:W-:Y:S01]  /*15410*/  VIADD R2, R4, 0x684 ;  /* 0x0000068404027836 */ /* 0x000fe20000000000 */
[----:B------:R-:W-:Y:S01]  /*15420*/  R2UR UR59, R3 ;  /* 0x00000000033b72ca */ /* 0x000fe200000e0000 */
[----:B------:R-:W-:Y:S01]  /*15430*/  IMAD.MOV.U32 R3, RZ, RZ, 0x40000040 ;  /* 0x40000040ff037424 */ /* 0x000fe200078e00ff */
[----:B------:R-:W-:-:S02]  /*15440*/  WARPGROUP.DEPBAR.LE gsb0, 0x0 ;  /* 0x00008000000079c5 */ /* 0x000fc40000010000 */
        /* <DEDUP_REMOVED lines=16> */
[----:B------:R-:W-:Y:S03]  /*15550*/  HGMMA.64x16x16.F32 R56, gdesc[UR24], R56, gsb0 ;  /* 0x00200000183879f0 */ /* 0x000fe60008000838 */
[----:B------:R-:W-:Y:S02]  /*15560*/  WARPGROUP.DEPBAR.LE gsb0, 0x0 ;  /* 0x00008000000079c5 */ /* 0x000fe40000010000 */
[----:B------:R-:W-:-:S06]  /*15570*/  WARPGROUP.ARRIVE ;  /* 0x00000000000079c5 */ /* 0x000fcc0000000000 */
[----:B------:R-:W-:Y:S01]  /*15580*/  HGMMA.64x16x16.F32 R48, gdesc[UR4], R48, gsb0 ;  /* 0x00200000043079f0 */ /* 0x000fe20008000830 */
[----:B------:R-:W-:Y:S01]  /*15590*/  R2UR UR6, R8 ;  /* 0x00000000080672ca */ /* 0x000fe200000e0000 */
[----:B------:R-:W-:Y:S01]  /*155a0*/  UMOV UR4, UR56 ;  /* 0x0000003800047c82 */ /* 0x000fe20008000000 */
[----:B------:R-:W-:Y:S01]  /*155b0*/  R2UR UR7, R9 ;  /* 0x00000000090772ca */ /* 0x000fe200000e0000 */
[----:B------:R-:W-:Y:S01]  /*155c0*/  UMOV UR5, UR57 ;  /* 0x0000003900057c82 */ /* 0x000fe20008000000 */
[----:B------:R-:W-:Y:S01]  /*155d0*/  IMAD.MOV.U32 R9, RZ, RZ, 0x40000040 ;  /* 0x40000040ff097424 */ /* 0x000fe200078e00ff */
[----:B------:R-:W-:Y:S01]  /*155e0*/  IADD3 R8, R4, 0x606, RZ ;  /* 0x0000060604087810 */ /* 0x000fe20007ffe0ff */
[----:B------:R-:W-:Y:S02]  /*155f0*/  WARPGROUP.DEPBAR.LE gsb0, 0x0 ;  /* 0x00008000000079c5 */ /* 0x000fe40000010000 */
[----:B------:R-:W-:-:S06]  /*15600*/  WARPGROUP.ARRIVE ;  /* 0x00000000000079c5 */ /* 0x000fcc0000000000 */
[----:B------:R-:W-:Y:S01]  /*15610*/  HGMMA.64x16x16.F32 R40, gdesc[UR8], R40, gsb0 ;  /* 0x00200000082879f0 */ /* 0x000fe20008000828 */
[----:B------:R-:W-:Y:S01]  /*15620*/  R2UR UR10, R2 ;  /* 0x00000000020a72ca */ /* 0x000fe200000e0000 */
[----:B------:R-:W-:Y:S01]  /*15630*/  UMOV UR8, UR56 ;  /* 0x0000003800087c82 */ /* 0x000fe20008000000 */
[----:B------:R-:W-:Y:S01]  /*15640*/  R2UR UR11, R3 ;  /* 0x00000000030b72ca */ /* 0x000fe200000e0000 */
[----:B------:R-:W-:Y:S01]  /*15650*/  UMOV UR9, UR57 ;  /* 0x0000003900097c82 */ /* 0x000fe20008000000 */
[----:B------:R-:W-:Y:S02]  /*15660*/  VIADD R2, R4, 0x506 ;  /* 0x0000050604027836 */ /* 0x000fe40000000000 */
[----:B------:R-:W-:-:S03]  /*15670*/  IMAD.MOV.U32 R3, RZ, RZ, 0x40000040 ;  /* 0x40000040ff037424 */ /* 0x000fc600078e00ff */
        /* <DEDUP_REMOVED lines=9> */
[----:B------:R-:W-:Y:S02]  /*15710*/  WARPGROUP.DEPBAR.LE gsb0, 0x0 ;  /* 0x00008000000079c5 */ /* 0x000fe40000010000 */
[----:B------:R-:W-:-:S06]  /*15720*/  WARPGROUP.ARRIVE ;  /* 0x00000000000079c5 */ /* 0x000fcc0000000000 */
[----:B------:R-:W-:Y:S01]  /*15730*/  HGMMA.64x16x16.F32 R24, gdesc[UR16], R24, gsb0 ;  /* 0x00200000101879f0 */ /* 0x000fe20008000818 */
[----:B------:R-:W-:Y:S01]  /*15740*/  R2UR UR18, R6 ;  /* 0x00000000061272ca */ /* 0x000fe200000e0000 */
[----:B------:R-:W-:Y:S01]  /*15750*/  UMOV UR16, UR56 ;  /* 0x0000003800107c82 */ /* 0x000fe20008000000 */
[----:B------:R-:W-:Y:S01]  /*15760*/  R2UR UR19, R7 ;  /* 0x00000000071372ca */ /* 0x000fe200000e0000 */
[----:B------:R-:W-:Y:S01]  /*15770*/  UMOV UR17, UR57 ;  /* 0x0000003900117c82 */ /* 0x000fe20008000000 */
[----:B------:R-:W-:Y:S01]  /*15780*/  VIADD R6, R4, 0x704 ;  /* 0x0000070404067836 */ /* 0x000fe20000000000 */
[----:B------:R-:W-:-:S04]  /*15790*/  MOV R7, 0x40000040 ;  /* 0x4000004000077802 */ /* 0x000fc80000000f00 */
[----:B------:R-:W-:Y:S01]  /*157a0*/  R2UR UR14, R6 ;  /* 0x00000000060e72ca */ /* 0x000fe200000e0000 */
[----:B------:R-:W-:Y:S01]  /*157b0*/  VIADD R6, R4, 0x586 ;  /* 0x0000058604067836 */ /* 0x000fe20000000000 */
[----:B------:R-:W-:Y:S01]  /*157c0*/  R2UR UR15, R7 ;  /* 0x00000000070f72ca */ /* 0x000fe200000e0000 */
[----:B------:R-:W-:Y:S01]  /*157d0*/  IMAD.MOV.U32 R7, RZ, RZ, 0x40000040 ;  /* 0x40000040ff077424 */ /* 0x000fe200078e00ff */
[----:B------:R-:W-:Y:S02]  /*157e0*/  WARPGROUP.DEPBAR.LE gsb0, 0x0 ;  /* 0x00008000000079c5 */ /* 0x000fe40000010000 */
        /* <DEDUP_REMOVED lines=10> */
[----:B------:R-:W-:Y:S01]  /*15890*/  IMAD.MOV.U32 R7, RZ, RZ, 0x40000040 ;  /* 0x40000040ff077424 */ /* 0x000fe200078e00ff */
        /* <DEDUP_REMOVED lines=9> */
[----:B------:R-:W-:Y:S01]  /*15930*/  R2UR UR50, R2 ;  /* 0x00000000023272ca */ /* 0x000fe200000e0000 */
[----:B------:R-:W-:Y:S01]  /*15940*/  VIADD R2, R4, 0x900 ;  /* 0x0000090004027836 */ /* 0x000fe20000000000 */
[----:B------:R-:W-:Y:S01]  /*15950*/  R2UR UR51, R3 ;  /* 0x00000000033372ca */ /* 0x000fe200000e0000 */
        /* <DEDUP_REMOVED lines=8> */
[----:B------:R-:W-:Y:S02]  /*159e0*/  IADD3 R6, R4, 0x800, RZ ;  /* 0x0000080004067810 */ /* 0x000fe40007ffe0ff */
[----:B------:R-:W-:Y:S01]  /*159f0*/  MOV R7, 0x40000040 ;  /* 0x4000004000077802 */ /* 0x000fe20000000f00 */
        /* <DEDUP_REMOVED lines=136> */
[C---:B------:R-:W-:Y:S02]  /*16280*/  IADD3 R6, R4.reuse, 0x806, RZ ;  /* 0x0000080604067810 */ /* 0x040fe40007ffe0ff */
[----:B------:R-:W-:Y:S02]  /*16290*/  MOV R7, 0x40000040 ;  /* 0x4000004000077802 */ /* 0x000fe40000000f00 */
[----:B------:R-:W-:Y:S01]  /*162a0*/  IADD3 R4, R4, 0x986, RZ ;  /* 0x0000098604047810 */ /* 0x000fe20007ffe0ff */
        /* <DEDUP_REMOVED lines=33> */
[----:B------:R-:W-:Y:S03]  /*164c0*/  HGMMA.64x16x16.F32 R56, gdesc[UR36], R56, gsb0 ;  /* 0x00200000243879f0 */ /* 0x000fe60008000838 */
        /* <DEDUP_REMOVED lines=13> */
[----:B0-----:R-:W-:Y:S05]  /*165a0*/  @!P0 BRA `(.L_x_635) ;  /* 0x0000000000048947 */ /* 0x001fea0003800000 */
[----:B------:R-:W-:Y:S01]  /*165b0*/  BPT.TRAP 0x1 ;  /* 0x000000040000795c */ /* 0x000fe20000300000 */
.L_x_635:
[----:B------:R-:W2:Y:S01]  /*165c0*/  LDL R65, [R1+0x90] ;  /* 0x0000900001417983 */ /* 0x000ea20000100800 */
[----:B------:R-:W-:Y:S01]  /*165d0*/  ULDC UR4, c[0x0][0x9d8] ;  /* 0x0002760000047ab9 */ /* 0x000fe20000000800 */
[----:B------:R-:W-:Y:S01]  /*165e0*/  ULDC UR5, c[0x0][0x988] ;  /* 0x0002620000057ab9 */ /* 0x000fe20000000800 */
        /* <DEDUP_REMOVED lines=23> */
[----:B------:R-:W-:Y:S01]  /*16760*/  FMUL.FTZ R21, R43, UR4 ;  /* 0x000000042b157c20 */ /* 0x000fe20008410000 */
[----:B------:R-:W-:Y:S01]  /*16770*/  FMUL.FTZ R43, R45, UR4 ;  /* 0x000000042d2b7c20 */ /* 0x000fe20008410000 */
[----:B------:R-:W-:Y:S01]  /*16780*/  FMUL.FTZ R11, R55, UR4 ;  /* 0x00000004370b7c20 */ /* 0x000fe20008410000 */
[----:B------:R-:W-:Y:S01]  /*16790*/  FMUL.FTZ R62, R32, UR4 ;  /* 0x00000004203e7c20 */ /* 0x000fe20008410000 */
[----:B------:R-:W-:Y:S01]  /*167a0*/  FMUL.FTZ R15, R42, UR4 ;  /* 0x000000042a0f7c20 */ /* 0x000fe20008410000 */
[----:B------:R-:W-:Y:S01]  /*167b0*/  FMUL.FTZ R68, R36, UR4 ;  /* 0x0000000424447c20 */ /* 0x000fe20008410000 */
[----:B------:R-:W-:Y:S01]  /*167c0*/  FMUL.FTZ R40, R46, UR4 ;  /* 0x000000042e287c20 */ /* 0x000fe20008410000 */
[----:B------:R-:W4:Y:S01]  /*167d0*/  MUFU.TANH R6, R6 ;  /* 0x0000000600067308 */ /* 0x000f220000002400 */
[----:B------:R-:W-:Y:S01]  /*167e0*/  FMUL.FTZ R70, R37, UR4 ;  /* 0x0000000425467c20 */ /* 0x000fe20008410000 */
[----:B------:R-:W-:Y:S01]  /*167f0*/  FMUL.FTZ R72, R24, UR4 ;  /* 0x0000000418487c20 */ /* 0x000fe20008410000 */
[----:B------:R-:W-:Y:S01]  /*16800*/  FMUL.FTZ R42, R47, UR4 ;  /* 0x000000042f2a7c20 */ /* 0x000fe20008410000 */
[----:B------:R-:W-:Y:S01]  /*16810*/  FMUL.FTZ R78, R28, UR4 ;  /* 0x000000041c4e7c20 */ /* 0x000fe20008410000 */
[----:B------:R-:W-:Y:S01]  /*16820*/  FMUL.FTZ R44, R34, UR4 ;  /* 0x00000004222c7c20 */ /* 0x000fe20008410000 */
[----:B------:R-:W-:Y:S01]  /*16830*/  FMUL.FTZ R46, R35, UR4 ;  /* 0x00000004232e7c20 */ /* 0x000fe20008410000 */
[----:B------:R-:W-:Y:S01]  /*16840*/  FMUL.FTZ R76, R29, UR4 ;  /* 0x000000041d4c7c20 */ /* 0x000fe20008410000 */
[----:B------:R-:W5:Y:S01]  /*16850*/  MUFU.TANH R8, R8 ;  /* 0x0000000800087308 */ /* 0x000f620000002400 */
[----:B------:R-:W-:Y:S01]  /*16860*/  FMUL.FTZ R38, R38, UR4 ;  /* 0x0000000426267c20 */ /* 0x000fe20008410000 */
[----:B------:R-:W-:Y:S01]  /*16870*/  FMUL.FTZ R39, R39, UR4 ;  /* 0x0000000427277c20 */ /* 0x000fe20008410000 */
[----:B------:R-:W-:Y:S01]  /*16880*/  FMUL.FTZ R26, R26, UR4 ;  /* 0x000000041a1a7c20 */ /* 0x000fe20008410000 */
[----:B------:R-:W-:Y:S01]  /*16890*/  P2R R64, PR, RZ, 0x1 ;  /* 0x00000001ff407803 */ /* 0x000fe20000000000 */
[----:B------:R-:W-:Y:S01]  /*168a0*/  FMUL.FTZ R27, R27, UR4 ;  /* 0x000000041b1b7c20 */ /* 0x000fe20008410000 */
[----:B------:R-:W-:Y:S01]  /*168b0*/  FMUL.FTZ R30, R30, UR4 ;  /* 0x000000041e1e7c20 */ /* 0x000fe20008410000 */
[----:B------:R-:W-:Y:S01]  /*168c0*/  FMUL.FTZ R31, R31, UR4 ;  /* 0x000000041f1f7c20 */ /* 0x000fe20008410000 */
[----:B------:R-:W5:Y:S01]  /*168d0*/  MUFU.TANH R2, R2 ;  /* 0x0000000200027308 */ /* 0x000f620000002400 */
[----:B------:R-:W5:Y:S01]  /*168e0*/  LDL R45, [R1+0x60] ;  /* 0x00006000012d7983 */ /* 0x000f620000100800 */
[----:B------:R-:W-:Y:S01]  /*168f0*/  VIADD R0, R0, 0x38840 ;  /* 0x0003884000007836 */ /* 0x000fe20000000000 */
[----:B------:R-:W-:Y:S01]  /*16900*/  ULDC UR39, c[0x0][0x9d8] ;  /* 0x0002760000277ab9 */ /* 0x000fe20000000800 */
[----:B------:R-:W-:-:S04]  /*16910*/  ULDC UR38, c[0x0][0x988] ;  /* 0x0002620000267ab9 */ /* 0x000fc80000000800 */
[----:B------:R-:W5:Y:S08]  /*16920*/  MUFU.TANH R14, R14 ;  /* 0x0000000e000e7308 */ /* 0x000f700000002400 */
        /* <DEDUP_REMOVED lines=22> */
[----:B------:R-:W5:Y:S01]  /*16a90*/  MUFU.TANH R44, R44 ;  /* 0x0000002c002c7308 */ /* 0x000f620000002400 */
[----:B--2---:R-:W-:-:S07]  /*16aa0*/  IADD3 R33, R133, 0x50, -R65 ;  /* 0x0000005085217810 */ /* 0x004fce0007ffe841 */
[----:B------:R-:W2:Y:S01]  /*16ab0*/  MUFU.TANH R74, R74 ;  /* 0x0000004a004a7308 */ /* 0x000ea20000002400 */
[----:B------:R-:W-:-:S07]  /*16ac0*/  IMAD R33, R112, -0x50, R33 ;  /* 0xffffffb070217824 */ /* 0x000fce00078e0221 */
[----:B------:R-:W2:Y:S01]  /*16ad0*/  MUFU.TANH R46, R46 ;  /* 0x0000002e002e7308 */ /* 0x000ea20000002400 */
[C---:B------:R-:W-:Y:S02]  /*16ae0*/  ISETP.GT.AND P2, PT, R33.reuse, RZ, PT ;  /* 0x000000ff2100720c */ /* 0x040fe40003f44270 */
[C---:B------:R-:W-:Y:S02]  /*16af0*/  ISETP.GT.AND P1, PT, R33.reuse, 0x1, PT ;  /* 0x000000012100780c */ /* 0x040fe40003f24270 */
[----:B------:R-:W-:Y:S02]  /*16b00*/  ISETP.GT.AND P6, PT, R33, 0x8, PT ;  /* 0x000000082100780c */ /* 0x000fe40003fc4270 */
[----:B0-----:R-:W-:Y:S02]  /*16b10*/  FSEL R25, R3, -INF , P2 ;  /* 0xff80000003197808 */ /* 0x001fe40001000000 */
[----:B-1----:R-:W-:Y:S02]  /*16b20*/  FSEL R52, R4, -INF , P1 ;  /* 0xff80000004347808 */ /* 0x002fe40000800000 */
[----:B------:R-:W-:-:S02]  /*16b30*/  ISETP.GT.AND P5, PT, R33, 0x9, PT ;  /* 0x000000092100780c */ /* 0x000fc40003fa4270 */
[----:B---3--:R-:W-:Y:S02]  /*16b40*/  FSEL R56, R5, -INF , P6 ;  /* 0xff80000005387808 */ /* 0x008fe40003000000 */
[----:B------:R-:W-:Y:S02]  /*16b50*/  FMNMX.FTZ R3, R25, R52, !PT ;  /* 0x0000003419037209 */ /* 0x000fe40007810000 */
[C---:B------:R-:W-:Y:S02]  /*16b60*/  ISETP.GT.AND P4, PT, R33.reuse, 0x10, PT ;  /* 0x000000102100780c */ /* 0x040fe40003f84270 */
[----:B----4-:R-:W-:Y:S02]  /*16b70*/  FSEL R54, R6, -INF , P5 ;  /* 0xff80000006367808 */ /* 0x010fe40002800000 */
[----:B------:R-:W-:Y:S02]  /*16b80*/  FMNMX.FTZ R3, R56, R3, !PT ;  /* 0x0000000338037209 */ /* 0x000fe40007810000 */
[----:B------:R-:W-:-:S02]  /*16b90*/  ISETP.GT.AND P3, PT, R33, 0x11, PT ;  /* 0x000000112100780c */ /* 0x000fc40003f64270 */
[----:B-----5:R-:W-:Y:S02]  /*16ba0*/  FSEL R4, R8, -INF , P4 ;  /* 0xff80000008047808 */ /* 0x020fe40002000000 */
[----:B------:R-:W-:Y:S02]  /*16bb0*/  FMNMX.FTZ R3, R54, R3, !PT ;  /* 0x0000000336037209 */ /* 0x000fe40007810000 */
[----:B------:R-:W-:Y:S02]  /*16bc0*/  FSEL R2, R2, -INF , P2 ;  /* 0xff80000002027808 */ /* 0x000fe40001000000 */
[----:B------:R-:W-:Y:S02]  /*16bd0*/  ISETP.GT.AND P2, PT, R33, 0x18, PT ;  /* 0x000000182100780c */ /* 0x000fe40003f44270 */
[----:B------:R-:W-:Y:S02]  /*16be0*/  FSEL R6, R14, -INF , P3 ;  /* 0xff8000000e067808 */ /* 0x000fe40001800000 */
[----:B------:R-:W-:-:S02]  /*16bf0*/  FMNMX.FTZ R3, R4, R3, !PT ;  /* 0x0000000304037209 */ /* 0x000fc40007810000 */
[----:B------:R-:W-:Y:S02]  /*16c00*/  FSEL R7, R7, -INF , P1 ;  /* 0xff80000007077808 */ /* 0x000fe40000800000 */
[----:B------:R-:W-:Y:S02]  /*16c10*/  ISETP.GT.AND P1, PT, R33, 0x19, PT ;  /* 0x000000192100780c */ /* 0x000fe40003f24270 */
[----:B------:R-:W-:Y:S02]  /*16c20*/  FSEL R8, R49, -INF , P2 ;  /* 0xff80000031087808 */ /* 0x000fe40001000000 */
[----:B------:R-:W-:Y:S02]  /*16c30*/  FMNMX.FTZ R3, R6, R3, !PT ;  /* 0x0000000306037209 */ /* 0x000fe40007810000 */
[----:B------:R-:W-:Y:S02]  /*16c40*/  FSEL R10, R10, -INF , P6 ;  /* 0xff8000000a0a7808 */ /* 0x000fe40003000000 */
[----:B------:R-:W-:-:S02]  /*16c50*/  ISETP.GT.AND P6, PT, R33, 0x20, PT ;  /* 0x000000202100780c */ /* 0x000fc40003fc4270 */
[----:B------:R-:W-:Y:S02]  /*16c60*/  FSEL R14, R48, -INF , P1 ;  /* 0xff800000300e7808 */ /* 0x000fe40000800000 */
        /* <DEDUP_REMOVED lines=24> */
[----:B------:R-:W-:Y:S01]  /*16df0*/  FMNMX.FTZ R3, R62, R3, !PT ;  /* 0x000000033e037209 */ /* 0x000fe20007810000 */
[----:B------:R-:W0:Y:S01]  /*16e00*/  MUFU.TANH R78, R78 ;  /* 0x0000004e004e7308 */ /* 0x000e220000002400 */
[----:B------:R-:W-:Y:S02]  /*16e10*/  FSEL R36, R21, -INF , P5 ;  /* 0xff80000015247808 */ /* 0x000fe40002800000 */
[----:B------:R-:W-:Y:S02]  /*16e20*/  ISETP.GT.AND P5, PT, R33, 0x39, PT ;  /* 0x000000392100780c */ /* 0x000fe40003fa4270 */
[----:B------:R-:W-:Y:S02]  /*16e30*/  FSEL R68, R68, -INF , P6 ;  /* 0xff80000044447808 */ /* 0x000fe40003000000 */
[----:B------:R-:W-:Y:S01]  /*16e40*/  FMNMX.FTZ R3, R66, R3, !PT ;  /* 0x0000000342037209 */ /* 0x000fe20007810000 */
[----:B------:R-:W1:Y:S01]  /*16e50*/  MUFU.TANH R76, R76 ;  /* 0x0000004c004c7308 */ /* 0x000e620000002400 */
[----:B------:R-:W-:-:S02]  /*16e60*/  FSEL R40, R40, -INF , P4 ;  /* 0xff80000028287808 */ /* 0x000fc40002000000 */
[C---:B------:R-:W-:Y:S02]  /*16e70*/  ISETP.GT.AND P4, PT, R33.reuse, 0x40, PT ;  /* 0x000000402100780c */ /* 0x040fe40003f84270 */
[----:B------:R-:W-:Y:S02]  /*16e80*/  FSEL R70, R70, -INF , P5 ;  /* 0xff80000046467808 */ /* 0x000fe40002800000 */
[----:B------:R-:W-:Y:S02]  /*16e90*/  FMNMX.FTZ R3, R68, R3, !PT ;  /* 0x0000000344037209 */ /* 0x000fe40007810000 */
[----:B------:R-:W-:Y:S02]  /*16ea0*/  FSEL R42, R42, -INF , P3 ;  /* 0xff8000002a2a7808 */ /* 0x000fe40001800000 */
[----:B------:R-:W-:Y:S02]  /*16eb0*/  ISETP.GT.AND P3, PT, R33, 0x41, PT ;  /* 0x000000412100780c */ /* 0x000fe40003f64270 */
[----:B------:R-:W-:-:S02]  /*16ec0*/  FSEL R72, R72, -INF , P4 ;  /* 0xff80000048487808 */ /* 0x000fc40002000000 */
[----:B------:R-:W-:Y:S02]  /*16ed0*/  FMNMX.FTZ R3, R70, R3, !PT ;  /* 0x0000000346037209 */ /* 0x000fe40007810000 */
[----:B------:R-:W-:Y:S02]  /*16ee0*/  FSEL R44, R44, -INF , P2 ;  /* 0xff8000002c2c7808 */ /* 0x000fe40001000000 */
[----:B------:R-:W-:Y:S02]  /*16ef0*/  ISETP.GT.AND P2, PT, R33, 0x48, PT ;  /* 0x000000482100780c */ /* 0x000fe40003f44270 */
[----:B--2---:R-:W-:Y:S02]  /*16f00*/  FSEL R74, R74, -INF , P3 ;  /* 0xff8000004a4a7808 */ /* 0x004fe40001800000 */
[----:B------:R-:W-:Y:S02]  /*16f10*/  FMNMX.FTZ R3, R72, R3, !PT ;  /* 0x0000000348037209 */ /* 0x000fe40007810000 */
[----:B------:R-:W-:-:S02]  /*16f20*/  FSEL R46, R46, -INF , P1 ;  /* 0xff8000002e2e7808 */ /* 0x000fc40000800000 */
[----:B------:R-:W-:Y:S02]  /*16f30*/  ISETP.GT.AND P1, PT, R33, 0x49, PT ;  /* 0x000000492100780c */ /* 0x000fe40003f24270 */
[----:B0-----:R-:W-:Y:S02]  /*16f40*/  FSEL R78, R78, -INF , P2 ;  /* 0xff8000004e4e7808 */ /* 0x001fe40001000000 */
[----:B------:R-:W-:Y:S02]  /*16f50*/  FMNMX.FTZ R3, R74, R3, !PT ;  /* 0x000000034a037209 */ /* 0x000fe40007810000 */
[----:B-1----:R-:W-:Y:S02]  /*16f60*/  FSEL R76, R76, -INF , P1 ;  /* 0xff8000004c4c7808 */ /* 0x002fe40000800000 */
[----:B------:R-:W-:-:S04]  /*16f70*/  FMNMX.FTZ R3, R78, R3, !PT ;  /* 0x000000034e037209 */ /* 0x000fc80007810000 */
[----:B------:R-:W-:-:S05]  /*16f80*/  FMNMX.FTZ R9, R76, R3, !PT ;  /* 0x000000034c097209 */ /* 0x000fca0007810000 */
[----:B------:R-:W0:Y:S02]  /*16f90*/  SHFL.BFLY PT, R80, R9, 0x2, 0x1f ;  /* 0x0c401f0009507f89 */ /* 0x000e2400000e0000 */
[----:B0-----:R-:W-:Y:S02]  /*16fa0*/  FMNMX.FTZ R80, R9, R80, !PT ;  /* 0x0000005009507209 */ /* 0x001fe40007810000 */
[----:B------:R-:W-:-:S04]  /*16fb0*/  FMNMX.FTZ R9, R2, R7, !PT ;  /* 0x0000000702097209 */ /* 0x000fc80007810000 */
[----:B------:R-:W-:Y:S01]  /*16fc0*/  FMNMX.FTZ R9, R10, R9, !PT ;  /* 0x000000090a097209 */ /* 0x000fe20007810000 */
[----:B------:R-:W0:Y:S03]  /*16fd0*/  SHFL.BFLY PT, R5, R80, 0x1, 0x1f ;  /* 0x0c201f0050057f89 */ /* 0x000e2600000e0000 */
[----:B------:R-:W-:-:S04]  /*16fe0*/  FMNMX.FTZ R9, R12, R9, !PT ;  /* 0x000000090c097209 */ /* 0x000fc80007810000 */
[----:B------:R-:W-:-:S04]  /*16ff0*/  FMNMX.FTZ R9, R20, R9, !PT ;  /* 0x0000000914097209 */ /* 0x000fc80007810000 */
[----:B------:R-:W-:-:S04]  /*17000*/  FMNMX.FTZ R9, R24, R9, !PT ;  /* 0x0000000918097209 */ /* 0x000fc80007810000 */
[----:B------:R-:W-:-:S04]  /*17010*/  FMNMX.FTZ R9, R28, R9, !PT ;  /* 0x000000091c097209 */ /* 0x000fc80007810000 */
[----:B------:R-:W-:Y:S01]  /*17020*/  FMNMX.FTZ R9, R32, R9, !PT ;  /* 0x0000000920097209 */ /* 0x000fe20007810000 */
[----:B------:R-:W1:Y:S03]  /*17030*/  MUFU.TANH R38, R38 ;  /* 0x0000002600267308 */ /* 0x000e660000002400 */
[----:B------:R-:W-:Y:S02]  /*17040*/  FMNMX.FTZ R9, R34, R9, !PT ;  /* 0x0000000922097209 */ /* 0x000fe40007810000 */
[----:B0-----:R-:W-:Y:S02]  /*17050*/  FMNMX.FTZ R5, R80, R5, !PT ;  /* 0x0000000550057209 */ /* 0x001fe40007810000 */
[----:B------:R-:W-:Y:S02]  /*17060*/  MOV R3, UR5 ;  /* 0x0000000500037c02 */ /* 0x000fe40008000f00 */
[----:B------:R-:W-:Y:S01]  /*17070*/  FMNMX.FTZ R11, R36, R9, !PT ;  /* 0x00000009240b7209 */ /* 0x000fe20007810000 */
[----:B------:R-:W0:Y:S01]  /*17080*/  MUFU.TANH R39, R39 ;  /* 0x0000002700277308 */ /* 0x000e220000002400 */
[C---:B------:R-:W-:Y:S01]  /*17090*/  FSETP.NEU.FTZ.AND P0, PT, R5.reuse, -INF , PT ;  /* 0xff8000000500780b */ /* 0x040fe20003f1d000 */
[----:B------:R-:W-:Y:S01]  /*170a0*/  FMUL.FTZ R13, R5, R3 ;  /* 0x00000003050d7220 */ /* 0x000fe20000410000 */
[----:B------:R-:W-:-:S04]  /*170b0*/  FMNMX.FTZ R11, R40, R11, !PT ;  /* 0x0000000b280b7209 */ /* 0x000fc80007810000 */
[----:B------:R-:W-:Y:S01]  /*170c0*/  FMNMX.FTZ R11, R42, R11, !PT ;  /* 0x0000000b2a0b7209 */ /* 0x000fe20007810000 */
[----:B------:R0:W2:Y:S01]  /*170d0*/  MUFU.TANH R15, R26 ;  /* 0x0000001a000f7308 */ /* 0x0000a20000002400 */
[----:B------:R-:W-:Y:S02]  /*170e0*/  FSEL R13, R13, RZ, P0 ;  /* 0x000000ff0d0d7208 */ /* 0x000fe40000000000 */
[----:B------:R-:W-:-:S05]  /*170f0*/  FMNMX.FTZ R11, R44, R11, !PT ;  /* 0x0000000b2c0b7209 */ /* 0x000fca0007810000 */
[----:B------:R-:W-:Y:S01]  /*17100*/  MUFU.TANH R27, R27 ;  /* 0x0000001b001b7308 */ /* 0x000fe20000002400 */
[----:B------:R-:W-:Y:S01]  /*17110*/  FFMA.FTZ R208, R25, R3, -R13 ;  /* 0x0000000319d07223 */ /* 0x000fe2000001080d */
[----:B-1----:R-:W-:Y:S02]  /*17120*/  FSEL R38, R38, -INF , P6 ;  /* 0xff80000026267808 */ /* 0x002fe40003000000 */
[----:B------:R-:W-:-:S04]  /*17130*/  FMNMX.FTZ R25, R46, R11, !PT ;  /* 0x0000000b2e197209 */ /* 0x000fc80007810000 */
[----:B------:R2:W1:Y:S01]  /*17140*/  MUFU.TANH R21, R30 ;  /* 0x0000001e00157308 */ /* 0x0004620000002400 */
[----:B0-----:R-:W-:Y:S02]  /*17150*/  FSEL R26, R39, -INF , P5 ;  /* 0xff800000271a7808 */ /* 0x001fe40002800000 */
[----:B------:R-:W-:Y:S01]  /*17160*/  FMNMX.FTZ R25, R38, R25, !PT ;  /* 0x0000001926197209 */ /* 0x000fe20007810000 */
[----:B------:R-:W-:-:S04]  /*17170*/  FFMA.FTZ R52, R52, R3, -R13 ;  /* 0x0000000334347223 */ /* 0x000fc8000001080d */
[----:B------:R-:W0:Y:S01]  /*17180*/  MUFU.TANH R31, R31 ;  /* 0x0000001f001f7308 */ /* 0x000e220000002400 */
[----:B--2---:R-:W-:Y:S02]  /*17190*/  FSEL R30, R15, -INF , P4 ;  /* 0xff8000000f1e7808 */ /* 0x004fe40002000000 */
[----:B------:R-:W-:Y:S01]  /*171a0*/  FMNMX.FTZ R25, R26, R25, !PT ;  /* 0x000000191a197209 */ /* 0x000fe20007810000 */
[----:B------:R-:W-:-:S03]  /*171b0*/  FFMA.FTZ R29, R54, R3, -R13 ;  /* 0x00000003361d7223 */ /* 0x000fc6000001080d */
[----:B------:R-:W-:Y:S01]  /*171c0*/  FMNMX.FTZ R25, R30, R25, !PT ;  /* 0x000000191e197209 */ /* 0x000fe20007810000 */
[----:B------:R2:W-:Y:S01]  /*171d0*/  MUFU.EX2 R9, R52 ;  /* 0x0000003400097308 */ /* 0x0005e20000000800 */
[----:B-1----:R-:W-:Y:S01]  /*171e0*/  FSEL R54, R21, -INF , P2 ;  /* 0xff80000015367808 */ /* 0x002fe20001000000 */
[----:B------:R-:W-:Y:S01]  /*171f0*/  FFMA.FTZ R15, R6, R3, -R13 ;  /* 0x00000003060f7223 */ /* 0x000fe2000001080d */
[----:B--2---:R-:W-:-:S04]  /*17200*/  FSEL R52, R27, -INF , P3 ;  /* 0xff8000001b347808 */ /* 0x004fc80001800000 */
[----:B------:R-:W-:Y:S02]  /*17210*/  FMNMX.FTZ R25, R52, R25, !PT ;  /* 0x0000001934197209 */ /* 0x000fe40007810000 */
[----:B0-----:R-:W-:Y:S02]  /*17220*/  FSEL R6, R31, -INF , P1 ;  /* 0xff8000001f067808 */ /* 0x001fe40000800000 */
[----:B------:R-:W-:Y:S01]  /*17230*/  FMNMX.FTZ R25, R54, R25, !PT ;  /* 0x0000001936197209 */ /* 0x000fe20007810000 */
[----:B------:R-:W-:-:S03]  /*17240*/  FFMA.FTZ R204, R4, R3, -R13 ;  /* 0x0000000304cc7223 */ /* 0x000fc6000001080d */
[----:B------:R-:W-:Y:S01]  /*17250*/  FMNMX.FTZ R4, R6, R25, !PT ;  /* 0x0000001906047209 */ /* 0x000fe20007810000 */
[----:B------:R0:W-:Y:S04]  /*17260*/  MUFU.EX2 R11, R29 ;  /* 0x0000001d000b7308 */ /* 0x0001e80000000800 */
[----:B0-----:R-:W0:Y:S01]  /*17270*/  SHFL.BFLY PT, R29, R4, 0x2, 0x1f ;  /* 0x0c401f00041d7f89 */ /* 0x001e2200000e0000 */
[----:B------:R-:W-:Y:S01]  /*17280*/  FFMA.FTZ R206, R8, R3, -R13 ;  /* 0x0000000308ce7223 */ /* 0x000fe2000001080d */
[----:B0-----:R-:W-:-:S05]  /*17290*/  FMNMX.FTZ R8, R4, R29, !PT ;  /* 0x0000001d04087209 */ /* 0x001fca0007810000 */
[----:B------:R-:W0:Y:S02]  /*172a0*/  SHFL.BFLY PT, R33, R8, 0x1, 0x1f ;  /* 0x0c201f0008217f89 */ /* 0x000e2400000e0000 */
[----:B0-----:R-:W-:-:S04]  /*172b0*/  FMNMX.FTZ R4, R8, R33, !PT ;  /* 0x0000002108047209 */ /* 0x001fc80007810000 */
[C---:B------:R-:W-:Y:S01]  /*172c0*/  FSETP.NEU.FTZ.AND P1, PT, R4.reuse, -INF , PT ;  /* 0xff8000000400780b */ /* 0x040fe20003f3d000 */
[----:B------:R-:W-:-:S05]  /*172d0*/  FMUL.FTZ R35, R4, R3 ;  /* 0x0000000304237220 */ /* 0x000fca0000410000 */
[----:B------:R-:W-:-:S05]  /*172e0*/  FSEL R35, R35, RZ, P1 ;  /* 0x000000ff23237208 */ /* 0x000fca0000800000 */
[-C--:B------:R-:W-:Y:S02]  /*172f0*/  FFMA.FTZ R201, R34, R3.reuse, -R35 ;  /* 0x0000000322c97223 */ /* 0x080fe40000010823 */
[----:B------:R-:W2:Y:S01]  /*17300*/  LDL R34, [R1+0x64] ;  /* 0x0000640001227983 */ /* 0x000ea20000100800 */
[-C--:B------:R-:W-:Y:S01]  /*17310*/  FFMA.FTZ R210, R56, R3.reuse, -R13 ;  /* 0x0000000338d27223 */ /* 0x080fe2000001080d */
[----:B------:R-:W0:Y:S01]  /*17320*/  MUFU.EX2 R208, R208 ;  /* 0x000000d000d07308 */ /* 0x000e220000000800 */
[-CC-:B------:R-:W-:Y:S01]  /*17330*/  FFMA.FTZ R209, R2, R3.reuse, -R35.reuse ;  /* 0x0000000302d17223 */ /* 0x180fe20000010823 */
[-CC-:B------:R-:W-:Y:S01]  /*17340*/  FFMA.FTZ R2, R7, R3.reuse, -R35.reuse ;  /* 0x0000000307027223 */ /* 0x180fe20000010823 */
[----:B------:R-:W-:-:S05]  /*17350*/  FFMA.FTZ R211, R10, R3, -R35 ;  /* 0x000000030ad37223 */ /* 0x000fca0000010823 */
[----:B------:R-:W1:Y:S01]  /*17360*/  MUFU.EX2 R210, R210 ;  /* 0x000000d200d27308 */ /* 0x000e620000000800 */
[-CC-:B------:R-:W-:Y:S01]  /*17370*/  FFMA.FTZ R8, R12, R3.reuse, -R35.reuse ;  /* 0x000000030c087223 */ /* 0x180fe20000010823 */
[----:B------:R-:W-:-:S06]  /*17380*/  FFMA.FTZ R205, R20, R3, -R35 ;  /* 0x0000000314cd7223 */ /* 0x000fcc0000010823 */
[----:B------:R-:W-:Y:S08]  /*17390*/  MUFU.EX2 R209, R209 ;  /* 0x000000d100d17308 */ /* 0x000ff00000000800 */
[----:B------:R-:W3:Y:S01]  /*173a0*/  MUFU.EX2 R2, R2 ;  /* 0x0000000200027308 */ /* 0x000ee20000000800 */
[----:B0-----:R-:W-:-:S07]  /*173b0*/  FADD.FTZ R7, R208, R9 ;  /* 0x00000009d0077221 */ /* 0x001fce0000010000 */
[----:B------:R-:W0:Y:S01]  /*173c0*/  MUFU.EX2 R204, R204 ;  /* 0x000000cc00cc7308 */ /* 0x000e220000000800 */
[----:B------:R-:W-:-:S07]  /*173d0*/  FFMA.FTZ R10, R24, R3, -R35 ;  /* 0x00000003180a7223 */ /* 0x000fce0000010823 */
[----:B------:R-:W4:Y:S01]  /*173e0*/  MUFU.EX2 R211, R211 ;  /* 0x000000d300d37308 */ /* 0x000f220000000800 */
[----:B-1----:R-:W-:Y:S01]  /*173f0*/  FADD.FTZ R24, R210, R7 ;  /* 0x00000007d2187221 */ /* 0x002fe20000010000 */
[----:B------:R-:W-:-:S06]  /*17400*/  FFMA.FTZ R207, R28, R3, -R35 ;  /* 0x000000031ccf7223 */ /* 0x000fcc0000010823 */
[----:B------:R-:W1:Y:S01]  /*17410*/  MUFU.EX2 R8, R8 ;  /* 0x0000000800087308 */ /* 0x000e620000000800 */
[----:B------:R-:W-:Y:S01]  /*17420*/  FADD.FTZ R7, R11, R24 ;  /* 0x000000180b077221 */ /* 0x000fe20000010000 */
[----:B---3--:R-:W-:-:S06]  /*17430*/  FADD.FTZ R28, R209, R2 ;  /* 0x00000002d11c7221 */ /* 0x008fcc0000010000 */
[----:B------:R-:W3:Y:S01]  /*17440*/  MUFU.EX2 R205, R205 ;  /* 0x000000cd00cd7308 */ /* 0x000ee20000000800 */
[-C--:B------:R-:W-:Y:S01]  /*17450*/  FFMA.FTZ R12, R32, R3.reuse, -R35 ;  /* 0x00000003200c7223 */ /* 0x080fe20000010823 */
[----:B------:R-:W-:Y:S01]  /*17460*/  FFMA.FTZ R21, R14, R3, -R13 ;  /* 0x000000030e157223 */ /* 0x000fe2000001080d */
[----:B0-----:R-:W-:-:S05]  /*17470*/  FADD.FTZ R24, R204, R7 ;  /* 0x00000007cc187221 */ /* 0x001fca0000010000 */
[----:B------:R-:W0:Y:S01]  /*17480*/  MUFU.EX2 R10, R10 ;  /* 0x0000000a000a7308 */ /* 0x000e220000000800 */
[----:B----4-:R-:W-:Y:S01]  /*17490*/  FADD.FTZ R7, R211, R28 ;  /* 0x0000001cd3077221 */ /* 0x010fe20000010000 */
[----:B------:R-:W-:-:S06]  /*174a0*/  FFMA.FTZ R200, R50, R3, -R13 ;  /* 0x0000000332c87223 */ /* 0x000fcc000001080d */
[----:B------:R-:W4:Y:S01]  /*174b0*/  MUFU.EX2 R15, R15 ;  /* 0x0000000f000f7308 */ /* 0x000f220000000800 */
[----:B-1----:R-:W-:Y:S01]  /*174c0*/  FADD.FTZ R28, R8, R7 ;  /* 0x00000007081c7221 */ /* 0x002fe20000010000 */
[----:B------:R-:W-:-:S06]  /*174d0*/  FFMA.FTZ R14, R36, R3, -R35 ;  /* 0x00000003240e7223 */ /* 0x000fcc0000010823 */
[----:B------:R-:W1:Y:S01]  /*174e0*/  MUFU.EX2 R207, R207 ;  /* 0x000000cf00cf7308 */ /* 0x000e620000000800 */
[----:B------:R-:W-:-:S07]  /*174f0*/  FFMA.FTZ R25, R48, R3, -R13 ;  /* 0x0000000330197223 */ /* 0x000fce000001080d */
[----:B------:R-:W5:Y:S01]  /*17500*/  MUFU.EX2 R206, R206 ;  /* 0x000000ce00ce7308 */ /* 0x000f620000000800 */
[----:B---3--:R-:W-:Y:S01]  /*17510*/  FADD.FTZ R7, R205, R28 ;  /* 0x0000001ccd077221 */ /* 0x008fe20000010000 */
[----:B------:R-:W-:-:S06]  /*17520*/  FFMA.FTZ R203, R40, R3, -R35 ;  /* 0x0000000328cb7223 */ /* 0x000fcc0000010823 */
[----:B------:R-:W3:Y:S01]  /*17530*/  MUFU.EX2 R12, R12 ;  /* 0x0000000c000c7308 */ /* 0x000ee20000000800 */
[----:B------:R-:W-:-:S07]  /*17540*/  FFMA.FTZ R202, R58, R3, -R13 ;  /* 0x000000033aca7223 */ /* 0x000fce000001080d */
[----:B------:R-:W3:Y:S01]  /*17550*/  MUFU.EX2 R21, R21 ;  /* 0x0000001500157308 */ /* 0x000ee20000000800 */
[----:B0-----:R-:W-:Y:S01]  /*17560*/  FADD.FTZ R28, R10, R7 ;  /* 0x000000070a1c7221 */ /* 0x001fe20000010000 */
[----:B------:R-:W-:-:S06]  /*17570*/  FFMA.FTZ R20, R42, R3, -R35 ;  /* 0x000000032a147223 */ /* 0x000fcc0000010823 */
[----:B------:R-:W0:Y:S01]  /*17580*/  MUFU.EX2 R201, R201 ;  /* 0x000000c900c97308 */ /* 0x000e220000000800 */
[----:B----4-:R-:W-:Y:S01]  /*17590*/  FADD.FTZ R37, R15, R24 ;  /* 0x000000180f257221 */ /* 0x010fe20000010000 */
[----:B------:R-:W-:-:S06]  /*175a0*/  FFMA.FTZ R27, R60, R3, -R13 ;  /* 0x000000033c1b7223 */ /* 0x000fcc000001080d */
[----:B------:R-:W4:Y:S01]  /*175b0*/  MUFU.EX2 R200, R200 ;  /* 0x000000c800c87308 */ /* 0x000f220000000800 */
[----:B-1----:R-:W-:Y:S01]  /*175c0*/  FADD.FTZ R7, R207, R28 ;  /* 0x0000001ccf077221 */ /* 0x002fe20000010000 */
[----:B------:R-:W-:-:S06]  /*175d0*/  FFMA.FTZ R197, R44, R3, -R35 ;  /* 0x000000032cc57223 */ /* 0x000fcc0000010823 */
[----:B------:R-:W1:Y:S01]  /*175e0*/  MUFU.EX2 R14, R14 ;  /* 0x0000000e000e7308 */ /* 0x000e620000000800 */
[----:B-----5:R-:W-:Y:S01]  /*175f0*/  FADD.FTZ R32, R206, R37 ;  /* 0x00000025ce207221 */ /* 0x020fe20000010000 */
[----:B------:R-:W-:-:S06]  /*17600*/  FFMA.FTZ R196, R62, R3, -R13 ;  /* 0x000000033ec47223 */ /* 0x000fcc000001080d */
[----:B------:R-:W5:Y:S01]  /*17610*/  MUFU.EX2 R25, R25 ;  /* 0x0000001900197308 */ /* 0x000f620000000800 */
[----:B---3--:R-:W-:Y:S01]  /*17620*/  FADD.FTZ R28, R12, R7 ;  /* 0x000000070c1c7221 */ /* 0x008fe20000010000 */
[----:B------:R-:W-:-:S06]  /*17630*/  FFMA.FTZ R24, R46, R3, -R35 ;  /* 0x000000032e187223 */ /* 0x000fcc0000010823 */
[----:B------:R-:W3:Y:S01]  /*17640*/  MUFU.EX2 R203, R203 ;  /* 0x000000cb00cb7308 */ /* 0x000ee20000000800 */
[----:B------:R-:W-:Y:S01]  /*17650*/  FADD.FTZ R37, R21, R32 ;  /* 0x0000002015257221 */ /* 0x000fe20000010000 */
[----:B------:R-:W-:-:S06]  /*17660*/  FFMA.FTZ R29, R66, R3, -R13 ;  /* 0x00000003421d7223 */ /* 0x000fcc000001080d */
[----:B------:R-:W3:Y:S01]  /*17670*/  MUFU.EX2 R202, R202 ;  /* 0x000000ca00ca7308 */ /* 0x000ee20000000800 */
[----:B0-----:R-:W-:Y:S01]  /*17680*/  FADD.FTZ R7, R201, R28 ;  /* 0x0000001cc9077221 */ /* 0x001fe20000010000 */
[----:B------:R-:W-:-:S06]  /*17690*/  FFMA.FTZ R199, R38, R3, -R35 ;  /* 0x0000000326c77223 */ /* 0x000fcc0000010823 */
[----:B------:R-:W-:Y:S01]  /*176a0*/  MUFU.EX2 R20, R20 ;  /* 0x0000001400147308 */ /* 0x000fe20000000800 */
[----:B----4-:R-:W-:Y:S01]  /*176b0*/  FADD.FTZ R32, R200, R37 ;  /* 0x00000025c8207221 */ /* 0x010fe20000010000 */
[----:B------:R-:W-:-:S06]  /*176c0*/  FFMA.FTZ R198, R68, R3, -R13 ;  /* 0x0000000344c67223 */ /* 0x000fcc000001080d */
[----:B------:R-:W0:Y:S01]  /*176d0*/  MUFU.EX2 R27, R27 ;  /* 0x0000001b001b7308 */ /* 0x000e220000000800 */
[----:B-1----:R-:W-:Y:S01]  /*176e0*/  FADD.FTZ R28, R14, R7 ;  /* 0x000000070e1c7221 */ /* 0x002fe20000010000 */
[----:B------:R-:W-:-:S06]  /*176f0*/  PRMT R0, R45, 0x654, R0 ;  /* 0x000006542d007816 */ /* 0x000fcc0000000000 */
[----:B------:R-:W-:Y:S01]  /*17700*/  MUFU.EX2 R197, R197 ;  /* 0x000000c500c57308 */ /* 0x000fe20000000800 */
[----:B-----5:R-:W-:Y:S01]  /*17710*/  FADD.FTZ R37, R25, R32 ;  /* 0x0000002019257221 */ /* 0x020fe20000010000 */
[----:B------:R-:W-:-:S06]  /*17720*/  FFMA.FTZ R31, R70, R3, -R13 ;  /* 0x00000003461f7223 */ /* 0x000fcc000001080d */
[----:B------:R-:W1:Y:S01]  /*17730*/  MUFU.EX2 R196, R196 ;  /* 0x000000c400c47308 */ /* 0x000e620000000800 */
[-CC-:B------:R-:W-:Y:S01]  /*17740*/  FFMA.FTZ R26, R26, R3.reuse, -R35.reuse ;  /* 0x000000031a1a7223 */ /* 0x180fe20000010823 */
[----:B---3--:R-:W-:Y:S01]  /*17750*/  FADD.FTZ R7, R203, R28 ;  /* 0x0000001ccb077221 */ /* 0x008fe20000010000 */
[-C--:B------:R-:W-:Y:S01]  /*17760*/  FFMA.FTZ R193, R30, R3.reuse, -R35 ;  /* 0x000000031ec17223 */ /* 0x080fe20000010823 */
[----:B------:R3:W-:Y:S04]  /*17770*/  SYNCS.ARRIVE.TRANS64.RED.A1T0 RZ, [R0+URZ], RZ ;  /* 0x000000ff00ff79a7 */ /* 0x0007e8000810043f */
[----:B------:R-:W4:Y:S01]  /*17780*/  MUFU.EX2 R24, R24 ;  /* 0x0000001800187308 */ /* 0x000f220000000800 */
[----:B------:R-:W-:Y:S01]  /*17790*/  FADD.FTZ R32, R202, R37 ;  /* 0x00000025ca207221 */ /* 0x000fe20000010000 */
[----:B------:R-:W-:-:S06]  /*177a0*/  FFMA.FTZ R192, R72, R3, -R13 ;  /* 0x0000000348c07223 */ /* 0x000fcc000001080d */
[----:B------:R-:W5:Y:S01]  /*177b0*/  MUFU.EX2 R29, R29 ;  /* 0x0000001d001d7308 */ /* 0x000f620000000800 */
[----:B------:R-:W-:-:S07]  /*177c0*/  FFMA.FTZ R52, R52, R3, -R35 ;  /* 0x0000000334347223 */ /* 0x000fce0000010823 */
[----:B------:R-:W5:Y:S01]  /*177d0*/  MUFU.EX2 R199, R199 ;  /* 0x000000c700c77308 */ /* 0x000f620000000800 */
[----:B0-----:R-:W-:-:S07]  /*177e0*/  FADD.FTZ R37, R27, R32 ;  /* 0x000000201b257221 */ /* 0x001fce0000010000 */
[----:B------:R-:W0:Y:S01]  /*177f0*/  MUFU.EX2 R198, R198 ;  /* 0x000000c600c67308 */ /* 0x000e220000000800 */
[-C--:B------:R-:W-:Y:S01]  /*17800*/  FFMA.FTZ R74, R74, R3.reuse, -R13 ;  /* 0x000000034a4a7223 */ /* 0x080fe2000001080d */
[----:B------:R-:W-:-:S06]  /*17810*/  FFMA.FTZ R54, R54, R3, -R35 ;  /* 0x0000000336367223 */ /* 0x000fcc0000010823 */
[----:B---3--:R3:W0:Y:S01]  /*17820*/  MUFU.EX2 R0, R26 ;  /* 0x0000001a00007308 */ /* 0x0086220000000800 */
[----:B-1----:R-:W-:Y:S01]  /*17830*/  FADD.FTZ R30, R196, R37 ;  /* 0x00000025c41e7221 */ /* 0x002fe20000010000 */
[----:B------:R-:W-:-:S06]  /*17840*/  FFMA.FTZ R194, R78, R3, -R13 ;  /* 0x000000034ec27223 */ /* 0x000fcc000001080d */
[----:B------:R-:W1:Y:S01]  /*17850*/  MUFU.EX2 R31, R31 ;  /* 0x0000001f001f7308 */ /* 0x000e620000000800 */
[----:B---3--:R-:W-:-:S04]  /*17860*/  FADD.FTZ R26, R20, R7 ;  /* 0x00000007141a7221 */ /* 0x008fc80000010000 */
[----:B------:R-:W-:-:S03]  /*17870*/  FADD.FTZ R7, R197, R26 ;  /* 0x0000001ac5077221 */ /* 0x000fc60000010000 */
[----:B------:R-:W3:Y:S01]  /*17880*/  MUFU.EX2 R193, R193 ;  /* 0x000000c100c17308 */ /* 0x000ee20000000800 */
[----:B----4-:R-:W-:Y:S01]  /*17890*/  FADD.FTZ R26, R24, R7 ;  /* 0x00000007181a7221 */ /* 0x010fe20000010000 */
[----:B------:R-:W-:Y:S01]  /*178a0*/  FFMA.FTZ R6, R6, R3, -R35 ;  /* 0x0000000306067223 */ /* 0x000fe20000010823 */
[----:B-----5:R-:W-:-:S05]  /*178b0*/  FADD.FTZ R35, R29, R30 ;  /* 0x0000001e1d237221 */ /* 0x020fca0000010000 */
[----:B------:R-:W4:Y:S01]  /*178c0*/  MUFU.EX2 R192, R192 ;  /* 0x000000c000c07308 */ /* 0x000f220000000800 */
[----:B------:R-:W-:Y:S01]  /*178d0*/  FFMA.FTZ R13, R76, R3, -R13 ;  /* 0x000000034c0d7223 */ /* 0x000fe2000001080d */
[----:B------:R-:W-:-:S06]  /*178e0*/  FADD.FTZ R7, R199, R26 ;  /* 0x0000001ac7077221 */ /* 0x000fcc0000010000 */
[----:B------:R-:W5:Y:S01]  /*178f0*/  MUFU.EX2 R52, R52 ;  /* 0x0000003400347308 */ /* 0x000f620000000800 */
[----:B------:R-:W-:Y:S01]  /*17900*/  F2FP.F16.F32.PACK_AB R204, R15, R204 ;  /* 0x000000cc0fcc723e */ /* 0x000fe200000000ff */
[----:B0-----:R-:W-:Y:S01]  /*17910*/  FADD.FTZ R28, R198, R35 ;  /* 0x00000023c61c7221 */ /* 0x001fe20000010000 */
[----:B------:R-:W-:-:S05]  /*17920*/  VIADD R15, R112, 0xfffffffe ;  /* 0xfffffffe700f7836 */ /* 0x000fca0000000000 */
[----:B------:R-:W0:Y:S01]  /*17930*/  MUFU.EX2 R33, R74 ;  /* 0x0000004a00217308 */ /* 0x000e220000000800 */
[----:B------:R-:W-:Y:S01]  /*17940*/  FADD.FTZ R26, R0, R7 ;  /* 0x00000007001a7221 */ /* 0x000fe20000010000 */
[----:B------:R-:W-:-:S06]  /*17950*/  F2FP.F16.F32.PACK_AB R208, R9, R208 ;  /* 0x000000d009d0723e */ /* 0x000fcc00000000ff */
[----:B------:R-:W0:Y:S01]  /*17960*/  MUFU.EX2 R54, R54 ;  /* 0x0000003600367308 */ /* 0x000e220000000800 */
[----:B-1----:R-:W-:-:S07]  /*17970*/  FADD.FTZ R9, R31, R28 ;  /* 0x0000001c1f097221 */ /* 0x002fce0000010000 */
[----:B------:R-:W1:Y:S01]  /*17980*/  MUFU.EX2 R194, R194 ;  /* 0x000000c200c27308 */ /* 0x000e620000000800 */
[----:B---3--:R-:W-:-:S07]  /*17990*/  FADD.FTZ R7, R193, R26 ;  /* 0x0000001ac1077221 */ /* 0x008fce0000010000 */
[----:B------:R-:W3:Y:S01]  /*179a0*/  MUFU.EX2 R195, R6 ;  /* 0x0000000600c37308 */ /* 0x000ee20000000800 */
[----:B----4-:R-:W-:-:S07]  /*179b0*/  FADD.FTZ R28, R192, R9 ;  /* 0x00000009c01c7221 */ /* 0x010fce0000010000 */
[----:B------:R-:W4:Y:S01]  /*179c0*/  MUFU.EX2 R13, R13 ;  /* 0x0000000d000d7308 */ /* 0x000f220000000800 */
[----:B--2---:R-:W-:Y:S01]  /*179d0*/  ISETP.GE.AND P1, PT, R15, R34, PT ;  /* 0x000000220f00720c */ /* 0x004fe20003f26270 */
[----:B-----5:R-:W-:Y:S01]  /*179e0*/  FADD.FTZ R7, R52, R7 ;  /* 0x0000000734077221 */ /* 0x020fe20000010000 */
[----:B0-----:R-:W-:Y:S01]  /*179f0*/  FADD.FTZ R9, R33, R28 ;  /* 0x0000001c21097221 */ /* 0x001fe20000010000 */
[----:B------:R-:W-:Y:S02]  /*17a00*/  F2FP.F16.F32.PACK_AB R209, R2, R209 ;  /* 0x000000d102d1723e */ /* 0x000fe400000000ff */
[----:B------:R-:W-:Y:S01]  /*17a10*/  FADD.FTZ R2, R54, R7 ;  /* 0x0000000736027221 */ /* 0x000fe20000010000 */
[----:B-1----:R-:W-:Y:S01]  /*17a20*/  FADD.FTZ R228, R194, R9 ;  /* 0x00000009c2e47221 */ /* 0x002fe20000010000 */
[----:B------:R-:W-:Y:S01]  /*17a30*/  BSSY B0, `(.L_x_636) ;  /* 0x00005b9000007945 */ /* 0x000fe20003800000 */
[----:B------:R-:W-:Y:S01]  /*17a40*/  ISETP.NE.AND P0, PT, R64, RZ, PT ;  /* 0x000000ff4000720c */ /* 0x000fe20003f05270 */
[----:B---3--:R-:W-:Y:S01]  /*17a50*/  FADD.FTZ R227, R195, R2 ;  /* 0x00000002c3e37221 */ /* 0x008fe20000010000 */
[----:B------:R-:W-:Y:S01]  /*17a60*/  F2FP.F16.F32.PACK_AB R200, R25, R200 ;  /* 0x000000c819c8723e */ /* 0x000fe200000000ff */
[--C-:B------:R-:W-:Y:S01]  /*17a70*/  IMAD.MOV.U32 R150, RZ, RZ, R151.reuse ;  /* 0x000000ffff967224 */ /* 0x100fe200078e0097 */
[----:B------:R-:W-:Y:S01]  /*17a80*/  F2FP.F16.F32.PACK_AB R202, R27, R202 ;  /* 0x000000ca1bca723e */ /* 0x000fe200000000ff */
[--C-:B------:R-:W-:Y:S01]  /*17a90*/  IMAD.MOV.U32 R148, RZ, RZ, R151.reuse ;  /* 0x000000ffff947224 */ /* 0x100fe200078e0097 */
[----:B------:R-:W-:Y:S01]  /*17aa0*/  F2FP.F16.F32.PACK_AB R196, R29, R196 ;  /* 0x000000c41dc4723e */ /* 0x000fe200000000ff */
[----:B----4-:R-:W-:Y:S01]  /*17ab0*/  FADD.FTZ R228, R13, R228 ;  /* 0x000000e40de47221 */ /* 0x010fe20000010000 */
[----:B------:R-:W-:Y:S01]  /*17ac0*/  F2FP.F16.F32.PACK_AB R198, R31, R198 ;  /* 0x000000c61fc6723e */ /* 0x000fe200000000ff */
[--C-:B------:R-:W-:Y:S01]  /*17ad0*/  IMAD.MOV.U32 R147, RZ, RZ, R151.reuse ;  /* 0x000000ffff937224 */ /* 0x100fe200078e0097 */
[----:B------:R-:W-:Y:S01]  /*17ae0*/  F2FP.F16.F32.PACK_AB R192, R33, R192 ;  /* 0x000000c021c0723e */ /* 0x000fe200000000ff */
[--C-:B------:R-:W-:Y:S01]  /*17af0*/  IMAD.MOV.U32 R145, RZ, RZ, R151.reuse ;  /* 0x000000ffff917224 */ /* 0x100fe200078e0097 */
[----:B------:R-:W-:Y:S01]  /*17b00*/  F2FP.F16.F32.PACK_AB R197, R24, R197 ;  /* 0x000000c518c5723e */ /* 0x000fe200000000ff */
[--C-:B------:R-:W-:Y:S01]  /*17b10*/  IMAD.MOV.U32 R144, RZ, RZ, R151.reuse ;  /* 0x000000ffff907224 */ /* 0x100fe200078e0097 */
[----:B------:R-:W-:Y:S01]  /*17b20*/  F2FP.F16.F32.PACK_AB R199, R0, R199 ;  /* 0x000000c700c7723e */ /* 0x000fe200000000ff */
[----:B------:R-:W-:Y:S01]  /*17b30*/  IMAD.MOV.U32 R0, RZ, RZ, 0x3f800000 ;  /* 0x3f800000ff007424 */ /* 0x000fe200078e00ff */
[----:B------:R-:W-:Y:S01]  /*17b40*/  F2FP.F16.F32.PACK_AB R193, R52, R193 ;  /* 0x000000c134c1723e */ /* 0x000fe200000000ff */
[--C-:B------:R-:W-:Y:S01]  /*17b50*/  IMAD.MOV.U32 R142, RZ, RZ, R151.reuse ;  /* 0x000000ffff8e7224 */ /* 0x100fe200078e0097 */
        /* <DEDUP_REMOVED lines=18> */
[----:B------:R-:W-:Y:S01]  /*17c80*/  MOV R2, 0x3f800000 ;  /* 0x3f80000000027802 */ /* 0x000fe20000000f00 */
[--C-:B------:R-:W-:Y:S01]  /*17c90*/  IMAD.MOV.U32 R127, RZ, RZ, R151.reuse ;  /* 0x000000ffff7f7224 */ /* 0x100fe200078e0097 */
[-C--:B------:R-:W-:Y:S01]  /*17ca0*/  MOV R149, R151.reuse ;  /* 0x0000009700957202 */ /* 0x080fe20000000f00 */
        /* <DEDUP_REMOVED lines=81> */
[----:B------:R-:W-:Y:S01]  /*181c0*/  MOV R26, R151 ;  /* 0x00000097001a7202 */ /* 0x000fe20000000f00 */
[----:B------:R-:W-:-:S02]  /*181d0*/  IMAD.MOV.U32 R64, RZ, RZ, R151 ;  /* 0x000000ffff407224 */ /* 0x000fc400078e0097 */
[--C-:B------:R-:W-:Y:S02]  /*181e0*/  IMAD.MOV.U32 R63, RZ, RZ, R151.reuse ;  /* 0x000000ffff3f7224 */ /* 0x100fe400078e0097 */
[--C-:B------:R-:W-:Y:S02]  /*181f0*/  IMAD.MOV.U32 R61, RZ, RZ, R151.reuse ;  /* 0x000000ffff3d7224 */ /* 0x100fe400078e0097 */
[--C-:B------:R-:W-:Y:S02]  /*18200*/  IMAD.MOV.U32 R60, RZ, RZ, R151.reuse ;  /* 0x000000ffff3c7224 */ /* 0x100fe400078e0097 */
[--C-:B------:R-:W-:Y:S02]  /*18210*/  IMAD.MOV.U32 R58, RZ, RZ, R151.reuse ;  /* 0x000000ffff3a7224 */ /* 0x100fe400078e0097 */
[--C-:B------:R-:W-:Y:S02]  /*18220*/  IMAD.MOV.U32 R57, RZ, RZ, R151.reuse ;  /* 0x000000ffff397224 */ /* 0x100fe400078e0097 */
        /* <DEDUP_REMOVED lines=21> */
[----:B------:R-:W-:Y:S01]  /*18380*/  IMAD.MOV.U32 R24, RZ, RZ, R151 ;  /* 0x000000ffff187224 */ /* 0x000fe200078e0097 */
[----:B------:R-:W-:Y:S06]  /*18390*/  @!P1 BRA `(.L_x_637) ;  /* 0x0000005000889947 */ /* 0x000fec0003800000 */
[----:B------:R-:W-:Y:S01]  /*183a0*/  MOV R14, R4 ;  /* 0x00000004000e7202 */ /* 0x000fe20000000f00 */
[----:B------:R-:W-:Y:S01]  /*183b0*/  IMAD.MOV.U32 R13, RZ, RZ, R5 ;  /* 0x000000ffff0d7224 */ /* 0x000fe200078e0005 */
[----:B------:R-:W-:Y:S01]  /*183c0*/  MOV R8, R226 ;  /* 0x000000e200087202 */ /* 0x000fe20000000f00 */
[----:B------:R-:W-:Y:S01]  /*183d0*/  IMAD.MOV.U32 R12, RZ, RZ, R229 ;  /* 0x000000ffff0c7224 */ /* 0x000fe200078e00e5 */
[----:B------:R-:W-:Y:S01]  /*183e0*/  CS2R R150, SRZ ;  /* 0x0000000000967805 */ /* 0x000fe2000001ff00 */
[----:B------:R-:W-:Y:S01]  /*183f0*/  IMAD.MOV.U32 R2, RZ, RZ, 0x3f800000 ;  /* 0x3f800000ff027424 */ /* 0x000fe200078e00ff */
        /* <DEDUP_REMOVED lines=62> */
[----:B------:R-:W-:-:S07]  /*187e0*/  CS2R R24, SRZ ;  /* 0x0000000000187805 */ /* 0x000fce000001ff00 */
.L_x_650:
[----:B------:R-:W-:-:S04]  /*187f0*/  ISETP.NE.AND P1, PT, R8, 0x1, PT ;  /* 0x000000010800780c */ /* 0x000fc80003f25270 */
[----:B------:R-:W-:-:S04]  /*18800*/  SEL R229, RZ, 0x1, P1 ;  /* 0x00000001ffe57807 */ /* 0x000fc80000800000 */
[----:B------:R-:W-:Y:S01]  /*18810*/  LOP3.LUT R229, R12, R229, RZ, 0x3c, !PT ;  /* 0x000000e50ce57212 */ /* 0x000fe200078e3cff */
[----:B------:R-:W-:Y:S06]  /*18820*/  @!P0 BRA `(.L_x_638) ;  /* 0x0000000000048947 */ /* 0x000fec0003800000 */
[----:B------:R-:W-:Y:S01]  /*18830*/  BPT.TRAP 0x1 ;  /* 0x000000040000795c */ /* 0x000fe20000300000 */
.L_x_638:
[----:B------:R-:W-:Y:S01]  /*18840*/  VIADD R226, R8, 0x1 ;  /* 0x0000000108e27836 */ /* 0x000fe20000000000 */
[----:B------:R-:W-:-:S04]  /*18850*/  SHF.L.U32 R3, R229, 0x1f, RZ ;  /* 0x0000001fe5037819 */ /* 0x000fc800000006ff */
[----:B------:R-:W-:-:S04]  /*18860*/  ISETP.NE.AND P1, PT, R226, 0x2, PT ;  /* 0x00000002e200780c */ /* 0x000fc80003f25270 */
[----:B------:R-:W-:-:S04]  /*18870*/  SEL R226, R226, RZ, P1 ;  /* 0x000000ffe2e27207 */ /* 0x000fc80000800000 */
[----:B------:R-:W-:-:S04]  /*18880*/  LEA R9, R226, R23, 0x3 ;  /* 0x00000017e2097211 */ /* 0x000fc800078e18ff */
[----:B------:R0:W1:Y:S01]  /*18890*/  SYNCS.PHASECHK.TRANS64.TRYWAIT P1, [R9+URZ+0x38830], R3 ;  /* 0x03883003090075a7 */ /* 0x000062000802017f */
[----:B------:R-:W-:Y:S05]  /*188a0*/  @!P0 BRA `(.L_x_639) ;  /* 0x0000000000048947 */ /* 0x000fea0003800000 */
[----:B------:R-:W-:Y:S01]  /*188b0*/  BPT.TRAP 0x1 ;  /* 0x000000040000795c */ /* 0x000fe20000300000 */
.L_x_639:
[----:B------:R-:W2:Y:S01]  /*188c0*/  LDL R4, [R1+0x50] ;  /* 0x0000500001047983 */ /* 0x000ea20000100800 */
[----:B------:R-:W-:Y:S01]  /*188d0*/  BSSY B1, `(.L_x_640) ;  /* 0x0000007000017945 */ /* 0x000fe20003800000 */
[----:B------:R-:W-:Y:S02]  /*188e0*/  IMAD.MOV.U32 R5, RZ, RZ, 0x40000040 ;  /* 0x40000040ff057424 */ /* 0x000fe400078e00ff */
[----:B--2---:R-:W-:-:S04]  /*188f0*/  IMAD R4, R226, 0xa00, R4 ;  /* 0x00000a00e2047824 */ /* 0x004fc800078e0204 */
[----:B------:R-:W-:Y:S01]  /*18900*/  VIADD R6, R4, 0x80 ;  /* 0x0000008004067836 */ /* 0x000fe20000000000 */
[----:B-1----:R-:W-:Y:S06]  /*18910*/  @P1 BRA `(.L_x_641) ;  /* 0x0000000000081947 */ /* 0x002fec0003800000 */
[----:B------:R-:W1:Y:S02]  /*18920*/  SYNCS.PHASECHK.TRANS64.TRYWAIT P1, [R9+URZ+0x38830], R3 ;  /* 0x03883003090075a7 */ /* 0x000e64000802017f */
[----:B-1----:R-:W-:Y:S05]  /*18930*/  @!P1 BRA `(.L_x_642) ;  /* 0x0000013400449947 */ /* 0x002fea0003800000 */
.L_x_641:
[----:B------:R-:W-:Y:S05]  /*18940*/  BSYNC B1 ;  /* 0x0000000000017941 */ /* 0x000fea0003800000 */
.L_x_640:
[----:B------:R-:W2:Y:S04]  /*18950*/  LDL.64 R154, [R1+0x8] ;  /* 0x00000800019a7983 */ /* 0x000ea80000100a00 */
[----:B------:R-:W3:Y:S01]  /*18960*/  LDL.64 R152, [R1] ;  /* 0x0000000001987983 */ /* 0x000ee20000100a00 */
[----:B------:R-:W-:Y:S02]  /*18970*/  R2UR UR10, R4 ;  /* 0x00000000040a72ca */ /* 0x000fe400000e0000 */
[----:B------:R-:W-:Y:S01]  /*18980*/  R2UR UR11, R5 ;  /* 0x00000000050b72ca */ /* 0x000fe200000e0000 */
[----:B------:R-:W-:Y:S01]  /*18990*/  WARPGROUP.ARRIVE ;  /* 0x00000000000079c5 */ /* 0x000fe20000000000 */
[----:B------:R-:W-:Y:S01]  /*189a0*/  MOV R7, 0x40000040 ;  /* 0x4000004000077802 */ /* 0x000fe20000000f00 */
[----:B------:R-:W4:Y:S01]  /*189b0*/  LDL.64 R20, [R1+0x48] ;  /* 0x0000480001147983 */ /* 0x000f220000100a00 */
[----:B------:R-:W-:-:S02]  /*189c0*/  R2UR UR6, R6 ;  /* 0x00000000060672ca */ /* 0x000fc400000e0000 */
[----:B------:R-:W-:Y:S01]  /*189d0*/  R2UR UR7, R7 ;  /* 0x00000000070772ca */ /* 0x000fe200000e0000 */
[C---:B------:R-:W-:Y:S02]  /*189e0*/  VIADD R6, R4.reuse, 0x100 ;  /* 0x0000010004067836 */ /* 0x040fe40000000000 */
[----:B------:R-:W-:Y:S02]  /*189f0*/  VIADD R10, R4, 0x180 ;  /* 0x00000180040a7836 */ /* 0x000fe40000000000 */
[----:B------:R-:W-:Y:S01]  /*18a00*/  IMAD.MOV.U32 R11, RZ, RZ, 0x40000040 ;  /* 0x40000040ff0b7424 */ /* 0x000fe200078e00ff */
[----:B--2---:R-:W-:Y:S02]  /*18a10*/  R2UR UR12, R154 ;  /* 0x000000009a0c72ca */ /* 0x004fe400000e0000 */
[----:B------:R-:W-:Y:S02]  /*18a20*/  R2UR UR13, R155 ;  /* 0x000000009b0d72ca */ /* 0x000fe400000e0000 */
[----:B---3--:R-:W-:-:S02]  /*18a30*/  R2UR UR28, R152 ;  /* 0x00000000981c72ca */ /* 0x008fc400000e0000 */
[----:B------:R-:W-:Y:S02]  /*18a40*/  R2UR UR29, R153 ;  /* 0x00000000991d72ca */ /* 0x000fe400000e0000 */
[----:B----4-:R-:W-:Y:S02]  /*18a50*/  R2UR UR46, R20 ;  /* 0x00000000142e72ca */ /* 0x010fe400000e0000 */
[----:B------:R-:W-:-:S03]  /*18a60*/  R2UR UR47, R21 ;  /* 0x00000000152f72ca */ /* 0x000fc600000e0000 */
[----:B------:R-:W-:Y:S01]  /*18a70*/  UMOV UR8, UR12 ;  /* 0x0000000c00087c82 */ /* 0x000fe20008000000 */
[----:B------:R-:W-:Y:S01]  /*18a80*/  UMOV UR4, UR12 ;  /* 0x0000000c00047c82 */ /* 0x000fe20008000000 */
[----:B------:R-:W-:Y:S01]  /*18a90*/  UMOV UR9, UR13 ;  /* 0x0000000d00097c82 */ /* 0x000fe20008000000 */
[----:B------:R-:W-:Y:S01]  /*18aa0*/  UMOV UR5, UR13 ;  /* 0x0000000d00057c82 */ /* 0x000fe20008000000 */
        /* <DEDUP_REMOVED lines=9> */
[----:B------:R-:W2:Y:S01]  /*18b40*/  LDL.64 R20, [R1+0x40] ;  /* 0x0000400001147983 */ /* 0x000ea20000100a00 */
[----:B------:R-:W-:Y:S01]  /*18b50*/  R2UR UR10, R6 ;  /* 0x00000000060a72ca */ /* 0x000fe200000e0000 */
[----:B------:R-:W-:Y:S01]  /*18b60*/  UMOV UR8, UR12 ;  /* 0x0000000c00087c82 */ /* 0x000fe20008000000 */
[----:B------:R-:W-:Y:S01]  /*18b70*/  R2UR UR11, R7 ;  /* 0x00000000070b72ca */ /* 0x000fe200000e0000 */
[----:B------:R-:W-:Y:S01]  /*18b80*/  UMOV UR9, UR13 ;  /* 0x0000000d00097c82 */ /* 0x000fe20008000000 */
[----:B------:R-:W-:-:S02]  /*18b90*/  IADD3 R6, R4, 0x200, RZ ;  /* 0x0000020004067810 */ /* 0x000fc40007ffe0ff */
[----:B------:R-:W-:Y:S02]  /*18ba0*/  MOV R7, 0x40000040 ;  /* 0x4000004000077802 */ /* 0x000fe40000000f00 */
[----:B------:R-:W-:Y:S01]  /*18bb0*/  R2UR UR34, R6 ;  /* 0x00000000062272ca */ /* 0x000fe200000e0000 */
[----:B------:R-:W-:Y:S01]  /*18bc0*/  VIADD R6, R4, 0x82 ;  /* 0x0000008204067836 */ /* 0x000fe20000000000 */
[----:B------:R-:W-:Y:S01]  /*18bd0*/  R2UR UR35, R7 ;  /* 0x00000000072372ca */ /* 0x000fe200000e0000 */
[----:B------:R-:W-:-:S03]  /*18be0*/  IMAD.MOV.U32 R7, RZ, RZ, 0x40000040 ;  /* 0x40000040ff077424 */ /* 0x000fc600078e00ff */
[----:B------:R-:W-:Y:S01]  /*18bf0*/  R2UR UR22, R6 ;  /* 0x00000000061672ca */ /* 0x000fe200000e0000 */
[----:B------:R-:W-:Y:S01]  /*18c00*/  VIADD R6, R4, 0x182 ;  /* 0x0000018204067836 */ /* 0x000fe20000000000 */
[----:B------:R-:W-:Y:S01]  /*18c10*/  R2UR UR23, R7 ;  /* 0x00000000071772ca */ /* 0x000fe200000e0000 */
[----:B------:R-:W-:-:S03]  /*18c20*/  IMAD.MOV.U32 R7, RZ, RZ, 0x40000040 ;  /* 0x40000040ff077424 */ /* 0x000fc600078e00ff */
[----:B------:R-:W-:Y:S02]  /*18c30*/  R2UR UR14, R6 ;  /* 0x00000000060e72ca */ /* 0x000fe400000e0000 */
[----:B------:R-:W-:Y:S01]  /*18c40*/  R2UR UR15, R7 ;  /* 0x00000000070f72ca */ /* 0x000fe200000e0000 */
[----:B------:R-:W-:Y:S01]  /*18c50*/  IMAD.MOV.U32 R7, RZ, RZ, 0x40000040 ;  /* 0x40000040ff077424 */ /* 0x000fe200078e00ff */
[----:B------:R-:W-:Y:S01]  /*18c60*/  IADD3 R6, R4, 0x4, RZ ;  /* 0x0000000404067810 */ /* 0x000fe20007ffe0ff */
[----:B------:R-:W-:Y:S02]  /*18c70*/  WARPGROUP.DEPBAR.LE gsb0, 0x0 ;  /* 0x00008000000079c5 */ /* 0x000fe40000010000 */
[----:B------:R-:W-:-:S06]  /*18c80*/  WARPGROUP.ARRIVE ;  /* 0x00000000000079c5 */ /* 0x000fcc0000000000 */
[----:B------:R-:W-:Y:S01]  /*18c90*/  HGMMA.64x16x16.F32 R176, gdesc[UR4], RZ, !UPT, gsb0 ;  /* 0x0020000004b079f0 */ /* 0x000fe2000c0008ff */
        /* <DEDUP_REMOVED lines=9> */
[----:B------:R-:W-:Y:S02]  /*18d30*/  MOV R11, 0x40000040 ;  /* 0x40000040000b7802 */ /* 0x000fe40000000f00 */
[----:B------:R-:W-:Y:S01]  /*18d40*/  R2UR UR18, R10 ;  /* 0x000000000a1272ca */ /* 0x000fe200000e0000 */
[----:B------:R-:W-:Y:S02]  /*18d50*/  WARPGROUP.DEPBAR.LE gsb0, 0x0 ;  /* 0x00008000000079c5 */ /* 0x000fe40000010000 */
[----:B------:R-:W-:Y:S01]  /*18d60*/  WARPGROUP.ARRIVE ;  /* 0x00000000000079c5 */ /* 0x000fe20000000000 */
[----:B------:R-:W-:Y:S01]  /*18d70*/  R2UR UR19, R11 ;  /* 0x000000000b1372ca */ /* 0x000fe200000e0000 */
[----:B------:R-:W-:Y:S01]  /*18d80*/  UMOV UR12, UR28 ;  /* 0x0000001c000c7c82 */ /* 0x000fe20008000000 */
[----:B------:R-:W-:Y:S01]  /*18d90*/  UMOV UR13, UR29 ;  /* 0x0000001d000d7c82 */ /* 0x000fe20008000000 */
[----:B------:R-:W-:-:S02]  /*18da0*/  VIADD R10, R4, 0x202 ;  /* 0x00000202040a7836 */ /* 0x000fc40000000000 */
[----:B------:R-:W-:Y:S01]  /*18db0*/  HGMMA.64x16x16.F32 R168, gdesc[UR8], RZ, !UPT, gsb0 ;  /* 0x0020000008a879f0 */ /* 0x000fe2000c0008ff */
[----:B------:R-:W-:Y:S01]  /*18dc0*/  IMAD.MOV.U32 R11, RZ, RZ, 0x40000040 ;  /* 0x40000040ff0b7424 */ /* 0x000fe200078e00ff */
[----:B------:R-:W-:Y:S02]  /*18dd0*/  R2UR UR10, R6 ;  /* 0x00000000060a72ca */ /* 0x000fe400000e0000 */
[----:B------:R-:W-:Y:S02]  /*18de0*/  R2UR UR30, R10 ;  /* 0x000000000a1e72ca */ /* 0x000fe400000e0000 */
[----:B------:R-:W-:Y:S02]  /*18df0*/  R2UR UR31, R11 ;  /* 0x000000000b1f72ca */ /* 0x000fe400000e0000 */
[----:B------:R-:W-:Y:S01]  /*18e00*/  R2UR UR11, R7 ;  /* 0x00000000070b72ca */ /* 0x000fe200000e0000 */
[----:B------:R-:W-:Y:S01]  /*18e10*/  UMOV UR8, UR46 ;  /* 0x0000002e00087c82 */ /* 0x000fe20008000000 */
[----:B------:R-:W-:Y:S01]  /*18e20*/  UMOV UR9, UR47 ;  /* 0x0000002f00097c82 */ /* 0x000fe20008000000 */
[----:B------:R-:W-:Y:S01]  /*18e30*/  IMAD.MOV.U32 R7, RZ, RZ, 0x40000040 ;  /* 0x40000040ff077424 */ /* 0x000fe200078e00ff */
[----:B------:R-:W-:Y:S01]  /*18e40*/  IADD3 R6, R4, 0x84, RZ ;  /* 0x0000008404067810 */ /* 0x000fe20007ffe0ff */
[----:B------:R-:W3:Y:S01]  /*18e50*/  LDL.64 R10, [R1+0x30] ;  /* 0x00003000010a7983 */ /* 0x000ee20000100a00 */
[----:B------:R-:W-:-:S02]  /*18e60*/  WARPGROUP.DEPBAR.LE gsb0, 0x0 ;  /* 0x00008000000079c5 */ /* 0x000fc40000010000 */
[----:B------:R-:W-:-:S06]  /*18e70*/  WARPGROUP.ARRIVE ;  /* 0x00000000000079c5 */ /* 0x000fcc0000000000 */
[----:B------:R-:W-:Y:S01]  /*18e80*/  HGMMA.64x16x16.F32 R160, gdesc[UR4], RZ, !UPT, gsb0 ;  /* 0x0020000004a079f0 */ /* 0x000fe2000c0008ff */
[----:B------:R-:W-:Y:S02]  /*18e90*/  R2UR UR6, R6 ;  /* 0x00000000060672ca */ /* 0x000fe400000e0000 */
[----:B------:R-:W-:Y:S01]  /*18ea0*/  R2UR UR7, R7 ;  /* 0x00000000070772ca */ /* 0x000fe200000e0000 */
[----:B------:R-:W-:Y:S02]  /*18eb0*/  WARPGROUP.DEPBAR.LE gsb0, 0x0 ;  /* 0x00008000000079c5 */ /* 0x000fe40000010000 */
[----:B------:R-:W-:-:S06]  /*18ec0*/  WARPGROUP.ARRIVE ;  /* 0x00000000000079c5 */ /* 0x000fcc0000000000 */
[----:B------:R-:W-:Y:S03]  /*18ed0*/  HGMMA.64x16x16.F32 R152, gdesc[UR32], RZ, !UPT, gsb0 ;  /* 0x00200000209879f0 */ /* 0x000fe6000c0008ff */
[----:B------:R-:W-:Y:S02]  /*18ee0*/  WARPGROUP.DEPBAR.LE gsb0, 0x0 ;  /* 0x00008000000079c5 */ /* 0x000fe40000010000 */
[----:B------:R-:W-:-:S06]  /*18ef0*/  WARPGROUP.ARRIVE ;  /* 0x00000000000079c5 */ /* 0x000fcc0000000000 */
[----:B------:R-:W-:Y:S01]  /*18f00*/  HGMMA.64x16x16.F32 R184, gdesc[UR24], R184, gsb0 ;  /* 0x0020000018b879f0 */ /* 0x000fe200080008b8 */
[----:B--2---:R-:W-:Y:S02]  /*18f10*/  R2UR UR42, R20 ;  /* 0x00000000142a72ca */ /* 0x004fe400000e0000 */
[----:B------:R-:W-:Y:S01]  /*18f20*/  R2UR UR43, R21 ;  /* 0x00000000152b72ca */ /* 0x000fe200000e0000 */
[----:B------:R-:W-:Y:S01]  /*18f30*/  UMOV UR4, UR46 ;  /* 0x0000002e00047c82 */ /* 0x000fe20008000000 */
[----:B------:R-:W-:Y:S01]  /*18f40*/  UMOV UR5, UR47 ;  /* 0x0000002f00057c82 */ /* 0x000fe20008000000 */
[----:B------:R-:W-:Y:S01]  /*18f50*/  VIADD R6, R4, 0x104 ;  /* 0x0000010404067836 */ /* 0x000fe20000000000 */
[----:B------:R-:W-:Y:S01]  /*18f60*/  MOV R7, 0x40000040 ;  /* 0x4000004000077802 */ /* 0x000fe20000000f00 */
[----:B------:R-:W-:Y:S01]  /*18f70*/  UMOV UR24, UR46 ;  /* 0x0000002e00187c82 */ /* 0x000fe20008000000 */
[----:B------:R-:W-:Y:S01]  /*18f80*/  UMOV UR25, UR47 ;  /* 0x0000002f00197c82 */ /* 0x000fe20008000000 */
[----:B------:R-:W-:Y:S01]  /*18f90*/  UMOV UR32, UR46 ;  /* 0x0000002e00207c82 */ /* 0x000fe20008000000 */
[----:B------:R-:W-:-:S02]  /*18fa0*/  WARPGROUP.DEPBAR.LE gsb0, 0x0 ;  /* 0x00008000000079c5 */ /* 0x000fc40000010000 */
[----:B------:R-:W-:Y:S01]  /*18fb0*/  WARPGROUP.ARRIVE ;  /* 0x00000000000079c5 */ /* 0x000fe20000000000 */
[----:B------:R-:W-:Y:S01]  /*18fc0*/  UMOV UR33, UR47 ;  /* 0x0000002f00217c82 */ /* 0x000fe20008000000 */
[----:B------:R-:W2:Y:S04]  /*18fd0*/  LDL.64 R20, [R1+0x38] ;  /* 0x0000380001147983 */ /* 0x000ea80000100a00 */
        /* <DEDUP_REMOVED lines=18> */
[----:B------:R-:W-:Y:S01]  /*19100*/  VIADD R6, R4, 0x184 ;  /* 0x0000018404067836 */ /* 0x000fe20000000000 */
[----:B------:R-:W-:Y:S02]  /*19110*/  WARPGROUP.DEPBAR.LE gsb0, 0x0 ;  /* 0x00008000000079c5 */ /* 0x000fe40000010000 */
[----:B------:R-:W-:-:S09]  /*19120*/  WARPGROUP.ARRIVE ;  /* 0x00000000000079c5 */ /* 0x000fd20000000000 */
[----:B------:R-:W-:Y:S01]  /*19130*/  HGMMA.64x16x16.F32 R168, gdesc[UR24], R168, gsb0 ;  /* 0x0020000018a879f0 */ /* 0x000fe200080008a8 */
[----:B------:R-:W-:Y:S01]  /*19140*/  IMAD.MOV.U32 R7, RZ, RZ, 0x40000040 ;  /* 0x40000040ff077424 */ /* 0x000fe200078e00ff */
[----:B------:R-:W-:-:S04]  /*19150*/  R2UR UR22, R6 ;  /* 0x00000000061672ca */ /* 0x000fc800000e0000 */
[----:B------:R-:W-:Y:S01]  /*19160*/  R2UR UR23, R7 ;  /* 0x00000000071772ca */ /* 0x000fe200000e0000 */
[----:B------:R-:W-:Y:S01]  /*19170*/  UMOV UR20, UR46 ;  /* 0x0000002e00147c82 */ /* 0x000fe20008000000 */
[----:B------:R-:W-:Y:S01]  /*19180*/  UMOV UR21, UR47 ;  /* 0x0000002f00157c82 */ /* 0x000fe20008000000 */
[----:B------:R-:W-:Y:S02]  /*19190*/  WARPGROUP.DEPBAR.LE gsb0, 0x0 ;  /* 0x00008000000079c5 */ /* 0x000fe40000010000 */
[----:B------:R-:W-:-:S08]  /*191a0*/  WARPGROUP.ARRIVE ;  /* 0x00000000000079c5 */ /* 0x000fd00000000000 */
[----:B------:R-:W-:Y:S01]  /*191b0*/  HGMMA.64x16x16.F32 R160, gdesc[UR20], R160, gsb0 ;  /* 0x0020000014a079f0 */ /* 0x000fe200080008a0 */
[----:B------:R-:W-:Y:S01]  /*191c0*/  IMAD.MOV.U32 R7, RZ, RZ, 0x40000040 ;  /* 0x40000040ff077424 */ /* 0x000fe200078e00ff */
[----:B------:R-:W-:-:S04]  /*191d0*/  IADD3 R6, R4, 0x204, RZ ;  /* 0x0000020404067810 */ /* 0x000fc80007ffe0ff */
[----:B------:R-:W-:Y:S02]  /*191e0*/  R2UR UR34, R6 ;  /* 0x00000000062272ca */ /* 0x000fe400000e0000 */
[----:B------:R-:W-:Y:S01]  /*191f0*/  R2UR UR35, R7 ;  /* 0x00000000072372ca */ /* 0x000fe200000e0000 */
[----:B------:R-:W-:Y:S02]  /*19200*/  WARPGROUP.DEPBAR.LE gsb0, 0x0 ;  /* 0x00008000000079c5 */ /* 0x000fe40000010000 */
[----:B------:R-:W-:-:S10]  /*19210*/  WARPGROUP.ARRIVE ;  /* 0x00000000000079c5 */ /* 0x000fd40000000000 */
[----:B------:R-:W-:Y:S01]  /*19220*/  HGMMA.64x16x16.F32 R152, gdesc[UR32], R152, gsb0 ;  /* 0x00200000209879f0 */ /* 0x000fe20008000898 */
[----:B------:R-:W-:Y:S01]  /*19230*/  VIADD R6, R4, 0x6 ;  /* 0x0000000604067836 */ /* 0x000fe20000000000 */
[----:B------:R-:W-:-:S04]  /*19240*/  MOV R7, 0x40000040 ;  /* 0x4000004000077802 */ /* 0x000fc80000000f00 */
[----:B------:R-:W-:Y:S02]  /*19250*/  R2UR UR18, R6 ;  /* 0x00000000061272ca */ /* 0x000fe400000e0000 */
[----:B------:R-:W-:Y:S01]  /*19260*/  R2UR UR19, R7 ;  /* 0x00000000071372ca */ /* 0x000fe200000e0000 */
[----:B------:R-:W-:Y:S01]  /*19270*/  UMOV UR16, UR42 ;  /* 0x0000002a00107c82 */ /* 0x000fe20008000000 */
[----:B------:R-:W-:Y:S01]  /*19280*/  UMOV UR17, UR43 ;  /* 0x0000002b00117c82 */ /* 0x000fe20008000000 */
[----:B------:R-:W-:Y:S02]  /*19290*/  WARPGROUP.DEPBAR.LE gsb0, 0x0 ;  /* 0x00008000000079c5 */ /* 0x000fe40000010000 */
[----:B------:R-:W-:-:S08]  /*192a0*/  WARPGROUP.ARRIVE ;  /* 0x00000000000079c5 */ /* 0x000fd00000000000 */
[----:B------:R-:W-:Y:S01]  /*192b0*/  HGMMA.64x16x16.F32 R184, gdesc[UR16], R184, gsb0 ;  /* 0x0020000010b879f0 */ /* 0x000fe200080008b8 */
[----:B------:R-:W-:Y:S02]  /*192c0*/  VIADD R6, R4, 0x86 ;  /* 0x0000008604067836 */ /* 0x000fe40000000000 */
[----:B------:R-:W-:-:S03]  /*192d0*/  IMAD.MOV.U32 R7, RZ, RZ, 0x40000040 ;  /* 0x40000040ff077424 */ /* 0x000fc600078e00ff */
[----:B------:R-:W-:Y:S02]  /*192e0*/  R2UR UR14, R6 ;  /* 0x00000000060e72ca */ /* 0x000fe400000e0000 */
        /* <DEDUP_REMOVED lines=10> */
[----:B------:R-:W-:Y:S01]  /*19390*/  UMOV UR8, UR42 ;  /* 0x0000002a00087c82 */ /* 0x000fe20008000000 */
[----:B------:R-:W-:Y:S01]  /*193a0*/  UMOV UR9, UR43 ;  /* 0x0000002b00097c82 */ /* 0x000fe20008000000 */
[----:B------:R-:W-:Y:S02]  /*193b0*/  WARPGROUP.DEPBAR.LE gsb0, 0x0 ;  /* 0x00008000000079c5 */ /* 0x000fe40000010000 */
[----:B------:R-:W-:-:S08]  /*193c0*/  WARPGROUP.ARRIVE ;  /* 0x00000000000079c5 */ /* 0x000fd00000000000 */
        /* <DEDUP_REMOVED lines=20> */
[----:B------:R-:W-:Y:S02]  /*19510*/  IADD3 R6, R4, 0x280, RZ ;  /* 0x0000028004067810 */ /* 0x000fe40007ffe0ff */
[----:B--2---:R-:W-:Y:S02]  /*19520*/  R2UR UR50, R20 ;  /* 0x00000000143272ca */ /* 0x004fe400000e0000 */
[----:B------:R-:W-:Y:S02]  /*19530*/  R2UR UR51, R21 ;  /* 0x00000000153372ca */ /* 0x000fe400000e0000 */
[----:B------:R-:W-:Y:S01]  /*19540*/  R2UR UR26, R6 ;  /* 0x00000000061a72ca */ /* 0x000fe200000e0000 */
[----:B------:R-:W2:Y:S01]  /*19550*/  LDL.64 R20, [R1+0x28] ;  /* 0x0000280001147983 */ /* 0x000ea20000100a00 */
[----:B------:R-:W-:-:S07]  /*19560*/  R2UR UR27, R7 ;  /* 0x00000000071b72ca */ /* 0x000fce00000e0000 */
[----:B------:R-:W-:Y:S02]  /*19570*/  UMOV UR24, UR50 ;  /* 0x0000003200187c82 */ /* 0x000fe40008000000 */
[----:B------:R-:W-:Y:S01]  /*19580*/  UMOV UR25, UR51 ;  /* 0x0000003300197c82 */ /* 0x000fe20008000000 */
[----:B------:R-:W-:Y:S02]  /*19590*/  WARPGROUP.DEPBAR.LE gsb0, 0x0 ;  /* 0x00008000000079c5 */ /* 0x000fe40000010000 */
[----:B------:R-:W-:-:S06]  /*195a0*/  WARPGROUP.ARRIVE ;  /* 0x00000000000079c5 */ /* 0x000fcc0000000000 */
        /* <DEDUP_REMOVED lines=38> */
[----:B------:R-:W-:Y:S01]  /*19810*/  IMAD.MOV.U32 R7, RZ, RZ, 0x40000040 ;  /* 0x40000040ff077424 */ /* 0x000fe200078e00ff */
[----:B---3--:R-:W-:Y:S02]  /*19820*/  R2UR UR46, R10 ;  /* 0x000000000a2e72ca */ /* 0x008fe400000e0000 */
[----:B------:R-:W-:Y:S02]  /*19830*/  R2UR UR47, R11 ;  /* 0x000000000b2f72ca */ /* 0x000fe400000e0000 */
[----:B------:R-:W-:Y:S01]  /*19840*/  R2UR UR10, R6 ;  /* 0x00000000060a72ca */ /* 0x000fe200000e0000 */
[----:B------:R-:W3:Y:S01]  /*19850*/  LDL.64 R10, [R1+0x20] ;  /* 0x00002000010a7983 */ /* 0x000ee20000100a00 */
[----:B------:R-:W-:-:S07]  /*19860*/  R2UR UR11, R7 ;  /* 0x00000000070b72ca */ /* 0x000fce00000e0000 */
[----:B------:R-:W-:Y:S02]  /*19870*/  UMOV UR8, UR46 ;  /* 0x0000002e00087c82 */ /* 0x000fe40008000000 */
[----:B------:R-:W-:Y:S01]  /*19880*/  UMOV UR9, UR47 ;  /* 0x0000002f00097c82 */ /* 0x000fe20008000000 */
[----:B------:R-:W-:Y:S02]  /*19890*/  WARPGROUP.DEPBAR.LE gsb0, 0x0 ;  /* 0x00008000000079c5 */ /* 0x000fe40000010000 */
[----:B------:R-:W-:-:S06]  /*198a0*/  WARPGROUP.ARRIVE ;  /* 0x00000000000079c5 */ /* 0x000fcc0000000000 */
        /* <DEDUP_REMOVED lines=38> */
[----:B------:R-:W-:Y:S02]  /*19b10*/  MOV R7, 0x40000040 ;  /* 0x4000004000077802 */ /* 0x000fe40000000f00 */
        /* <DEDUP_REMOVED lines=96> */
[----:B--2---:R-:W-:Y:S02]  /*1a120*/  R2UR UR46, R20 ;  /* 0x00000000142e72ca */ /* 0x004fe400000e0000 */
[----:B------:R-:W-:Y:S02]  /*1a130*/  R2UR UR47, R21 ;  /* 0x00000000152f72ca */ /* 0x000fe400000e0000 */
[----:B------:R-:W-:Y:S02]  /*1a140*/  R2UR UR10, R6 ;  /* 0x00000000060a72ca */ /* 0x000fe400000e0000 */
        /* <DEDUP_REMOVED lines=44> */
[----:B---3--:R-:W-:Y:S02]  /*1a410*/  R2UR UR42, R10 ;  /* 0x000000000a2a72ca */ /* 0x008fe400000e0000 */
        /* <DEDUP_REMOVED lines=445> */
.L_x_643:
[----:B------:R-:W-:Y:S02]  /*1bff0*/  SHF.L.U32 R0, R12, 0x1f, RZ ;  /* 0x0000001f0c007819 */ /* 0x000fe400000006ff */
[----:B------:R-:W-:-:S04]  /*1c000*/  LEA R6, R8, R23, 0x3 ;  /* 0x0000001708067211 */ /* 0x000fc800078e18ff */
[----:B------:R2:W3:Y:S01]  /*1c010*/  SYNCS.PHASECHK.TRANS64.TRYWAIT P1, [R6+URZ+0x38850], R0 ;  /* 0x03885000060075a7 */ /* 0x0004e2000802017f */
[----:B------:R-:W-:Y:S05]  /*1c020*/  @!P0 BRA `(.L_x_644) ;  /* 0x0000000000048947 */ /* 0x000fea0003800000 */
[----:B------:R-:W-:Y:S01]  /*1c030*/  BPT.TRAP 0x1 ;  /* 0x000000040000795c */ /* 0x000fe20000300000 */
.L_x_644:
[----:B------:R-:W-:Y:S04]  /*1c040*/  BSSY B1, `(.L_x_645) ;  /* 0x0000004000017945 */ /* 0x000fe80003800000 */
[----:B---3--:R-:W-:Y:S05]  /*1c050*/  @P1 BRA `(.L_x_646) ;  /* 0x0000000000081947 */ /* 0x008fea0003800000 */
[----:B------:R-:W3:Y:S02]  /*1c060*/  SYNCS.PHASECHK.TRANS64.TRYWAIT P1, [R6+URZ+0x38850], R0 ;  /* 0x03885000060075a7 */ /* 0x000ee4000802017f */
[----:B---3--:R-:W-:Y:S05]  /*1c070*/  @!P1 BRA `(.L_x_647) ;  /* 0x000000fc00889947 */ /* 0x008fea0003800000 */
.L_x_646:
[----:B------:R-:W-:Y:S05]  /*1c080*/  BSYNC B1 ;  /* 0x0000000000017941 */ /* 0x000fea0003800000 */
.L_x_645:
[----:B--23--:R-:W-:Y:S01]  /*1c090*/  VIADD R0, R23, 0x400 ;  /* 0x0000040017007836 */ /* 0x00cfe20000000000 */
[----:B------:R-:W-:Y:S01]  /*1c0a0*/  WARPGROUP.ARRIVE ;  /* 0x00000000000079c5 */ /* 0x000fe20000000000 */
[----:B01----:R-:W-:Y:S02]  /*1c0b0*/  IMAD.MOV.U32 R3, RZ, RZ, 0x40000040 ;  /* 0x40000040ff037424 */ /* 0x003fe400078e00ff */
[----:B------:R-:W-:Y:S01]  /*1c0c0*/  IMAD.MOV.U32 R5, RZ, RZ, 0x40000040 ;  /* 0x40000040ff057424 */ /* 0x000fe200078e00ff */
[----:B------:R-:W-:Y:S02]  /*1c0d0*/  SHF.R.U32.HI R0, RZ, 0x4, R0 ;  /* 0x00000004ff007819 */ /* 0x000fe40000011600 */
[----:B------:R-:W-:Y:S01]  /*1c0e0*/  R2UR UR7, R3 ;  /* 0x00000000030772ca */ /* 0x000fe200000e0000 */
[----:B------:R-:W-:Y:S01]  /*1c0f0*/  IMAD.MOV.U32 R3, RZ, RZ, 0x40000040 ;  /* 0x40000040ff037424 */ /* 0x000fe200078e00ff */
[----:B------:R-:W-:-:S04]  /*1c100*/  LOP3.LUT R0, R0, 0x3fff, RZ, 0xc0, !PT ;  /* 0x00003fff00007812 */ /* 0x000fc800078ec0ff */
[----:B------:R-:W-:-:S05]  /*1c110*/  LOP3.LUT R0, R0, 0x2800000, RZ, 0xfc, !PT ;  /* 0x0280000000007812 */ /* 0x000fca00078efcff */
[----:B------:R-:W-:-:S05]  /*1c120*/  IMAD R2, R8, 0xa00, R0 ;  /* 0x00000a0008027824 */ /* 0x000fca00078e0200 */
[C---:B------:R-:W-:Y:S02]  /*1c130*/  R2UR UR6, R2.reuse ;  /* 0x00000000020672ca */ /* 0x040fe400000e0000 */
[----:B------:R-:W-:-:S11]  /*1c140*/  IADD3 R4, R2, 0x80, RZ ;  /* 0x0000008002047810 */ /* 0x000fd60007ffe0ff */
[----:B------:R-:W-:Y:S01]  /*1c150*/  HGMMA.64x256x16.F32 R24, R208, gdesc[UR4].tnspB, R24, gsb0 ;  /* 0x43e00004d0187df0 */ /* 0x000fe20008000818 */
[----:B------:R-:W-:Y:S01]  /*1c160*/  R2UR UR6, R4 ;  /* 0x00000000040672ca */ /* 0x000fe200000e0000 */
[----:B------:R-:W-:Y:S01]  /*1c170*/  VIADD R4, R2, 0x100 ;  /* 0x0000010002047836 */ /* 0x000fe20000000000 */
[----:B------:R-:W-:Y:S02]  /*1c180*/  R2UR UR7, R5 ;  /* 0x00000000050772ca */ /* 0x000fe400000e0000 */
[----:B------:R-:W-:Y:S01]  /*1c190*/  MOV R5, 0x40000040 ;  /* 0x4000004000057802 */ /* 0x000fe20000000f00 */
[----:B------:R-:W-:Y:S02]  /*1c1a0*/  WARPGROUP.DEPBAR.LE gsb0, 0x0 ;  /* 0x00008000000079c5 */ /* 0x000fe40000010000 */
[----:B------:R-:W-:-:S15]  /*1c1b0*/  WARPGROUP.ARRIVE ;  /* 0x00000000000079c5 */ /* 0x000fde0000000000 */
[----:B------:R-:W-:-:S05]  /*1c1c0*/  NOP ;  /* 0x0000000000007918 */ /* 0x000fca0000000000 */
[----:B------:R-:W-:Y:S01]  /*1c1d0*/  HGMMA.64x256x16.F32 R24, R204, gdesc[UR4].tnspB, R24, gsb0 ;  /* 0x43e00004cc187df0 */ /* 0x000fe20008000818 */
[----:B------:R-:W-:Y:S01]  /*1c1e0*/  R2UR UR6, R4 ;  /* 0x00000000040672ca */ /* 0x000fe200000e0000 */
[C---:B------:R-:W-:Y:S01]  /*1c1f0*/  VIADD R4, R2.reuse, 0x180 ;  /* 0x0000018002047836 */ /* 0x040fe20000000000 */
[----:B------:R-:W-:Y:S01]  /*1c200*/  R2UR UR7, R5 ;  /* 0x00000000050772ca */ /* 0x000fe200000e0000 */
[----:B------:R-:W-:Y:S01]  /*1c210*/  IMAD.MOV.U32 R5, RZ, RZ, 0x40000040 ;  /* 0x40000040ff057424 */ /* 0x000fe200078e00ff */
[----:B------:R-:W-:Y:S01]  /*1c220*/  IADD3 R2, R2, 0x200, RZ ;  /* 0x0000020002027810 */ /* 0x000fe20007ffe0ff */
[----:B------:R-:W-:Y:S02]  /*1c230*/  WARPGROUP.DEPBAR.LE gsb0, 0x0 ;  /* 0x00008000000079c5 */ /* 0x000fe40000010000 */
[----:B------:R-:W-:-:S15]  /*1c240*/  WARPGROUP.ARRIVE ;  /* 0x00000000000079c5 */ /* 0x000fde0000000000 */
[----:B------:R-:W-:-:S05]  /*1c250*/  NOP ;  /* 0x0000000000007918 */ /* 0x000fca0000000000 */
[----:B------:R-:W-:Y:S01]  /*1c260*/  HGMMA.64x256x16.F32 R24, R200, gdesc[UR4].tnspB, R24, gsb0 ;  /* 0x43e00004c8187df0 */ /* 0x000fe20008000818 */
[----:B------:R-:W-:Y:S02]  /*1c270*/  R2UR UR6, R4 ;  /* 0x00000000040672ca */ /* 0x000fe400000e0000 */
[----:B------:R-:W-:Y:S01]  /*1c280*/  R2UR UR7, R5 ;  /* 0x00000000050772ca */ /* 0x000fe200000e0000 */
[----:B------:R-:W-:Y:S02]  /*1c290*/  WARPGROUP.DEPBAR.LE gsb0, 0x0 ;  /* 0x00008000000079c5 */ /* 0x000fe40000010000 */
[----:B------:R-:W-:-:S15]  /*1c2a0*/  WARPGROUP.ARRIVE ;  /* 0x00000000000079c5 */ /* 0x000fde0000000000 */
[----:B------:R-:W-:-:S07]  /*1c2b0*/  NOP ;  /* 0x0000000000007918 */ /* 0x000fce0000000000 */
[----:B------:R-:W-:Y:S01]  /*1c2c0*/  HGMMA.64x256x16.F32 R24, R196, gdesc[UR4].tnspB, R24, gsb0 ;  /* 0x43e00004c4187df0 */ /* 0x000fe20008000818 */
[----:B------:R-:W-:Y:S02]  /*1c2d0*/  R2UR UR6, R2 ;  /* 0x00000000020672ca */ /* 0x000fe400000e0000 */
[----:B------:R-:W-:Y:S01]  /*1c2e0*/  R2UR UR7, R3 ;  /* 0x00000000030772ca */ /* 0x000fe200000e0000 */
[----:B------:R-:W-:Y:S02]  /*1c2f0*/  WARPGROUP.DEPBAR.LE gsb0, 0x0 ;  /* 0x00008000000079c5 */ /* 0x000fe40000010000 */
[----:B------:R-:W-:-:S15]  /*1c300*/  WARPGROUP.ARRIVE ;  /* 0x00000000000079c5 */ /* 0x000fde0000000000 */
[----:B------:R-:W-:-:S07]  /*1c310*/  NOP ;  /* 0x0000000000007918 */ /* 0x000fce0000000000 */
[----:B------:R-:W-:Y:S03]  /*1c320*/  HGMMA.64x256x16.F32 R24, R192, gdesc[UR4].tnspB, R24, gsb0 ;  /* 0x43e00004c0187df0 */ /* 0x000fe60008000818 */
[----:B------:R-:W-:Y:S02]  /*1c330*/  WARPGROUP.DEPBAR.LE gsb0, 0x0 ;  /* 0x00008000000079c5 */ /* 0x000fe40000010000 */
[----:B------:R-:W-:Y:S05]  /*1c340*/  @!P0 BRA `(.L_x_648) ;  /* 0x0000000000048947 */ /* 0x000fea0003800000 */
[----:B------:R-:W-:Y:S01]  /*1c350*/  BPT.TRAP 0x1 ;  /* 0x000000040000795c */ /* 0x000fe20000300000 */
.L_x_648:
[----:B------:R-:W-:Y:S02]  /*1c360*/  FMUL.FTZ R0, R184, UR39 ;  /* 0x00000027b8007c20 */ /* 0x000fe40008410000 */
[----:B------:R-:W2:Y:S01]  /*1c370*/  LDL R184, [R1+0x60] ;  /* 0x0000600001b87983 */ /* 0x000ea20000100800 */
        /* <DEDUP_REMOVED lines=20> */
[----:B0-----:R-:W-:Y:S01]  /*1c4c0*/  FMNMX.FTZ R3, R0, R13, !PT ;  /* 0x0000000d00037209 */ /* 0x001fe20007810000 */
[----:B------:R-:W-:Y:S01]  /*1c4d0*/  FMUL.FTZ R156, R156, UR39 ;  /* 0x000000279c9c7c20 */ /* 0x000fe20008410000 */
[----:B------:R-:W-:Y:S01]  /*1c4e0*/  FMUL.FTZ R157, R157, UR39 ;  /* 0x000000279d9d7c20 */ /* 0x000fe20008410000 */
[----:B------:R-:W-:Y:S01]  /*1c4f0*/  FMUL.FTZ R165, R186, UR39 ;  /* 0x00000027baa57c20 */ /* 0x000fe20008410000 */
[----:B------:R-:W-:Y:S01]  /*1c500*/  FMUL.FTZ R187, R187, UR39 ;  /* 0x00000027bbbb7c20 */ /* 0x000fe20008410000 */
[----:B------:R-:W-:Y:S01]  /*1c510*/  FMUL.FTZ R176, R190, UR39 ;  /* 0x00000027beb07c20 */ /* 0x000fe20008410000 */
[----:B------:R-:W-:Y:S01]  /*1c520*/  VIADD R4, R9, 0x38840 ;  /* 0x0003884009047836 */ /* 0x000fe20000000000 */
[----:B------:R-:W0:Y:S01]  /*1c530*/  MUFU.TANH R8, R8 ;  /* 0x0000000800087308 */ /* 0x000e220000002400 */
        /* <DEDUP_REMOVED lines=21> */
[----:B------:R-:W-:-:S02]  /*1c690*/  FMUL.FTZ R154, R159, UR39 ;  /* 0x000000279f9a7c20 */ /* 0x000fc40008410000 */
[----:B------:R-:W0:Y:S01]  /*1c6a0*/  MUFU.TANH R11, R11 ;  /* 0x0000000b000b7308 */ /* 0x000e220000002400 */
[----:B-1----:R-:W-:-:S07]  /*1c6b0*/  FMNMX.FTZ R3, R10, R3, !PT ;  /* 0x000000030a037209 */ /* 0x002fce0007810000 */
[----:B------:R-:W1:Y:S01]  /*1c6c0*/  MUFU.TANH R20, R20 ;  /* 0x0000001400147308 */ /* 0x000e620000002400 */
[----:B---3--:R-:W-:-:S07]  /*1c6d0*/  FMNMX.FTZ R3, R12, R3, !PT ;  /* 0x000000030c037209 */ /* 0x008fce0007810000 */
[----:B------:R-:W3:Y:S01]  /*1c6e0*/  MUFU.TANH R21, R21 ;  /* 0x0000001500157308 */ /* 0x000ee20000002400 */
[----:B0-----:R-:W-:-:S07]  /*1c6f0*/  FMNMX.FTZ R3, R11, R3, !PT ;  /* 0x000000030b037209 */ /* 0x001fce0007810000 */
        /* <DEDUP_REMOVED lines=25> */
[----:B-1----:R-:W-:-:S05]  /*1c890*/  FMNMX.FTZ R5, R157, R3, !PT ;  /* 0x000000039d057209 */ /* 0x002fca0007810000 */
[----:B------:R-:W1:Y:S02]  /*1c8a0*/  SHFL.BFLY PT, R3, R5, 0x2, 0x1f ;  /* 0x0c401f0005037f89 */ /* 0x000e6400000e0000 */
[----:B------:R-:W4:Y:S08]  /*1c8b0*/  MUFU.TANH R176, R176 ;  /* 0x000000b000b07308 */ /* 0x000f300000002400 */
[----:B------:R-:W5:Y:S08]  /*1c8c0*/  MUFU.TANH R177, R177 ;  /* 0x000000b100b17308 */ /* 0x000f700000002400 */
[----:B------:R-:W5:Y:S01]  /*1c8d0*/  MUFU.TANH R178, R178 ;  /* 0x000000b200b27308 */ /* 0x000f620000002400 */
[----:B-1----:R-:W-:-:S07]  /*1c8e0*/  FMNMX.FTZ R5, R5, R3, !PT ;  /* 0x0000000305057209 */ /* 0x002fce0007810000 */
[----:B------:R-:W1:Y:S01]  /*1c8f0*/  MUFU.TANH R179, R179 ;  /* 0x000000b300b37308 */ /* 0x000e620000002400 */
[----:B------:R-:W3:Y:S07]  /*1c900*/  SHFL.BFLY PT, R3, R5, 0x1, 0x1f ;  /* 0x0c201f0005037f89 */ /* 0x000eee00000e0000 */
[----:B------:R-:W1:Y:S08]  /*1c910*/  MUFU.TANH R180, R180 ;  /* 0x000000b400b47308 */ /* 0x000e700000002400 */
[----:B------:R-:W1:Y:S08]  /*1c920*/  MUFU.TANH R181, R181 ;  /* 0x000000b500b57308 */ /* 0x000e700000002400 */
[----:B------:R-:W1:Y:S01]  /*1c930*/  MUFU.TANH R170, R170 ;  /* 0x000000aa00aa7308 */ /* 0x000e620000002400 */
[----:B---3--:R-:W-:-:S02]  /*1c940*/  FMNMX.FTZ R5, R5, R3, !PT ;  /* 0x0000000305057209 */ /* 0x008fc40007810000 */
[----:B------:R-:W-:-:S05]  /*1c950*/  FMNMX.FTZ R3, R165, R14, !PT ;  /* 0x0000000ea5037209 */ /* 0x000fca0007810000 */
[----:B------:R-:W3:Y:S01]  /*1c960*/  MUFU.TANH R171, R171 ;  /* 0x000000ab00ab7308 */ /* 0x000ee20000002400 */
[----:B0-----:R-:W-:Y:S01]  /*1c970*/  FMNMX.FTZ R3, R9, R3, !PT ;  /* 0x0000000309037209 */ /* 0x001fe20007810000 */
[----:B------:R-:W-:-:S03]  /*1c980*/  FADD.FTZ R159, -R5, R13 ;  /* 0x0000000d059f7221 */ /* 0x000fc60000010100 */
[----:B----4-:R-:W-:-:S03]  /*1c990*/  FMNMX.FTZ R3, R176, R3, !PT ;  /* 0x00000003b0037209 */ /* 0x010fc60007810000 */
[----:B------:R-:W0:Y:S01]  /*1c9a0*/  MUFU.TANH R174, R174 ;  /* 0x000000ae00ae7308 */ /* 0x000e220000002400 */
[----:B-----5:R-:W-:-:S04]  /*1c9b0*/  FMNMX.FTZ R3, R177, R3, !PT ;  /* 0x00000003b1037209 */ /* 0x020fc80007810000 */
[----:B------:R-:W-:-:S03]  /*1c9c0*/  FMNMX.FTZ R3, R178, R3, !PT ;  /* 0x00000003b2037209 */ /* 0x000fc60007810000 */
[----:B------:R-:W4:Y:S01]  /*1c9d0*/  MUFU.TANH R175, R175 ;  /* 0x000000af00af7308 */ /* 0x000f220000002400 */
[----:B-1----:R-:W-:-:S04]  /*1c9e0*/  FMNMX.FTZ R3, R179, R3, !PT ;  /* 0x00000003b3037209 */ /* 0x002fc80007810000 */
[----:B------:R-:W-:-:S03]  /*1c9f0*/  FMNMX.FTZ R3, R180, R3, !PT ;  /* 0x00000003b4037209 */ /* 0x000fc60007810000 */
[----:B------:R-:W1:Y:S01]  /*1ca00*/  MUFU.TANH R162, R162 ;  /* 0x000000a200a27308 */ /* 0x000e620000002400 */
[----:B------:R-:W-:-:S04]  /*1ca10*/  FMNMX.FTZ R3, R181, R3, !PT ;  /* 0x00000003b5037209 */ /* 0x000fc80007810000 */
[----:B------:R-:W-:-:S03]  /*1ca20*/  FMNMX.FTZ R3, R170, R3, !PT ;  /* 0x00000003aa037209 */ /* 0x000fc60007810000 */
[----:B------:R-:W5:Y:S01]  /*1ca30*/  MUFU.TANH R197, R197 ;  /* 0x000000c500c57308 */ /* 0x000f620000002400 */
[----:B---3--:R-:W-:-:S04]  /*1ca40*/  FMNMX.FTZ R3, R171, R3, !PT ;  /* 0x00000003ab037209 */ /* 0x008fc80007810000 */
[----:B0-----:R-:W-:-:S03]  /*1ca50*/  FMNMX.FTZ R3, R174, R3, !PT ;  /* 0x00000003ae037209 */ /* 0x001fc60007810000 */
[----:B------:R-:W0:Y:S01]  /*1ca60*/  MUFU.TANH R199, R199 ;  /* 0x000000c700c77308 */ /* 0x000e220000002400 */
[----:B----4-:R-:W-:-:S04]  /*1ca70*/  FMNMX.FTZ R3, R175, R3, !PT ;  /* 0x00000003af037209 */ /* 0x010fc80007810000 */
[----:B-1----:R-:W-:-:S03]  /*1ca80*/  FMNMX.FTZ R3, R162, R3, !PT ;  /* 0x00000003a2037209 */ /* 0x002fc60007810000 */
[----:B------:R-:W1:Y:S01]  /*1ca90*/  MUFU.TANH R166, R166 ;  /* 0x000000a600a67308 */ /* 0x000e620000002400 */
[----:B-----5:R-:W-:-:S07]  /*1caa0*/  FMNMX.FTZ R3, R197, R3, !PT ;  /* 0x00000003c5037209 */ /* 0x020fce0007810000 */
[----:B------:R-:W3:Y:S01]  /*1cab0*/  MUFU.TANH R193, R193 ;  /* 0x000000c100c17308 */ /* 0x000ee20000002400 */
[----:B0-----:R-:W-:-:S07]  /*1cac0*/  FMNMX.FTZ R3, R199, R3, !PT ;  /* 0x00000003c7037209 */ /* 0x001fce0007810000 */
[----:B------:R-:W0:Y:S01]  /*1cad0*/  MUFU.TANH R163, R163 ;  /* 0x000000a300a37308 */ /* 0x000e220000002400 */
[----:B-1----:R-:W-:Y:S02]  /*1cae0*/  FMNMX.FTZ R3, R166, R3, !PT ;  /* 0x00000003a6037209 */ /* 0x002fe40007810000 */
[----:B--2---:R-:W-:-:S04]  /*1caf0*/  PRMT R4, R184, 0x654, R4 ;  /* 0x00000654b8047816 */ /* 0x004fc80000000004 */
[----:B------:R1:W-:Y:S01]  /*1cb00*/  SYNCS.ARRIVE.TRANS64.RED.A1T0 RZ, [R4+URZ], RZ ;  /* 0x000000ff04ff79a7 */ /* 0x0003e2000810043f */
[----:B------:R-:W2:Y:S01]  /*1cb10*/  MUFU.TANH R195, R195 ;  /* 0x000000c300c37308 */ /* 0x000ea20000002400 */
[----:B---3--:R-:W-:-:S07]  /*1cb20*/  FMNMX.FTZ R3, R193, R3, !PT ;  /* 0x00000003c1037209 */ /* 0x008fce0007810000 */
[----:B------:R-:W3:Y:S01]  /*1cb30*/  MUFU.TANH R154, R154 ;  /* 0x0000009a009a7308 */ /* 0x000ee20000002400 */
[----:B0-----:R-:W-:-:S04]  /*1cb40*/  FMNMX.FTZ R3, R163, R3, !PT ;  /* 0x00000003a3037209 */ /* 0x001fc80007810000 */
[----:B--2---:R-:W-:-:S04]  /*1cb50*/  FMNMX.FTZ R3, R195, R3, !PT ;  /* 0x00000003c3037209 */ /* 0x004fc80007810000 */
[----:B---3--:R-:W-:-:S05]  /*1cb60*/  FMNMX.FTZ R3, R154, R3, !PT ;  /* 0x000000039a037209 */ /* 0x008fca0007810000 */
[----:B-1----:R-:W0:Y:S02]  /*1cb70*/  SHFL.BFLY PT, R4, R3, 0x2, 0x1f ;  /* 0x0c401f0003047f89 */ /* 0x002e2400000e0000 */
[----:B0-----:R-:W-:-:S05]  /*1cb80*/  FMNMX.FTZ R4, R3, R4, !PT ;  /* 0x0000000403047209 */ /* 0x001fca0007810000 */
[----:B------:R-:W0:Y:S02]  /*1cb90*/  SHFL.BFLY PT, R3, R4, 0x1, 0x1f ;  /* 0x0c201f0004037f89 */ /* 0x000e2400000e0000 */
[----:B0-----:R-:W-:Y:S02]  /*1cba0*/  FMNMX.FTZ R4, R4, R3, !PT ;  /* 0x0000000304047209 */ /* 0x001fe40007810000 */
[----:B------:R-:W-:-:S03]  /*1cbb0*/  MOV R3, UR38 ;  /* 0x0000002600037c02 */ /* 0x000fc60008000f00 */
[----:B------:R-:W-:Y:S02]  /*1cbc0*/  FADD.FTZ R158, -R4, R14 ;  /* 0x0000000e049e7221 */ /* 0x000fe40000010100 */
[-C--:B------:R-:W-:Y:S01]  /*1cbd0*/  FMUL.FTZ R13, R5, R3.reuse ;  /* 0x00000003050d7220 */ /* 0x080fe20000410000 */
[-C--:B------:R-:W-:Y:S01]  /*1cbe0*/  FMUL.FTZ R159, R159, R3.reuse ;  /* 0x000000039f9f7220 */ /* 0x080fe20000410000 */
[-C--:B------:R-:W-:Y:S02]  /*1cbf0*/  FMUL.FTZ R158, R158, R3.reuse ;  /* 0x000000039e9e7220 */ /* 0x080fe40000410000 */
[-CC-:B------:R-:W-:Y:S01]  /*1cc00*/  FFMA.FTZ R14, R7, R3.reuse, -R13.reuse ;  /* 0x00000003070e7223 */ /* 0x180fe2000001080d */
[-CC-:B------:R-:W-:Y:S01]  /*1cc10*/  FFMA.FTZ R192, R152, R3.reuse, -R13.reuse ;  /* 0x0000000398c07223 */ /* 0x180fe2000001080d */
[-CC-:B------:R-:W-:Y:S01]  /*1cc20*/  FFMA.FTZ R208, R0, R3.reuse, -R13.reuse ;  /* 0x0000000300d07223 */ /* 0x180fe2000001080d */
[-CC-:B------:R-:W-:Y:S01]  /*1cc30*/  FFMA.FTZ R210, R8, R3.reuse, -R13.reuse ;  /* 0x0000000308d27223 */ /* 0x180fe2000001080d */
[----:B------:R0:W-:Y:S01]  /*1cc40*/  MUFU.EX2 R152, R14 ;  /* 0x0000000e00987308 */ /* 0x0001e20000000800 */
[-CC-:B------:R-:W-:Y:S01]  /*1cc50*/  FFMA.FTZ R8, R161, R3.reuse, -R13.reuse ;  /* 0x00000003a1087223 */ /* 0x180fe2000001080d */
[-CC-:B------:R-:W-:Y:S01]  /*1cc60*/  FFMA.FTZ R155, R2, R3.reuse, -R13.reuse ;  /* 0x00000003029b7223 */ /* 0x180fe2000001080d */
[-CC-:B------:R-:W-:Y:S01]  /*1cc70*/  FFMA.FTZ R196, R160, R3.reuse, -R13.reuse ;  /* 0x00000003a0c47223 */ /* 0x180fe2000001080d */
[-CC-:B------:R-:W-:Y:S01]  /*1cc80*/  FFMA.FTZ R204, R12, R3.reuse, -R13.reuse ;  /* 0x000000030ccc7223 */ /* 0x180fe2000001080d */
[-CC-:B------:R-:W-:Y:S01]  /*1cc90*/  FFMA.FTZ R10, R10, R3.reuse, -R13.reuse ;  /* 0x000000030a0a7223 */ /* 0x180fe2000001080d */
[-CC-:B------:R-:W-:Y:S01]  /*1cca0*/  FFMA.FTZ R12, R21, R3.reuse, -R13.reuse ;  /* 0x00000003150c7223 */ /* 0x180fe2000001080d */
[-CC-:B------:R-:W-:Y:S01]  /*1ccb0*/  FFMA.FTZ R21, R157, R3.reuse, -R13.reuse ;  /* 0x000000039d157223 */ /* 0x180fe2000001080d */
[----:B------:R1:W-:Y:S01]  /*1ccc0*/  MUFU.EX2 R0, R159 ;  /* 0x0000009f00007308 */ /* 0x0003e20000000800 */
[-C--:B0-----:R-:W-:Y:S01]  /*1ccd0*/  FMUL.FTZ R14, R4, R3.reuse ;  /* 0x00000003040e7220 */ /* 0x081fe20000410000 */
[-CC-:B------:R-:W-:Y:S01]  /*1cce0*/  FFMA.FTZ R206, R20, R3.reuse, -R13.reuse ;  /* 0x0000000314ce7223 */ /* 0x180fe2000001080d */
[-CC-:B------:R-:W-:Y:S01]  /*1ccf0*/  FFMA.FTZ R7, R153, R3.reuse, -R13.reuse ;  /* 0x0000000399077223 */ /* 0x180fe2000001080d */
[-CC-:B------:R-:W-:Y:S01]  /*1cd00*/  FFMA.FTZ R194, R156, R3.reuse, -R13.reuse ;  /* 0x000000039cc27223 */ /* 0x180fe2000001080d */
[-CC-:B------:R-:W-:Y:S01]  /*1cd10*/  FFMA.FTZ R209, R165, R3.reuse, -R14.reuse ;  /* 0x00000003a5d17223 */ /* 0x180fe2000001080e */
[-CC-:B------:R-:W-:Y:S01]  /*1cd20*/  FFMA.FTZ R161, R9, R3.reuse, -R14.reuse ;  /* 0x0000000309a17223 */ /* 0x180fe2000001080e */
[-CC-:B------:R-:W-:Y:S01]  /*1cd30*/  FFMA.FTZ R211, R176, R3.reuse, -R14.reuse ;  /* 0x00000003b0d37223 */ /* 0x180fe2000001080e */
[----:B------:R0:W-:Y:S01]  /*1cd40*/  MUFU.EX2 R2, R158 ;  /* 0x0000009e00027308 */ /* 0x0001e20000000800 */
[-CC-:B------:R-:W-:Y:S01]  /*1cd50*/  FFMA.FTZ R160, R177, R3.reuse, -R14.reuse ;  /* 0x00000003b1a07223 */ /* 0x180fe2000001080e */
[-CC-:B------:R-:W-:Y:S01]  /*1cd60*/  FFMA.FTZ R205, R178, R3.reuse, -R14.reuse ;  /* 0x00000003b2cd7223 */ /* 0x180fe2000001080e */
[-CC-:B-1----:R-:W-:Y:S01]  /*1cd70*/  FFMA.FTZ R159, R179, R3.reuse, -R14.reuse ;  /* 0x00000003b39f7223 */ /* 0x182fe2000001080e */
[-CC-:B------:R-:W-:Y:S01]  /*1cd80*/  FFMA.FTZ R162, R162, R3.reuse, -R14.reuse ;  /* 0x00000003a2a27223 */ /* 0x180fe2000001080e */
[-CC-:B------:R-:W-:Y:S01]  /*1cd90*/  FFMA.FTZ R207, R180, R3.reuse, -R14.reuse ;  /* 0x00000003b4cf7223 */ /* 0x180fe2000001080e */
[-CC-:B------:R-:W-:Y:S01]  /*1cda0*/  FFMA.FTZ R157, R170, R3.reuse, -R14.reuse ;  /* 0x00000003aa9d7223 */ /* 0x180fe2000001080e */
[-CC-:B------:R-:W-:Y:S01]  /*1cdb0*/  FFMA.FTZ R201, R171, R3.reuse, -R14.reuse ;  /* 0x00000003abc97223 */ /* 0x180fe2000001080e */
[----:B------:R-:W1:Y:S01]  /*1cdc0*/  MUFU.EX2 R208, R208 ;  /* 0x000000d000d07308 */ /* 0x000e620000000800 */
[-CC-:B0-----:R-:W-:Y:S01]  /*1cdd0*/  FFMA.FTZ R158, R181, R3.reuse, -R14.reuse ;  /* 0x00000003b59e7223 */ /* 0x181fe2000001080e */
[-CC-:B------:R-:W-:Y:S01]  /*1cde0*/  FFMA.FTZ R156, R174, R3.reuse, -R14.reuse ;  /* 0x00000003ae9c7223 */ /* 0x180fe2000001080e */
[-CC-:B------:R-:W-:Y:S01]  /*1cdf0*/  FFMA.FTZ R203, R175, R3.reuse, -R14.reuse ;  /* 0x00000003afcb7223 */ /* 0x180fe2000001080e */
[-CC-:B------:R-:W-:Y:S01]  /*1ce00*/  FFMA.FTZ R197, R197, R3.reuse, -R14.reuse ;  /* 0x00000003c5c57223 */ /* 0x180fe2000001080e */
[-CC-:B------:R-:W-:Y:S01]  /*1ce10*/  FFMA.FTZ R199, R199, R3.reuse, -R14.reuse ;  /* 0x00000003c7c77223 */ /* 0x180fe2000001080e */
[-CC-:B------:R-:W-:Y:S01]  /*1ce20*/  FFMA.FTZ R153, R166, R3.reuse, -R14.reuse ;  /* 0x00000003a6997223 */ /* 0x180fe2000001080e */
[-CC-:B------:R-:W-:Y:S01]  /*1ce30*/  FFMA.FTZ R193, R193, R3.reuse, -R14.reuse ;  /* 0x00000003c1c17223 */ /* 0x180fe2000001080e */
[----:B------:R-:W0:Y:S01]  /*1ce40*/  MUFU.EX2 R209, R209 ;  /* 0x000000d100d17308 */ /* 0x000e220000000800 */
[-C--:B------:R-:W-:Y:S01]  /*1ce50*/  FFMA.FTZ R195, R195, R3.reuse, -R14 ;  /* 0x00000003c3c37223 */ /* 0x080fe2000001080e */
[-CC-:B------:R-:W-:Y:S01]  /*1ce60*/  FFMA.FTZ R11, R11, R3.reuse, -R13.reuse ;  /* 0x000000030b0b7223 */ /* 0x180fe2000001080d */
[-CC-:B------:R-:W-:Y:S01]  /*1ce70*/  FFMA.FTZ R200, R168, R3.reuse, -R13.reuse ;  /* 0x00000003a8c87223 */ /* 0x180fe2000001080d */
[-CC-:B------:R-:W-:Y:S01]  /*1ce80*/  FFMA.FTZ R169, R169, R3.reuse, -R13.reuse ;  /* 0x00000003a9a97223 */ /* 0x180fe2000001080d */
[-CC-:B------:R-:W-:Y:S01]  /*1ce90*/  FFMA.FTZ R202, R172, R3.reuse, -R13.reuse ;  /* 0x00000003acca7223 */ /* 0x180fe2000001080d */
[-CC-:B------:R-:W-:Y:S01]  /*1cea0*/  FFMA.FTZ R173, R173, R3.reuse, -R13.reuse ;  /* 0x00000003adad7223 */ /* 0x180fe2000001080d */
[----:B------:R-:W-:Y:S01]  /*1ceb0*/  FFMA.FTZ R198, R164, R3, -R13 ;  /* 0x00000003a4c67223 */ /* 0x000fe2000001080d */
[----:B------:R-:W-:Y:S01]  /*1cec0*/  MUFU.EX2 R155, R155 ;  /* 0x0000009b009b7308 */ /* 0x000fe20000000800 */
[----:B-1----:R-:W-:-:S07]  /*1ced0*/  FFMA.FTZ R228, R0, R228, R208 ;  /* 0x000000e400e47223 */ /* 0x002fce00000100d0 */
[----:B------:R-:W1:Y:S01]  /*1cee0*/  MUFU.EX2 R161, R161 ;  /* 0x000000a100a17308 */ /* 0x000e620000000800 */
[----:B0-----:R-:W-:-:S07]  /*1cef0*/  FFMA.FTZ R227, R2, R227, R209 ;  /* 0x000000e302e37223 */ /* 0x001fce00000100d1 */
[----:B------:R-:W0:Y:S08]  /*1cf00*/  MUFU.EX2 R211, R211 ;  /* 0x000000d300d37308 */ /* 0x000e300000000800 */
[----:B------:R-:W-:Y:S08]  /*1cf10*/  MUFU.EX2 R210, R210 ;  /* 0x000000d200d27308 */ /* 0x000ff00000000800 */
[----:B------:R-:W2:Y:S08]  /*1cf20*/  MUFU.EX2 R160, R160 ;  /* 0x000000a000a07308 */ /* 0x000eb00000000800 */
[----:B------:R-:W-:Y:S08]  /*1cf30*/  MUFU.EX2 R20, R10 ;  /* 0x0000000a00147308 */ /* 0x000ff00000000800 */
[----:B------:R-:W3:Y:S08]  /*1cf40*/  MUFU.EX2 R205, R205 ;  /* 0x000000cd00cd7308 */ /* 0x000ef00000000800 */
[----:B------:R4:W-:Y:S08]  /*1cf50*/  MUFU.EX2 R9, R21 ;  /* 0x0000001500097308 */ /* 0x0009f00000000800 */
[----:B------:R-:W-:Y:S01]  /*1cf60*/  MUFU.EX2 R204, R204 ;  /* 0x000000cc00cc7308 */ /* 0x000fe20000000800 */
[-CC-:B----4-:R-:W-:Y:S01]  /*1cf70*/  FFMA.FTZ R21, R163, R3.reuse, -R14.reuse ;  /* 0x00000003a3157223 */ /* 0x190fe2000001080e */
[----:B------:R-:W-:Y:S01]  /*1cf80*/  FFMA.FTZ R14, R154, R3, -R14 ;  /* 0x000000039a0e7223 */ /* 0x000fe2000001080e */
[----:B-1----:R-:W-:-:S04]  /*1cf90*/  FADD.FTZ R163, R161, R227 ;  /* 0x000000e3a1a37221 */ /* 0x002fc80000010000 */
[----:B0-----:R-:W-:Y:S01]  /*1cfa0*/  FADD.FTZ R163, R211, R163 ;  /* 0x000000a3d3a37221 */ /* 0x001fe20000010000 */
[----:B------:R-:W0:Y:S03]  /*1cfb0*/  MUFU.EX2 R159, R159 ;  /* 0x0000009f009f7308 */ /* 0x000e260000000800 */
[----:B--2---:R-:W-:-:S04]  /*1cfc0*/  FADD.FTZ R163, R160, R163 ;  /* 0x000000a3a0a37221 */ /* 0x004fc80000010000 */
[----:B---3--:R-:W-:Y:S01]  /*1cfd0*/  FADD.FTZ R163, R205, R163 ;  /* 0x000000a3cda37221 */ /* 0x008fe20000010000 */
[----:B------:R1:W-:Y:S08]  /*1cfe0*/  MUFU.EX2 R154, R162 ;  /* 0x000000a2009a7308 */ /* 0x0003f00000000800 */
[----:B------:R-:W2:Y:S01]  /*1cff0*/  MUFU.EX2 R13, R11 ;  /* 0x0000000b000d7308 */ /* 0x000ea20000000800 */
[----:B-1----:R-:W-:Y:S01]  /*1d000*/  FADD.FTZ R162, R155, R228 ;  /* 0x000000e49ba27221 */ /* 0x002fe20000010000 */
[----:B0-----:R-:W-:-:S03]  /*1d010*/  FADD.FTZ R163, R159, R163 ;  /* 0x000000a39fa37221 */ /* 0x001fc60000010000 */
[----:B------:R-:W-:-:S03]  /*1d020*/  FADD.FTZ R162, R152, R162 ;  /* 0x000000a298a27221 */ /* 0x000fc60000010000 */
[----:B------:R-:W0:Y:S01]  /*1d030*/  MUFU.EX2 R207, R207 ;  /* 0x000000cf00cf7308 */ /* 0x000e220000000800 */
[----:B------:R-:W-:-:S04]  /*1d040*/  FADD.FTZ R162, R210, R162 ;  /* 0x000000a2d2a27221 */ /* 0x000fc80000010000 */
[----:B------:R-:W-:-:S03]  /*1d050*/  FADD.FTZ R162, R20, R162 ;  /* 0x000000a214a27221 */ /* 0x000fc60000010000 */
[----:B------:R-:W1:Y:S01]  /*1d060*/  MUFU.EX2 R206, R206 ;  /* 0x000000ce00ce7308 */ /* 0x000e620000000800 */
[----:B------:R-:W-:-:S04]  /*1d070*/  FADD.FTZ R162, R204, R162 ;  /* 0x000000a2cca27221 */ /* 0x000fc80000010000 */
[----:B--2---:R-:W-:-:S03]  /*1d080*/  FADD.FTZ R162, R13, R162 ;  /* 0x000000a20da27221 */ /* 0x004fc60000010000 */
        /* <DEDUP_REMOVED lines=21> */
[----:B-1----:R-:W-:-:S04]  /*1d1e0*/  FADD.FTZ R163, R203, R163 ;  /* 0x000000a3cba37221 */ /* 0x002fc80000010000 */
[----:B------:R-:W-:-:S03]  /*1d1f0*/  FADD.FTZ R163, R154, R163 ;  /* 0x000000a39aa37221 */ /* 0x000fc60000010000 */
        /* <DEDUP_REMOVED lines=24> */
[----:B------:R-:W-:Y:S01]  /*1d380*/  FADD.FTZ R228, R9, R162 ;  /* 0x000000a209e47221 */ /* 0x000fe20000010000 */
[----:B--2---:R-:W-:-:S04]  /*1d390*/  FADD.FTZ R163, R195, R163 ;  /* 0x000000a3c3a37221 */ /* 0x004fc80000010000 */
[----:B0-----:R-:W-:Y:S01]  /*1d3a0*/  FADD.FTZ R227, R14, R163 ;  /* 0x000000a30ee37221 */ /* 0x001fe20000010000 */
[----:B------:R-:W-:Y:S06]  /*1d3b0*/  @!P0 BRA `(.L_x_649) ;  /* 0x0000000000048947 */ /* 0x000fec0003800000 */
[----:B------:R-:W-:Y:S01]  /*1d3c0*/  BPT.TRAP 0x1 ;  /* 0x000000040000795c */ /* 0x000fe20000300000 */
.L_x_649:
[----:B------:R-:W2:Y:S01]  /*1d3d0*/  LDL R162, [R1+0x64] ;  /* 0x0000640001a27983 */ /* 0x000ea20000100800 */
[----:B------:R-:W-:Y:S01]  /*1d3e0*/  VIADD R6, R6, 0x38860 ;  /* 0x0003886006067836 */ /* 0x000fe20000000000 */
[----:B------:R-:W-:Y:S01]  /*1d3f0*/  F2FP.F16.F32.PACK_AB R206, R206, R13 ;  /* 0x0000000dcece723e */ /* 0x000fe200000000ff */
[----:B------:R-:W-:Y:S01]  /*1d400*/  IMAD.MOV.U32 R13, RZ, RZ, R5 ;  /* 0x000000ffff0d7224 */ /* 0x000fe200078e0005 */
[----:B------:R-:W-:Y:S01]  /*1d410*/  F2FP.F16.F32.PACK_AB R200, R200, R12 ;  /* 0x0000000cc8c8723e */ /* 0x000fe200000000ff */
[----:B------:R-:W-:Y:S01]  /*1d420*/  IMAD.MOV.U32 R12, RZ, RZ, R229 ;  /* 0x000000ffff0c7224 */ /* 0x000fe200078e00e5 */
[----:B------:R-:W-:Y:S02]  /*1d430*/  PRMT R6, R184, 0x654, R6 ;  /* 0x00000654b8067816 */ /* 0x000fe40000000006 */
[----:B------:R-:W-:Y:S02]  /*1d440*/  F2FP.F16.F32.PACK_AB R198, R198, R8 ;  /* 0x00000008c6c6723e */ /* 0x000fe400000000ff */
[----:B------:R0:W-:Y:S01]  /*1d450*/  SYNCS.ARRIVE.TRANS64.RED.A1T0 RZ, [R6+URZ], RZ ;  /* 0x000000ff06ff79a7 */ /* 0x0001e2000810043f */
        /* <DEDUP_REMOVED lines=17> */
[----:B------:R-:W-:Y:S02]  /*1d570*/  MOV R14, R4 ;  /* 0x00000004000e7202 */ /* 0x000fe40000000f00 */
[----:B------:R-:W-:-:S02]  /*1d580*/  MOV R8, R226 ;  /* 0x000000e200087202 */ /* 0x000fc40000000f00 */
[C---:B--2---:R-:W-:Y:S01]  /*1d590*/  ISETP.GT.AND P1, PT, R15.reuse, R162, PT ;  /* 0x000000a20f00720c */ /* 0x044fe20003f24270 */
[----:B------:R-:W-:-:S12]  /*1d5a0*/  VIADD R15, R15, 0xffffffff ;  /* 0xffffffff0f0f7836 */ /* 0x000fd80000000000 */
[----:B0-----:R-:W-:Y:S05]  /*1d5b0*/  @P1 BRA `(.L_x_650) ;  /* 0xffffffb0008c1947 */ /* 0x001fea000383ffff */
.L_x_637:
[----:B------:R-:W-:Y:S05]  /*1d5c0*/  BSYNC B0 ;  /* 0x0000000000007941 */ /* 0x000fea0003800000 */
.L_x_636:
        /* <DEDUP_REMOVED lines=131> */
.L_x_651:
[----:B------:R-:W-:Y:S01]  /*1de00*/  IMAD R2, R226, 0x8, R23 ;  /* 0x00000008e2027824 */ /* 0x000fe200078e0217 */
[----:B------:R-:W-:-:S04]  /*1de10*/  SHF.L.U32 R0, R229, 0x1f, RZ ;  /* 0x0000001fe5007819 */ /* 0x000fc800000006ff */
[----:B------:R0:W1:Y:S01]  /*1de20*/  SYNCS.PHASECHK.TRANS64.TRYWAIT P1, [R2+URZ+0x38850], R0 ;  /* 0x03885000020075a7 */ /* 0x000062000802017f */
[----:B------:R-:W-:Y:S05]  /*1de30*/  @!P0 BRA `(.L_x_652) ;  /* 0x0000000000048947 */ /* 0x000fea0003800000 */
[----:B------:R-:W-:Y:S01]  /*1de40*/  BPT.TRAP 0x1 ;  /* 0x000000040000795c */ /* 0x000fe20000300000 */
.L_x_652:
[----:B------:R-:W-:Y:S04]  /*1de50*/  BSSY B0, `(.L_x_653) ;  /* 0x0000004000007945 */ /* 0x000fe80003800000 */
[----:B-1----:R-:W-:Y:S05]  /*1de60*/  @P1 BRA `(.L_x_654) ;  /* 0x0000000000081947 */ /* 0x002fea0003800000 */
[----:B------:R-:W1:Y:S02]  /*1de70*/  SYNCS.PHASECHK.TRANS64.TRYWAIT P1, [R2+URZ+0x38850], R0 ;  /* 0x03885000020075a7 */ /* 0x000e64000802017f */
[----:B-1----:R-:W-:Y:S05]  /*1de80*/  @!P1 BRA `(.L_x_655) ;  /* 0x000000e000189947 */ /* 0x002fea0003800000 */
.L_x_654:
[----:B------:R-:W-:Y:S05]  /*1de90*/  BSYNC B0 ;  /* 0x0000000000007941 */ /* 0x000fea0003800000 */
.L_x_653:
[----:B------:R-:W-:Y:S01]  /*1dea0*/  VIADD R23, R23, 0x400 ;  /* 0x0000040017177836 */ /* 0x000fe20000000000 */
[----:B------:R-:W-:Y:S01]  /*1deb0*/  MOV R7, 0x40000040 ;  /* 0x4000004000077802 */ /* 0x000fe20000000f00 */
[----:B------:R-:W-:Y:S01]  /*1dec0*/  WARPGROUP.ARRIVE ;  /* 0x00000000000079c5 */ /* 0x000fe20000000000 */
[----:B------:R-:W-:Y:S01]  /*1ded0*/  IMAD.MOV.U32 R9, RZ, RZ, 0x40000040 ;  /* 0x40000040ff097424 */ /* 0x000fe200078e00ff */
[----:B01----:R-:W0:Y:S01]  /*1dee0*/  SHFL.BFLY PT, R0, R228, 0x2, 0x1f ;  /* 0x0c401f00e4007f89 */ /* 0x003e2200000e0000 */
[----:B------:R-:W-:Y:S02]  /*1def0*/  SHF.R.U32.HI R23, RZ, 0x4, R23 ;  /* 0x00000004ff177819 */ /* 0x000fe40000011617 */
[----:B------:R-:W-:Y:S01]  /*1df00*/  R2UR UR7, R7 ;  /* 0x00000000070772ca */ /* 0x000fe200000e0000 */
[----:B------:R-:W-:Y:S01]  /*1df10*/  IMAD.MOV.U32 R7, RZ, RZ, 0x40000040 ;  /* 0x40000040ff077424 */ /* 0x000fe200078e00ff */
[----:B------:R-:W-:Y:S02]  /*1df20*/  LOP3.LUT R23, R23, 0x3fff, RZ, 0xc0, !PT ;  /* 0x00003fff17177812 */ /* 0x000fe400078ec0ff */
[----:B------:R-:W-:-:S02]  /*1df30*/  MOV R184, 0xff800000 ;  /* 0xff80000000b87802 */ /* 0x000fc40000000f00 */
[----:B------:R-:W-:Y:S02]  /*1df40*/  LOP3.LUT R23, R23, 0x2800000, RZ, 0xfc, !PT ;  /* 0x0280000017177812 */ /* 0x000fe400078efcff */
[----:B------:R-:W-:-:S03]  /*1df50*/  MOV R185, 0xff800000 ;  /* 0xff80000000b97802 */ /* 0x000fc60000000f00 */
[----:B------:R-:W-:Y:S02]  /*1df60*/  IMAD R6, R226, 0xa00, R23 ;  /* 0x00000a00e2067824 */ /* 0x000fe400078e0217 */
[----:B------:R-:W-:Y:S02]  /*1df70*/  IMAD.MOV.U32 R23, RZ, RZ, RZ ;  /* 0x000000ffff177224 */ /* 0x000fe400078e00ff */
[C---:B------:R-:W-:Y:S01]  /*1df80*/  VIADD R8, R6.reuse, 0x80 ;  /* 0x0000008006087836 */ /* 0x040fe20000000000 */
[----:B------:R-:W-:Y:S01]  /*1df90*/  R2UR UR6, R6 ;  /* 0x00000000060672ca */ /* 0x000fe200000e0000 */
[----:B0-----:R-:W-:-:S12]  /*1dfa0*/  FADD.FTZ R0, R0, R228 ;  /* 0x000000e400007221 */ /* 0x001fd80000010000 */
[----:B------:R-:W-:Y:S01]  /*1dfb0*/  HGMMA.64x256x16.F32 R24, R208, gdesc[UR4].tnspB, R24, gsb0 ;  /* 0x43e00004d0187df0 */ /* 0x000fe20008000818 */
[----:B------:R-:W-:Y:S02]  /*1dfc0*/  R2UR UR6, R8 ;  /* 0x00000000080672ca */ /* 0x000fe400000e0000 */
[----:B------:R-:W-:Y:S01]  /*1dfd0*/  R2UR UR7, R9 ;  /* 0x00000000090772ca */ /* 0x000fe200000e0000 */
[----:B------:R-:W-:Y:S01]  /*1dfe0*/  IMAD.MOV.U32 R9, RZ, RZ, 0x40000040 ;  /* 0x40000040ff097424 */ /* 0x000fe200078e00ff */
[----:B------:R-:W-:Y:S01]  /*1dff0*/  IADD3 R8, R6, 0x100, RZ ;  /* 0x0000010006087810 */ /* 0x000fe20007ffe0ff */
[----:B------:R-:W-:Y:S02]  /*1e000*/  WARPGROUP.DEPBAR.LE gsb0, 0x0 ;  /* 0x00008000000079c5 */ /* 0x000fe40000010000 */
[----:B------:R-:W-:-:S15]  /*1e010*/  WARPGROUP.ARRIVE ;  /* 0x00000000000079c5 */ /* 0x000fde0000000000 */
[----:B------:R-:W-:-:S05]  /*1e020*/  NOP ;  /* 0x0000000000007918 */ /* 0x000fca0000000000 */
[----:B------:R-:W-:Y:S01]  /*1e030*/  HGMMA.64x256x16.F32 R24, R204, gdesc[UR4].tnspB, R24, gsb0 ;  /* 0x43e00004cc187df0 */ /* 0x000fe20008000818 */
[----:B------:R-:W-:Y:S01]  /*1e040*/  R2UR UR6, R8 ;  /* 0x00000000080672ca */ /* 0x000fe200000e0000 */
[C---:B------:R-:W-:Y:S01]  /*1e050*/  VIADD R8, R6.reuse, 0x180 ;  /* 0x0000018006087836 */ /* 0x040fe20000000000 */
[----:B------:R-:W-:Y:S01]  /*1e060*/  R2UR UR7, R9 ;  /* 0x00000000090772ca */ /* 0x000fe200000e0000 */
[----:B------:R-:W-:Y:S01]  /*1e070*/  VIADD R6, R6, 0x200 ;  /* 0x0000020006067836 */ /* 0x000fe20000000000 */
[----:B------:R-:W-:Y:S01]  /*1e080*/  MOV R9, 0x40000040 ;  /* 0x4000004000097802 */ /* 0x000fe20000000f00 */
        /* <DEDUP_REMOVED lines=12> */
[----:B------:R-:W0:Y:S04]  /*1e150*/  SHFL.BFLY PT, R6, R227, 0x2, 0x1f ;  /* 0x0c401f00e3067f89 */ /* 0x000e2800000e0000 */
[----:B------:R-:W1:Y:S01]  /*1e160*/  SHFL.BFLY PT, R7, R0, 0x1, 0x1f ;  /* 0x0c201f0000077f89 */ /* 0x000e6200000e0000 */
[----:B0-----:R-:W-:Y:S01]  /*1e170*/  FADD.FTZ R6, R6, R227 ;  /* 0x000000e306067221 */ /* 0x001fe20000010000 */
[----:B-1----:R-:W-:-:S04]  /*1e180*/  FADD.FTZ R0, R0, R7 ;  /* 0x0000000700007221 */ /* 0x002fc80000010000 */
[----:B------:R-:W0:Y:S01]  /*1e190*/  SHFL.BFLY PT, R8, R6, 0x1, 0x1f ;  /* 0x0c201f0006087f89 */ /* 0x000e2200000e0000 */
[----:B------:R-:W-:-:S13]  /*1e1a0*/  FSETP.NE.FTZ.AND P1, PT, R0, RZ, PT ;  /* 0x000000ff0000720b */ /* 0x000fda0003f35000 */
[----:B------:R-:W1:Y:S01]  /*1e1b0*/  @P1 MUFU.LG2 R7, R0 ;  /* 0x0000000000071308 */ /* 0x000e620000000c00 */
[----:B0-----:R-:W-:Y:S01]  /*1e1c0*/  FADD.FTZ R6, R6, R8 ;  /* 0x0000000806067221 */ /* 0x001fe20000010000 */
[----:B------:R-:W-:-:S06]  /*1e1d0*/  @P1 FMUL.FTZ R8, R3, 0.69314718246459960938 ;  /* 0x3f31721803081820 */ /* 0x000fcc0000410000 */
[----:B------:R0:W-:Y:S01]  /*1e1e0*/  @P1 MUFU.RCP R23, R0 ;  /* 0x0000000000171308 */ /* 0x0001e20000001000 */
[----:B------:R-:W-:Y:S01]  /*1e1f0*/  FSETP.NE.FTZ.AND P2, PT, R6, RZ, PT ;  /* 0x000000ff0600720b */ /* 0x000fe20003f55000 */
[----:B-1----:R-:W-:Y:S01]  /*1e200*/  @P1 FMUL.FTZ R7, R7, 0.69314718246459960938 ;  /* 0x3f31721807071820 */ /* 0x002fe20000410000 */
[----:B0-----:R-:W-:-:S03]  /*1e210*/  IMAD.MOV.U32 R0, RZ, RZ, RZ ;  /* 0x000000ffff007224 */ /* 0x001fc600078e00ff */
        /* <DEDUP_REMOVED lines=12> */
.L_x_656:
[----:B------:R-:W2:Y:S01]  /*1e2e0*/  LDL.LU R3, [R1+0x60] ;  /* 0x0000600001037983 */ /* 0x000ea20000300800 */
[----:B------:R-:W-:-:S03]  /*1e2f0*/  VIADD R2, R2, 0x38860 ;  /* 0x0003886002027836 */ /* 0x000fc60000000000 */
[----:B------:R-:W3:Y:S01]  /*1e300*/  LDL.LU R186, [R1+0x84] ;  /* 0x0000840001ba7983 */ /* 0x000ee20000300800 */
[----:B------:R-:W-:Y:S02]  /*1e310*/  VIADD R226, R226, 0x1 ;  /* 0x00000001e2e27836 */ /* 0x000fe40000000000 */
        /* <DEDUP_REMOVED lines=8> */
[----:B------:R-:W-:Y:S01]  /*1e3a0*/  ISETP.NE.AND P1, PT, R226, 0x2, PT ;  /* 0x00000002e200780c */ /* 0x000fe20003f25270 */
        /* <DEDUP_REMOVED lines=114> */
[----:B------:R-:W-:-:S02]  /*1ead0*/  PLOP3.LUT P0, PT, PT, PT, PT, 0x8, 0x0 ;  /* 0x000000000000781c */ /* 0x000fc40003f0e170 */
[----:B------:R-:W-:Y:S02]  /*1eae0*/  SEL R226, R226, RZ, P1 ;  /* 0x000000ffe2e27207 */ /* 0x000fe40000800000 */
[----:B--2---:R-:W-:Y:S02]  /*1eaf0*/  PRMT R2, R3, 0x654, R2 ;  /* 0x0000065403027816 */ /* 0x004fe40000000002 */
[----:B---3--:R-:W-:Y:S02]  /*1eb00*/  IADD3 R186, R186, 0x1, RZ ;  /* 0x00000001baba7810 */ /* 0x008fe40007ffe0ff */
[----:B------:R0:W-:Y:S03]  /*1eb10*/  SYNCS.ARRIVE.TRANS64.RED.A1T0 RZ, [R2+URZ], RZ ;  /* 0x000000ff02ff79a7 */ /* 0x0001e6000810043f */
[----:B------:R1:W-:Y:S01]  /*1eb20*/  STL [R1+0x84], R186 ;  /* 0x000084ba01007387 */ /* 0x0003e20000100800 */
[-C--:B------:R-:W-:Y:S01]  /*1eb30*/  FMUL.FTZ R3, R89, R23.reuse ;  /* 0x0000001759037220 */ /* 0x080fe20000410000 */
[-C--:B------:R-:W-:Y:S01]  /*1eb40*/  FMUL.FTZ R89, R107, R0.reuse ;  /* 0x000000006b597220 */ /* 0x080fe20000410000 */
[----:B0-----:R-:W-:Y:S01]  /*1eb50*/  FMUL.FTZ R2, R88, R23 ;  /* 0x0000001758027220 */ /* 0x001fe20000410000 */
[-C--:B------:R-:W-:Y:S01]  /*1eb60*/  FMUL.FTZ R88, R106, R0.reuse ;  /* 0x000000006a587220 */ /* 0x080fe20000410000 */
[-C--:B------:R-:W-:Y:S01]  /*1eb70*/  FMUL.FTZ R106, R142, R0.reuse ;  /* 0x000000008e6a7220 */ /* 0x080fe20000410000 */
[----:B------:R-:W-:Y:S01]  /*1eb80*/  FMUL.FTZ R107, R143, R0 ;  /* 0x000000008f6b7220 */ /* 0x000fe20000410000 */
[----:B------:R-:W-:-:S04]  /*1eb90*/  SEL R0, RZ, 0x1, P1 ;  /* 0x00000001ff007807 */ /* 0x000fc80000800000 */
[----:B-1----:R-:W-:-:S07]  /*1eba0*/  LOP3.LUT R229, R229, R0, RZ, 0x3c, !PT ;  /* 0x00000000e5e57212 */ /* 0x002fce00078e3cff */
.L_x_566:
[----:B------:R-:W0:Y:S08]  /*1ebb0*/  S2UR UR4, SR_CgaCtaId ;  /* 0x00000000000479c3 */ /* 0x000e300000008800 */
[----:B------:R-:W-:Y:S01]  /*1ebc0*/  BAR.SYNC.DEFER_BLOCKING 0x5, 0x180 ;  /* 0x0146000000007b1d */ /* 0x000fe20000010000 */
[----:B------:R-:W-:-:S05]  /*1ebd0*/  MOV R23, 0x400 ;  /* 0x0000040000177802 */ /* 0x000fca0000000f00 */
[----:B------:R-:W-:Y:S01]  /*1ebe0*/  BSSY B0, `(.L_x_657) ;  /* 0x0000478000007945 */ /* 0x000fe20003800000 */
[----:B0-----:R-:W-:-:S05]  /*1ebf0*/  IMAD.U32 R0, RZ, RZ, UR4 ;  /* 0x00000004ff007e24 */ /* 0x001fca000f8e00ff */
[----:B------:R0:W-:Y:S01]  /*1ec00*/  STL [R1+0x60], R0 ;  /* 0x0000600001007387 */ /* 0x0001e20000100800 */
[----:B------:R-:W-:-:S05]  /*1ec10*/  LEA R23, R0, R23, 0x18 ;  /* 0x0000001700177211 */ /* 0x000fca00078ec0ff */
[----:B------:R0:W1:Y:S01]  /*1ec20*/  LDS.128 R128, [R23+0x388d0] ;  /* 0x0388d00017807984 */ /* 0x0000620000000c00 */
[----:B------:R-:W-:Y:S06]  /*1ec30*/  BAR.ARV 0x4, 0x180 ;  /* 0x0106000000007b1d */ /* 0x000fec0000002000 */
[----:B------:R-:W-:Y:S05]  /*1ec40*/  @P0 BRA `(.L_x_658) ;  /* 0x00000038001c0947 */ /* 0x000fea0003800000 */
[----:B------:R-:W2:Y:S01]  /*1ec50*/  LDL R56, [R1+0x1c0] ;  /* 0x0001c00001387983 */ /* 0x000ea20000100800 */
[----:B0-----:R-:W0:Y:S01]  /*1ec60*/  S2R R0, SR_SWINHI ;  /* 0x0000000000007919 */ /* 0x001e220000002f00 */
[----:B------:R-:W-:Y:S01]  /*1ec70*/  F2FP.F16.F32.PACK_AB R58, R181, R180 ;  /* 0x000000b4b53a723e */ /* 0x000fe200000000ff */
[----:B------:R-:W-:Y:S01]  /*1ec80*/  ULDC.64 UR6, c[0x0][0xc00] ;  /* 0x0003000000067ab9 */ /* 0x000fe20000000a00 */
[----:B------:R-:W-:Y:S01]  /*1ec90*/  F2FP.F16.F32.PACK_AB R59, R31, R30 ;  /* 0x0000001e1f3b723e */ /* 0x000fe200000000ff */
[----:B------:R-:W3:Y:S01]  /*1eca0*/  LDL.LU R118, [R1+0x7c] ;  /* 0x00007c0001767983 */ /* 0x000ee20000300800 */
[----:B------:R-:W-:Y:S01]  /*1ecb0*/  F2FP.F16.F32.PACK_AB R60, R179, R178 ;  /* 0x000000b2b33c723e */ /* 0x000fe200000000ff */
[----:B------:R-:W-:Y:S01]  /*1ecc0*/  ULDC.64 UR4, c[0x0][0xc08] ;  /* 0x0003020000047ab9 */ /* 0x000fe20000000a00 */
[----:B------:R-:W-:Y:S01]  /*1ecd0*/  F2FP.F16.F32.PACK_AB R61, R35, R34 ;  /* 0x00000022233d723e */ /* 0x000fe200000000ff */
[----:B------:R-:W4:Y:S01]  /*1ece0*/  LDL.LU R117, [R1+0x80] ;  /* 0x0000800001757983 */ /* 0x000f220000300800 */
[----:B------:R-:W-:-:S02]  /*1ecf0*/  F2FP.F16.F32.PACK_AB R62, R177, R176 ;  /* 0x000000b0b13e723e */ /* 0x000fc400000000ff */
[----:B------:R-:W-:Y:S01]  /*1ed00*/  F2FP.F16.F32.PACK_AB R63, R39, R38 ;  /* 0x00000026273f723e */ /* 0x000fe200000000ff */
[----:B------:R-:W4:Y:S01]  /*1ed10*/  LDL.LU R116, [R1+0x74] ;  /* 0x0000740001747983 */ /* 0x000f220000300800 */
[----:B------:R-:W-:Y:S02]  /*1ed20*/  MOV R114, R23 ;  /* 0x0000001700727202 */ /* 0x000fe40000000f00 */
[----:B0-----:R-:W-:Y:S01]  /*1ed30*/  MOV R115, R0 ;  /* 0x0000000000737202 */ /* 0x001fe20000000f00 */
[----:B------:R-:W-:Y:S02]  /*1ed40*/  BAR.SYNC.DEFER_BLOCKING 0x1, 0x100 ;  /* 0x0044000000007b1d */ /* 0x000fe40000010000 */
[----:B--2---:R-:W-:-:S03]  /*1ed50*/  IMAD.WIDE R112, R56, 0x2, R114 ;  /* 0x0000000238707825 */ /* 0x004fc600078e0272 */
[----:B------:R-:W-:Y:S01]  /*1ed60*/  LOP3.LUT R0, R112, 0x380, RZ, 0xc0, !PT ;  /* 0x0000038070007812 */ /* 0x000fe200078ec0ff */
[----:B------:R-:W-:-:S03]  /*1ed70*/  IMAD.MOV.U32 R57, RZ, RZ, R113 ;  /* 0x000000ffff397224 */ /* 0x000fc600078e0071 */
[----:B------:R-:W-:-:S04]  /*1ed80*/  SHF.R.U64 R0, R0, 0x3, RZ ;  /* 0x0000000300007819 */ /* 0x000fc800000012ff */
[----:B------:R-:W-:-:S04]  /*1ed90*/  LOP3.LUT R56, R0, R112, RZ, 0x3c, !PT ;  /* 0x0000007000387212 */ /* 0x000fc800078e3cff */
[----:B------:R-:W-:Y:S02]  /*1eda0*/  MOV R0, R56 ;  /* 0x0000003800007202 */ /* 0x000fe40000000f00 */
[----:B------:R-:W-:Y:S02]  /*1edb0*/  F2FP.F16.F32.PACK_AB R56, R183, R182 ;  /* 0x000000b6b738723e */ /* 0x000fe400000000ff */
[----:B------:R-:W-:-:S05]  /*1edc0*/  F2FP.F16.F32.PACK_AB R57, R27, R26 ;  /* 0x0000001a1b39723e */ /* 0x000fca00000000ff */
[----:B------:R0:W-:Y:S02]  /*1edd0*/  STSM.16.M88.4 [R0], R56 ;  /* 0x0000003800007844 */ /* 0x0001e40000000200 */
[----:B0-----:R-:W-:-:S04]  /*1ede0*/  IADD3 R56, P0, R112, 0x20, RZ ;  /* 0x0000002070387810 */ /* 0x001fc80007f1e0ff */
[----:B------:R-:W-:-:S04]  /*1edf0*/  LOP3.LUT R0, R56, 0x380, RZ, 0xc0, !PT ;  /* 0x0000038038007812 */ /* 0x000fc800078ec0ff */
[----:B------:R-:W-:Y:S02]  /*1ee00*/  SHF.R.U64 R0, R0, 0x3, RZ ;  /* 0x0000000300007819 */ /* 0x000fe400000012ff */
[----:B------:R-:W-:Y:S02]  /*1ee10*/  IADD3.X R57, RZ, R113, RZ, P0, !PT ;  /* 0x00000071ff397210 */ /* 0x000fe400007fe4ff */
[----:B------:R-:W-:-:S04]  /*1ee20*/  LOP3.LUT R56, R0, R56, RZ, 0x3c, !PT ;  /* 0x0000003800387212 */ /* 0x000fc800078e3cff */
[----:B------:R-:W-:-:S05]  /*1ee30*/  MOV R56, R56 ;  /* 0x0000003800387202 */ /* 0x000fca0000000f00 */
[----:B------:R0:W-:Y:S02]  /*1ee40*/  STSM.16.M88.4 [R56], R60 ;  /* 0x0000003c38007844 */ /* 0x0001e40000000200 */
[----:B0-----:R-:W-:-:S04]  /*1ee50*/  IADD3 R56, P0, R112, 0x40, RZ ;  /* 0x0000004070387810 */ /* 0x001fc80007f1e0ff */
[----:B------:R-:W-:Y:S01]  /*1ee60*/  LOP3.LUT R0, R56, 0x380, RZ, 0xc0, !PT ;  /* 0x0000038038007812 */ /* 0x000fe200078ec0ff */
[----:B------:R-:W-:-:S03]  /*1ee70*/  IMAD.X R57, RZ, RZ, R113, P0 ;  /* 0x000000ffff397224 */ /* 0x000fc600000e0671 */
[----:B------:R-:W-:-:S04]  /*1ee80*/  SHF.R.U64 R0, R0, 0x3, RZ ;  /* 0x0000000300007819 */ /* 0x000fc800000012ff */
[----:B------:R-:W-:Y:S02]  /*1ee90*/  LOP3.LUT R56, R0, R56, RZ, 0x3c, !PT ;  /* 0x0000003800387212 */ /* 0x000fe400078e3cff */
[----:B------:R-:W-:Y:S02]  /*1eea0*/  F2FP.F16.F32.PACK_AB R58, R173, R172 ;  /* 0x000000acad3a723e */ /* 0x000fe400000000ff */
[----:B------:R-:W-:Y:S02]  /*1eeb0*/  MOV R0, R56 ;  /* 0x0000003800007202 */ /* 0x000fe40000000f00 */
[----:B------:R-:W-:Y:S02]  /*1eec0*/  F2FP.F16.F32.PACK_AB R56, R175, R174 ;  /* 0x000000aeaf38723e */ /* 0x000fe400000000ff */
[----:B------:R-:W-:Y:S02]  /*1eed0*/  F2FP.F16.F32.PACK_AB R57, R43, R42 ;  /* 0x0000002a2b39723e */ /* 0x000fe400000000ff */
[----:B------:R-:W-:-:S05]  /*1eee0*/  F2FP.F16.F32.PACK_AB R59, R47, R46 ;  /* 0x0000002e2f3b723e */ /* 0x000fca00000000ff */
        /* <DEDUP_REMOVED lines=13> */
[----:B------:R-:W-:-:S04]  /*1efc0*/  LOP3.LUT R0, R56, 0x380, RZ, 0xc0, !PT ;  /* 0x0000038038007812 */ /* 0x000fc800078ec0ff */
[----:B------:R-:W-:Y:S02]  /*1efd0*/  SHF.R.U64 R0, R0, 0x3, RZ ;  /* 0x0000000300007819 */ /* 0x000fe400000012ff */
[----:B------:R-:W-:Y:S02]  /*1efe0*/  IADD3.X R57, RZ, R113, RZ, P0, !PT ;  /* 0x00000071ff397210 */ /* 0x000fe400007fe4ff */
[----:B------:R-:W-:Y:S02]  /*1eff0*/  LOP3.LUT R56, R0, R56, RZ, 0x3c, !PT ;  /* 0x0000003800387212 */ /* 0x000fe400078e3cff */
[----:B------:R-:W-:Y:S02]  /*1f000*/  F2FP.F16.F32.PACK_AB R58, R165, R164 ;  /* 0x000000a4a53a723e */ /* 0x000fe400000000ff */
[----:B------:R-:W-:Y:S02]  /*1f010*/  MOV R0, R56 ;  /* 0x0000003800007202 */ /* 0x000fe40000000f00 */
[----:B------:R-:W-:-:S02]  /*1f020*/  F2FP.F16.F32.PACK_AB R56, R167, R166 ;  /* 0x000000a6a738723e */ /* 0x000fc400000000ff */
        /* <DEDUP_REMOVED lines=123> */
[----:B------:R3:W-:Y:S01]  /*1f7e0*/  STSM.16.M88.4 [R112], R60 ;  /* 0x0000003c70007844 */ /* 0x0007e20000000200 */
[----:B------:R-:W-:Y:S01]  /*1f7f0*/  BAR.SYNC.DEFER_BLOCKING 0x1, 0x100 ;  /* 0x0044000000007b1d */ /* 0x000fe20000010000 */
[----:B---3--:R-:W-:-:S04]  /*1f800*/  IADD3 R62, P0, R118, UR6, RZ ;  /* 0x00000006763e7c10 */ /* 0x008fc8000ff1e0ff */
[----:B----4-:R-:W-:Y:S02]  /*1f810*/  IADD3.X R63, R117, UR7, RZ, P0, !PT ;  /* 0x00000007753f7c10 */ /* 0x010fe400087fe4ff */
[----:B------:R-:W-:-:S04]  /*1f820*/  ISETP.NE.U32.AND P0, PT, RZ, UR4, PT ;  /* 0x00000004ff007c0c */ /* 0x000fc8000bf05070 */
[----:B------:R-:W-:Y:S01]  /*1f830*/  ISETP.NE.AND.EX P0, PT, RZ, UR5, PT, P0 ;  /* 0x00000005ff007c0c */ /* 0x000fe2000bf05300 */
[----:B------:R-:W-:-:S12]  /*1f840*/  IMAD.MOV.U32 R112, RZ, RZ, 0x9b8 ;  /* 0x000009b8ff707424 */ /* 0x000fd800078e00ff */
[----:B------:R-:W-:Y:S01]  /*1f850*/  @P0 IADD3 R58, P2, R118, UR4, RZ ;  /* 0x00000004763a0c10 */ /* 0x000fe2000ff5e0ff */
[----:B------:R-:W-:-:S03]  /*1f860*/  ULDC UR4, c[0x0][0xa88] ;  /* 0x0002a20000047ab9 */ /* 0x000fc60000000800 */
[----:B------:R-:W-:Y:S01]  /*1f870*/  @P0 IADD3.X R59, R117, UR5, RZ, P2, !PT ;  /* 0x00000005753b0c10 */ /* 0x000fe200097fe4ff */
[----:B------:R-:W-:Y:S01]  /*1f880*/  IMAD.U32 R0, RZ, RZ, UR4 ;  /* 0x00000004ff007e24 */ /* 0x000fe2000f8e00ff */
[----:B------:R-:W-:Y:S01]  /*1f890*/  ISETP.NE.AND P2, PT, R116, RZ, PT ;  /* 0x000000ff7400720c */ /* 0x000fe20003f45270 */
[----:B------:R-:W-:-:S03]  /*1f8a0*/  ULDC UR4, c[0x0][0xad4] ;  /* 0x0002b50000047ab9 */ /* 0x000fc60000000800 */
[----:B------:R-:W-:-:S04]  /*1f8b0*/  SEL R56, R116, UR4, P2 ;  /* 0x0000000474387c07 */ /* 0x000fc80009000000 */
[----:B------:R-:W-:Y:S01]  /*1f8c0*/  ISETP.GT.AND P2, PT, R56, 0x1, PT ;  /* 0x000000013800780c */ /* 0x000fe20003f44270 */
[----:B------:R-:W-:Y:S02]  /*1f8d0*/  ULDC.64 UR8, c[0x0][0x208] ;  /* 0x0000820000087ab9 */ /* 0x000fe40000000a00 */
[----:B------:R0:W5:Y:S01]  /*1f8e0*/  @P0 LDG.E R0, desc[UR8][R58.64] ;  /* 0x000000083a000981 */ /* 0x000162000c1e1900 */
[----:B------:R-:W-:-:S04]  /*1f8f0*/  SEL R112, R112, 0x978, P2 ;  /* 0x0000097870707807 */ /* 0x000fc80001000000 */
[----:B------:R2:W3:Y:S08]  /*1f900*/  LDC.64 R60, c[0x0][R112+0x220] ;  /* 0x00008800703c7b82 */ /* 0x0004f00000000a00 */
[----:B0-----:R2:W0:Y:S01]  /*1f910*/  LDC.64 R58, c[0x0][R112+0x218] ;  /* 0x00008600703a7b82 */ /* 0x0014220000000a00 */
[----:B------:R-:W-:-:S04]  /*1f920*/  ISETP.NE.U32.AND P1, PT, RZ, UR6, PT ;  /* 0x00000006ff007c0c */ /* 0x000fc8000bf25070 */
[----:B------:R-:W-:Y:S02]  /*1f930*/  ISETP.NE.AND.EX P1, PT, RZ, UR7, PT, P1 ;  /* 0x00000007ff007c0c */ /* 0x000fe4000bf25310 */
[----:B------:R-:W-:-:S11]  /*1f940*/  MOV R57, RZ ;  /* 0x000000ff00397202 */ /* 0x000fd60000000f00 */
[----:B------:R2:W5:Y:S01]  /*1f950*/  @P1 LDG.E R57, desc[UR8][R62.64] ;  /* 0x000000083e391981 */ /* 0x000562000c1e1900 */
[----:B------:R-:W-:Y:S05]  /*1f960*/  @P0 BRA `(.L_x_659) ;  /* 0x0000000000140947 */ /* 0x000fea0003800000 */
[----:B------:R-:W-:Y:S05]  /*1f970*/  @!P1 BRA `(.L_x_659) ;  /* 0x0000000000109947 */ /* 0x000fea0003800000 */
[----:B------:R-:W-:Y:S02]  /*1f980*/  ULDC.64 UR4, c[0x0][0x208] ;  /* 0x0000820000047ab9 */ /* 0x000fe40000000a00 */
[----:B-----5:R-:W4:Y:S04]  /*1f990*/  LDG.E R0, desc[UR4][R62.64] ;  /* 0x000000043e007981 */ /* 0x020f28000c1e1900 */
[----:B--2---:R-:W4:Y:S02]  /*1f9a0*/  LDG.E R62, desc[UR4][R62.64+0x4] ;  /* 0x000004043e3e7981 */ /* 0x004f24000c1e1900 */
[----:B----4-:R-:W-:-:S07]  /*1f9b0*/  IADD3 R0, -R0, R62, RZ ;  /* 0x0000003e00007210 */ /* 0x010fce0007ffe1ff */
.L_x_659:
[----:B------:R-:W4:Y:S01]  /*1f9c0*/  LDL.LU R56, [R1+0x78] ;  /* 0x0000780001387983 */ /* 0x000f220000300800 */
[----:B------:R-:W1:Y:S03]  /*1f9d0*/  LDC R119, c[0x0][0xbe8] ;  /* 0x0002fa00ff777b82 */ /* 0x000e660000000800 */
[----:B------:R-:W3:Y:S04]  /*1f9e0*/  LDL.LU R113, [R1+0x110] ;  /* 0x0001100001717983 */ /* 0x000ee80000300800 */
[----:B------:R-:W3:Y:S04]  /*1f9f0*/  LDL R120, [R1+0x8c] ;  /* 0x00008c0001787983 */ /* 0x000ee80000100800 */
[----:B------:R-:W3:Y:S04]  /*1fa00*/  LDL R124, [R1+0x1bc] ;  /* 0x0001bc00017c7983 */ /* 0x000ee80000100800 */
[----:B------:R-:W3:Y:S04]  /*1fa10*/  LDL R121, [R1+0x88] ;  /* 0x0000880001797983 */ /* 0x000ee80000100800 */
[----:B------:R-:W3:Y:S04]  /*1fa20*/  LDL R123, [R1+0x1b8] ;  /* 0x0001b800017b7983 */ /* 0x000ee80000100800 */
[----:B------:R-:W3:Y:S01]  /*1fa30*/  LDL R122, [R1+0x120] ;  /* 0x00012000017a7983 */ /* 0x000ee20000100800 */
[----:B--2---:R-:W2:Y:S01]  /*1fa40*/  LDC.64 R62, c[0x0][R112+0x228] ;  /* 0x00008a00703e7b82 */ /* 0x004ea20000000a00 */
[----:B------:R-:W-:-:S02]  /*1fa50*/  ISETP.NE.U32.AND P0, PT, RZ, UR6, PT ;  /* 0x00000006ff007c0c */ /* 0x000fc4000bf05070 */
[----:B-1----:R-:W-:Y:S02]  /*1fa60*/  ISETP.NE.AND P1, PT, R119, 0x1, PT ;  /* 0x000000017700780c */ /* 0x002fe40003f25270 */
[----:B------:R-:W-:Y:S01]  /*1fa70*/  ISETP.NE.AND.EX P0, PT, RZ, UR7, PT, P0 ;  /* 0x00000007ff007c0c */ /* 0x000fe2000bf05300 */
[-C--:B0-----:R-:W-:Y:S02]  /*1fa80*/  IMAD R116, R59, R223.reuse, RZ ;  /* 0x000000df3b747224 */ /* 0x081fe400078e02ff */
[----:B------:R-:W-:-:S08]  /*1fa90*/  IMAD.WIDE.U32 R58, R58, R223, RZ ;  /* 0x000000df3a3a7225 */ /* 0x000fd000078e00ff */
[----:B------:R-:W0:Y:S01]  /*1faa0*/  @P1 LDC R118, c[0x0][0xbec] ;  /* 0x0002fb00ff761b82 */ /* 0x000e220000000800 */
[----:B------:R-:W-:Y:S02]  /*1fab0*/  IMAD.IADD R116, R59, 0x1, R116 ;  /* 0x000000013b747824 */ /* 0x000fe400078e0274 */
[----:B-----5:R-:W-:Y:S01]  /*1fac0*/  IMAD R0, R0, R119, RZ ;  /* 0x0000007700007224 */ /* 0x020fe200078e02ff */
[----:B------:R-:W-:Y:S01]  /*1fad0*/  ULDC.64 UR4, c[0x0][0x208] ;  /* 0x0000820000047ab9 */ /* 0x000fe20000000a00 */
[----:B----4-:R-:W-:Y:S02]  /*1fae0*/  SEL R56, R56, RZ, !P0 ;  /* 0x000000ff38387207 */ /* 0x010fe40004000000 */
[----:B---3--:R-:W-:-:S03]  /*1faf0*/  SEL R113, R113, RZ, !P0 ;  /* 0x000000ff71717207 */ /* 0x008fc60004000000 */
[----:B------:R-:W-:-:S04]  /*1fb00*/  IMAD R61, R61, R56, RZ ;  /* 0x000000383d3d7224 */ /* 0x000fc800078e02ff */
[C---:B------:R-:W-:Y:S02]  /*1fb10*/  IMAD R113, R60.reuse, R113, R61 ;  /* 0x000000713c717224 */ /* 0x040fe400078e023d */
[----:B------:R-:W-:-:S04]  /*1fb20*/  IMAD.WIDE.U32 R60, R60, R56, RZ ;  /* 0x000000383c3c7225 */ /* 0x000fc800078e00ff */
[----:B------:R-:W-:Y:S01]  /*1fb30*/  IMAD.IADD R61, R61, 0x1, R113 ;  /* 0x000000013d3d7824 */ /* 0x000fe200078e0271 */
[----:B------:R-:W-:Y:S02]  /*1fb40*/  IADD3 R113, P0, P3, R60, R58, R57 ;  /* 0x0000003a3c717210 */ /* 0x000fe40007b1e039 */
[----:B------:R-:W1:Y:S01]  /*1fb50*/  @P1 LDC R60, c[0x0][0xbf0] ;  /* 0x0002fc00ff3c1b82 */ /* 0x000e620000000800 */
[----:B------:R-:W-:-:S05]  /*1fb60*/  SEL R58, R120, RZ, P2 ;  /* 0x000000ff783a7207 */ /* 0x000fca0001000000 */
[-C--:B--2---:R-:W-:Y:S02]  /*1fb70*/  IMAD R59, R63, R58.reuse, RZ ;  /* 0x0000003a3f3b7224 */ /* 0x084fe400078e02ff */
[----:B------:R-:W-:Y:S01]  /*1fb80*/  IMAD.WIDE.U32 R62, R62, R58, RZ ;  /* 0x0000003a3e3e7225 */ /* 0x000fe200078e00ff */
[----:B------:R-:W-:-:S04]  /*1fb90*/  SHF.R.S32.HI R58, RZ, 0x1f, R57 ;  /* 0x0000001fff3a7819 */ /* 0x000fc80000011439 */
[----:B------:R-:W-:Y:S02]  /*1fba0*/  IADD3.X R117, R61, R116, R58, P0, P3 ;  /* 0x000000743d757210 */ /* 0x000fe400007e643a */
[----:B------:R-:W-:-:S05]  /*1fbb0*/  LEA R116, R121, R124, 0x7 ;  /* 0x0000007c79747211 */ /* 0x000fca00078e38ff */
[----:B0-----:R-:W-:-:S04]  /*1fbc0*/  @P1 IMAD.HI.U32 R61, R116, R118, RZ ;  /* 0x00000076743d1227 */ /* 0x001fc800078e00ff */
[----:B------:R-:W-:Y:S01]  /*1fbd0*/  IMAD.MOV.U32 R118, RZ, RZ, R116 ;  /* 0x000000ffff767224 */ /* 0x000fe200078e0074 */
[----:B-1----:R-:W-:Y:S02]  /*1fbe0*/  @P1 SHF.R.U32.HI R118, RZ, R60, R61 ;  /* 0x0000003cff761219 */ /* 0x002fe4000001163d */
[----:B------:R0:W1:Y:S02]  /*1fbf0*/  LDC.64 R60, c[0x0][R112+0x210] ;  /* 0x00008400703c7b82 */ /* 0x0000640000000a00 */
[----:B------:R-:W-:-:S06]  /*1fc00*/  IADD3 R62, P0, P3, R118, R113, R62 ;  /* 0x00000071763e7210 */ /* 0x000fcc0007b1e03e */
[----:B0-----:R-:W0:Y:S01]  /*1fc10*/  LDC.64 R112, c[0x0][0xba8] ;  /* 0x0002ea00ff707b82 */ /* 0x001e220000000a00 */
[----:B------:R-:W-:Y:S01]  /*1fc20*/  IMAD.IADD R59, R63, 0x1, R59 ;  /* 0x000000013f3b7824 */ /* 0x000fe200078e023b */
[----:B------:R-:W-:-:S04]  /*1fc30*/  SHF.R.S32.HI R63, RZ, 0x1f, R118 ;  /* 0x0000001fff3f7819 */ /* 0x000fc80000011476 */
[----:B------:R-:W-:Y:S02]  /*1fc40*/  IADD3.X R63, R63, R117, R59, P0, P3 ;  /* 0x000000753f3f7210 */ /* 0x000fe400007e643b */
[----:B------:R-:W-:-:S05]  /*1fc50*/  IADD3 R117, -R118, RZ, RZ ;  /* 0x000000ff76757210 */ /* 0x000fca0007ffe1ff */
[----:B------:R-:W-:Y:S01]  /*1fc60*/  IMAD R117, R119, R117, R116 ;  /* 0x0000007577757224 */ /* 0x000fe200078e0274 */
[----:B0-----:R-:W0:Y:S08]  /*1fc70*/  @!P2 LDC R112, c[0x0][0xb50] ;  /* 0x0002d400ff70ab82 */ /* 0x001e300000000800 */
[----:B------:R-:W2:Y:S01]  /*1fc80*/  @!P2 LDC R113, c[0x0][0xb54] ;  /* 0x0002d500ff71ab82 */ /* 0x000ea20000000800 */
[----:B------:R-:W-:Y:S01]  /*1fc90*/  SHF.R.S32.HI R59, RZ, 0x1f, R117 ;  /* 0x0000001fff3b7819 */ /* 0x000fe20000011475 */
[----:B-1----:R-:W-:-:S02]  /*1fca0*/  IMAD R61, R61, R117, RZ ;  /* 0x000000753d3d7224 */ /* 0x002fc400078e02ff */
[----:B------:R-:W-:-:S04]  /*1fcb0*/  IMAD.WIDE.U32 R62, R60, R117, R62 ;  /* 0x000000753c3e7225 */ /* 0x000fc800078e003e */
[----:B------:R-:W-:Y:S01]  /*1fcc0*/  IMAD R59, R60, R59, R61 ;  /* 0x0000003b3c3b7224 */ /* 0x000fe200078e023d */
[----:B0-----:R-:W-:-:S03]  /*1fcd0*/  LEA R112, P0, R62, R112, 0x2 ;  /* 0x000000703e707211 */ /* 0x001fc600078010ff */
[----:B------:R-:W-:-:S05]  /*1fce0*/  IMAD.IADD R59, R63, 0x1, R59 ;  /* 0x000000013f3b7824 */ /* 0x000fca00078e023b */
[----:B--2---:R-:W-:Y:S01]  /*1fcf0*/  LEA.HI.X R59, R62, R113, R59, 0x2, P0 ;  /* 0x000000713e3b7211 */ /* 0x004fe200000f143b */
[----:B------:R-:W-:Y:S01]  /*1fd00*/  SHFL.IDX PT, R60, R112, RZ, 0x1c1f ;  /* 0x001c1fff703c7589 */ /* 0x000fe200000e0000 */
[----:B------:R-:W-:-:S03]  /*1fd10*/  IMAD R113, R121, 0x80, R123 ;  /* 0x0000008079717824 */ /* 0x000fc600078e027b */
[----:B------:R-:W0:Y:S04]  /*1fd20*/  SHFL.IDX PT, R61, R59, RZ, 0x1c1f ;  /* 0x001c1fff3b3d7589 */ /* 0x000e2800000e0000 */
[----:B------:R1:W-:Y:S04]  /*1fd30*/  SHFL.IDX PT, R62, R112, 0x1, 0x1c1f ;  /* 0x003c1f00703e7f89 */ /* 0x0003e800000e0000 */
[----:B------:R-:W2:Y:S01]  /*1fd40*/  SHFL.IDX PT, R63, R59, 0x1, 0x1c1f ;  /* 0x003c1f003b3f7f89 */ /* 0x000ea200000e0000 */
[----:B------:R-:W-:Y:S02]  /*1fd50*/  LOP3.LUT P0, RZ, R122, 0x3, RZ, 0xc0, !PT ;  /* 0x000000037aff7812 */ /* 0x000fe4000780c0ff */
[----:B-1----:R-:W-:-:S02]  /*1fd60*/  IADD3 R112, R113, 0x8, RZ ;  /* 0x0000000871707810 */ /* 0x002fc40007ffe0ff */
[-C--:B------:R-:W-:Y:S02]  /*1fd70*/  ISETP.GE.OR P3, PT, R113, R0.reuse, P0 ;  /* 0x000000007100720c */ /* 0x080fe40000766670 */
[----:B------:R-:W-:-:S11]  /*1fd80*/  ISETP.GE.OR P0, PT, R112, R0, P0 ;  /* 0x000000007000720c */ /* 0x000fd60000706670 */
[----:B0-----:R0:W-:Y:S04]  /*1fd90*/  @!P3 ST.E desc[UR4][R60.64], R184 ;  /* 0x000000b83c00b985 */ /* 0x0011e8000c101904 */
[----:B--2---:R0:W-:Y:S01]  /*1fda0*/  @!P0 ST.E desc[UR4][R62.64], R185 ;  /* 0x000000b93e008985 */ /* 0x0041e2000c101904 */
[----:B------:R-:W-:Y:S05]  /*1fdb0*/  @P2 BRA `(.L_x_660) ;  /* 0x0000000c00e02947 */ /* 0x000fea0003800000 */
[----:B------:R-:W2:Y:S01]  /*1fdc0*/  LDL R122, [R1+0x70] ;  /* 0x00007000017a7983 */ /* 0x000ea20000100800 */
[----:B------:R-:W1:Y:S01]  /*1fdd0*/  @P1 LDC R59, c[0x0][0xbec] ;  /* 0x0002fb00ff3b1b82 */ /* 0x000e620000000800 */
[----:B------:R-:W-:-:S07]  /*1fde0*/  ULDC.64 UR4, c[0x0][0x208] ;  /* 0x0000820000047ab9 */ /* 0x000fce0000000a00 */
[----:B------:R-:W3:Y:S01]  /*1fdf0*/  @P1 LDC R81, c[0x0][0xbf0] ;  /* 0x0002fc00ff511b82 */ /* 0x000ee20000000800 */
[----:B------:R-:W-:Y:S01]  /*1fe00*/  IMAD R80, R121, 0x80, R224 ;  /* 0x0000008079507824 */ /* 0x000fe200078e02e0 */
[----:B------:R-:W-:Y:S01]  /*1fe10*/  BSSY B1, `(.L_x_661) ;  /* 0x00000aa000017945 */ /* 0x000fe20003800000 */
[----:B--2---:R-:W-:-:S04]  /*1fe20*/  IMAD R3, R224, 0x8, R122 ;  /* 0x00000008e0037824 */ /* 0x004fc800078e027a */
[----:B------:R-:W-:-:S04]  /*1fe30*/  IMAD.SHL.U32 R3, R3, 0x8, RZ ;  /* 0x0000000803037824 */ /* 0x000fc800078e00ff */
[----:B------:R-:W-:-:S03]  /*1fe40*/  IMAD.WIDE R114, R3, 0x2, R114 ;  /* 0x0000000203727825 */ /* 0x000fc600078e0272 */
        /* <DEDUP_REMOVED lines=9> */
[----:B------:R-:W-:Y:S02]  /*1fee0*/  LOP3.LUT R8, R8, R9, RZ, 0x3c, !PT ;  /* 0x0000000908087212 */ /* 0x000fe400078e3cff */
[----:B------:R-:W-:Y:S01]  /*1fef0*/  LOP3.LUT R12, R12, R13, RZ, 0x3c, !PT ;  /* 0x0000000d0c0c7212 */ /* 0x000fe200078e3cff */
[--C-:B------:R-:W-:Y:S01]  /*1ff00*/  IMAD.X R13, RZ, RZ, R115.reuse, P3 ;  /* 0x000000ffff0d7224 */ /* 0x100fe200018e0673 */
[----:B------:R-:W-:Y:S01]  /*1ff10*/  LOP3.LUT R24, R24, R25, RZ, 0x3c, !PT ;  /* 0x0000001918187212 */ /* 0x000fe200078e3cff */
[----:B------:R-:W-:Y:S01]  /*1ff20*/  IMAD.X R25, RZ, RZ, R115, P2 ;  /* 0x000000ffff197224 */ /* 0x000fe200010e0673 */
[----:B------:R-:W-:-:S02]  /*1ff30*/  IADD3.X R9, RZ, R115, RZ, P4, !PT ;  /* 0x00000073ff097210 */ /* 0x000fc400027fe4ff */
[C---:B------:R-:W-:Y:S01]  /*1ff40*/  IADD3 R29, P0, R114.reuse, 0x4000, RZ ;  /* 0x00004000721d7810 */ /* 0x040fe20007f1e0ff */
[----:B------:R-:W5:Y:S01]  /*1ff50*/  LD.E.128 R12, desc[UR4][R12.64] ;  /* 0x000000040c0c7980 */ /* 0x000f62000c101d00 */
[C---:B------:R-:W-:Y:S02]  /*1ff60*/  IADD3 R33, P6, R114.reuse, 0x5000, RZ ;  /* 0x0000500072217810 */ /* 0x040fe40007fde0ff */
[C---:B------:R-:W-:Y:S01]  /*1ff70*/  IADD3 R37, P5, R114.reuse, 0x6000, RZ ;  /* 0x0000600072257810 */ /* 0x040fe20007fbe0ff */
[----:B------:R-:W5:Y:S01]  /*1ff80*/  LD.E.128 R8, desc[UR4][R8.64] ;  /* 0x0000000408087980 */ /* 0x000f62000c101d00 */
[C---:B------:R-:W-:Y:S02]  /*1ff90*/  IADD3 R41, P4, R114.reuse, 0x7000, RZ ;  /* 0x0000700072297810 */ /* 0x040fe40007f9e0ff */
[C---:B------:R-:W-:Y:S01]  /*1ffa0*/  IADD3 R45, P3, R114.reuse, 0x8000, RZ ;  /* 0x00008000722d7810 */ /* 0x040fe20007f7e0ff */
[----:B------:R-:W5:Y:S01]  /*1ffb0*/  LD.E.128 R24, desc[UR4][R24.64] ;  /* 0x0000000418187980 */ /* 0x000f62000c101d00 */
[----:B------:R-:W-:-:S02]  /*1ffc0*/  IADD3 R49, P2, R114, 0x9000, RZ ;  /* 0x0000900072317810 */ /* 0x000fc40007f5e0ff */
[----:B------:R-:W-:Y:S02]  /*1ffd0*/  LOP3.LUT R28, R29, 0x380, RZ, 0xc0, !PT ;  /* 0x000003801d1c7812 */ /* 0x000fe400078ec0ff */
[----:B------:R-:W-:Y:S02]  /*1ffe0*/  LOP3.LUT R32, R33, 0x380, RZ, 0xc0, !PT ;  /* 0x0000038021207812 */ /* 0x000fe400078ec0ff */
[----:B------:R-:W-:Y:S02]  /*1fff0*/  LOP3.LUT R36, R37, 0x380, RZ, 0xc0, !PT ;  /* 0x0000038025247812 */ /* 0x000fe400078ec0ff */
[----:B------:R-:W-:Y:S02]  /*20000*/  LOP3.LUT R40, R41, 0x380, RZ, 0xc0, !PT ;  /* 0x0000038029287812 */ /* 0x000fe400078ec0ff */
[----:B------:R-:W-:Y:S02]  /*20010*/  LOP3.LUT R44, R45, 0x380, RZ, 0xc0, !PT ;  /* 0x000003802d2c7812 */ /* 0x000fe400078ec0ff */
[----:B------:R-:W-:-:S02]  /*20020*/  LOP3.LUT R48, R49, 0x380, RZ, 0xc0, !PT ;  /* 0x0000038031307812 */ /* 0x000fc400078ec0ff */
[----:B------:R-:W-:Y:S02]  /*20030*/  SHF.R.U64 R28, R28, 0x3, RZ ;  /* 0x000000031c1c7819 */ /* 0x000fe400000012ff */
[----:B------:R-:W-:Y:S02]  /*20040*/  SHF.R.U64 R32, R32, 0x3, RZ ;  /* 0x0000000320207819 */ /* 0x000fe400000012ff */
[----:B------:R-:W-:Y:S02]  /*20050*/  SHF.R.U64 R36, R36, 0x3, RZ ;  /* 0x0000000324247819 */ /* 0x000fe400000012ff */
[----:B------:R-:W-:Y:S02]  /*20060*/  SHF.R.U64 R40, R40, 0x3, RZ ;  /* 0x0000000328287819 */ /* 0x000fe400000012ff */
[----:B------:R-:W-:Y:S02]  /*20070*/  SHF.R.U64 R44, R44, 0x3, RZ ;  /* 0x000000032c2c7819 */ /* 0x000fe400000012ff */
[----:B------:R-:W-:-:S02]  /*20080*/  SHF.R.U64 R48, R48, 0x3, RZ ;  /* 0x0000000330307819 */ /* 0x000fc400000012ff */
[----:B------:R-:W-:Y:S02]  /*20090*/  LOP3.LUT R28, R28, R29, RZ, 0x3c, !PT ;  /* 0x0000001d1c1c7212 */ /* 0x000fe400078e3cff */
[----:B------:R-:W-:Y:S01]  /*200a0*/  LOP3.LUT R32, R32, R33, RZ, 0x3c, !PT ;  /* 0x0000002120207212 */ /* 0x000fe200078e3cff */
[--C-:B------:R-:W-:Y:S01]  /*200b0*/  IMAD.X R33, RZ, RZ, R115.reuse, P6 ;  /* 0x000000ffff217224 */ /* 0x100fe200030e0673 */
[----:B------:R-:W-:Y:S01]  /*200c0*/  LOP3.LUT R36, R36, R37, RZ, 0x3c, !PT ;  /* 0x0000002524247212 */ /* 0x000fe200078e3cff */
[--C-:B------:R-:W-:Y:S01]  /*200d0*/  IMAD.X R37, RZ, RZ, R115.reuse, P5 ;  /* 0x000000ffff257224 */ /* 0x100fe200028e0673 */
[----:B------:R-:W-:Y:S02]  /*200e0*/  LOP3.LUT R40, R40, R41, RZ, 0x3c, !PT ;  /* 0x0000002928287212 */ /* 0x000fe400078e3cff */
[----:B------:R-:W-:Y:S01]  /*200f0*/  LOP3.LUT R44, R44, R45, RZ, 0x3c, !PT ;  /* 0x0000002d2c2c7212 */ /* 0x000fe200078e3cff */
[--C-:B------:R-:W-:Y:S01]  /*20100*/  IMAD.X R45, RZ, RZ, R115.reuse, P3 ;  /* 0x000000ffff2d7224 */ /* 0x100fe200018e0673 */
[----:B------:R-:W-:Y:S01]  /*20110*/  IADD3.X R29, RZ, R115, RZ, P0, !PT ;  /* 0x00000073ff1d7210 */ /* 0x000fe200007fe4ff */
[----:B------:R-:W5:Y:S01]  /*20120*/  LD.E.128 R32, desc[UR4][R32.64] ;  /* 0x0000000420207980 */ /* 0x000f62000c101d00 */
[----:B------:R-:W-:Y:S01]  /*20130*/  LOP3.LUT R48, R48, R49, RZ, 0x3c, !PT ;  /* 0x0000003130307212 */ /* 0x000fe200078e3cff */
[----:B------:R-:W-:Y:S01]  /*20140*/  IMAD.X R49, RZ, RZ, R115, P2 ;  /* 0x000000ffff317224 */ /* 0x000fe200010e0673 */
[----:B------:R-:W-:Y:S01]  /*20150*/  IADD3.X R41, RZ, R115, RZ, P4, !PT ;  /* 0x00000073ff297210 */ /* 0x000fe200027fe4ff */
[----:B------:R-:W5:Y:S01]  /*20160*/  LD.E.128 R36, desc[UR4][R36.64] ;  /* 0x0000000424247980 */ /* 0x000f62000c101d00 */
[----:B------:R-:W-:-:S02]  /*20170*/  IADD3 R53, P0, R114, 0xa000, RZ ;  /* 0x0000a00072357810 */ /* 0x000fc40007f1e0ff */
[C---:B0-----:R-:W-:Y:S01]  /*20180*/  IADD3 R61, P6, R114.reuse, 0xb000, RZ ;  /* 0x0000b000723d7810 */ /* 0x041fe20007fde0ff */
[----:B------:R-:W5:Y:S01]  /*20190*/  LD.E.128 R28, desc[UR4][R28.64] ;  /* 0x000000041c1c7980 */ /* 0x000f62000c101d00 */
[C---:B------:R-:W-:Y:S02]  /*201a0*/  IADD3 R65, P5, R114.reuse, 0xc000, RZ ;  /* 0x0000c00072417810 */ /* 0x040fe40007fbe0ff */
[C---:B------:R-:W-:Y:S01]  /*201b0*/  IADD3 R69, P4, R114.reuse, 0xd000, RZ ;  /* 0x0000d00072457810 */ /* 0x040fe20007f9e0ff */
[----:B------:R-:W5:Y:S01]  /*201c0*/  LD.E.128 R40, desc[UR4][R40.64] ;  /* 0x0000000428287980 */ /* 0x000f62000c101d00 */
[C---:B------:R-:W-:Y:S02]  /*201d0*/  IADD3 R73, P3, R114.reuse, 0xe000, RZ ;  /* 0x0000e00072497810 */ /* 0x040fe40007f7e0ff */
[----:B------:R-:W-:Y:S01]  /*201e0*/  IADD3 R3, P2, R114, 0xf000, RZ ;  /* 0x0000f00072037810 */ /* 0x000fe20007f5e0ff */
[----:B------:R-:W5:Y:S01]  /*201f0*/  LD.E.128 R44, desc[UR4][R44.64] ;  /* 0x000000042c2c7980 */ /* 0x000f62000c101d00 */
[----:B------:R-:W-:-:S02]  /*20200*/  LOP3.LUT R52, R53, 0x380, RZ, 0xc0, !PT ;  /* 0x0000038035347812 */ /* 0x000fc400078ec0ff */
[----:B------:R-:W-:Y:S01]  /*20210*/  LOP3.LUT R60, R61, 0x380, RZ, 0xc0, !PT ;  /* 0x000003803d3c7812 */ /* 0x000fe200078ec0ff */
[----:B------:R-:W-:Y:S01]  /*20220*/  IMAD.X R77, RZ, RZ, R115, P2 ;  /* 0x000000ffff4d7224 */ /* 0x000fe200010e0673 */
[----:B------:R-:W-:Y:S01]  /*20230*/  LOP3.LUT R64, R65, 0x380, RZ, 0xc0, !PT ;  /* 0x0000038041407812 */ /* 0x000fe200078ec0ff */
[----:B------:R-:W5:Y:S01]  /*20240*/  LD.E.128 R48, desc[UR4][R48.64] ;  /* 0x0000000430307980 */ /* 0x000f62000c101d00 */
        /* <DEDUP_REMOVED lines=10> */
[----:B------:R-:W-:Y:S02]  /*202f0*/  SHF.R.U64 R2, R2, 0x3, RZ ;  /* 0x0000000302027819 */ /* 0x000fe400000012ff */
[----:B------:R-:W-:Y:S02]  /*20300*/  LOP3.LUT R52, R52, R53, RZ, 0x3c, !PT ;  /* 0x0000003534347212 */ /* 0x000fe400078e3cff */
[----:B------:R-:W-:Y:S01]  /*20310*/  LOP3.LUT R60, R60, R61, RZ, 0x3c, !PT ;  /* 0x0000003d3c3c7212 */ /* 0x000fe200078e3cff */
[--C-:B------:R-:W-:Y:S01]  /*20320*/  IMAD.X R61, RZ, RZ, R115.reuse, P6 ;  /* 0x000000ffff3d7224 */ /* 0x100fe200030e0673 */
[----:B------:R-:W-:Y:S01]  /*20330*/  LOP3.LUT R64, R64, R65, RZ, 0x3c, !PT ;  /* 0x0000004140407212 */ /* 0x000fe200078e3cff */
[--C-:B------:R-:W-:Y:S01]  /*20340*/  IMAD.X R65, RZ, RZ, R115.reuse, P5 ;  /* 0x000000ffff417224 */ /* 0x100fe200028e0673 */
[----:B------:R-:W-:Y:S02]  /*20350*/  LOP3.LUT R68, R68, R69, RZ, 0x3c, !PT ;  /* 0x0000004544447212 */ /* 0x000fe400078e3cff */
[----:B------:R-:W-:Y:S01]  /*20360*/  LOP3.LUT R72, R72, R73, RZ, 0x3c, !PT ;  /* 0x0000004948487212 */ /* 0x000fe200078e3cff */
[----:B------:R-:W-:Y:S01]  /*20370*/  IMAD.X R73, RZ, RZ, R115, P3 ;  /* 0x000000ffff497224 */ /* 0x000fe200018e0673 */
[----:B------:R-:W-:Y:S01]  /*20380*/  LOP3.LUT R4, R5, R114, RZ, 0x3c, !PT ;  /* 0x0000007205047212 */ /* 0x000fe200078e3cff */
[----:B------:R-:W5:Y:S01]  /*20390*/  LD.E.128 R60, desc[UR4][R60.64] ;  /* 0x000000043c3c7980 */ /* 0x000f62000c101d00 */
[----:B------:R-:W-:-:S02]  /*203a0*/  IADD3.X R53, RZ, R115, RZ, P0, !PT ;  /* 0x00000073ff357210 */ /* 0x000fc400007fe4ff */
[-C--:B------:R-:W-:Y:S01]  /*203b0*/  IADD3.X R69, RZ, R115.reuse, RZ, P4, !PT ;  /* 0x00000073ff457210 */ /* 0x080fe200027fe4ff */
[----:B------:R-:W5:Y:S01]  /*203c0*/  LD.E.128 R64, desc[UR4][R64.64] ;  /* 0x0000000440407980 */ /* 0x000f62000c101d00 */
[----:B------:R-:W-:Y:S02]  /*203d0*/  MOV R5, R115 ;  /* 0x0000007300057202 */ /* 0x000fe40000000f00 */
[----:B------:R-:W-:Y:S01]  /*203e0*/  LOP3.LUT R76, R2, R3, RZ, 0x3c, !PT ;  /* 0x00000003024c7212 */ /* 0x000fe200078e3cff */
[----:B------:R-:W5:Y:S04]  /*203f0*/  LD.E.128 R52, desc[UR4][R52.64] ;  /* 0x0000000434347980 */ /* 0x000f68000c101d00 */
[----:B------:R-:W5:Y:S04]  /*20400*/  LD.E.128 R4, desc[UR4][R4.64] ;  /* 0x0000000404047980 */ /* 0x000f68000c101d00 */
[----:B------:R-:W5:Y:S04]  /*20410*/  LD.E.128 R68, desc[UR4][R68.64] ;  /* 0x0000000444447980 */ /* 0x000f68000c101d00 */
[----:B------:R-:W5:Y:S04]  /*20420*/  LD.E.128 R72, desc[UR4][R72.64] ;  /* 0x0000000448487980 */ /* 0x000f68000c101d00 */
[----:B------:R-:W5:Y:S01]  /*20430*/  LD.E.128 R76, desc[UR4][R76.64] ;  /* 0x000000044c4c7980 */ /* 0x000f62000c101d00 */
[----:B------:R-:W-:-:S02]  /*20440*/  ULDC.64 UR4, c[0x0][0xaa0] ;  /* 0x0002a80000047ab9 */ /* 0x000fc40000000a00 */
[----:B------:R-:W-:Y:S01]  /*20450*/  IMAD R58, R58, UR4, RZ ;  /* 0x000000043a3a7c24 */ /* 0x000fe2000f8e02ff */
[----:B------:R-:W-:Y:S01]  /*20460*/  @!PT LDS RZ, [RZ] ;  /* 0x00000000fffff984 */ /* 0x000fe20000000800 */
[----:B------:R-:W-:Y:S01]  /*20470*/  @!PT LDS RZ, [RZ] ;  /* 0x00000000fffff984 */ /* 0x000fe20000000800 */
[----:B------:R-:W-:Y:S01]  /*20480*/  @!PT LDS RZ, [RZ] ;  /* 0x00000000fffff984 */ /* 0x000fe20000000800 */
[----:B------:R-:W-:Y:S01]  /*20490*/  @!PT LDS RZ, [RZ] ;  /* 0x00000000fffff984 */ /* 0x000fe20000000800 */
[----:B------:R0:W-:Y:S06]  /*204a0*/  MEMBAR.ALL.CTA ;  /* 0x0000000000007992 */ /* 0x0001ec0000008000 */
[----:B0-----:R-:W0:Y:S01]  /*204b0*/  FENCE.VIEW.ASYNC.S ;  /* 0x00000000000073c6 */ /* 0x001e220000000000 */
[----:B------:R-:W-:-:S04]  /*204c0*/  IMAD.WIDE.U32 R2, R57, UR4, RZ ;  /* 0x0000000439027c25 */ /* 0x000fc8000f8e00ff */
[----:B------:R-:W-:Y:S01]  /*204d0*/  IMAD R21, R57, UR5, R58 ;  /* 0x0000000539157c24 */ /* 0x000fe2000f8e023a */
[----:B------:R-:W-:Y:S01]  /*204e0*/  ULDC.64 UR4, c[0x0][0xae8] ;  /* 0x0002ba0000047ab9 */ /* 0x000fe20000000a00 */
[----:B------:R-:W-:Y:S02]  /*204f0*/  IMAD R58, R122, 0x20, R224 ;  /* 0x000000207a3a7824 */ /* 0x000fe400078e02e0 */
[----:B------:R-:W-:-:S03]  /*20500*/  IMAD.IADD R3, R3, 0x1, R21 ;  /* 0x0000000103037824 */ /* 0x000fc600078e0215 */
[----:B------:R-:W-:Y:S01]  /*20510*/  LEA R58, R121, R58, 0x7 ;  /* 0x0000003a793a7211 */ /* 0x000fe200078e38ff */
[----:B------:R-:W-:Y:S01]  /*20520*/  IMAD.WIDE.U32 R2, R223, UR4, R2 ;  /* 0x00000004df027c25 */ /* 0x000fe2000f8e0002 */
[----:B------:R-:W-:-:S03]  /*20530*/  SHF.R.S32.HI R57, RZ, 0x1f, R56 ;  /* 0x0000001fff397819 */ /* 0x000fc60000011438 */
[----:B-1----:R-:W-:-:S04]  /*20540*/  @P1 IMAD.HI.U32 R20, R58, R59, RZ ;  /* 0x0000003b3a141227 */ /* 0x002fc800078e00ff */
[----:B------:R-:W-:Y:S01]  /*20550*/  IMAD R3, R223, UR5, R3 ;  /* 0x00000005df037c24 */ /* 0x000fe2000f8e0203 */
[----:B------:R-:W-:Y:S01]  /*20560*/  ULDC.64 UR4, c[0x0][0xaf0] ;  /* 0x0002bc0000047ab9 */ /* 0x000fe20000000a00 */
[----:B------:R-:W-:Y:S01]  /*20570*/  IMAD.MOV.U32 R21, RZ, RZ, R58 ;  /* 0x000000ffff157224 */ /* 0x000fe200078e003a */
[----:B---3--:R-:W-:Y:S01]  /*20580*/  @P1 SHF.R.U32.HI R21, RZ, R81, R20 ;  /* 0x00000051ff151219 */ /* 0x008fe20000011614 */
[----:B------:R-:W-:Y:S02]  /*20590*/  IMAD R57, R57, UR4, RZ ;  /* 0x0000000439397c24 */ /* 0x000fe4000f8e02ff */
[----:B------:R-:W-:Y:S01]  /*205a0*/  IMAD.WIDE.U32 R2, R56, UR4, R2 ;  /* 0x0000000438027c25 */ /* 0x000fe2000f8e0002 */
[----:B------:R-:W-:-:S03]  /*205b0*/  SHF.R.S32.HI R20, RZ, 0x1f, R21 ;  /* 0x0000001fff147819 */ /* 0x000fc60000011415 */
[----:B------:R-:W-:Y:S01]  /*205c0*/  IMAD R57, R56, UR5, R57 ;  /* 0x0000000538397c24 */ /* 0x000fe2000f8e0239 */
[----:B------:R-:W-:Y:S01]  /*205d0*/  ULDC.64 UR4, c[0x0][0xae0] ;  /* 0x0002b80000047ab9 */ /* 0x000fe20000000a00 */
[----:B------:R-:W-:Y:S02]  /*205e0*/  IMAD.MOV R56, RZ, RZ, -R21 ;  /* 0x000000ffff387224 */ /* 0x000fe400078e0a15 */
[----:B------:R-:W-:Y:S01]  /*205f0*/  IMAD R20, R20, UR4, RZ ;  /* 0x0000000414147c24 */ /* 0x000fe2000f8e02ff */
[----:B------:R-:W-:Y:S01]  /*20600*/  IADD3 R3, R3, R57, RZ ;  /* 0x0000003903037210 */ /* 0x000fe20007ffe0ff */
[----:B------:R-:W-:Y:S02]  /*20610*/  IMAD R119, R119, R56, R58 ;  /* 0x0000003877777224 */ /* 0x000fe400078e023a */
[C---:B------:R-:W-:Y:S02]  /*20620*/  IMAD R57, R21.reuse, UR5, R20 ;  /* 0x0000000515397c24 */ /* 0x040fe4000f8e0214 */
[----:B------:R-:W-:Y:S01]  /*20630*/  IMAD.WIDE.U32 R2, R21, UR4, R2 ;  /* 0x0000000415027c25 */ /* 0x000fe2000f8e0002 */
[----:B------:R-:W-:Y:S01]  /*20640*/  SHF.R.S32.HI R20, RZ, 0x1f, R119 ;  /* 0x0000001fff147819 */ /* 0x000fe20000011477 */
[----:B------:R-:W-:-:S02]  /*20650*/  ULDC.64 UR4, c[0x0][0xad8] ;  /* 0x0002b60000047ab9 */ /* 0x000fc40000000a00 */
[----:B------:R-:W-:Y:S02]  /*20660*/  IMAD.IADD R3, R3, 0x1, R57 ;  /* 0x0000000103037824 */ /* 0x000fe400078e0239 */
[----:B------:R-:W-:Y:S02]  /*20670*/  IMAD R20, R20, UR4, RZ ;  /* 0x0000000414147c24 */ /* 0x000fe4000f8e02ff */
[----:B------:R-:W-:Y:S01]  /*20680*/  IMAD.WIDE.U32 R2, R119, UR4, R2 ;  /* 0x0000000477027c25 */ /* 0x000fe2000f8e0002 */
[----:B------:R-:W-:-:S03]  /*20690*/  ISETP.GE.AND P2, PT, R80, R0, PT ;  /* 0x000000005000720c */ /* 0x000fc60003f46270 */
[----:B------:R-:W-:Y:S01]  /*206a0*/  IMAD R57, R119, UR5, R20 ;  /* 0x0000000577397c24 */ /* 0x000fe2000f8e0214 */
[----:B------:R-:W-:Y:S01]  /*206b0*/  ULDC.64 UR4, c[0x0][0xa80] ;  /* 0x0002a00000047ab9 */ /* 0x000fe20000000a00 */
[----:B------:R-:W-:Y:S01]  /*206c0*/  VIADD R20, R23, 0x38820 ;  /* 0x0003882017147836 */ /* 0x000fe20000000000 */
[----:B------:R-:W-:Y:S02]  /*206d0*/  LEA R81, P3, R2, UR4, 0x1 ;  /* 0x0000000402517c11 */ /* 0x000fe4000f8608ff */
[----:B------:R-:W-:Y:S02]  /*206e0*/  IADD3 R3, R3, R57, RZ ;  /* 0x0000003903037210 */ /* 0x000fe40007ffe0ff */
[----:B------:R-:W-:Y:S02]  /*206f0*/  IADD3 R21, R80, 0x20, RZ ;  /* 0x0000002050157810 */ /* 0x000fe40007ffe0ff */
[----:B------:R-:W-:Y:S02]  /*20700*/  LEA.HI.X R82, R2, UR5, R3, 0x1, P3 ;  /* 0x0000000502527c11 */ /* 0x000fe400098f0c03 */
[----:B------:R-:W-:-:S02]  /*20710*/  PRMT R20, RZ, 0x654, R20 ;  /* 0x00000654ff147816 */ /* 0x000fc40000000014 */
[-C--:B------:R-:W-:Y:S01]  /*20720*/  ISETP.GE.AND P1, PT, R21, R0.reuse, PT ;  /* 0x000000001500720c */ /* 0x080fe20003f26270 */
[----:B------:R-:W-:Y:S01]  /*20730*/  VIADD R21, R80, 0x40 ;  /* 0x0000004050157836 */ /* 0x000fe20000000000 */
[----:B0-----:R0:W-:Y:S01]  /*20740*/  SYNCS.ARRIVE.TRANS64.RED.A1T0 RZ, [R20+URZ], RZ ;  /* 0x000000ff14ff79a7 */ /* 0x0011e2000810043f */
[----:B------:R0:W1:Y:S04]  /*20750*/  SHFL.IDX PT, R83, R81, RZ, 0x181f ;  /* 0x00181fff51537589 */ /* 0x00006800000e0000 */
[----:B------:R0:W2:Y:S01]  /*20760*/  SHFL.IDX PT, R59, R82, RZ, 0x181f ;  /* 0x00181fff523b7589 */ /* 0x0000a200000e0000 */
[----:B------:R-:W-:Y:S01]  /*20770*/  ISETP.GE.AND P0, PT, R21, R0, PT ;  /* 0x000000001500720c */ /* 0x000fe20003f06270 */
[----:B------:R-:W-:-:S12]  /*20780*/  @P2 BRA `(.L_x_662) ;  /* 0x0000000000482947 */ /* 0x000fd80003800000 */
[----:B------:R-:W-:Y:S01]  /*20790*/  ULDC UR4, c[0x0][0xac8] ;  /* 0x0002b20000047ab9 */ /* 0x000fe20000000800 */
[----:B------:R-:W-:Y:S01]  /*207a0*/  ULDC.64 UR6, c[0x0][0x208] ;  /* 0x0000820000067ab9 */ /* 0x000fe20000000a00 */
[----:B------:R-:W-:Y:S02]  /*207b0*/  ISETP.GE.AND P5, PT, R16, UR4, PT ;  /* 0x0000000410007c0c */ /* 0x000fe4000bfa6270 */
[----:B------:R-:W-:Y:S02]  /*207c0*/  ISETP.GE.AND P4, PT, R214, UR4, PT ;  /* 0x00000004d6007c0c */ /* 0x000fe4000bf86270 */
[----:B------:R-:W-:Y:S02]  /*207d0*/  ISETP.GE.AND P3, PT, R19, UR4, PT ;  /* 0x0000000413007c0c */ /* 0x000fe4000bf66270 */
[----:B------:R-:W-:-:S07]  /*207e0*/  ISETP.GE.AND P2, PT, R22, UR4, PT ;  /* 0x0000000416007c0c */ /* 0x000fce000bf46270 */
[----:B-1----:R-:W-:-:S04]  /*207f0*/  @!P5 LEA R2, P6, R16, R83, 0x1 ;  /* 0x000000531002d211 */ /* 0x002fc800078c08ff */
[----:B--2---:R-:W-:Y:S02]  /*20800*/  @!P5 LEA.HI.X R3, R16, R59, R17, 0x1, P6 ;  /* 0x0000003b1003d211 */ /* 0x004fe400030f0c11 */
[----:B0-----:R-:W-:-:S03]  /*20810*/  @!P4 LEA R20, P6, R212, R83, 0x1 ;  /* 0x00000053d414c211 */ /* 0x001fc600078c08ff */
        /* <DEDUP_REMOVED lines=9> */
.L_x_662:
[----:B------:R-:W-:Y:S05]  /*208b0*/  BSYNC B1 ;  /* 0x0000000000017941 */ /* 0x000fea0003800000 */
.L_x_661:
[----:B---3--:R3:W4:Y:S01]  /*208c0*/  SHFL.IDX PT, R21, R82, 0x1, 0x181f ;  /* 0x00381f0052157f89 */ /* 0x00872200000e0000 */
[----:B------:R-:W-:Y:S03]  /*208d0*/  BSSY B1, `(.L_x_663) ;  /* 0x0000015000017945 */ /* 0x000fe60003800000 */
[----:B-----5:R3:W0:Y:S01]  /*208e0*/  SHFL.IDX PT, R7, R81, 0x1, 0x181f ;  /* 0x00381f0051077f89 */ /* 0x02062200000e0000 */
[----:B------:R-:W-:Y:S05]  /*208f0*/  @P1 BRA `(.L_x_664) ;  /* 0x0000000000481947 */ /* 0x000fea0003800000 */
[----:B------:R-:W-:Y:S01]  /*20900*/  ULDC UR4, c[0x0][0xac8] ;  /* 0x0002b20000047ab9 */ /* 0x000fe20000000800 */
[----:B------:R-:W-:Y:S01]  /*20910*/  ULDC.64 UR6, c[0x0][0x208] ;  /* 0x0000820000067ab9 */ /* 0x000fe20000000a00 */
[----:B------:R-:W-:Y:S02]  /*20920*/  ISETP.GE.AND P4, PT, R16, UR4, PT ;  /* 0x0000000410007c0c */ /* 0x000fe4000bf86270 */
[----:B------:R-:W-:Y:S02]  /*20930*/  ISETP.GE.AND P3, PT, R214, UR4, PT ;  /* 0x00000004d6007c0c */ /* 0x000fe4000bf66270 */
[----:B------:R-:W-:Y:S02]  /*20940*/  ISETP.GE.AND P2, PT, R19, UR4, PT ;  /* 0x0000000413007c0c */ /* 0x000fe4000bf46270 */
[----:B------:R-:W-:-:S07]  /*20950*/  ISETP.GE.AND P1, PT, R22, UR4, PT ;  /* 0x0000000416007c0c */ /* 0x000fce000bf26270 */
[-C--:B0-----:R-:W-:Y:S02]  /*20960*/  @!P4 LEA R2, P6, R16, R7.reuse, 0x1 ;  /* 0x000000071002c211 */ /* 0x081fe400078c08ff */
[----:B------:R-:W-:Y:S02]  /*20970*/  @!P3 LEA R4, P5, R212, R7, 0x1 ;  /* 0x00000007d404b211 */ /* 0x000fe400078a08ff */
[----:B----4-:R-:W-:Y:S02]  /*20980*/  @!P4 LEA.HI.X R3, R16, R21, R17, 0x1, P6 ;  /* 0x000000151003c211 */ /* 0x010fe400030f0c11 */
        /* <DEDUP_REMOVED lines=9> */
.L_x_664:
[----:B------:R-:W-:Y:S05]  /*20a20*/  BSYNC B1 ;  /* 0x0000000000017941 */ /* 0x000fea0003800000 */
.L_x_663:
[----:B0-----:R0:W0:Y:S01]  /*20a30*/  SHFL.IDX PT, R9, R82, 0x2, 0x181f ;  /* 0x00581f0052097f89 */ /* 0x00102200000e0000 */
[----:B------:R-:W-:Y:S03]  /*20a40*/  BSSY B1, `(.L_x_665) ;  /* 0x0000015000017945 */ /* 0x000fe60003800000 */
[----:B------:R0:W0:Y:S01]  /*20a50*/  SHFL.IDX PT, R5, R81, 0x2, 0x181f ;  /* 0x00581f0051057f89 */ /* 0x00002200000e0000 */
        /* <DEDUP_REMOVED lines=8> */
[-C--:B------:R-:W-:Y:S02]  /*20ae0*/  @!P2 LEA R4, P5, R212, R5.reuse, 0x1 ;  /* 0x00000005d404a211 */ /* 0x080fe400078a08ff */
[C---:B------:R-:W-:Y:S02]  /*20af0*/  @!P1 LEA R6, P4, R19.reuse, R5, 0x1 ;  /* 0x0000000513069211 */ /* 0x040fe400078808ff */
[----:B------:R-:W-:Y:S02]  /*20b00*/  @!P3 LEA.HI.X R3, R16, R9, R17, 0x1, P6 ;  /* 0x000000091003b211 */ /* 0x000fe400030f0c11 */
[----:B------:R-:W-:Y:S02]  /*20b10*/  @!P0 LEA R8, P6, R22, R5, 0x1 ;  /* 0x0000000516088211 */ /* 0x000fe400078c08ff */
[-C--:B------:R-:W-:Y:S01]  /*20b20*/  @!P2 LEA.HI.X R5, R212, R9.reuse, R215, 0x1, P5 ;  /* 0x00000009d405a211 */ /* 0x080fe200028f0cd7 */
[----:B------:R0:W-:Y:S01]  /*20b30*/  @!P3 ST.E.128 desc[UR6][R2.64], R12 ;  /* 0x0000000c0200b985 */ /* 0x0001e2000c101d06 */
[----:B------:R-:W-:-:S02]  /*20b40*/  @!P1 LEA.HI.X R7, R19, R9, R219, 0x1, P4 ;  /* 0x0000000913079211 */ /* 0x000fc400020f0cdb */
[----:B------:R-:W-:Y:S01]  /*20b50*/  @!P0 LEA.HI.X R9, R22, R9, R218, 0x1, P6 ;  /* 0x0000000916098211 */ /* 0x000fe200030f0cda */
[----:B------:R0:W-:Y:S04]  /*20b60*/  @!P2 ST.E.128 desc[UR6][R4.64], R36 ;  /* 0x000000240400a985 */ /* 0x0001e8000c101d06 */
[----:B------:R0:W-:Y:S04]  /*20b70*/  @!P1 ST.E.128 desc[UR6][R6.64], R52 ;  /* 0x0000003406009985 */ /* 0x0001e8000c101d06 */
[----:B------:R0:W-:Y:S02]  /*20b80*/  @!P0 ST.E.128 desc[UR6][R8.64], R72 ;  /* 0x0000004808008985 */ /* 0x0001e4000c101d06 */
.L_x_666:
[----:B------:R-:W-:Y:S05]  /*20b90*/  BSYNC B1 ;  /* 0x0000000000017941 */ /* 0x000fea0003800000 */
.L_x_665:
[----:B0-----:R-:W-:Y:S01]  /*20ba0*/  VIADD R3, R80, 0x60 ;  /* 0x0000006050037836 */ /* 0x001fe20000000000 */
[----:B------:R0:W0:Y:S04]  /*20bb0*/  SHFL.IDX PT, R9, R82, 0x3, 0x181f ;  /* 0x00781f0052097f89 */ /* 0x00002800000e0000 */
[----:B------:R-:W-:Y:S01]  /*20bc0*/  ISETP.GE.AND P0, PT, R3, R0, PT ;  /* 0x000000000300720c */ /* 0x000fe20003f06270 */
[----:B---3--:R-:W3:-:S12]  /*20bd0*/  SHFL.IDX PT, R81, R81, 0x3, 0x181f ;  /* 0x00781f0051517f89 */ /* 0x008ed800000e0000 */
[----:B------:R-:W-:Y:S05]  /*20be0*/  @P0 BRA `(.L_x_667) ;  /* 0x0000002400dc0947 */ /* 0x000fea0003800000 */
[----:B------:R-:W-:Y:S01]  /*20bf0*/  ULDC UR4, c[0x0][0xac8] ;  /* 0x0002b20000047ab9 */ /* 0x000fe20000000800 */
[----:B------:R-:W-:Y:S01]  /*20c00*/  ULDC.64 UR6, c[0x0][0x208] ;  /* 0x0000820000067ab9 */ /* 0x000fe20000000a00 */
[----:B------:R-:W-:Y:S02]  /*20c10*/  ISETP.GE.AND P3, PT, R16, UR4, PT ;  /* 0x0000000410007c0c */ /* 0x000fe4000bf66270 */
[----:B------:R-:W-:Y:S02]  /*20c20*/  ISETP.GE.AND P4, PT, R214, UR4, PT ;  /* 0x00000004d6007c0c */ /* 0x000fe4000bf86270 */
[----:B------:R-:W-:-:S09]  /*20c30*/  ISETP.GE.AND P5, PT, R19, UR4, PT ;  /* 0x0000000413007c0c */ /* 0x000fd2000bfa6270 */
[-C--:B---3--:R-:W-:Y:S02]  /*20c40*/  @!P3 LEA R2, P0, R16, R81.reuse, 0x1 ;  /* 0x000000511002b211 */ /* 0x088fe400078008ff */
[----:B------:R-:W-:Y:S02]  /*20c50*/  @!P4 LEA R4, P1, R212, R81, 0x1 ;  /* 0x00000051d404c211 */ /* 0x000fe400078208ff */
[----:B0-----:R-:W-:Y:S02]  /*20c60*/  @!P3 LEA.HI.X R3, R16, R9, R17, 0x1, P0 ;  /* 0x000000091003b211 */ /* 0x001fe400000f0c11 */
[----:B------:R-:W-:Y:S02]  /*20c70*/  ISETP.GE.AND P0, PT, R22, UR4, PT ;  /* 0x0000000416007c0c */ /* 0x000fe4000bf06270 */
[----:B------:R-:W-:Y:S01]  /*20c80*/  @!P5 LEA R6, P2, R19, R81, 0x1 ;  /* 0x000000511306d211 */ /* 0x000fe200078408ff */
[----:B------:R0:W-:Y:S01]  /*20c90*/  @!P3 ST.E.128 desc[UR6][R2.64], R24 ;  /* 0x000000180200b985 */ /* 0x0001e2000c101d06 */
[----:B------:R-:W-:-:S02]  /*20ca0*/  @!P4 LEA.HI.X R5, R212, R9, R215, 0x1, P1 ;  /* 0x00000009d405c211 */ /* 0x000fc400008f0cd7 */
[----:B------:R-:W-:-:S03]  /*20cb0*/  @!P5 LEA.HI.X R7, R19, R9, R219, 0x1, P2 ;  /* 0x000000091307d211 */ /* 0x000fc600010f0cdb */
[----:B------:R0:W-:Y:S04]  /*20cc0*/  @!P4 ST.E.128 desc[UR6][R4.64], R40 ;  /* 0x000000280400c985 */ /* 0x0001e8000c101d06 */
[----:B------:R0:W-:Y:S01]  /*20cd0*/  @!P5 ST.E.128 desc[UR6][R6.64], R60 ;  /* 0x0000003c0600d985 */ /* 0x0001e2000c101d06 */
[----:B------:R-:W-:Y:S05]  /*20ce0*/  @P0 BRA `(.L_x_667) ;  /* 0x00000024009c0947 */ /* 0x000fea0003800000 */
[----:B0-----:R-:W-:Y:S01]  /*20cf0*/  LEA R2, P0, R22, R81, 0x1 ;  /* 0x0000005116027211 */ /* 0x001fe200078008ff */
[----:B------:R-:W-:-:S03]  /*20d00*/  ULDC.64 UR4, c[0x0][0x208] ;  /* 0x0000820000047ab9 */ /* 0x000fc60000000a00 */
[----:B------:R-:W-:-:S05]  /*20d10*/  LEA.HI.X R3, R22, R9, R218, 0x1, P0 ;  /* 0x0000000916037211 */ /* 0x000fca00000f0cda */
[----:B------:R0:W-:Y:S01]  /*20d20*/  ST.E.128 desc[UR4][R2.64], R76 ;  /* 0x0000004c02007985 */ /* 0x0001e2000c101d04 */
[----:B------:R-:W-:Y:S05]  /*20d30*/  BRA `(.L_x_667) ;  /* 0x0000002400887947 */ /* 0x000fea0003800000 */
.L_x_660:
[----:B0-----:R-:W0:Y:S01]  /*20d40*/  @P1 LDC R61, c[0x0][0xbec] ;  /* 0x0002fb00ff3d1b82 */ /* 0x001e220000000800 */
[----:B------:R-:W-:Y:S01]  /*20d50*/  IMAD.MOV.U32 R60, RZ, RZ, R116 ;  /* 0x000000ffff3c7224 */ /* 0x000fe200078e0074 */
[----:B------:R-:W-:Y:S01]  /*20d60*/  ULDC.64 UR4, c[0x0][0xb08] ;  /* 0x0002c20000047ab9 */ /* 0x000fe20000000a00 */
[----:B------:R1:W5:Y:S04]  /*20d70*/  LDL R227, [R1+0x90] ;  /* 0x0000900001e37983 */ /* 0x0003680000100800 */
[----:B------:R1:W5:Y:S01]  /*20d80*/  LDL R211, [R1+0x10c] ;  /* 0x00010c0001d37983 */ /* 0x0003620000100800 */
[----:B------:R-:W2:Y:S03]  /*20d90*/  @P1 LDC R59, c[0x0][0xbf0] ;  /* 0x0002fc00ff3b1b82 */ /* 0x000ea60000000800 */
[----:B------:R1:W5:Y:S04]  /*20da0*/  LDL R210, [R1+0x198] ;  /* 0x0001980001d27983 */ /* 0x0003680000100800 */
[----:B------:R1:W5:Y:S04]  /*20db0*/  LDL R209, [R1+0x108] ;  /* 0x0001080001d17983 */ /* 0x0003680000100800 */
[----:B------:R1:W5:Y:S04]  /*20dc0*/  LDL R208, [R1+0x194] ;  /* 0x0001940001d07983 */ /* 0x0003680000100800 */
[----:B------:R1:W5:Y:S01]  /*20dd0*/  LDL R207, [R1+0x104] ;  /* 0x0001040001cf7983 */ /* 0x0003620000100800 */
[----:B0-----:R-:W-:-:S03]  /*20de0*/  @P1 IMAD.HI.U32 R61, R116, R61, RZ ;  /* 0x0000003d743d1227 */ /* 0x001fc600078e00ff */
[----:B------:R1:W5:Y:S04]  /*20df0*/  LDL R206, [R1+0x190] ;  /* 0x0001900001ce7983 */ /* 0x0003680000100800 */
[----:B------:R1:W5:Y:S01]  /*20e00*/  LDL R205, [R1+0x100] ;  /* 0x0001000001cd7983 */ /* 0x0003620000100800 */
[----:B--2---:R-:W-:Y:S01]  /*20e10*/  @P1 SHF.R.U32.HI R60, RZ, R59, R61 ;  /* 0x0000003bff3c1219 */ /* 0x004fe2000001163d */
[----:B------:R-:W-:Y:S02]  /*20e20*/  IMAD R61, R58, UR4, RZ ;  /* 0x000000043a3d7c24 */ /* 0x000fe4000f8e02ff */
[C---:B------:R-:W-:Y:S01]  /*20e30*/  IMAD.WIDE.U32 R58, R57.reuse, UR4, RZ ;  /* 0x00000004393a7c25 */ /* 0x040fe2000f8e00ff */
[----:B------:R1:W5:Y:S03]  /*20e40*/  LDL R204, [R1+0x18c] ;  /* 0x00018c0001cc7983 */ /* 0x0003660000100800 */
[----:B------:R-:W-:Y:S01]  /*20e50*/  IMAD R61, R57, UR5, R61 ;  /* 0x00000005393d7c24 */ /* 0x000fe2000f8e023d */
[----:B------:R-:W-:Y:S01]  /*20e60*/  ULDC.64 UR4, c[0x0][0xb38] ;  /* 0x0002ce0000047ab9 */ /* 0x000fe20000000a00 */
[----:B------:R-:W-:Y:S01]  /*20e70*/  SHF.R.S32.HI R57, RZ, 0x1f, R56 ;  /* 0x0000001fff397819 */ /* 0x000fe20000011438 */
[----:B------:R1:W5:Y:S02]  /*20e80*/  LDL R203, [R1+0xfc] ;  /* 0x0000fc0001cb7983 */ /* 0x0003640000100800 */
[----:B------:R-:W-:-:S02]  /*20e90*/  IADD3 R59, R59, R61, RZ ;  /* 0x0000003d3b3b7210 */ /* 0x000fc40007ffe0ff */
[----:B------:R1:W5:Y:S01]  /*20ea0*/  LDL R202, [R1+0x188] ;  /* 0x0001880001ca7983 */ /* 0x0003620000100800 */
[----:B------:R-:W-:-:S03]  /*20eb0*/  IMAD.WIDE.U32 R58, R223, UR4, R58 ;  /* 0x00000004df3a7c25 */ /* 0x000fc6000f8e003a */
[----:B------:R1:W5:Y:S01]  /*20ec0*/  LDL R201, [R1+0xf8] ;  /* 0x0000f80001c97983 */ /* 0x0003620000100800 */
[----:B------:R-:W-:Y:S01]  /*20ed0*/  IMAD R59, R223, UR5, R59 ;  /* 0x00000005df3b7c24 */ /* 0x000fe2000f8e023b */
[----:B------:R-:W-:Y:S02]  /*20ee0*/  ULDC.64 UR4, c[0x0][0xb40] ;  /* 0x0002d00000047ab9 */ /* 0x000fe40000000a00 */
[----:B------:R1:W5:Y:S01]  /*20ef0*/  LDL R223, [R1+0x19c] ;  /* 0x00019c0001df7983 */ /* 0x0003620000100800 */
[----:B------:R-:W-:Y:S02]  /*20f00*/  IMAD R57, R57, UR4, RZ ;  /* 0x0000000439397c24 */ /* 0x000fe4000f8e02ff */
[C---:B------:R-:W-:Y:S01]  /*20f10*/  IMAD.WIDE.U32 R58, R56.reuse, UR4, R58 ;  /* 0x00000004383a7c25 */ /* 0x040fe2000f8e003a */
[----:B------:R1:W5:Y:S03]  /*20f20*/  LDL R200, [R1+0x184] ;  /* 0x0001840001c87983 */ /* 0x0003660000100800 */
[----:B------:R-:W-:Y:S01]  /*20f30*/  IMAD R57, R56, UR5, R57 ;  /* 0x0000000538397c24 */ /* 0x000fe2000f8e0239 */
[----:B------:R-:W-:Y:S01]  /*20f40*/  ULDC.64 UR4, c[0x0][0xb48] ;  /* 0x0002d20000047ab9 */ /* 0x000fe20000000a00 */
[--C-:B------:R-:W-:Y:S01]  /*20f50*/  IMAD.MOV R56, RZ, RZ, -R60.reuse ;  /* 0x000000ffff387224 */ /* 0x100fe200078e0a3c */
[----:B------:R1:W5:Y:S01]  /*20f60*/  LDL R199, [R1+0xf4] ;  /* 0x0000f40001c77983 */ /* 0x0003620000100800 */
[----:B------:R-:W-:Y:S01]  /*20f70*/  IMAD.IADD R59, R59, 0x1, R57 ;  /* 0x000000013b3b7824 */ /* 0x000fe200078e0239 */
[----:B------:R-:W-:Y:S01]  /*20f80*/  SHF.R.S32.HI R57, RZ, 0x1f, R60 ;  /* 0x0000001fff397819 */ /* 0x000fe2000001143c */
[----:B------:R-:W-:Y:S01]  /*20f90*/  IMAD R56, R119, R56, R116 ;  /* 0x0000003877387224 */ /* 0x000fe200078e0274 */
[----:B------:R1:W5:Y:S01]  /*20fa0*/  LDL R198, [R1+0x180] ;  /* 0x0001800001c67983 */ /* 0x0003620000100800 */
[----:B------:R-:W-:-:S03]  /*20fb0*/  IMAD.WIDE.U32 R58, R120, UR4, R58 ;  /* 0x00000004783a7c25 */ /* 0x000fc6000f8e003a */
[----:B------:R1:W5:Y:S01]  /*20fc0*/  LDL R197, [R1+0xf0] ;  /* 0x0000f00001c57983 */ /* 0x0003620000100800 */
[----:B------:R-:W-:Y:S01]  /*20fd0*/  IMAD R59, R120, UR5, R59 ;  /* 0x00000005783b7c24 */ /* 0x000fe2000f8e023b */
[----:B------:R-:W-:Y:S02]  /*20fe0*/  ULDC.64 UR4, c[0x0][0xb30] ;  /* 0x0002cc0000047ab9 */ /* 0x000fe40000000a00 */
[----:B------:R1:W5:Y:S04]  /*20ff0*/  LDL R196, [R1+0x17c] ;  /* 0x00017c0001c47983 */ /* 0x0003680000100800 */
        /* <DEDUP_REMOVED lines=44> */
[----:B------:R1:W5:Y:S01]  /*212c0*/  LDL R116, [R1+0x94] ;  /* 0x0000940001747983 */ /* 0x0003620000100800 */
[----:B------:R-:W-:-:S02]  /*212d0*/  IMAD R57, R57, UR4, RZ ;  /* 0x0000000439397c24 */ /* 0x000fc4000f8e02ff */
        /* <DEDUP_REMOVED lines=11> */
[----:B------:R-:W-:-:S03]  /*21390*/  VIADD R56, R23, 0x38820 ;  /* 0x0003882017387836 */ /* 0x000fc60000000000 */
[----:B------:R-:W-:Y:S02]  /*213a0*/  LEA.HI.X R61, R58, UR5, R61, 0x2, P0 ;  /* 0x000000053a3d7c11 */ /* 0x000fe400080f143d */
[----:B------:R-:W-:Y:S02]  /*213b0*/  ISETP.GE.AND P0, PT, R113, R0, PT ;  /* 0x000000007100720c */ /* 0x000fe40003f06270 */
[----:B------:R-:W-:Y:S01]  /*213c0*/  PRMT R56, RZ, 0x654, R56 ;  /* 0x00000654ff387816 */ /* 0x000fe20000000038 */
[----:B------:R1:W0:Y:S01]  /*213d0*/  SHFL.IDX PT, R57, R61, RZ, 0x1c1f ;  /* 0x001c1fff3d397589 */ /* 0x00022200000e0000 */
[----:B------:R-:W-:Y:S02]  /*213e0*/  BSSY B1, `(.L_x_668) ;  /* 0x0000085000017945 */ /* 0x000fe40003800000 */
[----:B------:R2:W-:Y:S02]  /*213f0*/  SYNCS.ARRIVE.TRANS64.RED.A1T0 RZ, [R56+URZ], RZ ;  /* 0x000000ff38ff79a7 */ /* 0x0005e4000810043f */
[----:B--2---:R1:W2:Y:S05]  /*21400*/  SHFL.IDX PT, R56, R60, RZ, 0x1c1f ;  /* 0x001c1fff3c387589 */ /* 0x0042aa00000e0000 */
[----:B------:R-:W-:Y:S05]  /*21410*/  @P0 BRA `(.L_x_669) ;  /* 0x0000000800040947 */ /* 0x000fea0003800000 */
[----:B------:R-:W-:Y:S01]  /*21420*/  ULDC UR4, c[0x0][0xac8] ;  /* 0x0002b20000047ab9 */ /* 0x000fe20000000800 */
[----:B------:R-:W-:Y:S01]  /*21430*/  ULDC.64 UR6, c[0x0][0x208] ;  /* 0x0000820000067ab9 */ /* 0x000fe20000000a00 */
[----:B-----5:R-:W-:Y:S02]  /*21440*/  ISETP.GE.AND P0, PT, R227, UR4, PT ;  /* 0x00000004e3007c0c */ /* 0x020fe4000bf06270 */
[----:B------:R-:W-:Y:S02]  /*21450*/  ISETP.GE.AND P5, PT, R191, UR4, PT ;  /* 0x00000004bf007c0c */ /* 0x000fe4000bfa6270 */
[----:B------:R-:W-:Y:S02]  /*21460*/  ISETP.GE.AND P4, PT, R189, UR4, PT ;  /* 0x00000004bd007c0c */ /* 0x000fe4000bf86270 */
[----:B------:R-:W-:-:S07]  /*21470*/  ISETP.GE.AND P3, PT, R187, UR4, PT ;  /* 0x00000004bb007c0c */ /* 0x000fce000bf66270 */
[----:B0-2---:R-:W-:-:S05]  /*21480*/  @!P0 IMAD.WIDE R58, R227, 0x4, R56 ;  /* 0x00000004e33a8825 */ /* 0x005fca00078e0238 */
[----:B------:R0:W-:Y:S01]  /*21490*/  @!P0 ST.E.64 desc[UR6][R58.64], R182 ;  /* 0x000000b63a008985 */ /* 0x0001e2000c101b06 */
[----:B------:R-:W-:-:S13]  /*214a0*/  ISETP.GE.AND P0, PT, R211, UR4, PT ;  /* 0x00000004d3007c0c */ /* 0x000fda000bf06270 */
[----:B0-----:R-:W-:-:S04]  /*214b0*/  @!P0 LEA R58, P1, R211, R56, 0x2 ;  /* 0x00000038d33a8211 */ /* 0x001fc800078210ff */
[----:B------:R-:W-:Y:S02]  /*214c0*/  @!P0 LEA.HI.X R59, R211, R57, R223, 0x2, P1 ;  /* 0x00000039d33b8211 */ /* 0x000fe400008f14df */
[----:B------:R-:W-:-:S03]  /*214d0*/  ISETP.GE.AND P1, PT, R207, UR4, PT ;  /* 0x00000004cf007c0c */ /* 0x000fc6000bf26270 */
[----:B------:R0:W-:Y:S01]  /*214e0*/  @!P0 ST.E.64 desc[UR6][R58.64], R180 ;  /* 0x000000b43a008985 */ /* 0x0001e2000c101b06 */
[----:B------:R-:W-:-:S13]  /*214f0*/  ISETP.GE.AND P0, PT, R209, UR4, PT ;  /* 0x00000004d1007c0c */ /* 0x000fda000bf06270 */
[----:B0-----:R-:W-:-:S04]  /*21500*/  @!P0 LEA R58, P2, R209, R56, 0x2 ;  /* 0x00000038d13a8211 */ /* 0x001fc800078410ff */
[----:B------:R-:W-:-:S05]  /*21510*/  @!P0 LEA.HI.X R59, R209, R57, R210, 0x2, P2 ;  /* 0x00000039d13b8211 */ /* 0x000fca00010f14d2 */
[----:B------:R0:W-:Y:S01]  /*21520*/  @!P0 ST.E.64 desc[UR6][R58.64], R178 ;  /* 0x000000b23a008985 */ /* 0x0001e2000c101b06 */
[----:B------:R-:W-:Y:S02]  /*21530*/  ISETP.GE.AND P0, PT, R205, UR4, PT ;  /* 0x00000004cd007c0c */ /* 0x000fe4000bf06270 */
        /* <DEDUP_REMOVED lines=25> */
[----:B------:R-:W-:Y:S02]  /*216d0*/  @!P1 LEA.HI.X R59, R195, R57, R196, 0x2, P2 ;  /* 0x00000039c33b9211 */ /* 0x000fe400010f14c4 */
[----:B------:R-:W-:-:S03]  /*216e0*/  @!P4 LEA R62, P2, R189, R56, 0x2 ;  /* 0x00000038bd3ec211 */ /* 0x000fc600078410ff */
[----:B------:R0:W-:Y:S01]  /*216f0*/  @!P1 ST.E.64 desc[UR6][R58.64], R164 ;  /* 0x000000a43a009985 */ /* 0x0001e2000c101b06 */
[----:B------:R-:W-:Y:S02]  /*21700*/  @!P4 LEA.HI.X R63, R189, R57, R190, 0x2, P2 ;  /* 0x00000039bd3fc211 */ /* 0x000fe400010f14be */
[----:B------:R-:W-:Y:S02]  /*21710*/  ISETP.GE.AND P2, PT, R149, UR4, PT ;  /* 0x0000000495007c0c */ /* 0x000fe4000bf46270 */
[----:B0-----:R-:W-:-:S04]  /*21720*/  @!P0 LEA R58, P1, R193, R56, 0x2 ;  /* 0x00000038c13a8211 */ /* 0x001fc800078210ff */
[----:B------:R-:W-:Y:S02]  /*21730*/  @!P0 LEA.HI.X R59, R193, R57, R194, 0x2, P1 ;  /* 0x00000039c13b8211 */ /* 0x000fe400008f14c2 */
[----:B------:R-:W-:-:S03]  /*21740*/  ISETP.GE.AND P1, PT, R151, UR4, PT ;  /* 0x0000000497007c0c */ /* 0x000fc6000bf26270 */
[----:B------:R0:W-:Y:S01]  /*21750*/  @!P0 ST.E.64 desc[UR6][R58.64], R162 ;  /* 0x000000a23a008985 */ /* 0x0001e2000c101b06 */
[----:B------:R-:W-:Y:S02]  /*21760*/  ISETP.GE.AND P0, PT, R185, UR4, PT ;  /* 0x00000004b9007c0c */ /* 0x000fe4000bf06270 */
[----:B0-----:R-:W-:-:S04]  /*21770*/  @!P5 LEA R58, P6, R191, R56, 0x2 ;  /* 0x00000038bf3ad211 */ /* 0x001fc800078c10ff */
[----:B------:R-:W-:Y:S02]  /*21780*/  @!P5 LEA.HI.X R59, R191, R57, R192, 0x2, P6 ;  /* 0x00000039bf3bd211 */ /* 0x000fe400030f14c0 */
[----:B------:R-:W-:-:S03]  /*21790*/  @!P3 LEA R114, P6, R187, R56, 0x2 ;  /* 0x00000038bb72b211 */ /* 0x000fc600078c10ff */
[----:B------:R0:W-:Y:S01]  /*217a0*/  @!P5 ST.E.64 desc[UR6][R58.64], R160 ;  /* 0x000000a03a00d985 */ /* 0x0001e2000c101b06 */
[----:B------:R-:W-:-:S03]  /*217b0*/  @!P3 LEA.HI.X R115, R187, R57, R188, 0x2, P6 ;  /* 0x00000039bb73b211 */ /* 0x000fc600030f14bc */
[----:B------:R2:W-:Y:S04]  /*217c0*/  @!P4 ST.E.64 desc[UR6][R62.64], R158 ;  /* 0x0000009e3e00c985 */ /* 0x0005e8000c101b06 */
[----:B------:R3:W-:Y:S01]  /*217d0*/  @!P3 ST.E.64 desc[UR6][R114.64], R156 ;  /* 0x0000009c7200b985 */ /* 0x0007e2000c101b06 */
[----:B------:R-:W-:Y:S02]  /*217e0*/  ISETP.GE.AND P3, PT, R147, UR4, PT ;  /* 0x0000000493007c0c */ /* 0x000fe4000bf66270 */
[----:B0-----:R-:W-:-:S04]  /*217f0*/  @!P0 LEA R58, P4, R185, R56, 0x2 ;  /* 0x00000038b93a8211 */ /* 0x001fc800078810ff */
[-C--:B------:R-:W-:Y:S02]  /*21800*/  @!P0 LEA.HI.X R59, R185, R57.reuse, R186, 0x2, P4 ;  /* 0x00000039b93b8211 */ /* 0x080fe400020f14ba */
[----:B------:R-:W-:Y:S02]  /*21810*/  ISETP.GE.AND P4, PT, R145, UR4, PT ;  /* 0x0000000491007c0c */ /* 0x000fe4000bf86270 */
[-C--:B--2---:R-:W-:Y:S01]  /*21820*/  @!P1 LEA R62, P5, R151, R56.reuse, 0x2 ;  /* 0x00000038973e9211 */ /* 0x084fe200078a10ff */
[----:B------:R0:W-:Y:S01]  /*21830*/  @!P0 ST.E.64 desc[UR6][R58.64], R154 ;  /* 0x0000009a3a008985 */ /* 0x0001e2000c101b06 */
[----:B---3--:R-:W-:Y:S02]  /*21840*/  @!P2 LEA R114, P6, R149, R56, 0x2 ;  /* 0x000000389572a211 */ /* 0x008fe400078c10ff */
[----:B------:R-:W-:Y:S02]  /*21850*/  @!P1 LEA.HI.X R63, R151, R57, R184, 0x2, P5 ;  /* 0x00000039973f9211 */ /* 0x000fe400028f14b8 */
[----:B------:R-:W-:-:S02]  /*21860*/  ISETP.GE.AND P5, PT, R143, UR4, PT ;  /* 0x000000048f007c0c */ /* 0x000fc4000bfa6270 */
[----:B------:R-:W-:Y:S01]  /*21870*/  @!P2 LEA.HI.X R115, R149, R57, R150, 0x2, P6 ;  /* 0x000000399573a211 */ /* 0x000fe200030f1496 */
[----:B------:R-:W-:Y:S01]  /*21880*/  @!P1 ST.E.64 desc[UR6][R62.64], R152 ;  /* 0x000000983e009985 */ /* 0x000fe2000c101b06 */
[----:B------:R-:W-:-:S03]  /*21890*/  ISETP.GE.AND P1, PT, R139, UR4, PT ;  /* 0x000000048b007c0c */ /* 0x000fc6000bf26270 */
[----:B------:R2:W-:Y:S01]  /*218a0*/  @!P2 ST.E.64 desc[UR6][R114.64], R2 ;  /* 0x000000027200a985 */ /* 0x0005e2000c101b06 */
[----:B------:R-:W-:Y:S02]  /*218b0*/  ISETP.GE.AND P2, PT, R141, UR4, PT ;  /* 0x000000048d007c0c */ /* 0x000fe4000bf46270 */
[----:B0-----:R-:W-:-:S04]  /*218c0*/  @!P4 LEA R58, P0, R145, R56, 0x2 ;  /* 0x00000038913ac211 */ /* 0x001fc800078010ff */
[----:B------:R-:W-:Y:S02]  /*218d0*/  @!P4 LEA.HI.X R59, R145, R57, R146, 0x2, P0 ;  /* 0x00000039913bc211 */ /* 0x000fe400000f1492 */
[----:B------:R-:W-:Y:S02]  /*218e0*/  ISETP.GE.AND P0, PT, R137, UR4, PT ;  /* 0x0000000489007c0c */ /* 0x000fe4000bf06270 */
[----:B--2---:R-:W-:-:S04]  /*218f0*/  @!P3 LEA R2, P6, R147, R56, 0x2 ;  /* 0x000000389302b211 */ /* 0x004fc800078c10ff */
[----:B------:R-:W-:Y:S02]  /*21900*/  @!P3 LEA.HI.X R3, R147, R57, R148, 0x2, P6 ;  /* 0x000000399303b211 */ /* 0x000fe400030f1494 */
[----:B------:R-:W-:-:S03]  /*21910*/  @!P5 LEA R62, P6, R143, R56, 0x2 ;  /* 0x000000388f3ed211 */ /* 0x000fc600078c10ff */
[----:B------:R0:W-:Y:S01]  /*21920*/  @!P3 ST.E.64 desc[UR6][R2.64], R4 ;  /* 0x000000040200b985 */ /* 0x0001e2000c101b06 */
[----:B------:R-:W-:-:S03]  /*21930*/  @!P5 LEA.HI.X R63, R143, R57, R144, 0x2, P6 ;  /* 0x000000398f3fd211 */ /* 0x000fc600030f1490 */
[----:B------:R2:W-:Y:S01]  /*21940*/  @!P4 ST.E.64 desc[UR6][R58.64], R6 ;  /* 0x000000063a00c985 */ /* 0x0005e2000c101b06 */
[----:B------:R-:W-:-:S03]  /*21950*/  ISETP.GE.AND P4, PT, R133, UR4, PT ;  /* 0x0000000485007c0c */ /* 0x000fc6000bf86270 */
[----:B------:R-:W-:Y:S01]  /*21960*/  @!P5 ST.E.64 desc[UR6][R62.64], R8 ;  /* 0x000000083e00d985 */ /* 0x000fe2000c101b06 */
[----:B------:R-:W-:Y:S02]  /*21970*/  ISETP.GE.AND P5, PT, R135, UR4, PT ;  /* 0x0000000487007c0c */ /* 0x000fe4000bfa6270 */
[-C--:B0-----:R-:W-:Y:S02]  /*21980*/  @!P2 LEA R2, P6, R141, R56.reuse, 0x2 ;  /* 0x000000388d02a211 */ /* 0x081fe400078c10ff */
[-C--:B------:R-:W-:Y:S02]  /*21990*/  @!P1 LEA R4, P3, R139, R56.reuse, 0x2 ;  /* 0x000000388b049211 */ /* 0x080fe400078610ff */
[-C--:B------:R-:W-:Y:S02]  /*219a0*/  @!P2 LEA.HI.X R3, R141, R57.reuse, R142, 0x2, P6 ;  /* 0x000000398d03a211 */ /* 0x080fe400030f148e */
[----:B--2---:R-:W-:Y:S02]  /*219b0*/  @!P0 LEA R6, P6, R137, R56, 0x2 ;  /* 0x0000003889068211 */ /* 0x004fe400078c10ff */
[----:B------:R-:W-:Y:S01]  /*219c0*/  @!P1 LEA.HI.X R5, R139, R57, R140, 0x2, P3 ;  /* 0x000000398b059211 */ /* 0x000fe200018f148c */
[----:B------:R0:W-:Y:S01]  /*219d0*/  @!P2 ST.E.64 desc[UR6][R2.64], R10 ;  /* 0x0000000a0200a985 */ /* 0x0001e2000c101b06 */
[----:B------:R-:W-:-:S02]  /*219e0*/  ISETP.GE.AND P3, PT, R128, UR4, PT ;  /* 0x0000000480007c0c */ /* 0x000fc4000bf66270 */
[----:B------:R-:W-:Y:S01]  /*219f0*/  @!P0 LEA.HI.X R7, R137, R57, R138, 0x2, P6 ;  /* 0x0000003989078211 */ /* 0x000fe200030f148a */
[----:B------:R2:W-:Y:S04]  /*21a00*/  @!P1 ST.E.64 desc[UR6][R4.64], R12 ;  /* 0x0000000c04009985 */ /* 0x0005e8000c101b06 */
[----:B------:R3:W-:Y:S01]  /*21a10*/  @!P0 ST.E.64 desc[UR6][R6.64], R14 ;  /* 0x0000000e06008985 */ /* 0x0007e2000c101b06 */
[----:B------:R-:W-:Y:S02]  /*21a20*/  ISETP.GE.AND P0, PT, R126, UR4, PT ;  /* 0x000000047e007c0c */ /* 0x000fe4000bf06270 */
[-C--:B0-----:R-:W-:Y:S02]  /*21a30*/  @!P5 LEA R2, P1, R135, R56.reuse, 0x2 ;  /* 0x000000388702d211 */ /* 0x081fe400078210ff */
[----:B--2---:R-:W-:-:S02]  /*21a40*/  @!P4 LEA R4, P2, R133, R56, 0x2 ;  /* 0x000000388504c211 */ /* 0x004fc400078410ff */
[-C--:B------:R-:W-:Y:S02]  /*21a50*/  @!P5 LEA.HI.X R3, R135, R57.reuse, R136, 0x2, P1 ;  /* 0x000000398703d211 */ /* 0x080fe400008f1488 */
[----:B---3--:R-:W-:Y:S02]  /*21a60*/  @!P3 LEA R6, P6, R128, R56, 0x2 ;  /* 0x000000388006b211 */ /* 0x008fe400078c10ff */
[----:B------:R-:W-:Y:S01]  /*21a70*/  ISETP.GE.AND P1, PT, R124, UR4, PT ;  /* 0x000000047c007c0c */ /* 0x000fe2000bf26270 */
[----:B------:R0:W-:Y:S01]  /*21a80*/  @!P5 ST.E.64 desc[UR6][R2.64], R20 ;  /* 0x000000140200d985 */ /* 0x0001e2000c101b06 */
[-C--:B------:R-:W-:Y:S02]  /*21a90*/  @!P4 LEA.HI.X R5, R133, R57.reuse, R134, 0x2, P2 ;  /* 0x000000398505c211 */ /* 0x080fe400010f1486 */
[----:B------:R-:W-:Y:S02]  /*21aa0*/  @!P3 LEA.HI.X R7, R128, R57, R132, 0x2, P6 ;  /* 0x000000398007b211 */ /* 0x000fe400030f1484 */
[----:B------:R-:W-:Y:S01]  /*21ab0*/  ISETP.GE.AND P2, PT, R118, UR4, PT ;  /* 0x0000000476007c0c */ /* 0x000fe2000bf46270 */
[----:B------:R2:W-:Y:S01]  /*21ac0*/  @!P4 ST.E.64 desc[UR6][R4.64], R24 ;  /* 0x000000180400c985 */ /* 0x0005e2000c101b06 */
[----:B------:R-:W-:-:S03]  /*21ad0*/  ISETP.GE.AND P4, PT, R122, UR4, PT ;  /* 0x000000047a007c0c */ /* 0x000fc6000bf86270 */
[----:B------:R3:W-:Y:S01]  /*21ae0*/  @!P3 ST.E.64 desc[UR6][R6.64], R28 ;  /* 0x0000001c0600b985 */ /* 0x0007e2000c101b06 */
[----:B------:R-:W-:Y:S02]  /*21af0*/  ISETP.GE.AND P3, PT, R120, UR4, PT ;  /* 0x0000000478007c0c */ /* 0x000fe4000bf66270 */
[----:B0-----:R-:W-:-:S04]  /*21b00*/  @!P0 LEA R2, P5, R126, R56, 0x2 ;  /* 0x000000387e028211 */ /* 0x001fc800078a10ff */
[-C--:B------:R-:W-:Y:S02]  /*21b10*/  @!P0 LEA.HI.X R3, R126, R57.reuse, R127, 0x2, P5 ;  /* 0x000000397e038211 */ /* 0x080fe400028f147f */
[----:B------:R-:W-:Y:S02]  /*21b20*/  ISETP.GE.AND P5, PT, R116, UR4, PT ;  /* 0x0000000474007c0c */ /* 0x000fe4000bfa6270 */
[CC--:B--2---:R-:W-:Y:S01]  /*21b30*/  @!P1 LEA R4, P6, R124.reuse, R56.reuse, 0x2 ;  /* 0x000000387c049211 */ /* 0x0c4fe200078c10ff */
[----:B------:R0:W-:Y:S03]  /*21b40*/  @!P0 ST.E.64 desc[UR6][R2.64], R32 ;  /* 0x0000002002008985 */ /* 0x0001e6000c101b06 */
[----:B------:R-:W-:Y:S02]  /*21b50*/  @!P1 LEA.HI.X R5, R124, R57, R125, 0x2, P6 ;  /* 0x000000397c059211 */ /* 0x000fe400030f147d */
[----:B---3--:R-:W-:-:S03]  /*21b60*/  @!P3 LEA R6, P6, R120, R56, 0x2 ;  /* 0x000000387806b211 */ /* 0x008fc600078c10ff */
[----:B------:R2:W-:Y:S01]  /*21b70*/  @!P1 ST.E.64 desc[UR6][R4.64], R36 ;  /* 0x0000002404009985 */ /* 0x0005e2000c101b06 */
[----:B------:R-:W-:Y:S02]  /*21b80*/  @!P3 LEA.HI.X R7, R120, R57, R121, 0x2, P6 ;  /* 0x000000397807b211 */ /* 0x000fe400030f1479 */
[----:B0-----:R-:W-:-:S04]  /*21b90*/  @!P4 LEA R2, P0, R122, R56, 0x2 ;  /* 0x000000387a02c211 */ /* 0x001fc800078010ff */
[-C--:B------:R-:W-:Y:S02]  /*21ba0*/  @!P4 LEA.HI.X R3, R122, R57.reuse, R123, 0x2, P0 ;  /* 0x000000397a03c211 */ /* 0x080fe400000f147b */
[-C--:B------:R-:W-:Y:S02]  /*21bb0*/  @!P5 LEA R8, P0, R116, R56.reuse, 0x2 ;  /* 0x000000387408d211 */ /* 0x080fe400078010ff */
[----:B--2---:R-:W-:Y:S01]  /*21bc0*/  @!P2 LEA R4, P1, R118, R56, 0x2 ;  /* 0x000000387604a211 */ /* 0x004fe200078210ff */
[----:B------:R3:W-:Y:S01]  /*21bd0*/  @!P4 ST.E.64 desc[UR6][R2.64], R40 ;  /* 0x000000280200c985 */ /* 0x0007e2000c101b06 */
[-C--:B------:R-:W-:Y:S02]  /*21be0*/  @!P5 LEA.HI.X R9, R116, R57.reuse, R117, 0x2, P0 ;  /* 0x000000397409d211 */ /* 0x080fe400000f1475 */
[----:B------:R-:W-:Y:S01]  /*21bf0*/  @!P2 LEA.HI.X R5, R118, R57, R119, 0x2, P1 ;  /* 0x000000397605a211 */ /* 0x000fe200008f1477 */
[----:B------:R3:W-:Y:S04]  /*21c00*/  @!P3 ST.E.64 desc[UR6][R6.64], R44 ;  /* 0x0000002c0600b985 */ /* 0x0007e8000c101b06 */
[----:B------:R3:W-:Y:S04]  /*21c10*/  @!P2 ST.E.64 desc[UR6][R4.64], R48 ;  /* 0x000000300400a985 */ /* 0x0007e8000c101b06 */
[----:B------:R3:W-:Y:S02]  /*21c20*/  @!P5 ST.E.64 desc[UR6][R8.64], R52 ;  /* 0x000000340800d985 */ /* 0x0007e4000c101b06 */
.L_x_669:
[----:B------:R-:W-:Y:S05]  /*21c30*/  BSYNC B1 ;  /* 0x0000000000017941 */ /* 0x000fea0003800000 */
.L_x_668:
[----:B------:R-:W-:Y:S01]  /*21c40*/  ISETP.GE.AND P0, PT, R112, R0, PT ;  /* 0x000000007000720c */ /* 0x000fe20003f06270 */
[----:B---3--:R3:W4:Y:S04]  /*21c50*/  SHFL.IDX PT, R3, R61, 0x1, 0x1c1f ;  /* 0x003c1f003d037f89 */ /* 0x00872800000e0000 */
[----:B------:R3:W0:Y:S08]  /*21c60*/  SHFL.IDX PT, R2, R60, 0x1, 0x1c1f ;  /* 0x003c1f003c027f89 */ /* 0x00063000000e0000 */
[----:B---3--:R-:W-:Y:S05]  /*21c70*/  @P0 BRA `(.L_x_667) ;  /* 0x0000001400b80947 */ /* 0x008fea0003800000 */
[----:B------:R-:W-:Y:S01]  /*21c80*/  ULDC UR4, c[0x0][0xac8] ;  /* 0x0002b20000047ab9 */ /* 0x000fe20000000800 */
[----:B------:R-:W-:Y:S01]  /*21c90*/  ULDC.64 UR6, c[0x0][0x208] ;  /* 0x0000820000067ab9 */ /* 0x000fe20000000a00 */
[----:B-----5:R-:W-:Y:S02]  /*21ca0*/  ISETP.GE.AND P3, PT, R227, UR4, PT ;  /* 0x00000004e3007c0c */ /* 0x020fe4000bf66270 */
[----:B------:R-:W-:Y:S02]  /*21cb0*/  ISETP.GE.AND P2, PT, R211, UR4, PT ;  /* 0x00000004d3007c0c */ /* 0x000fe4000bf46270 */
[----:B------:R-:W-:Y:S02]  /*21cc0*/  ISETP.GE.AND P1, PT, R209, UR4, PT ;  /* 0x00000004d1007c0c */ /* 0x000fe4000bf26270 */
[----:B------:R-:W-:Y:S02]  /*21cd0*/  ISETP.GE.AND P0, PT, R207, UR4, PT ;  /* 0x00000004cf007c0c */ /* 0x000fe4000bf06270 */
[----:B------:R-:W-:-:S05]  /*21ce0*/  ISETP.GE.AND P4, PT, R203, UR4, PT ;  /* 0x00000004cb007c0c */ /* 0x000fca000bf86270 */
[----:B0---4-:R-:W-:-:S04]  /*21cf0*/  @!P3 IMAD.WIDE R4, R227, 0x4, R2 ;  /* 0x00000004e304b825 */ /* 0x011fc800078e0202 */
[-C--:B------:R-:W-:Y:S01]  /*21d00*/  @!P1 LEA R6, P5, R209, R2.reuse, 0x2 ;  /* 0x00000002d1069211 */ /* 0x080fe200078a10ff */
[----:B------:R0:W-:Y:S01]  /*21d10*/  @!P3 ST.E.64 desc[UR6][R4.64], R26 ;  /* 0x0000001a0400b985 */ /* 0x0001e2000c101b06 */
[----:B------:R-:W-:Y:S02]  /*21d20*/  ISETP.GE.AND P3, PT, R205, UR4, PT ;  /* 0x00000004cd007c0c */ /* 0x000fe4000bf66270 */
[----:B------:R-:W-:Y:S02]  /*21d30*/  @!P1 LEA.HI.X R7, R209, R3, R210, 0x2, P5 ;  /* 0x00000003d1079211 */ /* 0x000fe400028f14d2 */
        /* <DEDUP_REMOVED lines=9> */
[-C--:B0-----:R-:W-:Y:S02]  /*21dd0*/  @!P3 LEA R4, P1, R205, R2.reuse, 0x2 ;  /* 0x00000002cd04b211 */ /* 0x081fe400078210ff */
[----:B---3--:R-:W-:Y:S02]  /*21de0*/  @!P4 LEA R6, P2, R203, R2, 0x2 ;  /* 0x00000002cb06c211 */ /* 0x008fe400078410ff */
[----:B------:R-:W-:-:S02]  /*21df0*/  @!P3 LEA.HI.X R5, R205, R3, R206, 0x2, P1 ;  /* 0x00000003cd05b211 */ /* 0x000fc400008f14ce */
[----:B------:R-:W-:Y:S02]  /*21e00*/  ISETP.GE.AND P1, PT, R197, UR4, PT ;  /* 0x00000004c5007c0c */ /* 0x000fe4000bf26270 */
[-C--:B------:R-:W-:Y:S01]  /*21e10*/  @!P4 LEA.HI.X R7, R203, R3.reuse, R204, 0x2, P2 ;  /* 0x00000003cb07c211 */ /* 0x080fe200010f14cc */
[----:B------:R0:W-:Y:S01]  /*21e20*/  @!P3 ST.E.64 desc[UR6][R4.64], R42 ;  /* 0x0000002a0400b985 */ /* 0x0001e2000c101b06 */
[----:B------:R-:W-:Y:S02]  /*21e30*/  ISETP.GE.AND P2, PT, R195, UR4, PT ;  /* 0x00000004c3007c0c */ /* 0x000fe4000bf46270 */
[----:B----4-:R-:W-:Y:S01]  /*21e40*/  @!P5 LEA R8, P6, R201, R2, 0x2 ;  /* 0x00000002c908d211 */ /* 0x010fe200078c10ff */
[----:B------:R3:W-:Y:S01]  /*21e50*/  @!P4 ST.E.64 desc[UR6][R6.64], R46 ;  /* 0x0000002e0600c985 */ /* 0x0007e2000c101b06 */
[----:B------:R-:W-:Y:S02]  /*21e60*/  ISETP.GE.AND P3, PT, R193, UR4, PT ;  /* 0x00000004c1007c0c */ /* 0x000fe4000bf66270 */
[----:B------:R-:W-:-:S02]  /*21e70*/  @!P5 LEA.HI.X R9, R201, R3, R202, 0x2, P6 ;  /* 0x00000003c909d211 */ /* 0x000fc400030f14ca */
[----:B------:R-:W-:-:S03]  /*21e80*/  ISETP.GE.AND P4, PT, R191, UR4, PT ;  /* 0x00000004bf007c0c */ /* 0x000fc6000bf86270 */
[----:B------:R4:W-:Y:S01]  /*21e90*/  @!P5 ST.E.64 desc[UR6][R8.64], R50 ;  /* 0x000000320800d985 */ /* 0x0009e2000c101b06 */
[-C--:B0-----:R-:W-:Y:S02]  /*21ea0*/  @!P0 LEA R4, P6, R199, R2.reuse, 0x2 ;  /* 0x00000002c7048211 */ /* 0x081fe400078c10ff */
[-C--:B---3--:R-:W-:Y:S02]  /*21eb0*/  @!P1 LEA R6, P5, R197, R2.reuse, 0x2 ;  /* 0x00000002c5069211 */ /* 0x088fe400078a10ff */
[-C--:B------:R-:W-:Y:S02]  /*21ec0*/  @!P0 LEA.HI.X R5, R199, R3.reuse, R200, 0x2, P6 ;  /* 0x00000003c7058211 */ /* 0x080fe400030f14c8 */
[----:B------:R-:W-:Y:S02]  /*21ed0*/  @!P1 LEA.HI.X R7, R197, R3, R198, 0x2, P5 ;  /* 0x00000003c5079211 */ /* 0x000fe400028f14c6 */
[----:B------:R-:W-:Y:S01]  /*21ee0*/  ISETP.GE.AND P5, PT, R189, UR4, PT ;  /* 0x00000004bd007c0c */ /* 0x000fe2000bfa6270 */
[----:B------:R0:W-:Y:S01]  /*21ef0*/  @!P0 ST.E.64 desc[UR6][R4.64], R54 ;  /* 0x0000003604008985 */ /* 0x0001e2000c101b06 */
[----:B----4-:R-:W-:-:S02]  /*21f00*/  @!P2 LEA R8, P6, R195, R2, 0x2 ;  /* 0x00000002c308a211 */ /* 0x010fc400078c10ff */
[----:B------:R-:W-:Y:S01]  /*21f10*/  ISETP.GE.AND P0, PT, R187, UR4, PT ;  /* 0x00000004bb007c0c */ /* 0x000fe2000bf06270 */
[----:B------:R3:W-:Y:S01]  /*21f20*/  @!P1 ST.E.64 desc[UR6][R6.64], R64 ;  /* 0x0000004006009985 */ /* 0x0007e2000c101b06 */
[----:B------:R-:W-:Y:S02]  /*21f30*/  @!P2 LEA.HI.X R9, R195, R3, R196, 0x2, P6 ;  /* 0x00000003c309a211 */ /* 0x000fe400030f14c4 */
        /* <DEDUP_REMOVED lines=8> */
[----:B----4-:R-:W-:-:S03]  /*21fc0*/  @!P5 LEA R8, P6, R189, R2, 0x2 ;  /* 0x00000002bd08d211 */ /* 0x010fc600078c10ff */
[----:B------:R3:W-:Y:S01]  /*21fd0*/  @!P4 ST.E.64 desc[UR6][R6.64], R70 ;  /* 0x000000460600c985 */ /* 0x0007e2000c101b06 */
[----:B------:R-:W-:-:S05]  /*21fe0*/  @!P5 LEA.HI.X R9, R189, R3, R190, 0x2, P6 ;  /* 0x00000003bd09d211 */ /* 0x000fca00030f14be */
[----:B------:R4:W-:Y:S01]  /*21ff0*/  @!P5 ST.E.64 desc[UR6][R8.64], R74 ;  /* 0x0000004a0800d985 */ /* 0x0009e2000c101b06 */
[----:B------:R-:W-:Y:S02]  /*22000*/  ISETP.GE.AND P5, PT, R149, UR4, PT ;  /* 0x0000000495007c0c */ /* 0x000fe4000bfa6270 */
[----:B0-----:R-:W-:-:S04]  /*22010*/  @!P0 LEA R4, P4, R187, R2, 0x2 ;  /* 0x00000002bb048211 */ /* 0x001fc800078810ff */
[-C--:B------:R-:W-:Y:S02]  /*22020*/  @!P0 LEA.HI.X R5, R187, R3.reuse, R188, 0x2, P4 ;  /* 0x00000003bb058211 */ /* 0x080fe400020f14bc */
[----:B------:R-:W-:Y:S02]  /*22030*/  ISETP.GE.AND P4, PT, R147, UR4, PT ;  /* 0x0000000493007c0c */ /* 0x000fe4000bf86270 */
[-C--:B---3--:R-:W-:Y:S01]  /*22040*/  @!P1 LEA R6, P3, R185, R2.reuse, 0x2 ;  /* 0x00000002b9069211 */ /* 0x088fe200078610ff */
[----:B------:R0:W-:Y:S01]  /*22050*/  @!P0 ST.E.64 desc[UR6][R4.64], R72 ;  /* 0x0000004804008985 */ /* 0x0001e2000c101b06 */
[----:B----4-:R-:W-:Y:S02]  /*22060*/  @!P2 LEA R8, P6, R151, R2, 0x2 ;  /* 0x000000029708a211 */ /* 0x010fe400078c10ff */
[----:B------:R-:W-:Y:S02]  /*22070*/  @!P1 LEA.HI.X R7, R185, R3, R186, 0x2, P3 ;  /* 0x00000003b9079211 */ /* 0x000fe400018f14ba */
[----:B------:R-:W-:-:S02]  /*22080*/  ISETP.GE.AND P3, PT, R145, UR4, PT ;  /* 0x0000000491007c0c */ /* 0x000fc4000bf66270 */
[----:B------:R-:W-:Y:S01]  /*22090*/  @!P2 LEA.HI.X R9, R151, R3, R184, 0x2, P6 ;  /* 0x000000039709a211 */ /* 0x000fe200030f14b8 */
[----:B------:R3:W-:Y:S01]  /*220a0*/  @!P1 ST.E.64 desc[UR6][R6.64], R76 ;  /* 0x0000004c06009985 */ /* 0x0007e2000c101b06 */
[----:B------:R-:W-:-:S03]  /*220b0*/  ISETP.GE.AND P1, PT, R141, UR4, PT ;  /* 0x000000048d007c0c */ /* 0x000fc6000bf26270 */
[----:B------:R4:W-:Y:S01]  /*220c0*/  @!P2 ST.E.64 desc[UR6][R8.64], R78 ;  /* 0x0000004e0800a985 */ /* 0x0009e2000c101b06 */
[----:B------:R-:W-:Y:S02]  /*220d0*/  ISETP.GE.AND P2, PT, R143, UR4, PT ;  /* 0x000000048f007c0c */ /* 0x000fe4000bf46270 */
[----:B0-----:R-:W-:-:S04]  /*220e0*/  @!P5 LEA R4, P6, R149, R2, 0x2 ;  /* 0x000000029504d211 */ /* 0x001fc800078c10ff */
[----:B------:R-:W-:Y:S02]  /*220f0*/  @!P5 LEA.HI.X R5, R149, R3, R150, 0x2, P6 ;  /* 0x000000039505d211 */ /* 0x000fe400030f1496 */
[----:B---3--:R-:W-:-:S03]  /*22100*/  @!P4 LEA R6, P0, R147, R2, 0x2 ;  /* 0x000000029306c211 */ /* 0x008fc600078010ff */
[----:B------:R0:W-:Y:S01]  /*22110*/  @!P5 ST.E.64 desc[UR6][R4.64], R80 ;  /* 0x000000500400d985 */ /* 0x0001e2000c101b06 */
[----:B------:R-:W-:Y:S02]  /*22120*/  ISETP.GE.AND P5, PT, R137, UR4, PT ;  /* 0x0000000489007c0c */ /* 0x000fe4000bfa6270 */
[-C--:B------:R-:W-:Y:S02]  /*22130*/  @!P4 LEA.HI.X R7, R147, R3.reuse, R148, 0x2, P0 ;  /* 0x000000039307c211 */ /* 0x080fe400000f1494 */
[----:B------:R-:W-:Y:S02]  /*22140*/  ISETP.GE.AND P0, PT, R139, UR4, PT ;  /* 0x000000048b007c0c */ /* 0x000fe4000bf06270 */
[----:B----4-:R-:W-:Y:S01]  /*22150*/  @!P3 LEA R8, P6, R145, R2, 0x2 ;  /* 0x000000029108b211 */ /* 0x010fe200078c10ff */
[----:B------:R3:W-:Y:S01]  /*22160*/  @!P4 ST.E.64 desc[UR6][R6.64], R82 ;  /* 0x000000520600c985 */ /* 0x0007e2000c101b06 */
[----:B------:R-:W-:Y:S02]  /*22170*/  ISETP.GE.AND P4, PT, R135, UR4, PT ;  /* 0x0000000487007c0c */ /* 0x000fe4000bf86270 */
[----:B------:R-:W-:-:S02]  /*22180*/  @!P3 LEA.HI.X R9, R145, R3, R146, 0x2, P6 ;  /* 0x000000039109b211 */ /* 0x000fc400030f1492 */
[----:B0-----:R-:W-:-:S03]  /*22190*/  @!P2 LEA R4, P6, R143, R2, 0x2 ;  /* 0x000000028f04a211 */ /* 0x001fc600078c10ff */
[----:B------:R0:W-:Y:S01]  /*221a0*/  @!P3 ST.E.64 desc[UR6][R8.64], R84 ;  /* 0x000000540800b985 */ /* 0x0001e2000c101b06 */
[----:B------:R-:W-:Y:S02]  /*221b0*/  @!P2 LEA.HI.X R5, R143, R3, R144, 0x2, P6 ;  /* 0x000000038f05a211 */ /* 0x000fe400030f1490 */
[----:B---3--:R-:W-:-:S03]  /*221c0*/  @!P1 LEA R6, P3, R141, R2, 0x2 ;  /* 0x000000028d069211 */ /* 0x008fc600078610ff */
[----:B------:R3:W-:Y:S01]  /*221d0*/  @!P2 ST.E.64 desc[UR6][R4.64], R86 ;  /* 0x000000560400a985 */ /* 0x0007e2000c101b06 */
[-C--:B------:R-:W-:Y:S02]  /*221e0*/  @!P1 LEA.HI.X R7, R141, R3.reuse, R142, 0x2, P3 ;  /* 0x000000038d079211 */ /* 0x080fe400018f148e */
[----:B------:R-:W-:Y:S02]  /*221f0*/  ISETP.GE.AND P3, PT, R133, UR4, PT ;  /* 0x0000000485007c0c */ /* 0x000fe4000bf66270 */
[CC--:B0-----:R-:W-:Y:S01]  /*22200*/  @!P0 LEA R8, P6, R139.reuse, R2.reuse, 0x2 ;  /* 0x000000028b088211 */ /* 0x0c1fe200078c10ff */
[----:B------:R0:W-:Y:S03]  /*22210*/  @!P1 ST.E.64 desc[UR6][R6.64], R88 ;  /* 0x0000005806009985 */ /* 0x0001e6000c101b06 */
[----:B------:R-:W-:Y:S02]  /*22220*/  @!P0 LEA.HI.X R9, R139, R3, R140, 0x2, P6 ;  /* 0x000000038b098211 */ /* 0x000fe400030f148c */
[----:B---3--:R-:W-:-:S03]  /*22230*/  @!P5 LEA R4, P1, R137, R2, 0x2 ;  /* 0x000000028904d211 */ /* 0x008fc600078210ff */
[----:B------:R3:W-:Y:S01]  /*22240*/  @!P0 ST.E.64 desc[UR6][R8.64], R90 ;  /* 0x0000005a08008985 */ /* 0x0007e2000c101b06 */
[----:B------:R-:W-:Y:S02]  /*22250*/  ISETP.GE.AND P0, PT, R128, UR4, PT ;  /* 0x0000000480007c0c */ /* 0x000fe4000bf06270 */
[-C--:B------:R-:W-:Y:S02]  /*22260*/  @!P5 LEA.HI.X R5, R137, R3.reuse, R138, 0x2, P1 ;  /* 0x000000038905d211 */ /* 0x080fe400008f148a */
[----:B------:R-:W-:Y:S02]  /*22270*/  ISETP.GE.AND P1, PT, R126, UR4, PT ;  /* 0x000000047e007c0c */ /* 0x000fe4000bf26270 */
[C---:B0-----:R-:W-:Y:S01]  /*22280*/  @!P4 LEA R6, P2, R135.reuse, R2, 0x2 ;  /* 0x000000028706c211 */ /* 0x041fe200078410ff */
[----:B------:R0:W-:Y:S03]  /*22290*/  @!P5 ST.E.64 desc[UR6][R4.64], R92 ;  /* 0x0000005c0400d985 */ /* 0x0001e6000c101b06 */
[----:B------:R-:W-:-:S02]  /*222a0*/  @!P4 LEA.HI.X R7, R135, R3, R136, 0x2, P2 ;  /* 0x000000038707c211 */ /* 0x000fc400010f1488 */
[----:B------:R-:W-:Y:S02]  /*222b0*/  ISETP.GE.AND P2, PT, R120, UR4, PT ;  /* 0x0000000478007c0c */ /* 0x000fe4000bf46270 */
[CC--:B---3--:R-:W-:Y:S01]  /*222c0*/  @!P3 LEA R8, P6, R133.reuse, R2.reuse, 0x2 ;  /* 0x000000028508b211 */ /* 0x0c8fe200078c10ff */
[----:B------:R3:W-:Y:S01]  /*222d0*/  @!P4 ST.E.64 desc[UR6][R6.64], R94 ;  /* 0x0000005e0600c985 */ /* 0x0007e2000c101b06 */
[----:B------:R-:W-:Y:S02]  /*222e0*/  ISETP.GE.AND P4, PT, R124, UR4, PT ;  /* 0x000000047c007c0c */ /* 0x000fe4000bf86270 */
[----:B------:R-:W-:Y:S02]  /*222f0*/  @!P3 LEA.HI.X R9, R133, R3, R134, 0x2, P6 ;  /* 0x000000038509b211 */ /* 0x000fe400030f1486 */
[----:B0-----:R-:W-:-:S03]  /*22300*/  @!P1 LEA R4, P6, R126, R2, 0x2 ;  /* 0x000000027e049211 */ /* 0x001fc600078c10ff */
[----:B------:R0:W-:Y:S01]  /*22310*/  @!P3 ST.E.64 desc[UR6][R8.64], R96 ;  /* 0x000000600800b985 */ /* 0x0001e2000c101b06 */
[----:B------:R-:W-:Y:S02]  /*22320*/  ISETP.GE.AND P3, PT, R122, UR4, PT ;  /* 0x000000047a007c0c */ /* 0x000fe4000bf66270 */
[----:B------:R-:W-:Y:S02]  /*22330*/  @!P1 LEA.HI.X R5, R126, R3, R127, 0x2, P6 ;  /* 0x000000037e059211 */ /* 0x000fe400030f147f */
[----:B---3--:R-:W-:-:S04]  /*22340*/  @!P0 LEA R6, P5, R128, R2, 0x2 ;  /* 0x0000000280068211 */ /* 0x008fc800078a10ff */
[----:B------:R-:W-:Y:S02]  /*22350*/  @!P0 LEA.HI.X R7, R128, R3, R132, 0x2, P5 ;  /* 0x0000000380078211 */ /* 0x000fe400028f1484 */
[----:B------:R-:W-:-:S03]  /*22360*/  ISETP.GE.AND P5, PT, R118, UR4, PT ;  /* 0x0000000476007c0c */ /* 0x000fc6000bfa6270 */
[----:B------:R3:W-:Y:S04]  /*22370*/  @!P0 ST.E.64 desc[UR6][R6.64], R98 ;  /* 0x0000006206008985 */ /* 0x0007e8000c101b06 */
[----:B------:R4:W-:Y:S01]  /*22380*/  @!P1 ST.E.64 desc[UR6][R4.64], R100 ;  /* 0x0000006404009985 */ /* 0x0009e2000c101b06 */
[----:B0-----:R-:W-:-:S04]  /*22390*/  @!P2 LEA R8, P1, R120, R2, 0x2 ;  /* 0x000000027808a211 */ /* 0x001fc800078210ff */
[----:B------:R-:W-:Y:S02]  /*223a0*/  @!P2 LEA.HI.X R9, R120, R3, R121, 0x2, P1 ;  /* 0x000000037809a211 */ /* 0x000fe400008f1479 */
[----:B---3--:R-:W-:-:S04]  /*223b0*/  @!P4 LEA R6, P0, R124, R2, 0x2 ;  /* 0x000000027c06c211 */ /* 0x008fc800078010ff */
[-C--:B------:R-:W-:Y:S02]  /*223c0*/  @!P4 LEA.HI.X R7, R124, R3.reuse, R125, 0x2, P0 ;  /* 0x000000037c07c211 */ /* 0x080fe400000f147d */
[-C--:B------:R-:W-:Y:S02]  /*223d0*/  @!P5 LEA R10, P0, R118, R2.reuse, 0x2 ;  /* 0x00000002760ad211 */ /* 0x080fe400078010ff */
[----:B----4-:R-:W-:Y:S01]  /*223e0*/  @!P3 LEA R4, P6, R122, R2, 0x2 ;  /* 0x000000027a04b211 */ /* 0x010fe200078c10ff */
[----:B------:R0:W-:Y:S01]  /*223f0*/  @!P4 ST.E.64 desc[UR6][R6.64], R102 ;  /* 0x000000660600c985 */ /* 0x0001e2000c101b06 */
[-C--:B------:R-:W-:Y:S02]  /*22400*/  @!P5 LEA.HI.X R11, R118, R3.reuse, R119, 0x2, P0 ;  /* 0x00000003760bd211 */ /* 0x080fe400000f1477 */
[----:B------:R-:W-:Y:S02]  /*22410*/  ISETP.GE.AND P0, PT, R116, UR4, PT ;  /* 0x0000000474007c0c */ /* 0x000fe4000bf06270 */
[----:B------:R-:W-:-:S05]  /*22420*/  @!P3 LEA.HI.X R5, R122, R3, R123, 0x2, P6 ;  /* 0x000000037a05b211 */ /* 0x000fca00030f147b */
[----:B------:R0:W-:Y:S04]  /*22430*/  @!P3 ST.E.64 desc[UR6][R4.64], R104 ;  /* 0x000000680400b985 */ /* 0x0001e8000c101b06 */
[----:B------:R0:W-:Y:S04]  /*22440*/  @!P2 ST.E.64 desc[UR6][R8.64], R106 ;  /* 0x0000006a0800a985 */ /* 0x0001e8000c101b06 */
[----:B------:R0:W-:Y:S01]  /*22450*/  @!P5 ST.E.64 desc[UR6][R10.64], R108 ;  /* 0x0000006c0a00d985 */ /* 0x0001e2000c101b06 */
[----:B------:R-:W-:Y:S05]  /*22460*/  @P0 BRA `(.L_x_667) ;  /* 0x0000000c00bc0947 */ /* 0x000fea0003800000 */
[----:B------:R-:W-:Y:S01]  /*22470*/  LEA R2, P0, R116, R2, 0x2 ;  /* 0x0000000274027211 */ /* 0x000fe200078010ff */
[----:B------:R-:W-:-:S03]  /*22480*/  ULDC.64 UR4, c[0x0][0x208] ;  /* 0x0000820000047ab9 */ /* 0x000fc60000000a00 */
[----:B------:R-:W-:-:S05]  /*22490*/  LEA.HI.X R3, R116, R3, R117, 0x2, P0 ;  /* 0x0000000374037211 */ /* 0x000fca00000f1475 */
[----:B------:R3:W-:Y:S01]  /*224a0*/  ST.E.64 desc[UR4][R2.64], R110 ;  /* 0x0000006e02007985 */ /* 0x0007e2000c101b04 */
[----:B------:R-:W-:Y:S05]  /*224b0*/  BRA `(.L_x_667) ;  /* 0x0000000c00a87947 */ /* 0x000fea0003800000 */
.L_x_658:
[----:B------:R-:W2:Y:S01]  /*224c0*/  LDL.LU R4, [R1+0x7c] ;  /* 0x00007c0001047983 */ /* 0x000ea20000300800 */
[----:B------:R-:W-:Y:S01]  /*224d0*/  ULDC.64 UR6, c[0x0][0xc08] ;  /* 0x0003020000067ab9 */ /* 0x000fe20000000a00 */
[----:B------:R-:W-:Y:S02]  /*224e0*/  ULDC.64 UR4, c[0x0][0xc00] ;  /* 0x0003000000047ab9 */ /* 0x000fe40000000a00 */
[----:B0-----:R-:W3:Y:S04]  /*224f0*/  LDL.LU R0, [R1+0x80] ;  /* 0x0000800001007983 */ /* 0x001ee80000300800 */
[----:B------:R-:W4:Y:S01]  /*22500*/  LDL R8, [R1+0x74] ;  /* 0x0000740001087983 */ /* 0x000f220000100800 */
[----:B------:R-:W-:Y:S01]  /*22510*/  ISETP.NE.U32.AND P1, PT, RZ, UR6, PT ;  /* 0x00000006ff007c0c */ /* 0x000fe2000bf25070 */
[----:B------:R-:W-:Y:S01]  /*22520*/  ULDC.64 UR8, c[0x0][0x208] ;  /* 0x0000820000087ab9 */ /* 0x000fe20000000a00 */
[----:B------:R-:W-:-:S02]  /*22530*/  ISETP.NE.U32.AND P0, PT, RZ, UR4, PT ;  /* 0x00000004ff007c0c */ /* 0x000fc4000bf05070 */
[----:B------:R-:W-:Y:S01]  /*22540*/  ISETP.NE.AND.EX P1, PT, RZ, UR7, PT, P1 ;  /* 0x00000007ff007c0c */ /* 0x000fe2000bf25310 */
[----:B------:R-:W0:Y:S01]  /*22550*/  S2R R6, SR_TID.X ;  /* 0x0000000000067919 */ /* 0x000e220000002100 */
[----:B------:R-:W-:Y:S02]  /*22560*/  ISETP.NE.AND.EX P0, PT, RZ, UR5, PT, P0 ;  /* 0x00000005ff007c0c */ /* 0x000fe4000bf05300 */
[----:B------:R-:W-:Y:S01]  /*22570*/  MOV R15, RZ ;  /* 0x000000ff000f7202 */ /* 0x000fe20000000f00 */
[----:B0-----:R-:W-:-:S05]  /*22580*/  VIADD R7, R6, 0xffffff80 ;  /* 0xffffff8006077836 */ /* 0x001fca0000000000 */
[----:B------:R-:W-:Y:S02]  /*22590*/  ISETP.GT.AND P3, PT, R7, 0x7f, PT ;  /* 0x0000007f0700780c */ /* 0x000fe40003f64270 */
[----:B--2---:R-:W-:-:S04]  /*225a0*/  IADD3 R2, P2, R4, UR4, RZ ;  /* 0x0000000404027c10 */ /* 0x004fc8000ff5e0ff */
[----:B---3--:R-:W-:Y:S02]  /*225b0*/  IADD3.X R3, R0, UR5, RZ, P2, !PT ;  /* 0x0000000500037c10 */ /* 0x008fe400097fe4ff */
[----:B------:R-:W-:Y:S01]  /*225c0*/  @P1 IADD3 R4, P2, R4, UR6, RZ ;  /* 0x0000000604041c10 */ /* 0x000fe2000ff5e0ff */
[----:B------:R-:W-:Y:S02]  /*225d0*/  ULDC UR4, c[0x0][0xa88] ;  /* 0x0002a20000047ab9 */ /* 0x000fe40000000800 */
[----:B------:R0:W5:Y:S01]  /*225e0*/  @P0 LDG.E R15, desc[UR8][R2.64] ;  /* 0x00000008020f0981 */ /* 0x000162000c1e1900 */
[----:B------:R-:W-:Y:S01]  /*225f0*/  @P1 IADD3.X R5, R0, UR7, RZ, P2, !PT ;  /* 0x0000000700051c10 */ /* 0x000fe200097fe4ff */
[----:B------:R-:W-:Y:S01]  /*22600*/  IMAD.U32 R0, RZ, RZ, UR4 ;  /* 0x00000004ff007e24 */ /* 0x000fe2000f8e00ff */
[----:B----4-:R-:W-:-:S05]  /*22610*/  ISETP.NE.AND P2, PT, R8, RZ, PT ;  /* 0x000000ff0800720c */ /* 0x010fca0003f45270 */
[----:B------:R0:W5:Y:S08]  /*22620*/  @P1 LDG.E R0, desc[UR8][R4.64] ;  /* 0x0000000804001981 */ /* 0x000170000c1e1900 */
[----:B------:R-:W2:Y:S02]  /*22630*/  @!P2 LDC R8, c[0x0][0xad4] ;  /* 0x0002b500ff08ab82 */ /* 0x000ea40000000800 */
[----:B--2---:R0:W-:Y:S01]  /*22640*/  @!P2 STL [R1+0x74], R8 ;  /* 0x000074080100a387 */ /* 0x0041e20000100800 */
[----:B------:R-:W-:Y:S01]  /*22650*/  ISETP.GT.AND P2, PT, R8, 0x1, PT ;  /* 0x000000010800780c */ /* 0x000fe20003f44270 */
[----:B------:R-:W-:-:S12]  /*22660*/  @P1 BRA `(.L_x_670) ;  /* 0x0000000000141947 */ /* 0x000fd80003800000 */
[----:B------:R-:W-:Y:S05]  /*22670*/  @!P0 BRA `(.L_x_670) ;  /* 0x0000000000108947 */ /* 0x000fea0003800000 */
[----:B------:R-:W-:Y:S02]  /*22680*/  ULDC.64 UR4, c[0x0][0x208] ;  /* 0x0000820000047ab9 */ /* 0x000fe40000000a00 */
[----:B0-----:R-:W2:Y:S04]  /*22690*/  LDG.E R5, desc[UR4][R2.64] ;  /* 0x0000000402057981 */ /* 0x001ea8000c1e1900 */
[----:B-----5:R-:W2:Y:S02]  /*226a0*/  LDG.E R0, desc[UR4][R2.64+0x4] ;  /* 0x0000040402007981 */ /* 0x020ea4000c1e1900 */
[----:B--2---:R-:W-:-:S07]  /*226b0*/  IADD3 R0, -R5, R0, RZ ;  /* 0x0000000005007210 */ /* 0x004fce0007ffe1ff */
.L_x_670:
[----:B0-----:R-:W2:Y:S04]  /*226c0*/  LDL.LU R3, [R1+0x78] ;  /* 0x0000780001037983 */ /* 0x001ea80000300800 */
[----:B------:R-:W3:Y:S01]  /*226d0*/  LDL.LU R2, [R1+0x110] ;  /* 0x0001100001027983 */ /* 0x000ee20000300800 */
[----:B------:R-:W-:Y:S01]  /*226e0*/  BSSY B1, `(.L_x_671) ;  /* 0x0000039000017945 */ /* 0x000fe20003800000 */
[----:B-----5:R-:W-:Y:S02]  /*226f0*/  SHF.R.S32.HI R24, RZ, 0x1f, R15 ;  /* 0x0000001fff187819 */ /* 0x020fe4000001140f */
[----:B--2---:R-:W-:Y:S02]  /*22700*/  SEL R29, R3, RZ, !P0 ;  /* 0x000000ff031d7207 */ /* 0x004fe40004000000 */
[----:B---3--:R-:W-:Y:S01]  /*22710*/  SEL R26, R2, RZ, !P0 ;  /* 0x000000ff021a7207 */ /* 0x008fe20004000000 */
[----:B------:R-:W-:Y:S06]  /*22720*/  @P3 BRA `(.L_x_672) ;  /* 0x0000000000d03947 */ /* 0x000fec0003800000 */
[----:B------:R-:W2:Y:S01]  /*22730*/  LDL R2, [R1+0x88] ;  /* 0x0000880001027983 */ /* 0x000ea20000100800 */
[----:B------:R-:W0:Y:S02]  /*22740*/  LDC R31, c[0x0][0xbe8] ;  /* 0x0002fa00ff1f7b82 */ /* 0x000e240000000800 */
[----:B0-----:R-:W-:Y:S02]  /*22750*/  IMAD R3, R0, R31, RZ ;  /* 0x0000001f00037224 */ /* 0x001fe400078e02ff */
[----:B--2---:R-:W-:-:S04]  /*22760*/  IMAD R2, R2, 0x80, R6 ;  /* 0x0000008002027824 */ /* 0x004fc800078e0206 */
[----:B------:R-:W-:-:S05]  /*22770*/  VIADD R28, R2, 0xffffff80 ;  /* 0xffffff80021c7836 */ /* 0x000fca0000000000 */
[----:B------:R-:W-:-:S13]  /*22780*/  ISETP.GE.AND P0, PT, R28, R3, PT ;  /* 0x000000031c00720c */ /* 0x000fda0003f06270 */
[----:B------:R-:W-:Y:S05]  /*22790*/  @P0 BRA `(.L_x_672) ;  /* 0x0000000000b40947 */ /* 0x000fea0003800000 */
[----:B------:R-:W2:Y:S01]  /*227a0*/  LDL.LU R30, [R1+0x8c] ;  /* 0x00008c00011e7983 */ /* 0x000ea20000300800 */
[----:B------:R-:W-:Y:S01]  /*227b0*/  ISETP.GT.AND P0, PT, R8, 0x1, PT ;  /* 0x000000010800780c */ /* 0x000fe20003f04270 */
[----:B------:R-:W-:Y:S01]  /*227c0*/  IMAD.MOV.U32 R21, RZ, RZ, R28 ;  /* 0x000000ffff157224 */ /* 0x000fe200078e001c */
[----:B------:R-:W-:Y:S01]  /*227d0*/  MOV R20, 0x9b8 ;  /* 0x000009b800147802 */ /* 0x000fe20000000f00 */
[----:B------:R-:W0:Y:S01]  /*227e0*/  LDC.64 R8, c[0x0][0xba8] ;  /* 0x0002ea00ff087b82 */ /* 0x000e220000000a00 */
[----:B------:R-:W-:Y:S01]  /*227f0*/  ISETP.NE.AND P1, PT, R31, 0x1, PT ;  /* 0x000000011f00780c */ /* 0x000fe20003f25270 */
[----:B------:R-:W-:Y:S01]  /*22800*/  ULDC.64 UR4, c[0x0][0x208] ;  /* 0x0000820000047ab9 */ /* 0x000fe20000000a00 */
[----:B------:R-:W-:-:S05]  /*22810*/  SEL R20, R20, 0x978, P0 ;  /* 0x0000097814147807 */ /* 0x000fca0000000000 */
[----:B------:R-:W3:Y:S08]  /*22820*/  LDC.64 R2, c[0x0][R20+0x220] ;  /* 0x0000880014027b82 */ /* 0x000ef00000000a00 */
[----:B------:R-:W4:Y:S08]  /*22830*/  LDC.64 R10, c[0x0][R20+0x218] ;  /* 0x00008600140a7b82 */ /* 0x000f300000000a00 */
[----:B------:R-:W5:Y:S08]  /*22840*/  LDC.64 R4, c[0x0][R20+0x228] ;  /* 0x00008a0014047b82 */ /* 0x000f700000000a00 */
[----:B------:R-:W1:Y:S08]  /*22850*/  @P1 LDC R13, c[0x0][0xbec] ;  /* 0x0002fb00ff0d1b82 */ /* 0x000e700000000800 */
[----:B------:R-:W5:Y:S08]  /*22860*/  LDC.64 R6, c[0x0][R20+0x210] ;  /* 0x0000840014067b82 */ /* 0x000f700000000a00 */
[----:B------:R-:W5:Y:S01]  /*22870*/  @P1 LDC R27, c[0x0][0xbf0] ;  /* 0x0002fc00ff1b1b82 */ /* 0x000f620000000800 */
[----:B-1----:R-:W-:-:S07]  /*22880*/  @P1 IMAD.HI.U32 R14, R28, R13, RZ ;  /* 0x0000000d1c0e1227 */ /* 0x002fce00078e00ff */
[----:B0-----:R-:W0:Y:S01]  /*22890*/  @!P0 LDC R8, c[0x0][0xb50] ;  /* 0x0002d400ff088b82 */ /* 0x001e220000000800 */
[-C--:B---3--:R-:W-:Y:S02]  /*228a0*/  IMAD R3, R3, R29.reuse, RZ ;  /* 0x0000001d03037224 */ /* 0x088fe400078e02ff */
[----:B------:R-:W-:-:S05]  /*228b0*/  IMAD.WIDE.U32 R12, R2, R29, RZ ;  /* 0x0000001d020c7225 */ /* 0x000fca00078e00ff */
[----:B------:R-:W1:Y:S01]  /*228c0*/  @!P0 LDC R9, c[0x0][0xb54] ;  /* 0x0002d500ff098b82 */ /* 0x000e620000000800 */
[-C--:B----4-:R-:W-:Y:S02]  /*228d0*/  IMAD R25, R11, R223.reuse, RZ ;  /* 0x000000df0b197224 */ /* 0x090fe400078e02ff */
[----:B------:R-:W-:Y:S01]  /*228e0*/  IMAD.WIDE.U32 R10, R10, R223, RZ ;  /* 0x000000df0a0a7225 */ /* 0x000fe200078e00ff */
[----:B-----5:R-:W-:-:S03]  /*228f0*/  @P1 SHF.R.U32.HI R21, RZ, R27, R14 ;  /* 0x0000001bff151219 */ /* 0x020fc6000001160e */
[----:B------:R-:W-:Y:S01]  /*22900*/  IMAD R27, R2, R26, R3 ;  /* 0x0000001a021b7224 */ /* 0x000fe200078e0203 */
[----:B------:R-:W-:Y:S01]  /*22910*/  IADD3 R10, P1, P3, R12, R10, R15 ;  /* 0x0000000a0c0a7210 */ /* 0x000fe20007b3e00f */
[----:B------:R-:W-:Y:S01]  /*22920*/  IMAD.IADD R25, R11, 0x1, R25 ;  /* 0x000000010b197824 */ /* 0x000fe200078e0219 */
[----:B------:R-:W-:Y:S01]  /*22930*/  IADD3 R2, -R21, RZ, RZ ;  /* 0x000000ff15027210 */ /* 0x000fe20007ffe1ff */
[----:B------:R-:W-:Y:S01]  /*22940*/  IMAD.IADD R27, R13, 0x1, R27 ;  /* 0x000000010d1b7824 */ /* 0x000fe200078e021b */
[----:B--2---:R-:W-:-:S05]  /*22950*/  SEL R3, R30, RZ, P0 ;  /* 0x000000ff1e037207 */ /* 0x004fca0000000000 */
[-C--:B------:R-:W-:Y:S02]  /*22960*/  IMAD R11, R5, R3.reuse, RZ ;  /* 0x00000003050b7224 */ /* 0x080fe400078e02ff */
[----:B------:R-:W-:-:S04]  /*22970*/  IMAD.WIDE.U32 R4, R4, R3, RZ ;  /* 0x0000000304047225 */ /* 0x000fc800078e00ff */
[----:B------:R-:W-:Y:S01]  /*22980*/  IMAD R3, R31, R2, R28 ;  /* 0x000000021f037224 */ /* 0x000fe200078e021c */
[----:B------:R-:W-:Y:S01]  /*22990*/  IADD3.X R2, R27, R25, R24, P1, P3 ;  /* 0x000000191b027210 */ /* 0x000fe20000fe6418 */
[----:B------:R-:W-:Y:S01]  /*229a0*/  IMAD.IADD R11, R5, 0x1, R11 ;  /* 0x00000001050b7824 */ /* 0x000fe200078e020b */
[----:B------:R-:W-:Y:S02]  /*229b0*/  IADD3 R4, P0, P1, R21, R10, R4 ;  /* 0x0000000a15047210 */ /* 0x000fe4000791e004 */
[----:B------:R-:W-:-:S04]  /*229c0*/  SHF.R.S32.HI R21, RZ, 0x1f, R21 ;  /* 0x0000001fff157819 */ /* 0x000fc80000011415 */
[----:B------:R-:W-:Y:S01]  /*229d0*/  IADD3.X R5, R21, R2, R11, P0, P1 ;  /* 0x0000000215057210 */ /* 0x000fe200007e240b */
[-C--:B------:R-:W-:Y:S01]  /*229e0*/  IMAD R2, R7, R3.reuse, RZ ;  /* 0x0000000307027224 */ /* 0x080fe200078e02ff */
[----:B------:R-:W-:Y:S01]  /*229f0*/  SHF.R.S32.HI R11, RZ, 0x1f, R3 ;  /* 0x0000001fff0b7819 */ /* 0x000fe20000011403 */
[----:B------:R-:W-:-:S04]  /*22a00*/  IMAD.WIDE.U32 R4, R6, R3, R4 ;  /* 0x0000000306047225 */ /* 0x000fc800078e0004 */
[----:B------:R-:W-:Y:S01]  /*22a10*/  IMAD R11, R6, R11, R2 ;  /* 0x0000000b060b7224 */ /* 0x000fe200078e0202 */
[----:B0-----:R-:W-:Y:S01]  /*22a20*/  LEA R8, P0, R4, R8, 0x2 ;  /* 0x0000000804087211 */ /* 0x001fe200078010ff */
[----:B------:R-:W-:-:S03]  /*22a30*/  IMAD.MOV.U32 R3, RZ, RZ, -0x800000 ;  /* 0xff800000ff037424 */ /* 0x000fc600078e00ff */
[----:B------:R-:W-:-:S04]  /*22a40*/  IADD3 R2, R5, R11, RZ ;  /* 0x0000000b05027210 */ /* 0x000fc80007ffe0ff */
[----:B-1----:R-:W-:-:S05]  /*22a50*/  LEA.HI.X R9, R4, R9, R2, 0x2, P0 ;  /* 0x0000000904097211 */ /* 0x002fca00000f1402 */
[----:B------:R0:W-:Y:S02]  /*22a60*/  STG.E desc[UR4][R8.64], R3 ;  /* 0x0000000308007986 */ /* 0x0001e4000c101904 */
.L_x_672:
[----:B------:R-:W-:Y:S05]  /*22a70*/  BSYNC B1 ;  /* 0x0000000000017941 */ /* 0x000fea0003800000 */
.L_x_671:
[----:B------:R-:W-:Y:S05]  /*22a80*/  @P2 BRA `(.L_x_667) ;  /* 0x0000000800342947 */ /* 0x000fea0003800000 */
[----:B------:R-:W0:Y:S01]  /*22a90*/  LDL.LU R2, [R1+0x88] ;  /* 0x0000880001027983 */ /* 0x000e220000300800 */
[----:B------:R-:W2:Y:S01]  /*22aa0*/  LDC R11, c[0x0][0xbe8] ;  /* 0x0002fa00ff0b7b82 */ /* 0x000ea20000000800 */
[----:B------:R-:W-:Y:S01]  /*22ab0*/  ULDC.64 UR4, c[0x0][0xaa0] ;  /* 0x0002a80000047ab9 */ /* 0x000fe20000000a00 */
[----:B------:R-:W-:Y:S01]  /*22ac0*/  ULDC.64 UR6, c[0x0][0xaf0] ;  /* 0x0002bc0000067ab9 */ /* 0x000fe20000000a00 */
[----:B------:R-:W3:Y:S01]  /*22ad0*/  LDL R4, [R1+0x70] ;  /* 0x0000700001047983 */ /* 0x000ee20000100800 */
[----:B------:R-:W-:Y:S01]  /*22ae0*/  BSSY B1, `(.L_x_673) ;  /* 0x0000042000017945 */ /* 0x000fe20003800000 */
[----:B--2---:R-:W-:-:S13]  /*22af0*/  ISETP.NE.AND P0, PT, R11, 0x1, PT ;  /* 0x000000010b00780c */ /* 0x004fda0003f05270 */
[----:B------:R-:W2:Y:S08]  /*22b00*/  @P0 LDC R6, c[0x0][0xbec] ;  /* 0x0002fb00ff060b82 */ /* 0x000eb00000000800 */
[----:B------:R-:W4:Y:S01]  /*22b10*/  @P0 LDC R7, c[0x0][0xbf0] ;  /* 0x0002fc00ff070b82 */ /* 0x000f220000000800 */
[----:B0-----:R-:W-:Y:S02]  /*22b20*/  IMAD.MOV.U32 R8, RZ, RZ, R2 ;  /* 0x000000ffff087224 */ /* 0x001fe400078e0002 */
[----:B------:R-:W-:Y:S01]  /*22b30*/  IMAD R2, R24, UR4, RZ ;  /* 0x0000000418027c24 */ /* 0x000fe2000f8e02ff */
[----:B---3--:R-:W-:Y:S01]  /*22b40*/  LEA R4, R4, R224, 0x5 ;  /* 0x000000e004047211 */ /* 0x008fe200078e28ff */
[----:B------:R-:W-:-:S02]  /*22b50*/  IMAD R12, R8, 0x80, R224 ;  /* 0x00000080080c7824 */ /* 0x000fc400078e02e0 */
[C---:B------:R-:W-:Y:S02]  /*22b60*/  IMAD R5, R15.reuse, UR5, R2 ;  /* 0x000000050f057c24 */ /* 0x040fe4000f8e0202 */
[----:B------:R-:W-:Y:S01]  /*22b70*/  IMAD.WIDE.U32 R2, R15, UR4, RZ ;  /* 0x000000040f027c25 */ /* 0x000fe2000f8e00ff */
[----:B------:R-:W-:-:S03]  /*22b80*/  ULDC.64 UR4, c[0x0][0xae8] ;  /* 0x0002ba0000047ab9 */ /* 0x000fc60000000a00 */
[----:B------:R-:W-:Y:S02]  /*22b90*/  IMAD R9, R8, 0x80, R4 ;  /* 0x0000008008097824 */ /* 0x000fe400078e0204 */
[----:B------:R-:W-:Y:S02]  /*22ba0*/  IMAD.IADD R3, R3, 0x1, R5 ;  /* 0x0000000103037824 */ /* 0x000fe400078e0205 */
[----:B--2---:R-:W-:Y:S01]  /*22bb0*/  @P0 IMAD.HI.U32 R4, R9, R6, RZ ;  /* 0x0000000609040227 */ /* 0x004fe200078e00ff */
[----:B------:R-:W-:-:S03]  /*22bc0*/  MOV R5, R9 ;  /* 0x0000000900057202 */ /* 0x000fc60000000f00 */
[----:B------:R-:W-:Y:S01]  /*22bd0*/  IMAD.WIDE.U32 R2, R223, UR4, R2 ;  /* 0x00000004df027c25 */ /* 0x000fe2000f8e0002 */
[----:B----4-:R-:W-:-:S03]  /*22be0*/  @P0 SHF.R.U32.HI R5, RZ, R7, R4 ;  /* 0x00000007ff050219 */ /* 0x010fc60000011604 */
[----:B------:R-:W-:Y:S01]  /*22bf0*/  IMAD R6, R26, UR6, RZ ;  /* 0x000000061a067c24 */ /* 0x000fe2000f8e02ff */
[----:B------:R-:W-:Y:S01]  /*22c00*/  SHF.R.S32.HI R4, RZ, 0x1f, R5 ;  /* 0x0000001fff047819 */ /* 0x000fe20000011405 */
[----:B------:R-:W-:Y:S01]  /*22c10*/  IMAD R3, R223, UR5, R3 ;  /* 0x00000005df037c24 */ /* 0x000fe2000f8e0203 */
[----:B------:R-:W-:Y:S01]  /*22c20*/  ULDC.64 UR4, c[0x0][0xae0] ;  /* 0x0002b80000047ab9 */ /* 0x000fe20000000a00 */
[C---:B------:R-:W-:Y:S02]  /*22c30*/  IMAD R7, R29.reuse, UR7, R6 ;  /* 0x000000071d077c24 */ /* 0x040fe4000f8e0206 */
[----:B------:R-:W-:-:S04]  /*22c40*/  IMAD.WIDE.U32 R2, R29, UR6, R2 ;  /* 0x000000061d027c25 */ /* 0x000fc8000f8e0002 */
[----:B------:R-:W-:Y:S02]  /*22c50*/  IMAD.MOV R6, RZ, RZ, -R5 ;  /* 0x000000ffff067224 */ /* 0x000fe400078e0a05 */
[----:B------:R-:W-:Y:S02]  /*22c60*/  IMAD.IADD R3, R3, 0x1, R7 ;  /* 0x0000000103037824 */ /* 0x000fe400078e0207 */
[----:B------:R-:W-:Y:S02]  /*22c70*/  IMAD R4, R4, UR4, RZ ;  /* 0x0000000404047c24 */ /* 0x000fe4000f8e02ff */
[----:B------:R-:W-:Y:S02]  /*22c80*/  IMAD R7, R11, R6, R9 ;  /* 0x000000060b077224 */ /* 0x000fe400078e0209 */
[C---:B------:R-:W-:Y:S02]  /*22c90*/  IMAD R9, R5.reuse, UR5, R4 ;  /* 0x0000000505097c24 */ /* 0x040fe4000f8e0204 */
[----:B------:R-:W-:Y:S01]  /*22ca0*/  IMAD.WIDE.U32 R2, R5, UR4, R2 ;  /* 0x0000000405027c25 */ /* 0x000fe2000f8e0002 */
[----:B------:R-:W-:Y:S01]  /*22cb0*/  SHF.R.S32.HI R4, RZ, 0x1f, R7 ;  /* 0x0000001fff047819 */ /* 0x000fe20000011407 */
[----:B------:R-:W-:-:S02]  /*22cc0*/  ULDC.64 UR4, c[0x0][0xad8] ;  /* 0x0002b60000047ab9 */ /* 0x000fc40000000a00 */
[----:B------:R-:W-:Y:S01]  /*22cd0*/  IMAD R15, R0, R11, RZ ;  /* 0x0000000b000f7224 */ /* 0x000fe200078e02ff */
[----:B------:R-:W-:Y:S01]  /*22ce0*/  IADD3 R3, R3, R9, RZ ;  /* 0x0000000903037210 */ /* 0x000fe20007ffe0ff */
[----:B------:R-:W-:Y:S02]  /*22cf0*/  IMAD R4, R4, UR4, RZ ;  /* 0x0000000404047c24 */ /* 0x000fe4000f8e02ff */
[C---:B------:R-:W-:Y:S01]  /*22d00*/  VIADD R0, R12.reuse, 0x20 ;  /* 0x000000200c007836 */ /* 0x040fe20000000000 */
[-C--:B------:R-:W-:Y:S01]  /*22d10*/  ISETP.GE.AND P2, PT, R12, R15.reuse, PT ;  /* 0x0000000f0c00720c */ /* 0x080fe20003f46270 */
[C---:B------:R-:W-:Y:S02]  /*22d20*/  IMAD R5, R7.reuse, UR5, R4 ;  /* 0x0000000507057c24 */ /* 0x040fe4000f8e0204 */
[----:B------:R-:W-:Y:S01]  /*22d30*/  IMAD.WIDE.U32 R2, R7, UR4, R2 ;  /* 0x0000000407027c25 */ /* 0x000fe2000f8e0002 */
[----:B------:R-:W-:Y:S01]  /*22d40*/  ULDC.64 UR4, c[0x0][0xa80] ;  /* 0x0002a00000047ab9 */ /* 0x000fe20000000a00 */
[----:B------:R-:W-:-:S02]  /*22d50*/  ISETP.GE.AND P1, PT, R0, R15, PT ;  /* 0x0000000f0000720c */ /* 0x000fc40003f26270 */
[----:B------:R-:W-:Y:S01]  /*22d60*/  IMAD.IADD R3, R3, 0x1, R5 ;  /* 0x0000000103037824 */ /* 0x000fe200078e0205 */
[----:B------:R-:W-:Y:S02]  /*22d70*/  LEA R10, P3, R2, UR4, 0x1 ;  /* 0x00000004020a7c11 */ /* 0x000fe4000f8608ff */
[----:B------:R-:W-:Y:S02]  /*22d80*/  IADD3 R0, R12, 0x40, RZ ;  /* 0x000000400c007810 */ /* 0x000fe40007ffe0ff */
[----:B------:R-:W-:Y:S01]  /*22d90*/  LEA.HI.X R11, R2, UR5, R3, 0x1, P3 ;  /* 0x00000005020b7c11 */ /* 0x000fe200098f0c03 */
[----:B------:R0:W2:Y:S01]  /*22da0*/  SHFL.IDX PT, R13, R10, RZ, 0x181f ;  /* 0x00181fff0a0d7589 */ /* 0x0000a200000e0000 */
[----:B------:R-:W-:-:S03]  /*22db0*/  ISETP.GE.AND P0, PT, R0, R15, PT ;  /* 0x0000000f0000720c */ /* 0x000fc60003f06270 */
[----:B------:R0:W3:Y:S01]  /*22dc0*/  SHFL.IDX PT, R9, R11, RZ, 0x181f ;  /* 0x00181fff0b097589 */ /* 0x0000e200000e0000 */
[----:B------:R-:W-:Y:S09]  /*22dd0*/  @P2 BRA `(.L_x_674) ;  /* 0x0000000000482947 */ /* 0x000ff20003800000 */
[----:B------:R-:W-:Y:S01]  /*22de0*/  ULDC UR4, c[0x0][0xac8] ;  /* 0x0002b20000047ab9 */ /* 0x000fe20000000800 */
[----:B------:R-:W-:Y:S01]  /*22df0*/  ULDC.64 UR6, c[0x0][0x208] ;  /* 0x0000820000067ab9 */ /* 0x000fe20000000a00 */
[----:B------:R-:W-:Y:S02]  /*22e00*/  ISETP.GE.AND P5, PT, R16, UR4, PT ;  /* 0x0000000410007c0c */ /* 0x000fe4000bfa6270 */
[----:B------:R-:W-:Y:S02]  /*22e10*/  ISETP.GE.AND P4, PT, R214, UR4, PT ;  /* 0x00000004d6007c0c */ /* 0x000fe4000bf86270 */
[----:B------:R-:W-:Y:S02]  /*22e20*/  ISETP.GE.AND P3, PT, R19, UR4, PT ;  /* 0x0000000413007c0c */ /* 0x000fe4000bf66270 */
[----:B------:R-:W-:-:S07]  /*22e30*/  ISETP.GE.AND P2, PT, R22, UR4, PT ;  /* 0x0000000416007c0c */ /* 0x000fce000bf46270 */
[----:B--2---:R-:W-:-:S04]  /*22e40*/  @!P5 LEA R2, P6, R16, R13, 0x1 ;  /* 0x0000000d1002d211 */ /* 0x004fc800078c08ff */
[----:B---3--:R-:W-:Y:S02]  /*22e50*/  @!P5 LEA.HI.X R3, R16, R9, R17, 0x1, P6 ;  /* 0x000000091003d211 */ /* 0x008fe400030f0c11 */
        /* <DEDUP_REMOVED lines=10> */
.L_x_674:
[----:B------:R-:W-:Y:S05]  /*22f00*/  BSYNC B1 ;  /* 0x0000000000017941 */ /* 0x000fea0003800000 */
.L_x_673:
[----:B---34-:R3:W4:Y:S01]  /*22f10*/  SHFL.IDX PT, R9, R11, 0x1, 0x181f ;  /* 0x00381f000b097f89 */ /* 0x01872200000e0000 */
        /* <DEDUP_REMOVED lines=21> */
.L_x_676:
[----:B------:R-:W-:Y:S05]  /*23070*/  BSYNC B1 ;  /* 0x0000000000017941 */ /* 0x000fea0003800000 */
.L_x_675:
[----:B0---4-:R0:W4:Y:S01]  /*23080*/  SHFL.IDX PT, R9, R11, 0x2, 0x181f ;  /* 0x00581f000b097f89 */ /* 0x01112200000e0000 */
        /* <DEDUP_REMOVED lines=12> */
[----:B----4-:R-:W-:Y:S02]  /*23150*/  @!P3 LEA.HI.X R3, R16, R9, R17, 0x1, P6 ;  /* 0x000000091003b211 */ /* 0x010fe400030f0c11 */
        /* <DEDUP_REMOVED lines=8> */
.L_x_678:
[----:B------:R-:W-:Y:S05]  /*231e0*/  BSYNC B1 ;  /* 0x0000000000017941 */ /* 0x000fea0003800000 */
.L_x_677:
[----:B------:R-:W-:Y:S01]  /*231f0*/  VIADD R0, R12, 0x60 ;  /* 0x000000600c007836 */ /* 0x000fe20000000000 */
[----:B0--3--:R-:W0:Y:S04]  /*23200*/  SHFL.IDX PT, R11, R11, 0x3, 0x181f ;  /* 0x00781f000b0b7f89 */ /* 0x009e2800000e0000 */
[----:B------:R-:W-:Y:S01]  /*23210*/  ISETP.GE.AND P0, PT, R0, R15, PT ;  /* 0x0000000f0000720c */ /* 0x000fe20003f06270 */
[----:B----4-:R3:W4:-:S12]  /*23220*/  SHFL.IDX PT, R9, R10, 0x3, 0x181f ;  /* 0x00781f000a097f89 */ /* 0x01071800000e0000 */
[----:B---3--:R-:W-:Y:S05]  /*23230*/  @P0 BRA `(.L_x_667) ;  /* 0x0000000000480947 */ /* 0x008fea0003800000 */
[----:B------:R-:W-:Y:S01]  /*23240*/  ULDC UR4, c[0x0][0xac8] ;  /* 0x0002b20000047ab9 */ /* 0x000fe20000000800 */
[----:B------:R-:W-:Y:S01]  /*23250*/  ULDC.64 UR6, c[0x0][0x208] ;  /* 0x0000820000067ab9 */ /* 0x000fe20000000a00 */
[----:B------:R-:W-:Y:S02]  /*23260*/  ISETP.GE.AND P3, PT, R16, UR4, PT ;  /* 0x0000000410007c0c */ /* 0x000fe4000bf66270 */
[----:B------:R-:W-:Y:S02]  /*23270*/  ISETP.GE.AND P2, PT, R214, UR4, PT ;  /* 0x00000004d6007c0c */ /* 0x000fe4000bf46270 */
[----:B------:R-:W-:Y:S02]  /*23280*/  ISETP.GE.AND P1, PT, R19, UR4, PT ;  /* 0x0000000413007c0c */ /* 0x000fe4000bf26270 */
[----:B------:R-:W-:-:S07]  /*23290*/  ISETP.GE.AND P0, PT, R22, UR4, PT ;  /* 0x0000000416007c0c */ /* 0x000fce000bf06270 */
[-C--:B----4-:R-:W-:Y:S02]  /*232a0*/  @!P3 LEA R2, P6, R16, R9.reuse, 0x1 ;  /* 0x000000091002b211 */ /* 0x090fe400078c08ff */
[-C--:B------:R-:W-:Y:S02]  /*232b0*/  @!P2 LEA R4, P5, R212, R9.reuse, 0x1 ;  /* 0x00000009d404a211 */ /* 0x080fe400078a08ff */
[C---:B------:R-:W-:Y:S02]  /*232c0*/  @!P1 LEA R6, P4, R19.reuse, R9, 0x1 ;  /* 0x0000000913069211 */ /* 0x040fe400078808ff */
        /* <DEDUP_REMOVED lines=9> */
.L_x_667:
[----:B------:R-:W-:Y:S05]  /*23360*/  BSYNC B0 ;  /* 0x0000000000007941 */ /* 0x000fea0003800000 */
.L_x_657:
[----:B------:R-:W-:Y:S02]  /*23370*/  ULDC UR4, c[0x0][0xc3c] ;  /* 0x00030f0000047ab9 */ /* 0x000fe40000000800 */
[----:B-1----:R-:W-:-:S13]  /*23380*/  ISETP.GE.AND P0, PT, R131, UR4, PT ;  /* 0x0000000483007c0c */ /* 0x002fda000bf06270 */
[----:B------:R-:W-:Y:S05]  /*23390*/  @!P0 BRA `(.L_x_679) ;  /* 0xfffffde400f88947 */ /* 0x000fea000383ffff */
[----:B------:R-:W-:Y:S05]  /*233a0*/  BRA `(.L_x_434) ;  /* 0x0000007800807947 */ /* 0x000fea0003800000 */
.L_x_432:
[----:B------:R-:W-:-:S08]  /*233b0*/  NOP ;  /* 0x0000000000007918 */ /* 0x000fd00000000000 */
[----:B------:R-:W0:-:S00]  /*233c0*/  USETMAXREG.DEALLOC.CTAPOOL 0x28 ;  /* 0x00000028000079c8 */ /* 0x000e0000080e0500 */
[----:B0-----:R-:W-:Y:S02]  /*233d0*/  LOP3.LUT R2, R2, 0x3, RZ, 0xc0, !PT ;  /* 0x0000000302027812 */ /* 0x001fe400078ec0ff */
[----:B------:R-:W-:Y:S02]  /*233e0*/  LOP3.LUT R18, R18, 0xffffffbf, RZ, 0xc0, !PT ;  /* 0xffffffbf12127812 */ /* 0x000fe400078ec0ff */
[----:B------:R-:W-:Y:S02]  /*233f0*/  MOV R6, RZ ;  /* 0x000000ff00067202 */ /* 0x000fe40000000f00 */
        /* <DEDUP_REMOVED lines=11> */
.L_x_680:
[----:B------:R-:W-:Y:S01]  /*234b0*/  LOP3.LUT R7, R0, 0x1f, RZ, 0xc0, !PT ;  /* 0x0000001f00077812 */ /* 0x000fe200078ec0ff */
[----:B------:R-:W-:Y:S01]  /*234c0*/  ULDC UR4, c[0x0][0xc3c] ;  /* 0x00030f0000047ab9 */ /* 0x000fe20000000800 */
[----:B------:R-:W-:Y:S01]  /*234d0*/  IMAD.MOV.U32 R9, RZ, RZ, RZ ;  /* 0x000000ffff097224 */ /* 0x000fe200078e00ff */
[----:B------:R-:W-:Y:S01]  /*234e0*/  ULDC.64 UR6, c[0x0][0x208] ;  /* 0x0000820000067ab9 */ /* 0x000fe20000000a00 */
[----:B------:R-:W-:Y:S01]  /*234f0*/  ISETP.NE.AND P0, PT, R7, 0x1f, PT ;  /* 0x0000001f0700780c */ /* 0x000fe20003f05270 */
[----:B------:R-:W-:-:S03]  /*23500*/  ULDC UR5, c[0x0][0xc38] ;  /* 0x00030e0000057ab9 */ /* 0x000fc60000000800 */
[----:B------:R-:W-:-:S13]  /*23510*/  ISETP.GE.OR P1, PT, R7, UR4, !P0 ;  /* 0x0000000407007c0c */ /* 0x000fda000c726670 */
[----:B------:R-:W0:Y:S08]  /*23520*/  @!P1 LDC.64 R4, c[0x0][0xc80] ;  /* 0x00032000ff049b82 */ /* 0x000e300000000a00 */
[----:B------:R-:W1:Y:S01]  /*23530*/  @!P1 LDC.64 R2, c[0x0][0xc78] ;  /* 0x00031e00ff029b82 */ /* 0x000e620000000a00 */
[----:B0-----:R-:W-:-:S05]  /*23540*/  @!P1 IMAD.WIDE.U32 R4, R7, 0x4, R4 ;  /* 0x0000000407049825 */ /* 0x001fca00078e0004 */
[----:B------:R-:W2:Y:S01]  /*23550*/  @!P1 LDG.E R6, desc[UR6][R4.64] ;  /* 0x0000000604069981 */ /* 0x000ea2000c1e1900 */
[----:B-1----:R-:W-:-:S05]  /*23560*/  @!P1 IMAD.WIDE.U32 R2, R7, 0x4, R2 ;  /* 0x0000000407029825 */ /* 0x002fca00078e0002 */
[----:B------:R-:W2:Y:S01]  /*23570*/  @!P1 LDG.E R9, desc[UR6][R2.64] ;  /* 0x0000000602099981 */ /* 0x000ea2000c1e1900 */
[C---:B------:R-:W-:Y:S02]  /*23580*/  ISETP.NE.AND P1, PT, R7.reuse, RZ, PT ;  /* 0x000000ff0700720c */ /* 0x040fe40003f25270 */
[C---:B------:R-:W-:Y:S02]  /*23590*/  ISETP.GE.U32.AND P2, PT, R7.reuse, 0x2, PT ;  /* 0x000000020700780c */ /* 0x040fe40003f46070 */
[C---:B------:R-:W-:Y:S02]  /*235a0*/  ISETP.GE.U32.AND P3, PT, R7.reuse, 0x4, PT ;  /* 0x000000040700780c */ /* 0x040fe40003f66070 */
[C---:B------:R-:W-:Y:S02]  /*235b0*/  ISETP.GE.U32.AND P4, PT, R7.reuse, 0x8, PT ;  /* 0x000000080700780c */ /* 0x040fe40003f86070 */
[----:B------:R-:W-:Y:S01]  /*235c0*/  ISETP.GE.U32.AND P5, PT, R7, 0x10, PT ;  /* 0x000000100700780c */ /* 0x000fe20003fa6070 */
[----:B------:R-:W0:Y:S01]  /*235d0*/  S2UR UR6, SR_CTAID.X ;  /* 0x00000000000679c3 */ /* 0x000e220000002500 */
[----:B------:R-:W-:Y:S01]  /*235e0*/  UMOV UR4, URZ ;  /* 0x0000003f00047c82 */ /* 0x000fe20008000000 */
[----:B--2---:R-:W-:-:S05]  /*235f0*/  IMAD R8, R6, R9, RZ ;  /* 0x0000000906087224 */ /* 0x004fca00078e02ff */
[----:B------:R-:W1:Y:S02]  /*23600*/  SHFL.UP PT, R10, R8, 0x1, RZ ;  /* 0x04200000080a7989 */ /* 0x000e6400000e00ff */
[----:B-1----:R-:W-:-:S05]  /*23610*/  SEL R11, R10, RZ, P1 ;  /* 0x000000ff0a0b7207 */ /* 0x002fca0000800000 */
[----:B------:R-:W-:-:S05]  /*23620*/  IMAD.IADD R11, R8, 0x1, R11 ;  /* 0x00000001080b7824 */ /* 0x000fca00078e020b */
[----:B------:R-:W1:Y:S02]  /*23630*/  SHFL.UP PT, R10, R11, 0x2, RZ ;  /* 0x044000000b0a7989 */ /* 0x000e6400000e00ff */
[----:B-1----:R-:W-:-:S04]  /*23640*/  SEL R10, R10, RZ, P2 ;  /* 0x000000ff0a0a7207 */ /* 0x002fc80001000000 */
[----:B------:R-:W-:-:S05]  /*23650*/  IADD3 R10, R11, R10, RZ ;  /* 0x0000000a0b0a7210 */ /* 0x000fca0007ffe0ff */
        /* <DEDUP_REMOVED lines=17> */
.L_x_684:
[----:B------:R-:W0:Y:S01]  /*23770*/  LDC R2, c[0x0][0xc3c] ;  /* 0x00030f00ff027b82 */ /* 0x000e220000000800 */
[----:B------:R-:W-:Y:S01]  /*23780*/  UIADD3 UR4, UR4, 0x1f, URZ ;  /* 0x0000001f04047890 */ /* 0x000fe2000fffe03f */
[----:B------:R-:W-:Y:S02]  /*23790*/  ULDC UR7, c[0x0][0xc3c] ;  /* 0x00030f0000077ab9 */ /* 0x000fe40000000800 */
[----:B------:R-:W-:-:S03]  /*237a0*/  MOV R27, UR7 ;  /* 0x00000007001b7c02 */ /* 0x000fc60008000f00 */
[----:B0-----:R-:W-:-:S13]  /*237b0*/  ISETP.LE.AND P6, PT, R2, UR4, PT ;  /* 0x0000000402007c0c */ /* 0x001fda000bfc3270 */
[----:B------:R-:W-:Y:S05]  /*237c0*/  @P6 BRA `(.L_x_683) ;  /* 0x0000000400b06947 */ /* 0x000fea0003800000 */
[----:B------:R-:W-:Y:S01]  /*237d0*/  VIADD R9, R7, UR4 ;  /* 0x0000000407097c36 */ /* 0x000fe20008000000 */
[----:B------:R-:W-:Y:S01]  /*237e0*/  ULDC.64 UR8, c[0x0][0x208] ;  /* 0x0000820000087ab9 */ /* 0x000fe20000000a00 */
[----:B------:R-:W-:-:S03]  /*237f0*/  IMAD.MOV.U32 R6, RZ, RZ, RZ ;  /* 0x000000ffff067224 */ /* 0x000fc600078e00ff */
[----:B------:R-:W-:-:S13]  /*23800*/  ISETP.GE.OR P6, PT, R9, R2, !P0 ;  /* 0x000000020900720c */ /* 0x000fda00047c6670 */
[----:B------:R-:W0:Y:S08]  /*23810*/  @!P6 LDC.64 R4, c[0x0][0xc80] ;  /* 0x00032000ff04eb82 */ /* 0x000e300000000a00 */
[----:B------:R-:W1:Y:S01]  /*23820*/  @!P6 LDC.64 R2, c[0x0][0xc78] ;  /* 0x00031e00ff02eb82 */ /* 0x000e620000000a00 */
[----:B0-----:R-:W-:-:S05]  /*23830*/  @!P6 IMAD.WIDE R4, R9, 0x4, R4 ;  /* 0x000000040904e825 */ /* 0x001fca00078e0204 */
[----:B------:R-:W2:Y:S01]  /*23840*/  @!P6 LDG.E R6, desc[UR8][R4.64] ;  /* 0x000000080406e981 */ /* 0x000ea2000c1e1900 */
[----:B-1----:R-:W-:Y:S01]  /*23850*/  @!P6 IMAD.WIDE R2, R9, 0x4, R2 ;  /* 0x000000040902e825 */ /* 0x002fe200078e0202 */
[----:B------:R-:W-:-:S06]  /*23860*/  MOV R9, RZ ;  /* 0x000000ff00097202 */ /* 0x000fcc0000000f00 */
        /* <DEDUP_REMOVED lines=9> */
[----:B0-----:R-:W-:-:S04]  /*23900*/  SEL R12, R12, RZ, P3 ;  /* 0x000000ff0c0c7207 */ /* 0x001fc80001800000 */
[----:B------:R-:W-:-:S05]  /*23910*/  IADD3 R12, R11, R12, RZ ;  /* 0x0000000c0b0c7210 */ /* 0x000fca0007ffe0ff */
[----:B------:R-:W0:Y:S02]  /*23920*/  SHFL.UP PT, R2, R12, 0x8, RZ ;  /* 0x050000000c027989 */ /* 0x000e2400000e00ff */
[----:B0-----:R-:W-:-:S05]  /*23930*/  SEL R3, R2, RZ, P4 ;  /* 0x000000ff02037207 */ /* 0x001fca0002000000 */
[----:B------:R-:W-:-:S05]  /*23940*/  IMAD.IADD R3, R12, 0x1, R3 ;  /* 0x000000010c037824 */ /* 0x000fca00078e0203 */
[----:B------:R-:W0:Y:S02]  /*23950*/  SHFL.UP PT, R2, R3, 0x10, RZ ;  /* 0x0600000003027989 */ /* 0x000e2400000e00ff */
[----:B0-----:R-:W-:-:S05]  /*23960*/  SEL R2, R2, RZ, P5 ;  /* 0x000000ff02027207 */ /* 0x001fca0002800000 */
[----:B------:R-:W-:-:S05]  /*23970*/  IMAD.IADD R5, R3, 0x1, R2 ;  /* 0x0000000103057824 */ /* 0x000fca00078e0202 */
[----:B------:R-:W0:Y:S02]  /*23980*/  SHFL.IDX PT, R2, R5, 0x1f, 0x1f ;  /* 0x03e01f0005027f89 */ /* 0x000e2400000e0000 */
[----:B0-----:R-:W-:-:S05]  /*23990*/  IMAD R3, R2, UR5, RZ ;  /* 0x0000000502037c24 */ /* 0x001fca000f8e02ff */
[----:B------:R-:W-:-:S04]  /*239a0*/  IADD3 R8, R3, R8, RZ ;  /* 0x0000000803087210 */ /* 0x000fc80007ffe0ff */
[----:B------:R-:W-:-:S13]  /*239b0*/  ISETP.GT.AND P6, PT, R8, UR6, PT ;  /* 0x0000000608007c0c */ /* 0x000fda000bfc4270 */
[----:B------:R-:W-:Y:S05]  /*239c0*/  @!P6 BRA `(.L_x_684) ;  /* 0xfffffffc0068e947 */ /* 0x000fea000383ffff */
.L_x_682:
        /* <DEDUP_REMOVED lines=14> */
[----:B0-----:R-:W-:Y:S01]  /*23ab0*/  IADD3 R12, RZ, -R3, RZ ;  /* 0x80000003ff0c7210 */ /* 0x001fe20007ffe0ff */
[----:B-12---:R-:W-:Y:S06]  /*23ac0*/  @!P0 BRA `(.L_x_685) ;  /* 0x0000000000088947 */ /* 0x006fec0003800000 */
[----:B------:R-:W-:-:S06]  /*23ad0*/  VIADD R24, R27, 0xffffffff ;  /* 0xffffffff1b187836 */ /* 0x000fcc0000000000 */
[----:B------:R0:W1:Y:S02]  /*23ae0*/  SHFL.IDX PT, R24, R5, R24, 0x1f ;  /* 0x00001f1805187589 */ /* 0x00006400000e0000 */
.L_x_685:
[----:B-1----:R-:W-:Y:S01]  /*23af0*/  IMAD R24, R24, UR5, R11 ;  /* 0x0000000518187c24 */ /* 0x002fe2000f8e020b */
[----:B------:R-:W-:Y:S01]  /*23b00*/  MOV R11, R12 ;  /* 0x0000000c000b7202 */ /* 0x000fe20000000f00 */
[----:B------:R-:W-:Y:S01]  /*23b10*/  IMAD.MOV.U32 R2, RZ, RZ, RZ ;  /* 0x000000ffff027224 */ /* 0x000fe200078e00ff */
[----:B------:R-:W-:Y:S01]  /*23b20*/  IABS R12, R6 ;  /* 0x00000006000c7213 */ /* 0x000fe20000000000 */
[----:B------:R-:W-:Y:S01]  /*23b30*/  VIADD R27, R27, UR4 ;  /* 0x000000041b1b7c36 */ /* 0x000fe20008000000 */
[----:B------:R-:W-:Y:S01]  /*23b40*/  IADD3 R25, -R24, UR6, RZ ;  /* 0x0000000618197c10 */ /* 0x000fe2000fffe1ff */
[----:B------:R-:W-:Y:S01]  /*23b50*/  IMAD R11, R11, R4, RZ ;  /* 0x000000040b0b7224 */ /* 0x000fe200078e02ff */
[----:B0-----:R-:W-:Y:S01]  /*23b60*/  IABS R5, R9 ;  /* 0x0000000900057213 */ /* 0x001fe20000000000 */
[----:B------:R-:W-:Y:S01]  /*23b70*/  IMAD.MOV R12, RZ, RZ, -R12 ;  /* 0x000000ffff0c7224 */ /* 0x000fe200078e0a0c */
[----:B------:R-:W-:Y:S01]  /*23b80*/  IABS R10, R25 ;  /* 0x00000019000a7213 */ /* 0x000fe20000000000 */
[----:B------:R-:W-:Y:S01]  /*23b90*/  IMAD.HI.U32 R2, R3, R11, R2 ;  /* 0x0000000b03027227 */ /* 0x000fe200078e0002 */
[----:B------:R-:W0:Y:S02]  /*23ba0*/  I2F.RP R8, R5 ;  /* 0x0000000500087306 */ /* 0x000e240000209400 */
[----:B------:R-:W-:Y:S01]  /*23bb0*/  MOV R3, R10 ;  /* 0x0000000a00037202 */ /* 0x000fe20000000f00 */
[----:B------:R-:W-:-:S04]  /*23bc0*/  IMAD.MOV.U32 R10, RZ, RZ, R12 ;  /* 0x000000ffff0a7224 */ /* 0x000fc800078e000c */
[----:B------:R-:W-:-:S04]  /*23bd0*/  IMAD.HI.U32 R2, R2, R3, RZ ;  /* 0x0000000302027227 */ /* 0x000fc800078e00ff */
[----:B------:R-:W-:Y:S01]  /*23be0*/  IMAD R3, R2, R10, R3 ;  /* 0x0000000a02037224 */ /* 0x000fe200078e0203 */
[----:B0-----:R-:W0:Y:S04]  /*23bf0*/  MUFU.RCP R8, R8 ;  /* 0x0000000800087308 */ /* 0x001e280000001000 */
[----:B------:R-:W-:-:S13]  /*23c00*/  ISETP.GT.U32.AND P1, PT, R4, R3, PT ;  /* 0x000000030400720c */ /* 0x000fda0003f24070 */
[----:B------:R-:W-:Y:S02]  /*23c10*/  @!P1 IMAD.IADD R3, R3, 0x1, -R4 ;  /* 0x0000000103039824 */ /* 0x000fe400078e0a04 */
[----:B------:R-:W-:Y:S01]  /*23c20*/  @!P1 VIADD R2, R2, 0x1 ;  /* 0x0000000102029836 */ /* 0x000fe20000000000 */
[----:B0-----:R-:W-:Y:S02]  /*23c30*/  IADD3 R10, R8, 0xffffffe, RZ ;  /* 0x0ffffffe080a7810 */ /* 0x001fe40007ffe0ff */
[----:B------:R-:W-:Y:S02]  /*23c40*/  ISETP.GE.U32.AND P0, PT, R3, R4, PT ;  /* 0x000000040300720c */ /* 0x000fe40003f06070 */
[----:B------:R-:W-:Y:S01]  /*23c50*/  LOP3.LUT R4, R25, R6, RZ, 0x3c, !PT ;  /* 0x0000000619047212 */ /* 0x000fe200078e3cff */
[----:B------:R0:W1:Y:S01]  /*23c60*/  F2I.FTZ.U32.TRUNC.NTZ R3, R10 ;  /* 0x0000000a00037305 */ /* 0x000062000021f000 */
[----:B------:R-:W-:Y:S02]  /*23c70*/  ISETP.NE.AND P1, PT, R6, RZ, PT ;  /* 0x000000ff0600720c */ /* 0x000fe40003f25270 */
[----:B------:R-:W-:-:S02]  /*23c80*/  ISETP.GE.AND P2, PT, R4, RZ, PT ;  /* 0x000000ff0400720c */ /* 0x000fc40003f46270 */
[----:B0-----:R-:W-:-:S05]  /*23c90*/  IABS R10, R9 ;  /* 0x00000009000a7213 */ /* 0x001fca0000000000 */
[----:B------:R-:W-:Y:S01]  /*23ca0*/  @P0 VIADD R2, R2, 0x1 ;  /* 0x0000000102020836 */ /* 0x000fe20000000000 */
[----:B------:R-:W-:-:S04]  /*23cb0*/  IADD3 R10, RZ, -R10, RZ ;  /* 0x8000000aff0a7210 */ /* 0x000fc80007ffe0ff */
[----:B------:R-:W-:Y:S01]  /*23cc0*/  MOV R8, R2 ;  /* 0x0000000200087202 */ /* 0x000fe20000000f00 */
[----:B-1----:R-:W-:-:S04]  /*23cd0*/  IMAD.MOV R2, RZ, RZ, -R3 ;  /* 0x000000ffff027224 */ /* 0x002fc800078e0a03 */
[----:B------:R-:W-:Y:S01]  /*23ce0*/  @!P2 IMAD.MOV R8, RZ, RZ, -R8 ;  /* 0x000000ffff08a224 */ /* 0x000fe200078e0a08 */
[----:B------:R-:W-:Y:S01]  /*23cf0*/  @!P1 LOP3.LUT R8, RZ, R6, RZ, 0x33, !PT ;  /* 0x00000006ff089212 */ /* 0x000fe200078e33ff */
[----:B------:R-:W-:Y:S02]  /*23d00*/  IMAD R11, R2, R5, RZ ;  /* 0x00000005020b7224 */ /* 0x000fe400078e02ff */
[----:B------:R-:W-:Y:S01]  /*23d10*/  IMAD.MOV.U32 R2, RZ, RZ, RZ ;  /* 0x000000ffff027224 */ /* 0x000fe200078e00ff */
[-C--:B------:R-:W-:Y:S01]  /*23d20*/  IABS R4, R8.reuse ;  /* 0x0000000800047213 */ /* 0x080fe20000000000 */
[----:B------:R-:W-:Y:S02]  /*23d30*/  IMAD R6, R6, R8, RZ ;  /* 0x0000000806067224 */ /* 0x000fe400078e02ff */
[----:B------:R-:W-:-:S04]  /*23d40*/  IMAD.HI.U32 R2, R3, R11, R2 ;  /* 0x0000000b03027227 */ /* 0x000fc800078e0002 */
[----:B------:R-:W-:Y:S01]  /*23d50*/  IMAD.MOV.U32 R3, RZ, RZ, R4 ;  /* 0x000000ffff037224 */ /* 0x000fe200078e0004 */
[----:B------:R-:W-:Y:S01]  /*23d60*/  MOV R4, R10 ;  /* 0x0000000a00047202 */ /* 0x000fe20000000f00 */
[----:B------:R-:W-:Y:S02]  /*23d70*/  IMAD.IADD R25, R25, 0x1, -R6 ;  /* 0x0000000119197824 */ /* 0x000fe400078e0a06 */
[----:B------:R-:W-:-:S04]  /*23d80*/  IMAD.HI.U32 R2, R2, R3, RZ ;  /* 0x0000000302027227 */ /* 0x000fc800078e00ff */
[----:B------:R-:W-:Y:S01]  /*23d90*/  IMAD R4, R2, R4, R3 ;  /* 0x0000000402047224 */ /* 0x000fe200078e0203 */
[----:B------:R-:W-:-:S04]  /*23da0*/  LOP3.LUT R3, R8, R9, RZ, 0x3c, !PT ;  /* 0x0000000908037212 */ /* 0x000fc800078e3cff */
[----:B------:R-:W-:Y:S02]  /*23db0*/  ISETP.GT.U32.AND P1, PT, R5, R4, PT ;  /* 0x000000040500720c */ /* 0x000fe40003f24070 */
[----:B------:R-:W-:-:S11]  /*23dc0*/  ISETP.GE.AND P2, PT, R3, RZ, PT ;  /* 0x000000ff0300720c */ /* 0x000fd60003f46270 */
[----:B------:R-:W-:Y:S02]  /*23dd0*/  @!P1 IMAD.IADD R4, R4, 0x1, -R5 ;  /* 0x0000000104049824 */ /* 0x000fe400078e0a05 */
[----:B------:R-:W-:Y:S01]  /*23de0*/  @!P1 VIADD R2, R2, 0x1 ;  /* 0x0000000102029836 */ /* 0x000fe20000000000 */
[----:B------:R-:W-:Y:S02]  /*23df0*/  ISETP.NE.AND P1, PT, R9, RZ, PT ;  /* 0x000000ff0900720c */ /* 0x000fe40003f25270 */
[----:B------:R-:W-:-:S13]  /*23e00*/  ISETP.GE.U32.AND P0, PT, R4, R5, PT ;  /* 0x000000050400720c */ /* 0x000fda0003f06070 */
[----:B------:R-:W-:-:S05]  /*23e10*/  @P0 IADD3 R2, R2, 0x1, RZ ;  /* 0x0000000102020810 */ /* 0x000fca0007ffe0ff */
[----:B------:R-:W-:Y:S01]  /*23e20*/  @!P2 IMAD.MOV R2, RZ, RZ, -R2 ;  /* 0x000000ffff02a224 */ /* 0x000fe200078e0a02 */
[----:B------:R-:W-:-:S05]  /*23e30*/  @!P1 LOP3.LUT R2, RZ, R9, RZ, 0x33, !PT ;  /* 0x00000009ff029212 */ /* 0x000fca00078e33ff */
[----:B------:R-:W-:-:S04]  /*23e40*/  IMAD.MOV R26, RZ, RZ, -R2 ;  /* 0x000000ffff1a7224 */ /* 0x000fc800078e0a02 */
[C---:B------:R-:W-:Y:S01]  /*23e50*/  IMAD R26, R9.reuse, R26, R8 ;  /* 0x0000001a091a7224 */ /* 0x040fe200078e0208 */
[----:B------:R-:W-:-:S04]  /*23e60*/  LEA R9, R9, R2, 0x18 ;  /* 0x0000000209097211 */ /* 0x000fc800078ec0ff */
[----:B------:R-:W-:Y:S01]  /*23e70*/  LEA R26, R26, R9, 0x10 ;  /* 0x000000091a1a7211 */ /* 0x000fe200078e80ff */
[----:B------:R-:W-:Y:S06]  /*23e80*/  BRA `(.L_x_686) ;  /* 0x00000000000c7947 */ /* 0x000fec0003800000 */
.L_x_683:
[----:B------:R-:W-:Y:S01]  /*23e90*/  IMAD.MOV.U32 R25, RZ, RZ, RZ ;  /* 0x000000ffff197224 */ /* 0x000fe200078e00ff */
[----:B------:R-:W-:Y:S01]  /*23ea0*/  MOV R26, RZ ;  /* 0x000000ff001a7202 */ /* 0x000fe20000000f00 */
[----:B------:R-:W-:-:S07]  /*23eb0*/  IMAD.U32 R24, RZ, RZ, UR6 ;  /* 0x00000006ff187e24 */ /* 0x000fce000f8e00ff */
.L_x_686:
[----:B------:R-:W-:-:S13]  /*23ec0*/  ISETP.NE.AND P0, PT, R7, RZ, PT ;  /* 0x000000ff0700720c */ /* 0x000fda0003f05270 */
[----:B------:R-:W0:Y:S01]  /*23ed0*/  @!P0 S2R R3, SR_CgaCtaId ;  /* 0x0000000000038919 */ /* 0x000e220000008800 */
[----:B------:R-:W-:-:S04]  /*23ee0*/  @!P0 MOV R2, 0x400 ;  /* 0x0000040000028802 */ /* 0x000fc80000000f00 */
[----:B0-----:R-:W-:-:S05]  /*23ef0*/  @!P0 LEA R2, R3, R2, 0x18 ;  /* 0x0000000203028211 */ /* 0x001fca00078ec0ff */
[----:B------:R1:W-:Y:S01]  /*23f00*/  @!P0 STS.128 [R2+0x388d0], R24 ;  /* 0x0388d01802008388 */ /* 0x0003e20000000c00 */
[----:B------:R-:W-:Y:S06]  /*23f10*/  BAR.ARV 0x5, 0x180 ;  /* 0x0146000000007b1d */ /* 0x000fec0000002000 */
.L_x_681:
[----:B------:R2:W-:Y:S01]  /*23f20*/  STL [R1+0x2c], RZ ;  /* 0x00002cff01007387 */ /* 0x0005e20000100800 */
[----:B------:R-:W-:Y:S01]  /*23f30*/  ULDC UR4, c[0x0][0xc3c] ;  /* 0x00030f0000047ab9 */ /* 0x000fe20000000800 */
[----:B------:R-:W-:Y:S01]  /*23f40*/  IMAD.MOV.U32 R29, RZ, RZ, 0x1 ;  /* 0x00000001ff1d7424 */ /* 0x000fe200078e00ff */
[----:B0-----:R-:W-:Y:S01]  /*23f50*/  ISETP.GE.AND P0, PT, R27, UR4, PT ;  /* 0x000000041b007c0c */ /* 0x001fe2000bf06270 */
[----:B------:R-:W-:-:S12]  /*23f60*/  IMAD.MOV.U32 R23, RZ, RZ, RZ ;  /* 0x000000ffff177224 */ /* 0x000fd800078e00ff */
[----:B--2---:R-:W-:Y:S05]  /*23f70*/  @P0 BRA `(.L_x_687) ;  /* 0x0000006800b00947 */ /* 0x004fea0003800000 */
[----:B------:R-:W0:Y:S01]  /*23f80*/  S2UR UR5, SR_CgaCtaId ;  /* 0x00000000000579c3 */ /* 0x000e220000008800 */
[----:B------:R2:W-:Y:S01]  /*23f90*/  STL [R1+0x2c], RZ ;  /* 0x00002cff01007387 */ /* 0x0005e20000100800 */
[C---:B------:R-:W-:Y:S01]  /*23fa0*/  SHF.L.U32 R34, R0.reuse, 0x3, RZ ;  /* 0x0000000300227819 */ /* 0x040fe200000006ff */
[----:B------:R-:W-:Y:S01]  /*23fb0*/  UMOV UR4, 0x400 ;  /* 0x0000040000047882 */ /* 0x000fe20000000000 */
[----:B------:R-:W-:Y:S01]  /*23fc0*/  LOP3.LUT R4, R0, 0x7f, RZ, 0xc0, !PT ;  /* 0x0000007f00047812 */ /* 0x000fe200078ec0ff */
[----:B------:R-:W-:Y:S01]  /*23fd0*/  BSSY B8, `(.L_x_687) ;  /* 0x00006a6000087945 */ /* 0x000fe20003800000 */
[C---:B------:R-:W-:Y:S01]  /*23fe0*/  LOP3.LUT R3, R34.reuse, 0x1f8, RZ, 0xc0, !PT ;  /* 0x000001f822037812 */ /* 0x040fe200078ec0ff */
[----:B------:R-:W-:Y:S01]  /*23ff0*/  IMAD.MOV.U32 R28, RZ, RZ, RZ ;  /* 0x000000ffff1c7224 */ /* 0x000fe200078e00ff */
[----:B------:R-:W-:Y:S01]  /*24000*/  LOP3.LUT R34, R34, 0x38, RZ, 0xc0, !PT ;  /* 0x0000003822227812 */ /* 0x000fe200078ec0ff */
[----:B------:R-:W-:Y:S01]  /*24010*/  IMAD.SHL.U32 R33, R4, 0x8, RZ ;  /* 0x0000000804217824 */ /* 0x000fe200078e00ff */
[----:B-1----:R-:W-:Y:S01]  /*24020*/  LOP3.LUT R2, R3, 0x38, R0, 0x78, !PT ;  /* 0x0000003803027812 */ /* 0x002fe200078e7800 */
[----:B------:R-:W-:Y:S01]  /*24030*/  IMAD.SHL.U32 R0, R0, 0x10, RZ ;  /* 0x0000001000007824 */ /* 0x000fe200078e00ff */
[----:B------:R-:W-:Y:S01]  /*24040*/  MOV R30, 0x1 ;  /* 0x00000001001e7802 */ /* 0x000fe20000000f00 */
[----:B------:R-:W-:Y:S01]  /*24050*/  IMAD.MOV.U32 R23, RZ, RZ, RZ ;  /* 0x000000ffff177224 */ /* 0x000fe200078e00ff */
[----:B------:R-:W-:Y:S01]  /*24060*/  LOP3.LUT R33, R2, 0x200, R33, 0xf8, !PT ;  /* 0x0000020002217812 */ /* 0x000fe200078ef821 */
[----:B------:R-:W-:Y:S01]  /*24070*/  ULDC.64 UR38, c[0x0][0x198] ;  /* 0x0000660000267ab9 */ /* 0x000fe20000000a00 */
[----:B------:R-:W-:Y:S01]  /*24080*/  SHF.R.U32.HI R2, RZ, 0x3, R4 ;  /* 0x00000003ff027819 */ /* 0x000fe20000011604 */
[----:B------:R-:W-:Y:S01]  /*24090*/  ULOP3.LUT UR37, UR60, 0x2, URZ, 0xfc, !UPT ;  /* 0x000000023c257892 */ /* 0x000fe2000f8efc3f */
[----:B------:R-:W-:Y:S01]  /*240a0*/  MOV R29, 0x1 ;  /* 0x00000001001d7802 */ /* 0x000fe20000000f00 */
[----:B------:R-:W-:Y:S01]  /*240b0*/  ULDC UR36, c[0x0][0xc] ;  /* 0x0000030000247ab9 */ /* 0x000fe20000000800 */
[----:B------:R-:W-:-:S02]  /*240c0*/  LOP3.LUT R0, R2, 0x70, R0, 0xf8, !PT ;  /* 0x0000007002007812 */ /* 0x000fc400078ef800 */
[C---:B------:R-:W-:Y:S01]  /*240d0*/  LOP3.LUT R2, R34.reuse, 0x40, RZ, 0xfc, !PT ;  /* 0x0000004022027812 */ /* 0x040fe200078efcff */
[----:B0-----:R-:W-:Y:S01]  /*240e0*/  ULEA UR4, UR5, UR4, 0x18 ;  /* 0x0000000405047291 */ /* 0x001fe2000f8ec03f */
[C---:B------:R-:W-:Y:S02]  /*240f0*/  LOP3.LUT R0, R34.reuse, 0x80, RZ, 0xfc, !PT ;  /* 0x0000008022007812 */ /* 0x040fe400078efcff */
[----:B------:R-:W-:-:S03]  /*24100*/  LOP3.LUT R37, R34, 0xc0, RZ, 0xfc, !PT ;  /* 0x000000c022257812 */ /* 0x000fc600078efcff */
[----:B------:R-:W-:-:S04]  /*24110*/  IMAD.U32 R16, RZ, RZ, UR4 ;  /* 0x00000004ff107e24 */ /* 0x000fc8000f8e00ff */
[----:B--2---:R-:W-:-:S07]  /*24120*/  IMAD R36, R33, 0x2, R16 ;  /* 0x0000000221247824 */ /* 0x004fce00078e0210 */
.L_x_798:
[----:B0-----:R-:W0:Y:S01]  /*24130*/  LDC.64 R2, c[0x0][0xc88] ;  /* 0x00032200ff027b82 */ /* 0x001e220000000a00 */
[----:B------:R-:W-:Y:S01]  /*24140*/  ULDC.64 UR4, c[0x0][0x208] ;  /* 0x0000820000047ab9 */ /* 0x000fe20000000a00 */
[----:B0-----:R-:W-:-:S05]  /*24150*/  IMAD.WIDE R2, R27, 0x4, R2 ;  /* 0x000000041b027825 */ /* 0x001fca00078e0202 */
[----:B--2---:R-:W2:Y:S01]  /*24160*/  LDG.E R31, desc[UR4][R2.64] ;  /* 0x00000004021f7981 */ /* 0x004ea2000c1e1900 */
[----:B------:R-:W-:Y:S05]  /*24170*/  YIELD ;  /* 0x0000000000007946 */ /* 0x000fea0003800000 */
[----:B------:R-:W-:Y:S01]  /*24180*/  ULDC.64 UR4, c[0x0][0xa28] ;  /* 0x00028a0000047ab9 */ /* 0x000fe20000000a00 */
[----:B------:R-:W-:Y:S01]  /*24190*/  ULDC.64 UR8, c[0x0][0xa18] ;  /* 0x0002860000087ab9 */ /* 0x000fe20000000a00 */
[----:B------:R-:W-:Y:S01]  /*241a0*/  ISETP.NE.U32.AND P0, PT, RZ, UR4, PT ;  /* 0x00000004ff007c0c */ /* 0x000fe2000bf05070 */
[----:B------:R-:W-:Y:S01]  /*241b0*/  ULDC.64 UR10, c[0x0][0x208] ;  /* 0x00008200000a7ab9 */ /* 0x000fe20000000a00 */
[----:B------:R-:W-:Y:S01]  /*241c0*/  MOV R11, RZ ;  /* 0x000000ff000b7202 */ /* 0x000fe20000000f00 */
[----:B------:R-:W-:Y:S01]  /*241d0*/  ULDC.64 UR6, c[0x0][0xa10] ;  /* 0x0002840000067ab9 */ /* 0x000fe20000000a00 */
[----:B------:R-:W-:-:S02]  /*241e0*/  ISETP.NE.AND.EX P0, PT, RZ, UR5, PT, P0 ;  /* 0x00000005ff007c0c */ /* 0x000fc4000bf05300 */
[----:B--2---:R-:W-:-:S11]  /*241f0*/  SHF.R.S32.HI R0, RZ, 0x1f, R31 ;  /* 0x0000001fff007819 */ /* 0x004fd6000001141f */
[C---:B------:R-:W-:Y:S01]  /*24200*/  @P0 LEA R2, P1, R31.reuse, UR4, 0x2 ;  /* 0x000000041f020c11 */ /* 0x040fe2000f8210ff */
[C---:B------:R-:W-:Y:S01]  /*24210*/  IMAD.SHL.U32 R17, R31.reuse, 0x4, RZ ;  /* 0x000000041f117824 */ /* 0x040fe200078e00ff */
[C-C-:B------:R-:W-:Y:S01]  /*24220*/  SHF.L.U64.HI R19, R31.reuse, 0x2, R0.reuse ;  /* 0x000000021f137819 */ /* 0x140fe20000010200 */
[----:B------:R0:W-:Y:S01]  /*24230*/  STL [R1+0x20], R0 ;  /* 0x0000200001007387 */ /* 0x0001e20000100800 */
[----:B------:R-:W-:Y:S01]  /*24240*/  @P0 LEA.HI.X R3, R31, UR5, R0, 0x2, P1 ;  /* 0x000000051f030c11 */ /* 0x000fe200088f1400 */
[----:B------:R-:W-:Y:S01]  /*24250*/  ULDC.64 UR4, c[0x0][0xa00] ;  /* 0x0002800000047ab9 */ /* 0x000fe20000000a00 */
[----:B------:R-:W-:-:S03]  /*24260*/  ISETP.NE.U32.AND P1, PT, RZ, UR8, PT ;  /* 0x00000008ff007c0c */ /* 0x000fc6000bf25070 */
[----:B------:R1:W2:Y:S01]  /*24270*/  @P0 LDG.E R11, desc[UR10][R2.64] ;  /* 0x0000000a020b0981 */ /* 0x0002a2000c1e1900 */
[----:B------:R-:W-:Y:S01]  /*24280*/  ISETP.NE.AND.EX P1, PT, RZ, UR9, PT, P1 ;  /* 0x00000009ff007c0c */ /* 0x000fe2000bf25310 */
[----:B------:R-:W-:Y:S01]  /*24290*/  IMAD.MOV.U32 R35, RZ, RZ, RZ ;  /* 0x000000ffff237224 */ /* 0x000fe200078e00ff */
[----:B------:R-:W-:Y:S02]  /*242a0*/  ISETP.NE.U32.AND P0, PT, RZ, UR4, PT ;  /* 0x00000004ff007c0c */ /* 0x000fe4000bf05070 */
[----:B------:R-:W-:Y:S02]  /*242b0*/  ISETP.NE.U32.AND P2, PT, RZ, UR6, PT ;  /* 0x00000006ff007c0c */ /* 0x000fe4000bf45070 */
[----:B------:R-:W-:Y:S02]  /*242c0*/  ISETP.NE.AND.EX P0, PT, RZ, UR5, PT, P0 ;  /* 0x00000005ff007c0c */ /* 0x000fe4000bf05300 */
[----:B------:R-:W-:Y:S02]  /*242d0*/  ISETP.NE.AND.EX P2, PT, RZ, UR7, PT, P2 ;  /* 0x00000007ff007c0c */ /* 0x000fe4000bf45320 */
[C---:B-1----:R-:W-:Y:S01]  /*242e0*/  IADD3 R2, P3, R17.reuse, UR4, RZ ;  /* 0x0000000411027c10 */ /* 0x042fe2000ff7e0ff */
[----:B------:R-:W-:Y:S01]  /*242f0*/  ULDC UR4, c[0x0][0x288] ;  /* 0x0000a20000047ab9 */ /* 0x000fe20000000800 */
[----:B------:R-:W-:-:S02]  /*24300*/  IADD3 R4, P4, R17, UR6, RZ ;  /* 0x0000000611047c10 */ /* 0x000fc4000ff9e0ff */
[----:B------:R-:W-:Y:S02]  /*24310*/  IADD3.X R3, R19, UR5, RZ, P3, !PT ;  /* 0x0000000513037c10 */ /* 0x000fe40009ffe4ff */
[----:B------:R-:W-:Y:S01]  /*24320*/  @P1 IADD3 R6, P3, R17, UR8, RZ ;  /* 0x0000000811061c10 */ /* 0x000fe2000ff7e0ff */
[----:B------:R-:W-:Y:S01]  /*24330*/  IMAD.U32 R8, RZ, RZ, UR4 ;  /* 0x00000004ff087e24 */ /* 0x000fe2000f8e00ff */
[----:B------:R-:W-:Y:S01]  /*24340*/  ULDC.64 UR4, c[0x0][0x418] ;  /* 0x0001060000047ab9 */ /* 0x000fe20000000a00 */
[----:B0-----:R-:W-:Y:S01]  /*24350*/  MOV R0, RZ ;  /* 0x000000ff00007202 */ /* 0x001fe20000000f00 */
[----:B------:R-:W5:Y:S01]  /*24360*/  @P0 LDG.E R35, desc[UR10][R2.64] ;  /* 0x0000000a02230981 */ /* 0x000f62000c1e1900 */
[C---:B------:R-:W-:Y:S02]  /*24370*/  @P1 IADD3.X R7, R19.reuse, UR9, RZ, P3, !PT ;  /* 0x0000000913071c10 */ /* 0x040fe40009ffe4ff */
[----:B------:R-:W-:-:S03]  /*24380*/  IADD3.X R5, R19, UR7, RZ, P4, !PT ;  /* 0x0000000713057c10 */ /* 0x000fc6000a7fe4ff */
[----:B------:R0:W3:Y:S01]  /*24390*/  @P1 LDG.E R8, desc[UR10][R6.64] ;  /* 0x0000000a06081981 */ /* 0x0000e2000c1e1900 */
[----:B------:R-:W-:-:S03]  /*243a0*/  UISETP.NE.U32.AND UP0, UPT, UR4, URZ, UPT ;  /* 0x0000003f0400728c */ /* 0x000fc6000bf05070 */
[----:B------:R-:W-:Y:S01]  /*243b0*/  ULDC UR4, c[0x0][0x424] ;  /* 0x0001090000047ab9 */ /* 0x000fe20000000800 */
[----:B------:R-:W-:Y:S01]  /*243c0*/  UISETP.NE.AND.EX UP0, UPT, UR5, URZ, UPT, UP0 ;  /* 0x0000003f0500728c */ /* 0x000fe2000bf05300 */
[----:B------:R1:W5:Y:S02]  /*243d0*/  @P2 LDG.E R0, desc[UR10][R4.64] ;  /* 0x0000000a04002981 */ /* 0x000364000c1e1900 */
[----:B------:R-:W-:Y:S01]  /*243e0*/  ULDC UR5, c[0x0][0x2f0] ;  /* 0x0000bc0000057ab9 */ /* 0x000fe20000000800 */
[----:B------:R-:W-:-:S04]  /*243f0*/  USEL UR4, UR4, 0x1, UP0 ;  /* 0x0000000104047887 */ /* 0x000fc80008000000 */
[----:B------:R-:W-:-:S03]  /*24400*/  UIMAD UR4, UR4, UR5, URZ ;  /* 0x00000005040472a4 */ /* 0x000fc6000f8e023f */
[----:B------:R-:W-:Y:S02]  /*24410*/  ULDC UR5, c[0x0][0x348] ;  /* 0x0000d20000057ab9 */ /* 0x000fe40000000800 */
[----:B0-----:R-:W-:Y:S01]  /*24420*/  IMAD.U32 R6, RZ, RZ, UR5 ;  /* 0x00000005ff067e24 */ /* 0x001fe2000f8e00ff */
[----:B------:R-:W-:Y:S01]  /*24430*/  MOV R9, UR4 ;  /* 0x0000000400097c02 */ /* 0x000fe20008000f00 */
[----:B--2---:R1:W-:Y:S04]  /*24440*/  STL [R1+0x10], R11 ;  /* 0x0000100b01007387 */ /* 0x0043e80000100800 */
[----:B---3--:R1:W-:Y:S01]  /*24450*/  STL [R1+0x28], R8 ;  /* 0x0000280801007387 */ /* 0x0083e20000100800 */
[----:B------:R-:W-:Y:S05]  /*24460*/  @P1 BRA `(.L_x_688) ;  /* 0x0000000000181947 */ /* 0x000fea0003800000 */
[----:B------:R-:W-:Y:S05]  /*24470*/  @!P0 BRA `(.L_x_688) ;  /* 0x0000000000148947 */ /* 0x000fea0003800000 */
[----:B------:R-:W-:Y:S02]  /*24480*/  ULDC.64 UR4, c[0x0][0x208] ;  /* 0x0000820000047ab9 */ /* 0x000fe40000000a00 */
[----:B-1----:R-:W2:Y:S04]  /*24490*/  LDG.E R8, desc[UR4][R2.64] ;  /* 0x0000000402087981 */ /* 0x002ea8000c1e1900 */
[----:B------:R-:W2:Y:S02]  /*244a0*/  LDG.E R7, desc[UR4][R2.64+0x4] ;  /* 0x0000040402077981 */ /* 0x000ea4000c1e1900 */
[----:B--2---:R-:W-:-:S05]  /*244b0*/  IMAD.IADD R2, R7, 0x1, -R8 ;  /* 0x0000000107027824 */ /* 0x004fca00078e0a08 */
[----:B------:R0:W-:Y:S02]  /*244c0*/  STL [R1+0x28], R2 ;  /* 0x0000280201007387 */ /* 0x0001e40000100800 */
.L_x_688:
[----:B------:R-:W-:Y:S01]  /*244d0*/  ULDC.64 UR4, c[0x0][0xa20] ;  /* 0x0002880000047ab9 */ /* 0x000fe20000000a00 */
[C---:B0-----:R-:W-:Y:S01]  /*244e0*/  LOP3.LUT R2, R26.reuse, 0xff000000, RZ, 0xc0, !PT ;  /* 0xff0000001a027812 */ /* 0x041fe200078ec0ff */
[----:B------:R-:W-:Y:S01]  /*244f0*/  IMAD.MOV.U32 R32, RZ, RZ, R31 ;  /* 0x000000ffff207224 */ /* 0x000fe200078e001f */
[----:B------:R-:W-:Y:S02]  /*24500*/  ISETP.NE.U32.AND P0, PT, RZ, UR4, PT ;  /* 0x00000004ff007c0c */ /* 0x000fe4000bf05070 */
[----:B------:R-:W-:Y:S02]  /*24510*/  SHF.R.U32.HI R3, RZ, 0x8, R2 ;  /* 0x00000008ff037819 */ /* 0x000fe40000011602 */
[----:B------:R-:W-:Y:S02]  /*24520*/  ISETP.NE.AND.EX P0, PT, RZ, UR5, PT, P0 ;  /* 0x00000005ff007c0c */ /* 0x000fe4000bf05300 */
[C---:B-1----:R-:W-:Y:S02]  /*24530*/  LOP3.LUT R8, R26.reuse, 0xff0000, RZ, 0xc0, !PT ;  /* 0x00ff00001a087812 */ /* 0x042fe400078ec0ff */
[----:B------:R-:W-:-:S02]  /*24540*/  LOP3.LUT R26, R26, 0xffff, RZ, 0xc0, !PT ;  /* 0x0000ffff1a1a7812 */ /* 0x000fc400078ec0ff */
[----:B------:R-:W-:-:S07]  /*24550*/  LEA.HI R8, R8, R3, RZ, 0x10 ;  /* 0x0000000308087211 */ /* 0x000fce00078f80ff */
[----:B------:R-:W-:Y:S05]  /*24560*/  @!P0 BRA `(.L_x_689) ;  /* 0x0000000000148947 */ /* 0x000fea0003800000 */
[----:B------:R-:W-:Y:S01]  /*24570*/  IADD3 R2, P0, R17, UR4, RZ ;  /* 0x0000000411027c10 */ /* 0x000fe2000ff1e0ff */
[----:B------:R-:W-:-:S03]  /*24580*/  ULDC.64 UR6, c[0x0][0x208] ;  /* 0x0000820000067ab9 */ /* 0x000fc60000000a00 */
[----:B------:R-:W-:-:S05]  /*24590*/  IADD3.X R3, R19, UR5, RZ, P0, !PT ;  /* 0x0000000513037c10 */ /* 0x000fca00087fe4ff */
[----:B------:R0:W5:Y:S01]  /*245a0*/  LDG.E R9, desc[UR6][R2.64] ;  /* 0x0000000602097981 */ /* 0x000162000c1e1900 */
[----:B------:R-:W-:Y:S05]  /*245b0*/  BRA `(.L_x_690) ;  /* 0x0000000000287947 */ /* 0x000fea0003800000 */
.L_x_689:
[----:B------:R-:W-:Y:S02]  /*245c0*/  ULDC.64 UR4, c[0x0][0xa08] ;  /* 0x0002820000047ab9 */ /* 0x000fe40000000a00 */
[----:B------:R-:W-:-:S04]  /*245d0*/  ISETP.NE.U32.AND P0, PT, RZ, UR4, PT ;  /* 0x00000004ff007c0c */ /* 0x000fc8000bf05070 */
[----:B------:R-:W-:-:S13]  /*245e0*/  ISETP.NE.AND.EX P0, PT, RZ, UR5, PT, P0 ;  /* 0x00000005ff007c0c */ /* 0x000fda000bf05300 */
[----:B------:R-:W-:Y:S05]  /*245f0*/  @!P0 BRA `(.L_x_690) ;  /* 0x0000000000188947 */ /* 0x000fea0003800000 */
[----:B------:R-:W0:Y:S01]  /*24600*/  LDC.64 R2, c[0x0][0xa08] ;  /* 0x00028200ff027b82 */ /* 0x000e220000000a00 */
[----:B------:R-:W-:Y:S01]  /*24610*/  ULDC.64 UR4, c[0x0][0x208] ;  /* 0x0000820000047ab9 */ /* 0x000fe20000000a00 */
[----:B0-----:R-:W-:-:S05]  /*24620*/  IMAD.WIDE R2, R32, 0x4, R2 ;  /* 0x0000000420027825 */ /* 0x001fca00078e0202 */
[----:B------:R-:W2:Y:S04]  /*24630*/  LDG.E R9, desc[UR4][R2.64] ;  /* 0x0000000402097981 */ /* 0x000ea8000c1e1900 */
[----:B------:R-:W2:Y:S02]  /*24640*/  LDG.E R10, desc[UR4][R2.64+0x4] ;  /* 0x00000404020a7981 */ /* 0x000ea4000c1e1900 */
[----:B--2---:R-:W-:-:S07]  /*24650*/  IADD3 R9, -R9, R10, RZ ;  /* 0x0000000a09097210 */ /* 0x004fce0007ffe1ff */
.L_x_690:
[----:B------:R-:W-:Y:S02]  /*24660*/  ULDC.64 UR4, c[0x0][0x208] ;  /* 0x0000820000047ab9 */ /* 0x000fe40000000a00 */
[----:B0-----:R-:W2:Y:S04]  /*24670*/  @P2 LDG.E R2, desc[UR4][R4.64] ;  /* 0x0000000404022981 */ /* 0x001ea8000c1e1900 */
[----:B------:R0:W2:Y:S01]  /*24680*/  @P2 LDG.E R3, desc[UR4][R4.64+0x4] ;  /* 0x0000040404032981 */ /* 0x0000a2000c1e1900 */
[----:B-----5:R-:W-:Y:S01]  /*24690*/  IMAD.IADD R9, R9, 0x1, -R11 ;  /* 0x0000000109097824 */ /* 0x020fe200078e0a0b */
[----:B------:R-:W-:Y:S01]  /*246a0*/  BSSY B0, `(.L_x_691) ;  /* 0x000002a000007945 */ /* 0x000fe20003800000 */
[----:B------:R-:W-:Y:S02]  /*246b0*/  LOP3.LUT R7, R8, 0xff, RZ, 0xc0, !PT ;  /* 0x000000ff08077812 */ /* 0x000fe400078ec0ff */
[----:B0-----:R-:W-:Y:S01]  /*246c0*/  SHF.R.U32.HI R5, RZ, 0x10, R8 ;  /* 0x00000010ff057819 */ /* 0x001fe20000011608 */
[----:B--2---:R-:W-:-:S05]  /*246d0*/  @P2 IMAD.IADD R6, R3, 0x1, -R2 ;  /* 0x0000000103062824 */ /* 0x004fca00078e0a02 */
[----:B------:R-:W-:-:S04]  /*246e0*/  IADD3 R3, R9, R6, RZ ;  /* 0x0000000609037210 */ /* 0x000fc80007ffe0ff */
[C---:B------:R-:W-:Y:S01]  /*246f0*/  ISETP.GE.AND P1, PT, R3.reuse, 0x1, PT ;  /* 0x000000010300780c */ /* 0x040fe20003f26270 */
[----:B------:R-:W-:Y:S01]  /*24700*/  VIADD R2, R3, 0x4f ;  /* 0x0000004f03027836 */ /* 0x000fe20000000000 */
[----:B------:R0:W-:Y:S03]  /*24710*/  STL [R1+0x8], R3 ;  /* 0x0000080301007387 */ /* 0x0001e60000100800 */
[----:B------:R-:W-:-:S05]  /*24720*/  IMAD.HI R2, R2, 0x66666667, RZ ;  /* 0x6666666702027827 */ /* 0x000fca00078e02ff */
[----:B0-----:R-:W-:-:S04]  /*24730*/  SHF.R.U32.HI R3, RZ, 0x1f, R2 ;  /* 0x0000001fff037819 */ /* 0x001fc80000011602 */
[----:B------:R-:W-:Y:S01]  /*24740*/  LEA.HI.SX32 R4, R2, R3, 0x1b ;  /* 0x0000000302047211 */ /* 0x000fe200078fdaff */
[----:B------:R-:W-:Y:S01]  /*24750*/  IMAD.MOV.U32 R3, RZ, RZ, RZ ;  /* 0x000000ffff037224 */ /* 0x000fe200078e00ff */
[----:B------:R-:W-:Y:S06]  /*24760*/  @!P1 BRA `(.L_x_692) ;  /* 0x0000000000749947 */ /* 0x000fec0003800000 */
[----:B------:R-:W-:Y:S01]  /*24770*/  ISETP.NE.AND P0, PT, R5, RZ, PT ;  /* 0x000000ff0500720c */ /* 0x000fe20003f05270 */
[----:B------:R-:W-:-:S03]  /*24780*/  ULDC UR4, c[0x0][0x9f0] ;  /* 0x00027c0000047ab9 */ /* 0x000fc60000000800 */
[----:B------:R-:W-:-:S04]  /*24790*/  SEL R8, R5, UR4, P0 ;  /* 0x0000000405087c07 */ /* 0x000fc80008000000 */
[----:B------:R-:W-:Y:S02]  /*247a0*/  IABS R10, R8 ;  /* 0x00000008000a7213 */ /* 0x000fe40000000000 */
[----:B------:R-:W-:Y:S02]  /*247b0*/  IADD3 R11, R8, -0x1, R4 ;  /* 0xffffffff080b7810 */ /* 0x000fe40007ffe004 */
[----:B------:R-:W0:Y:S08]  /*247c0*/  I2F.RP R2, R10 ;  /* 0x0000000a00027306 */ /* 0x000e300000209400 */
[----:B0-----:R-:W0:Y:S02]  /*247d0*/  MUFU.RCP R2, R2 ;  /* 0x0000000200027308 */ /* 0x001e240000001000 */
[----:B0-----:R-:W-:-:S06]  /*247e0*/  IADD3 R2, R2, 0xffffffe, RZ ;  /* 0x0ffffffe02027810 */ /* 0x001fcc0007ffe0ff */
[----:B------:R0:W1:Y:S02]  /*247f0*/  F2I.FTZ.U32.TRUNC.NTZ R3, R2 ;  /* 0x0000000200037305 */ /* 0x000064000021f000 */
[----:B0-----:R-:W-:-:S04]  /*24800*/  LOP3.LUT R2, R11, R8, RZ, 0x3c, !PT ;  /* 0x000000080b027212 */ /* 0x001fc800078e3cff */
[----:B------:R-:W-:Y:S01]  /*24810*/  ISETP.GE.AND P4, PT, R2, RZ, PT ;  /* 0x000000ff0200720c */ /* 0x000fe20003f86270 */
[----:B-1----:R-:W-:-:S04]  /*24820*/  IMAD.MOV R2, RZ, RZ, -R3 ;  /* 0x000000ffff027224 */ /* 0x002fc800078e0a03 */
[----:B------:R-:W-:Y:S02]  /*24830*/  IMAD R12, R2, R10, RZ ;  /* 0x0000000a020c7224 */ /* 0x000fe400078e02ff */
[----:B------:R-:W-:-:S04]  /*24840*/  IMAD.MOV.U32 R2, RZ, RZ, RZ ;  /* 0x000000ffff027224 */ /* 0x000fc800078e00ff */
[----:B------:R-:W-:Y:S01]  /*24850*/  IMAD.HI.U32 R2, R3, R12, R2 ;  /* 0x0000000c03027227 */ /* 0x000fe200078e0002 */
[----:B------:R-:W-:Y:S02]  /*24860*/  IABS R3, R11 ;  /* 0x0000000b00037213 */ /* 0x000fe40000000000 */
[----:B------:R-:W-:-:S03]  /*24870*/  IABS R11, R8 ;  /* 0x00000008000b7213 */ /* 0x000fc60000000000 */
[----:B------:R-:W-:Y:S01]  /*24880*/  IMAD.HI.U32 R2, R2, R3, RZ ;  /* 0x0000000302027227 */ /* 0x000fe200078e00ff */
[----:B------:R-:W-:-:S05]  /*24890*/  IADD3 R11, RZ, -R11, RZ ;  /* 0x8000000bff0b7210 */ /* 0x000fca0007ffe0ff */
        /* <DEDUP_REMOVED lines=8> */
[----:B------:R-:W-:-:S05]  /*24920*/  @!P3 LOP3.LUT R2, RZ, R8, RZ, 0x33, !PT ;  /* 0x00000008ff02b212 */ /* 0x000fca00078e33ff */
[----:B------:R-:W-:-:S07]  /*24930*/  IMAD.MOV.U32 R3, RZ, RZ, R2 ;  /* 0x000000ffff037224 */ /* 0x000fce00078e0002 */
.L_x_692:
[----:B------:R-:W-:Y:S05]  /*24940*/  BSYNC B0 ;  /* 0x0000000000007941 */ /* 0x000fea0003800000 */
.L_x_691:
[-C--:B------:R-:W-:Y:S01]  /*24950*/  IMAD R2, R7, R3.reuse, RZ ;  /* 0x0000000307027224 */ /* 0x080fe200078e02ff */
[----:B------:R-:W-:Y:S04]  /*24960*/  BSSY B0, `(.L_x_693) ;  /* 0x0000191000007945 */ /* 0x000fe80003800000 */
[C---:B------:R-:W-:Y:S01]  /*24970*/  VIADDMNMX R3, R2.reuse, R3, R4, PT ;  /* 0x0000000302037246 */ /* 0x040fe20003800104 */
[----:B------:R-:W-:-:S04]  /*24980*/  IMAD R2, R2, 0x50, -R9 ;  /* 0x0000005002027824 */ /* 0x000fc800078e0a09 */
[----:B------:R-:W-:Y:S01]  /*24990*/  IMAD R3, R3, 0x50, -R9 ;  /* 0x0000005003037824 */ /* 0x000fe200078e0a09 */
[----:B------:R-:W-:-:S04]  /*249a0*/  VIMNMX R2, RZ, R2, !PT ;  /* 0x00000002ff027248 */ /* 0x000fc80007fe0100 */
[----:B------:R-:W-:-:S04]  /*249b0*/  VIMNMX R3, R3, R6, PT ;  /* 0x0000000603037248 */ /* 0x000fc80003fe0100 */
[----:B------:R-:W-:-:S13]  /*249c0*/  ISETP.GT.AND P0, PT, R3, R2, PT ;  /* 0x000000020300720c */ /* 0x000fda0003f04270 */
[----:B------:R-:W-:Y:S01]  /*249d0*/  @P0 IADD3 R8, R3, 0x4f, RZ ;  /* 0x0000004f03080810 */ /* 0x000fe20007ffe0ff */
[----:B------:R-:W-:-:S04]  /*249e0*/  IMAD.WIDE.U32 R2, R2, -0x33333333, RZ ;  /* 0xcccccccd02027825 */ /* 0x000fc800078e00ff */
[----:B------:R-:W-:Y:S01]  /*249f0*/  @P0 IMAD.HI R8, R8, 0x66666667, RZ ;  /* 0x6666666708080827 */ /* 0x000fe200078e02ff */
[----:B------:R-:W-:-:S04]  /*24a00*/  SHF.R.U32.HI R6, RZ, 0x6, R3 ;  /* 0x00000006ff067819 */ /* 0x000fc80000011603 */
[----:B------:R-:W-:Y:S01]  /*24a10*/  @P0 SHF.R.U32.HI R2, RZ, 0x1f, R8 ;  /* 0x0000001fff020819 */ /* 0x000fe20000011608 */
[----:B------:R-:W-:-:S03]  /*24a20*/  IMAD.MOV.U32 R3, RZ, RZ, R6 ;  /* 0x000000ffff037224 */ /* 0x000fc600078e0006 */
[----:B------:R-:W-:Y:S02]  /*24a30*/  @P0 LEA.HI.SX32 R3, R8, R2, 0x1b ;  /* 0x0000000208030211 */ /* 0x000fe400078fdaff */
[----:B------:R-:W-:Y:S02]  /*24a40*/  PLOP3.LUT P0, PT, PT, PT, PT, 0x80, 0x0 ;  /* 0x000000000000781c */ /* 0x000fe40003f0f070 */
[----:B------:R-:W-:-:S13]  /*24a50*/  ISETP.GT.AND P3, PT, R3, R6, PT ;  /* 0x000000060300720c */ /* 0x000fda0003f64270 */
[----:B------:R-:W-:Y:S05]  /*24a60*/  @!P3 BRA `(.L_x_694) ;  /* 0x000000180000b947 */ /* 0x000fea0003800000 */
[----:B------:R-:W-:Y:S01]  /*24a70*/  UMOV UR4, 0xffffffff ;  /* 0xffffffff00047882 */ /* 0x000fe20000000000 */
[----:B------:R-:W-:Y:S02]  /*24a80*/  SEL R2, R32, RZ, !P2 ;  /* 0x000000ff20027207 */ /* 0x000fe40005000000 */
[----:B------:R-:W-:Y:S05]  /*24a90*/  BRA.DIV UR4, `(.L_x_695) ;  /* 0x0000007604287947 */ /* 0x000fea000b800000 */
[----:B------:R-:W0:Y:S02]  /*24aa0*/  S2R R8, SR_TID.X ;  /* 0x0000000000087919 */ /* 0x000e240000002100 */
[----:B0-----:R-:W-:-:S04]  /*24ab0*/  SHF.R.U32.HI R8, RZ, 0x5, R8 ;  /* 0x00000005ff087819 */ /* 0x001fc80000011608 */
[----:B------:R-:W-:-:S05]  /*24ac0*/  LOP3.LUT R8, R8, 0x3, RZ, 0xc0, !PT ;  /* 0x0000000308087812 */ /* 0x000fca00078ec0ff */
[----:B------:R0:W1:Y:S02]  /*24ad0*/  SHFL.IDX PT, R14, R8, RZ, 0x1f ;  /* 0x00001fff080e7589 */ /* 0x00006400000e0000 */
.L_x_866:
[----:B-1----:R-:W-:Y:S02]  /*24ae0*/  ISETP.NE.AND P0, PT, R14, RZ, PT ;  /* 0x000000ff0e00720c */ /* 0x002fe40003f05270 */
[----:B------:R-:W-:-:S11]  /*24af0*/  PLOP3.LUT P6, PT, PT, PT, PT, 0x8, 0x0 ;  /* 0x000000000000781c */ /* 0x000fd60003fce170 */
[----:B------:R-:W-:Y:S05]  /*24b00*/  @P0 BRA `(.L_x_696) ;  /* 0x00000000000c0947 */ /* 0x000fea0003800000 */
[----:B------:R-:W-:-:S03]  /*24b10*/  UMOV UR4, 0xffffffff ;  /* 0xffffffff00047882 */ /* 0x000fc60000000000 */
[----:B------:R-:W-:Y:S05]  /*24b20*/  BRA.DIV UR4, `(.L_x_697) ;  /* 0x0000007604387947 */ /* 0x000fea000b800000 */
[----:B------:R-:W-:-:S13]  /*24b30*/  ELECT P6, URZ, PT ;  /* 0x00000000003f782f */ /* 0x000fda00038c0000 */
.L_x_696:
[----:B0-----:R-:W2:Y:S01]  /*24b40*/  LDL R8, [R1+0x2c] ;  /* 0x00002c0001087983 */ /* 0x001ea20000100800 */
[----:B------:R-:W-:Y:S01]  /*24b50*/  BSSY B1, `(.L_x_698) ;  /* 0x0000008000017945 */ /* 0x000fe20003800000 */
[----:B--2---:R-:W-:-:S05]  /*24b60*/  VIADD R8, R8, 0x1 ;  /* 0x0000000108087836 */ /* 0x004fca0000000000 */
[----:B------:R-:W-:-:S04]  /*24b70*/  LEA.HI R9, R8, R8, RZ, 0x1 ;  /* 0x0000000808097211 */ /* 0x000fc800078f08ff */
[----:B------:R-:W-:-:S04]  /*24b80*/  LOP3.LUT R9, R9, 0xfffffffe, RZ, 0xc0, !PT ;  /* 0xfffffffe09097812 */ /* 0x000fc800078ec0ff */
[----:B------:R-:W-:-:S04]  /*24b90*/  IADD3 R8, R8, -R9, RZ ;  /* 0x8000000908087210 */ /* 0x000fc80007ffe0ff */
[----:B------:R-:W-:-:S04]  /*24ba0*/  SHF.L.U32 R8, R8, 0x1f, RZ ;  /* 0x0000001f08087819 */ /* 0x000fc800000006ff */
[----:B------:R-:W0:Y:S02]  /*24bb0*/  SYNCS.PHASECHK.TRANS64.TRYWAIT P0, [R16+URZ+0x38820], R8 ;  /* 0x03882008100075a7 */ /* 0x000e24000800017f */
[----:B0-----:R-:W-:Y:S05]  /*24bc0*/  @!P0 BRA `(.L_x_699) ;  /* 0x0000007400308947 */ /* 0x001fea0003800000 */
.L_x_869:
[----:B------:R-:W-:Y:S05]  /*24bd0*/  BSYNC B1 ;  /* 0x0000000000017941 */ /* 0x000fea0003800000 */
.L_x_698:
[----:B------:R-:W-:Y:S04]  /*24be0*/  BSSY B1, `(.L_x_700) ;  /* 0x00000ab000017945 */ /* 0x000fe80003800000 */
[----:B------:R-:W-:Y:S05]  /*24bf0*/  @!P6 BRA `(.L_x_701) ;  /* 0x0000000800a4e947 */ /* 0x000fea0003800000 */
[----:B------:R-:W-:Y:S01]  /*24c00*/  IMAD R12, R28, 0x8, R16 ;  /* 0x000000081c0c7824 */ /* 0x000fe200078e0210 */
[----:B------:R-:W-:Y:S01]  /*24c10*/  SHF.L.U32 R11, R30, 0x1f, RZ ;  /* 0x0000001f1e0b7819 */ /* 0x000fe200000006ff */
[----:B------:R-:W1:Y:S01]  /*24c20*/  S2R R9, SR_TID.X ;  /* 0x0000000000097919 */ /* 0x000e620000002100 */
[----:B------:R-:W-:Y:S02]  /*24c30*/  BSSY B2, `(.L_x_702) ;  /* 0x0000005000027945 */ /* 0x000fe40003800000 */
[----:B------:R-:W2:Y:S01]  /*24c40*/  SYNCS.PHASECHK.TRANS64.TRYWAIT P0, [R12+URZ+0x388a0], R11 ;  /* 0x0388a00b0c0075a7 */ /* 0x000ea2000800017f */
[----:B-1----:R-:W-:-:S04]  /*24c50*/  LOP3.LUT R9, R9, 0x7f, RZ, 0xc0, !PT ;  /* 0x0000007f09097812 */ /* 0x002fc800078ec0ff */
[----:B------:R-:W-:Y:S01]  /*24c60*/  ISETP.NE.AND P2, PT, R9, RZ, PT ;  /* 0x000000ff0900720c */ /* 0x000fe20003f45270 */
[----:B--2---:R-:W-:-:S12]  /*24c70*/  @!P0 BRA `(.L_x_703) ;  /* 0x0000007400188947 */ /* 0x004fd80003800000 */
.L_x_870:
[----:B------:R-:W-:Y:S05]  /*24c80*/  BSYNC B2 ;  /* 0x0000000000027941 */ /* 0x000fea0003800000 */
.L_x_702:
[----:B------:R-:W-:Y:S04]  /*24c90*/  BSSY B2, `(.L_x_704) ;  /* 0x0000009000027945 */ /* 0x000fe80003800000 */
[----:B------:R-:W-:Y:S05]  /*24ca0*/  @P2 BRA `(.L_x_705) ;  /* 0x00000000001c2947 */ /* 0x000fea0003800000 */
[----:B------:R-:W2:Y:S01]  /*24cb0*/  S2R R9, SR_TID.X ;  /* 0x0000000000097919 */ /* 0x000ea20000002100 */
[----:B0-----:R-:W-:-:S04]  /*24cc0*/  IMAD.MOV.U32 R8, RZ, RZ, 0xa000 ;  /* 0x0000a000ff087424 */ /* 0x001fc800078e00ff */
[----:B------:R3:W-:Y:S01]  /*24cd0*/  SYNCS.ARRIVE.TRANS64 RZ, [R12+URZ+0x38890], R8 ;  /* 0x038890080cff79a7 */ /* 0x0007e2000800003f */
[----:B--2---:R-:W-:-:S04]  /*24ce0*/  LOP3.LUT R9, R9, 0x1f, RZ, 0xc0, !PT ;  /* 0x0000001f09097812 */ /* 0x004fc800078ec0ff */
[----:B------:R-:W-:-:S13]  /*24cf0*/  ISETP.NE.AND P0, PT, R9, RZ, PT ;  /* 0x000000ff0900720c */ /* 0x000fda0003f05270 */
[----:B---3--:R-:W-:Y:S05]  /*24d00*/  @!P0 BRA `(.L_x_705) ;  /* 0x0000000000048947 */ /* 0x008fea0003800000 */
[----:B------:R-:W-:Y:S01]  /*24d10*/  BPT.TRAP 0x1 ;  /* 0x000000040000795c */ /* 0x000fe20000300000 */
.L_x_705:
[----:B------:R-:W-:Y:S05]  /*24d20*/  BSYNC B2 ;  /* 0x0000000000027941 */ /* 0x000fea0003800000 */
.L_x_704:
[----:B0-----:R-:W-:Y:S01]  /*24d30*/  MOV R8, RZ ;  /* 0x000000ff00087202 */ /* 0x001fe20000000f00 */
[----:B------:R-:W-:Y:S01]  /*24d40*/  IMAD R10, R28, 0xa000, R16 ;  /* 0x0000a0001c0a7824 */ /* 0x000fe200078e0210 */
[----:B------:R-:W-:Y:S01]  /*24d50*/  UIADD3 UR4, UP0, UR38, 0x570, URZ ;  /* 0x0000057026047890 */ /* 0x000fe2000ff1e03f */
[----:B------:R-:W-:Y:S01]  /*24d60*/  IMAD R9, R3, 0x50, R0 ;  /* 0x0000005003097824 */ /* 0x000fe200078e0200 */
[----:B------:R-:W-:Y:S01]  /*24d70*/  R2UR UR10, R8 ;  /* 0x00000000080a72ca */ /* 0x000fe200000e0000 */
[----:B------:R-:W-:Y:S01]  /*24d80*/  VIADD R8, R12, 0x38890 ;  /* 0x000388900c087836 */ /* 0x000fe20000000000 */
[----:B------:R-:W-:Y:S01]  /*24d90*/  PLOP3.LUT P0, PT, PT, PT, PT, 0x80, 0x0 ;  /* 0x000000000000781c */ /* 0x000fe20003f0f070 */
[----:B------:R-:W-:Y:S01]  /*24da0*/  VIADD R9, R9, 0xffffffb0 ;  /* 0xffffffb009097836 */ /* 0x000fe20000000000 */
[----:B------:R-:W-:Y:S01]  /*24db0*/  IADD3 R13, R10, 0x24400, RZ ;  /* 0x000244000a0d7810 */ /* 0x000fe20007ffe0ff */
[----:B------:R-:W-:Y:S01]  /*24dc0*/  UIADD3.X UR5, URZ, UR39, URZ, UP0, !UPT ;  /* 0x000000273f057290 */ /* 0x000fe200087fe43f */
[----:B------:R-:W-:Y:S01]  /*24dd0*/  UMOV UR6, 0x0 ;  /* 0x0000000000067882 */ /* 0x000fe20000000000 */
[----:B------:R-:W-:-:S10]  /*24de0*/  UMOV UR7, 0x12f00000 ;  /* 0x12f0000000077882 */ /* 0x000fd40000000000 */
.L_x_706:
[----:B------:R-:W-:-:S13]  /*24df0*/  @P0 ELECT P3, URZ, PT ;  /* 0x00000000003f082f */ /* 0x000fda0003860000 */
[----:B------:R-:W-:Y:S02]  /*24e00*/  @P3 R2UR UR13, R2 ;  /* 0x00000000020d32ca */ /* 0x000fe400000e0000 */
[----:B------:R-:W-:Y:S02]  /*24e10*/  @P3 R2UR UR12, R26 ;  /* 0x000000001a0c32ca */ /* 0x000fe400000e0000 */
[----:B------:R-:W-:Y:S02]  /*24e20*/  @P3 R2UR UR11, R9 ;  /* 0x00000000090b32ca */ /* 0x000fe400000e0000 */
[----:B------:R-:W-:Y:S02]  /*24e30*/  @P3 R2UR UR9, R8 ;  /* 0x00000000080932ca */ /* 0x000fe400000e0000 */
[----:B------:R-:W-:Y:S02]  /*24e40*/  @P3 R2UR UR8, R13 ;  /* 0x000000000d0832ca */ /* 0x000fe400000e0000 */
[----:B------:R-:W-:-:S02]  /*24e50*/  @P3 PLOP3.LUT P0, PT, P3, PT, PT, 0x8, 0x0 ;  /* 0x000000000000381c */ /* 0x000fc40001f0e170 */
[----:B------:R-:W-:-:S09]  /*24e60*/  PLOP3.LUT P3, PT, PT, PT, PT, 0x8, 0x0 ;  /* 0x000000000000781c */ /* 0x000fd20003f6e170 */
[----:B------:R0:W-:Y:S02]  /*24e70*/  UTMALDG.4D [UR8], [UR4], desc[UR6] ;  /* 0x00000608040075b4 */ /* 0x0001e40008019000 */
[----:B0-----:R-:W-:Y:S05]  /*24e80*/  @P0 BRA.U.ANY `(.L_x_706) ;  /* 0xfffffffd00d80947 */ /* 0x001fea000393ffff */
[----:B------:R-:W-:Y:S01]  /*24e90*/  IMAD.MOV.U32 R22, RZ, RZ, 0x40 ;  /* 0x00000040ff167424 */ /* 0x000fe200078e00ff */
[----:B------:R-:W-:Y:S01]  /*24ea0*/  PLOP3.LUT P0, PT, PT, PT, PT, 0x80, 0x0 ;  /* 0x000000000000781c */ /* 0x000fe20003f0f070 */
[----:B------:R-:W-:Y:S01]  /*24eb0*/  VIADD R13, R10, 0x26c00 ;  /* 0x00026c000a0d7836 */ /* 0x000fe20000000000 */
[----:B------:R-:W-:Y:S01]  /*24ec0*/  UMOV UR6, 0x0 ;  /* 0x0000000000067882 */ /* 0x000fe20000000000 */
[----:B------:R-:W-:Y:S01]  /*24ed0*/  UMOV UR7, 0x12f00000 ;  /* 0x12f0000000077882 */ /* 0x000fe20000000000 */
[----:B------:R-:W-:-:S15]  /*24ee0*/  R2UR UR10, R22 ;  /* 0x00000000160a72ca */ /* 0x000fde00000e0000 */
.L_x_707:
        /* <DEDUP_REMOVED lines=10> */
[----:B------:R-:W-:Y:S01]  /*24f90*/  MOV R21, 0x80 ;  /* 0x0000008000157802 */ /* 0x000fe20000000f00 */
[----:B------:R-:W-:Y:S01]  /*24fa0*/  VIADD R13, R10, 0x29400 ;  /* 0x000294000a0d7836 */ /* 0x000fe20000000000 */
[----:B------:R-:W-:Y:S01]  /*24fb0*/  PLOP3.LUT P0, PT, PT, PT, PT, 0x80, 0x0 ;  /* 0x000000000000781c */ /* 0x000fe20003f0f070 */
[----:B------:R-:W-:Y:S01]  /*24fc0*/  UMOV UR6, 0x0 ;  /* 0x0000000000067882 */ /* 0x000fe20000000000 */
[----:B------:R-:W-:Y:S01]  /*24fd0*/  R2UR UR10, R21 ;  /* 0x00000000150a72ca */ /* 0x000fe200000e0000 */
[----:B------:R-:W-:-:S14]  /*24fe0*/  UMOV UR7, 0x12f00000 ;  /* 0x12f0000000077882 */ /* 0x000fdc0000000000 */
.L_x_708:
        /* <DEDUP_REMOVED lines=12> */
[----:B------:R-:W-:Y:S01]  /*250b0*/  UMOV UR6, 0x0 ;  /* 0x0000000000067882 */ /* 0x000fe20000000000 */
[----:B------:R-:W-:Y:S01]  /*250c0*/  IADD3 R13, R10, 0x2bc00, RZ ;  /* 0x0002bc000a0d7810 */ /* 0x000fe20007ffe0ff */
[----:B------:R-:W-:Y:S01]  /*250d0*/  UMOV UR7, 0x12f00000 ;  /* 0x12f0000000077882 */ /* 0x000fe20000000000 */
[----:B------:R-:W-:-:S15]  /*250e0*/  R2UR UR10, R20 ;  /* 0x00000000140a72ca */ /* 0x000fde00000e0000 */
.L_x_709:
        /* <DEDUP_REMOVED lines=10> */
[----:B------:R-:W0:Y:S01]  /*25190*/  SYNCS.PHASECHK.TRANS64.TRYWAIT P0, [R12+URZ+0x388c0], R11 ;  /* 0x0388c00b0c0075a7 */ /* 0x000e22000800017f */
[----:B------:R-:W-:Y:S04]  /*251a0*/  BSSY B2, `(.L_x_710) ;  /* 0x0000002000027945 */ /* 0x000fe80003800000 */
[----:B0-----:R-:W-:Y:S05]  /*251b0*/  @!P0 BRA `(.L_x_711) ;  /* 0x0000006c00dc8947 */ /* 0x001fea0003800000 */
.L_x_871:
[----:B------:R-:W-:Y:S05]  /*251c0*/  BSYNC B2 ;  /* 0x0000000000027941 */ /* 0x000fea0003800000 */
.L_x_710:
[----:B------:R-:W-:Y:S01]  /*251d0*/  BSSY B2, `(.L_x_712) ;  /* 0x000000b000027945 */ /* 0x000fe20003800000 */
[----:B------:R-:W-:Y:S02]  /*251e0*/  IMAD.MOV.U32 R14, RZ, RZ, 0x0 ;  /* 0x00000000ff0e7424 */ /* 0x000fe400078e00ff */
[----:B------:R-:W-:Y:S01]  /*251f0*/  IMAD.MOV.U32 R15, RZ, RZ, 0x12f00000 ;  /* 0x12f00000ff0f7424 */ /* 0x000fe200078e00ff */
[----:B------:R-:W-:Y:S06]  /*25200*/  @P2 BRA `(.L_x_713) ;  /* 0x00000000001c2947 */ /* 0x000fec0003800000 */
[----:B------:R-:W2:Y:S01]  /*25210*/  S2R R13, SR_TID.X ;  /* 0x00000000000d7919 */ /* 0x000ea20000002100 */
[----:B------:R-:W-:-:S04]  /*25220*/  MOV R8, 0xa000 ;  /* 0x0000a00000087802 */ /* 0x000fc80000000f00 */
[----:B------:R3:W-:Y:S01]  /*25230*/  SYNCS.ARRIVE.TRANS64 RZ, [R12+URZ+0x388b0], R8 ;  /* 0x0388b0080cff79a7 */ /* 0x0007e2000800003f */
[----:B--2---:R-:W-:-:S04]  /*25240*/  LOP3.LUT R13, R13, 0x1f, RZ, 0xc0, !PT ;  /* 0x0000001f0d0d7812 */ /* 0x004fc800078ec0ff */
[----:B------:R-:W-:-:S13]  /*25250*/  ISETP.NE.AND P0, PT, R13, RZ, PT ;  /* 0x000000ff0d00720c */ /* 0x000fda0003f05270 */
[----:B---3--:R-:W-:Y:S05]  /*25260*/  @!P0 BRA `(.L_x_713) ;  /* 0x0000000000048947 */ /* 0x008fea0003800000 */
[----:B------:R-:W-:Y:S01]  /*25270*/  BPT.TRAP 0x1 ;  /* 0x000000040000795c */ /* 0x000fe20000300000 */
.L_x_713:
[----:B------:R-:W-:Y:S05]  /*25280*/  BSYNC B2 ;  /* 0x0000000000027941 */ /* 0x000fea0003800000 */
.L_x_712:
[----:B------:R-:W-:Y:S01]  /*25290*/  R2UR UR6, R14 ;  /* 0x000000000e0672ca */ /* 0x000fe200000e0000 */
[----:B------:R-:W-:Y:S01]  /*252a0*/  IMAD.MOV.U32 R8, RZ, RZ, RZ ;  /* 0x000000ffff087224 */ /* 0x000fe200078e00ff */
[----:B------:R-:W-:Y:S01]  /*252b0*/  R2UR UR7, R15 ;  /* 0x000000000f0772ca */ /* 0x000fe200000e0000 */
[----:B------:R-:W-:Y:S01]  /*252c0*/  UIADD3 UR4, UP0, UR38, 0x670, URZ ;  /* 0x0000067026047890 */ /* 0x000fe2000ff1e03f */
[----:B------:R-:W-:Y:S01]  /*252d0*/  PLOP3.LUT P0, PT, PT, PT, PT, 0x80, 0x0 ;  /* 0x000000000000781c */ /* 0x000fe20003f0f070 */
[----:B01----:R-:W-:Y:S01]  /*252e0*/  VIADD R12, R12, 0x388b0 ;  /* 0x000388b00c0c7836 */ /* 0x003fe20000000000 */
[----:B------:R-:W-:Y:S01]  /*252f0*/  R2UR UR10, R8 ;  /* 0x00000000080a72ca */ /* 0x000fe200000e0000 */
[----:B------:R-:W-:Y:S01]  /*25300*/  UIADD3.X UR5, URZ, UR39, URZ, UP0, !UPT ;  /* 0x000000273f057290 */ /* 0x000fe200087fe43f */
[----:B------:R-:W-:-:S13]  /*25310*/  IADD3 R8, R10, 0x400, RZ ;  /* 0x000004000a087810 */ /* 0x000fda0007ffe0ff */
.L_x_714:
        /* <DEDUP_REMOVED lines=10> */
[----:B------:R-:W-:Y:S01]  /*253c0*/  R2UR UR10, R22 ;  /* 0x00000000160a72ca */ /* 0x000fe200000e0000 */
[----:B------:R-:W-:Y:S01]  /*253d0*/  VIADD R8, R10, 0x2c00 ;  /* 0x00002c000a087836 */ /* 0x000fe20000000000 */
[----:B------:R-:W-:Y:S02]  /*253e0*/  R2UR UR6, R14 ;  /* 0x000000000e0672ca */ /* 0x000fe400000e0000 */
[----:B------:R-:W-:Y:S02]  /*253f0*/  R2UR UR7, R15 ;  /* 0x000000000f0772ca */ /* 0x000fe400000e0000 */
[----:B------:R-:W-:-:S13]  /*25400*/  PLOP3.LUT P0, PT, PT, PT, PT, 0x80, 0x0 ;  /* 0x000000000000781c */ /* 0x000fda0003f0f070 */
.L_x_715:
        /* <DEDUP_REMOVED lines=15> */
.L_x_716:
        /* <DEDUP_REMOVED lines=10> */
[----:B------:R-:W-:Y:S02]  /*255a0*/  R2UR UR10, R20 ;  /* 0x00000000140a72ca */ /* 0x000fe400000e0000 */
[----:B------:R-:W-:Y:S02]  /*255b0*/  R2UR UR6, R14 ;  /* 0x000000000e0672ca */ /* 0x000fe400000e0000 */
[----:B------:R-:W-:Y:S02]  /*255c0*/  R2UR UR7, R15 ;  /* 0x000000000f0772ca */ /* 0x000fe400000e0000 */
[----:B------:R-:W-:Y:S02]  /*255d0*/  PLOP3.LUT P0, PT, PT, PT, PT, 0x80, 0x0 ;  /* 0x000000000000781c */ /* 0x000fe40003f0f070 */
[----:B------:R-:W-:-:S11]  /*255e0*/  IADD3 R10, R10, 0x7c00, RZ ;  /* 0x00007c000a0a7810 */ /* 0x000fd60007ffe0ff */
.L_x_717:
        /* <DEDUP_REMOVED lines=9> */
[----:B-1----:R-:W-:Y:S05]  /*25680*/  @P0 BRA.U.ANY `(.L_x_717) ;  /* 0xfffffffd00d80947 */ /* 0x002fea000393ffff */
.L_x_701:
[----:B------:R-:W-:Y:S05]  /*25690*/  BSYNC B1 ;  /* 0x0000000000017941 */ /* 0x000fea0003800000 */
.L_x_700:
[----:B------:R-:W-:Y:S01]  /*256a0*/  VIADD R12, R3, 0xfffffffe ;  /* 0xfffffffe030c7836 */ /* 0x000fe20000000000 */
[----:B------:R-:W-:Y:S01]  /*256b0*/  PLOP3.LUT P0, PT, PT, PT, PT, 0x8, 0x0 ;  /* 0x000000000000781c */ /* 0x000fe20003f0e170 */
[----:B------:R-:W-:-:S03]  /*256c0*/  VIADD R28, R28, 0x1 ;  /* 0x000000011c1c7836 */ /* 0x000fc60000000000 */
[----:B------:R-:W-:Y:S02]  /*256d0*/  ISETP.GE.AND P3, PT, R12, R6, PT ;  /* 0x000000060c00720c */ /* 0x000fe40003f66270 */
[----:B------:R-:W-:-:S04]  /*256e0*/  ISETP.NE.AND P2, PT, R28, 0x2, PT ;  /* 0x000000021c00780c */ /* 0x000fc80003f45270 */
[----:B------:R-:W-:Y:S02]  /*256f0*/  SEL R3, RZ, 0x1, P2 ;  /* 0x00000001ff037807 */ /* 0x000fe40001000000 */
[----:B------:R-:W-:Y:S02]  /*25700*/  SEL R28, R28, RZ, P2 ;  /* 0x000000ff1c1c7207 */ /* 0x000fe40001000000 */
[----:B------:R-:W-:-:S03]  /*25710*/  LOP3.LUT R30, R30, R3, RZ, 0x3c, !PT ;  /* 0x000000031e1e7212 */ /* 0x000fc600078e3cff */
[----:B------:R-:W-:Y:S05]  /*25720*/  @!P3 BRA `(.L_x_694) ;  /* 0x0000000800d0b947 */ /* 0x000fea0003800000 */
.L_x_736:
[----:B------:R-:W-:Y:S05]  /*25730*/  YIELD ;  /* 0x0000000000007946 */ /* 0x000fea0003800000 */
[----:B------:R-:W-:Y:S04]  /*25740*/  BSSY B1, `(.L_x_718) ;  /* 0x00000aa000017945 */ /* 0x000fe80003800000 */
[----:B------:R-:W-:Y:S05]  /*25750*/  @!P6 BRA `(.L_x_719) ;  /* 0x0000000800a0e947 */ /* 0x000fea0003800000 */
[----:B------:R-:W-:Y:S01]  /*25760*/  LEA R11, R28, R16, 0x3 ;  /* 0x000000101c0b7211 */ /* 0x000fe200078e18ff */
[----:B------:R-:W1:Y:S01]  /*25770*/  S2R R3, SR_TID.X ;  /* 0x0000000000037919 */ /* 0x000e620000002100 */
[----:B------:R-:W-:Y:S01]  /*25780*/  SHF.L.U32 R10, R30, 0x1f, RZ ;  /* 0x0000001f1e0a7819 */ /* 0x000fe200000006ff */
[----:B------:R-:W-:Y:S03]  /*25790*/  BSSY B2, `(.L_x_720) ;  /* 0x0000005000027945 */ /* 0x000fe60003800000 */
[----:B------:R-:W2:Y:S01]  /*257a0*/  SYNCS.PHASECHK.TRANS64.TRYWAIT P2, [R11+URZ+0x388a0], R10 ;  /* 0x0388a00a0b0075a7 */ /* 0x000ea2000804017f */
[----:B-1----:R-:W-:-:S04]  /*257b0*/  LOP3.LUT R3, R3, 0x7f, RZ, 0xc0, !PT ;  /* 0x0000007f03037812 */ /* 0x002fc800078ec0ff */
[----:B------:R-:W-:Y:S01]  /*257c0*/  ISETP.NE.AND P3, PT, R3, RZ, PT ;  /* 0x000000ff0300720c */ /* 0x000fe20003f65270 */
[----:B--2---:R-:W-:-:S12]  /*257d0*/  @!P2 BRA `(.L_x_721) ;  /* 0x000000680068a947 */ /* 0x004fd80003800000 */
.L_x_872:
[----:B------:R-:W-:Y:S05]  /*257e0*/  BSYNC B2 ;  /* 0x0000000000027941 */ /* 0x000fea0003800000 */
.L_x_720:
[----:B------:R-:W-:Y:S04]  /*257f0*/  BSSY B2, `(.L_x_722) ;  /* 0x0000009000027945 */ /* 0x000fe80003800000 */
[----:B------:R-:W-:Y:S05]  /*25800*/  @P3 BRA `(.L_x_723) ;  /* 0x00000000001c3947 */ /* 0x000fea0003800000 */
[----:B0-----:R-:W0:Y:S01]  /*25810*/  S2R R8, SR_TID.X ;  /* 0x0000000000087919 */ /* 0x001e220000002100 */
[----:B------:R-:W-:-:S04]  /*25820*/  IMAD.MOV.U32 R3, RZ, RZ, 0xa000 ;  /* 0x0000a000ff037424 */ /* 0x000fc800078e00ff */
[----:B------:R2:W-:Y:S01]  /*25830*/  SYNCS.ARRIVE.TRANS64 RZ, [R11+URZ+0x38890], R3 ;  /* 0x038890030bff79a7 */ /* 0x0005e2000800003f */
[----:B0-----:R-:W-:-:S04]  /*25840*/  LOP3.LUT R8, R8, 0x1f, RZ, 0xc0, !PT ;  /* 0x0000001f08087812 */ /* 0x001fc800078ec0ff */
[----:B------:R-:W-:-:S13]  /*25850*/  ISETP.NE.AND P2, PT, R8, RZ, PT ;  /* 0x000000ff0800720c */ /* 0x000fda0003f45270 */
[----:B--2---:R-:W-:Y:S05]  /*25860*/  @!P2 BRA `(.L_x_723) ;  /* 0x000000000004a947 */ /* 0x004fea0003800000 */
[----:B------:R-:W-:Y:S01]  /*25870*/  BPT.TRAP 0x1 ;  /* 0x000000040000795c */ /* 0x000fe20000300000 */
.L_x_723:
[----:B------:R-:W-:Y:S05]  /*25880*/  BSYNC B2 ;  /* 0x0000000000027941 */ /* 0x000fea0003800000 */
.L_x_722:
[----:B------:R-:W-:Y:S01]  /*25890*/  IMAD.MOV.U32 R20, RZ, RZ, RZ ;  /* 0x000000ffff147224 */ /* 0x000fe200078e00ff */
[----:B------:R-:W-:Y:S01]  /*258a0*/  UIADD3 UR4, UP0, UR38, 0x570, URZ ;  /* 0x0000057026047890 */ /* 0x000fe2000ff1e03f */
[----:B------:R-:W-:Y:S01]  /*258b0*/  IMAD R9, R28, 0xa000, R16 ;  /* 0x0000a0001c097824 */ /* 0x000fe200078e0210 */
[----:B------:R-:W-:Y:S01]  /*258c0*/  PLOP3.LUT P2, PT, PT, PT, PT, 0x80, 0x0 ;  /* 0x000000000000781c */ /* 0x000fe20003f4f070 */
[----:B0-----:R-:W-:Y:S01]  /*258d0*/  IMAD R8, R12, 0x50, R0 ;  /* 0x000000500c087824 */ /* 0x001fe200078e0200 */
[----:B------:R-:W-:Y:S01]  /*258e0*/  R2UR UR10, R20 ;  /* 0x00000000140a72ca */ /* 0x000fe200000e0000 */
[----:B------:R-:W-:Y:S01]  /*258f0*/  VIADD R13, R9, 0x24400 ;  /* 0x00024400090d7836 */ /* 0x000fe20000000000 */
[----:B------:R-:W-:Y:S01]  /*25900*/  IADD3 R3, R11, 0x38890, RZ ;  /* 0x000388900b037810 */ /* 0x000fe20007ffe0ff */
[----:B------:R-:W-:Y:S01]  /*25910*/  UIADD3.X UR5, URZ, UR39, URZ, UP0, !UPT ;  /* 0x000000273f057290 */ /* 0x000fe200087fe43f */
[----:B------:R-:W-:Y:S01]  /*25920*/  UMOV UR6, 0x0 ;  /* 0x0000000000067882 */ /* 0x000fe20000000000 */
[----:B------:R-:W-:-:S10]  /*25930*/  UMOV UR7, 0x12f00000 ;  /* 0x12f0000000077882 */ /* 0x000fd40000000000 */
.L_x_724:
        /* <DEDUP_REMOVED lines=13> */
[----:B------:R-:W-:Y:S02]  /*25a10*/  UMOV UR7, 0x12f00000 ;  /* 0x12f0000000077882 */ /* 0x000fe40000000000 */
[----:B------:R-:W-:Y:S02]  /*25a20*/  R2UR UR10, R13 ;  /* 0x000000000d0a72ca */ /* 0x000fe400000e0000 */
[----:B------:R-:W-:-:S13]  /*25a30*/  IADD3 R13, R9, 0x26c00, RZ ;  /* 0x00026c00090d7810 */ /* 0x000fda0007ffe0ff */
.L_x_725:
        /* <DEDUP_REMOVED lines=16> */
.L_x_726:
        /* <DEDUP_REMOVED lines=16> */
.L_x_727:
        /* <DEDUP_REMOVED lines=13> */
.L_x_873:
[----:B------:R-:W-:Y:S05]  /*25d10*/  BSYNC B2 ;  /* 0x0000000000027941 */ /* 0x000fea0003800000 */
.L_x_728:
[----:B------:R-:W-:Y:S01]  /*25d20*/  BSSY B2, `(.L_x_730) ;  /* 0x000000b000027945 */ /* 0x000fe20003800000 */
[----:B------:R-:W-:Y:S01]  /*25d30*/  IMAD.MOV.U32 R14, RZ, RZ, 0x0 ;  /* 0x00000000ff0e7424 */ /* 0x000fe200078e00ff */
[----:B------:R-:W-:Y:S02]  /*25d40*/  MOV R15, 0x12f00000 ;  /* 0x12f00000000f7802 */ /* 0x000fe40000000f00 */
[----:B------:R-:W-:Y:S05]  /*25d50*/  @P3 BRA `(.L_x_731) ;  /* 0x00000000001c3947 */ /* 0x000fea0003800000 */
[----:B------:R-:W2:Y:S01]  /*25d60*/  S2R R13, SR_TID.X ;  /* 0x00000000000d7919 */ /* 0x000ea20000002100 */
[----:B------:R-:W-:-:S04]  /*25d70*/  IMAD.MOV.U32 R3, RZ, RZ, 0xa000 ;  /* 0x0000a000ff037424 */ /* 0x000fc800078e00ff */
[----:B------:R3:W-:Y:S01]  /*25d80*/  SYNCS.ARRIVE.TRANS64 RZ, [R11+URZ+0x388b0], R3 ;  /* 0x0388b0030bff79a7 */ /* 0x0007e2000800003f */
[----:B--2---:R-:W-:-:S04]  /*25d90*/  LOP3.LUT R13, R13, 0x1f, RZ, 0xc0, !PT ;  /* 0x0000001f0d0d7812 */ /* 0x004fc800078ec0ff */
[----:B------:R-:W-:-:S13]  /*25da0*/  ISETP.NE.AND P2, PT, R13, RZ, PT ;  /* 0x000000ff0d00720c */ /* 0x000fda0003f45270 */
[----:B---3--:R-:W-:Y:S05]  /*25db0*/  @!P2 BRA `(.L_x_731) ;  /* 0x000000000004a947 */ /* 0x008fea0003800000 */
[----:B------:R-:W-:Y:S01]  /*25dc0*/  BPT.TRAP 0x1 ;  /* 0x000000040000795c */ /* 0x000fe20000300000 */
.L_x_731:
[----:B------:R-:W-:Y:S05]  /*25dd0*/  BSYNC B2 ;  /* 0x0000000000027941 */ /* 0x000fea0003800000 */
.L_x_730:
[----:B------:R-:W-:Y:S01]  /*25de0*/  R2UR UR10, R20 ;  /* 0x00000000140a72ca */ /* 0x000fe200000e0000 */
[----:B------:R-:W-:Y:S01]  /*25df0*/  UIADD3 UR4, UP0, UR38, 0x670, URZ ;  /* 0x0000067026047890 */ /* 0x000fe2000ff1e03f */
[----:B------:R-:W-:Y:S01]  /*25e00*/  R2UR UR6, R14 ;  /* 0x000000000e0672ca */ /* 0x000fe200000e0000 */
[----:B01----:R-:W-:Y:S01]  /*25e10*/  VIADD R11, R11, 0x388b0 ;  /* 0x000388b00b0b7836 */ /* 0x003fe20000000000 */
[----:B------:R-:W-:Y:S01]  /*25e20*/  R2UR UR7, R15 ;  /* 0x000000000f0772ca */ /* 0x000fe200000e0000 */
[----:B------:R-:W-:Y:S01]  /*25e30*/  UIADD3.X UR5, URZ, UR39, URZ, UP0, !UPT ;  /* 0x000000273f057290 */ /* 0x000fe200087fe43f */
[----:B------:R-:W-:Y:S02]  /*25e40*/  PLOP3.LUT P2, PT, PT, PT, PT, 0x80, 0x0 ;  /* 0x000000000000781c */ /* 0x000fe40003f4f070 */
[----:B------:R-:W-:-:S11]  /*25e50*/  IADD3 R3, R9, 0x400, RZ ;  /* 0x0000040009037810 */ /* 0x000fd60007ffe0ff */
.L_x_732:
        /* <DEDUP_REMOVED lines=11> */
[----:B------:R-:W-:Y:S01]  /*25f10*/  R2UR UR6, R14 ;  /* 0x000000000e0672ca */ /* 0x000fe200000e0000 */
[----:B------:R-:W-:Y:S01]  /*25f20*/  VIADD R3, R9, 0x2c00 ;  /* 0x00002c0009037836 */ /* 0x000fe20000000000 */
[----:B------:R-:W-:Y:S02]  /*25f30*/  R2UR UR7, R15 ;  /* 0x000000000f0772ca */ /* 0x000fe400000e0000 */
[----:B------:R-:W-:Y:S02]  /*25f40*/  R2UR UR10, R10 ;  /* 0x000000000a0a72ca */ /* 0x000fe400000e0000 */
[----:B------:R-:W-:-:S13]  /*25f50*/  PLOP3.LUT P2, PT, PT, PT, PT, 0x80, 0x0 ;  /* 0x000000000000781c */ /* 0x000fda0003f4f070 */
.L_x_733:
        /* <DEDUP_REMOVED lines=15> */
.L_x_734:
        /* <DEDUP_REMOVED lines=15> */
.L_x_735:
        /* <DEDUP_REMOVED lines=10> */
.L_x_719:
[----:B------:R-:W-:Y:S05]  /*261e0*/  BSYNC B1 ;  /* 0x0000000000017941 */ /* 0x000fea0003800000 */
.L_x_718:
[----:B------:R-:W-:Y:S01]  /*261f0*/  ISETP.GT.AND P3, PT, R12, R6, PT ;  /* 0x000000060c00720c */ /* 0x000fe20003f64270 */
[----:B------:R-:W-:Y:S01]  /*26200*/  VIADD R28, R28, 0x1 ;  /* 0x000000011c1c7836 */ /* 0x000fe20000000000 */
[----:B------:R-:W-:-:S04]  /*26210*/  IADD3 R12, R12, -0x1, RZ ;  /* 0xffffffff0c0c7810 */ /* 0x000fc80007ffe0ff */
[----:B------:R-:W-:-:S04]  /*26220*/  ISETP.NE.AND P2, PT, R28, 0x2, PT ;  /* 0x000000021c00780c */ /* 0x000fc80003f45270 */
[----:B------:R-:W-:Y:S02]  /*26230*/  SEL R3, RZ, 0x1, P2 ;  /* 0x00000001ff037807 */ /* 0x000fe40001000000 */
[----:B------:R-:W-:Y:S02]  /*26240*/  SEL R28, R28, RZ, P2 ;  /* 0x000000ff1c1c7207 */ /* 0x000fe40001000000 */
[----:B------:R-:W-:Y:S01]  /*26250*/  LOP3.LUT R30, R30, R3, RZ, 0x3c, !PT ;  /* 0x000000031e1e7212 */ /* 0x000fe200078e3cff */
[----:B------:R-:W-:Y:S06]  /*26260*/  @P3 BRA `(.L_x_736) ;  /* 0xfffffff400303947 */ /* 0x000fec000383ffff */
.L_x_694:
[----:B------:R-:W-:Y:S05]  /*26270*/  BSYNC B0 ;  /* 0x0000000000007941 */ /* 0x000fea0003800000 */
.L_x_693:
[----:B------:R-:W-:Y:S05]  /*26280*/  @!P0 WARPSYNC.ALL ;  /* 0x0000000000008948 */ /* 0x000fea0003800000 */
[----:B------:R-:W-:Y:S01]  /*26290*/  @!P0 BAR.SYNC.DEFER_BLOCKING 0xc, 0x180 ;  /* 0x0306000000008b1d */ /* 0x000fe20000010000 */
[----:B------:R-:W-:-:S05]  /*262a0*/  IMAD.MOV.U32 R0, RZ, RZ, RZ ;  /* 0x000000ffff007224 */ /* 0x000fca00078e00ff */
[----:B------:R-:W-:Y:S04]  /*262b0*/  BSSY B0, `(.L_x_737) ;  /* 0x000001e000007945 */ /* 0x000fe80003800000 */
[----:B------:R-:W-:Y:S05]  /*262c0*/  @!P1 BRA `(.L_x_738) ;  /* 0x0000000000709947 */ /* 0x000fea0003800000 */
[----:B------:R-:W-:-:S13]  /*262d0*/  ISETP.NE.AND P0, PT, R5, RZ, PT ;  /* 0x000000ff0500720c */ /* 0x000fda0003f05270 */
[----:B------:R-:W1:Y:S02]  /*262e0*/  @!P0 LDC R5, c[0x0][0x9f0] ;  /* 0x00027c00ff058b82 */ /* 0x000e640000000800 */
[-C--:B-1----:R-:W-:Y:S02]  /*262f0*/  IABS R0, R5.reuse ;  /* 0x0000000500007213 */ /* 0x082fe40000000000 */
[----:B0-----:R-:W-:Y:S02]  /*26300*/  IABS R8, R5 ;  /* 0x0000000500087213 */ /* 0x001fe40000000000 */
[----:B------:R-:W0:Y:S03]  /*26310*/  I2F.RP R9, R0 ;  /* 0x0000000000097306 */ /* 0x000e260000209400 */
[----:B------:R-:W-:-:S05]  /*26320*/  IMAD.MOV R8, RZ, RZ, -R8 ;  /* 0x000000ffff087224 */ /* 0x000fca00078e0a08 */
[----:B0-----:R-:W0:Y:S02]  /*26330*/  MUFU.RCP R9, R9 ;  /* 0x0000000900097308 */ /* 0x001e240000001000 */
[----:B0-----:R-:W-:-:S06]  /*26340*/  VIADD R10, R9, 0xffffffe ;  /* 0x0ffffffe090a7836 */ /* 0x001fcc0000000000 */
[----:B------:R-:W0:Y:S02]  /*26350*/  F2I.FTZ.U32.TRUNC.NTZ R3, R10 ;  /* 0x0000000a00037305 */ /* 0x000e24000021f000 */
[----:B0-----:R-:W-:-:S05]  /*26360*/  IADD3 R2, RZ, -R3, RZ ;  /* 0x80000003ff027210 */ /* 0x001fca0007ffe0ff */
[----:B------:R-:W-:Y:S02]  /*26370*/  IMAD R6, R2, R0, RZ ;  /* 0x0000000002067224 */ /* 0x000fe400078e02ff */
[----:B------:R-:W-:-:S04]  /*26380*/  IMAD.MOV.U32 R2, RZ, RZ, RZ ;  /* 0x000000ffff027224 */ /* 0x000fc800078e00ff */
[----:B------:R-:W-:Y:S01]  /*26390*/  IMAD.HI.U32 R6, R3, R6, R2 ;  /* 0x0000000603067227 */ /* 0x000fe200078e0002 */
[----:B------:R-:W-:-:S04]  /*263a0*/  IADD3 R3, R4, -0x1, R5 ;  /* 0xffffffff04037810 */ /* 0x000fc80007ffe005 */
[----:B------:R-:W-:Y:S02]  /*263b0*/  IABS R2, R3 ;  /* 0x0000000300027213 */ /* 0x000fe40000000000 */
[----:B------:R-:W-:-:S03]  /*263c0*/  LOP3.LUT R3, R3, R5, RZ, 0x3c, !PT ;  /* 0x0000000503037212 */ /* 0x000fc600078e3cff */
[----:B------:R-:W-:Y:S01]  /*263d0*/  IMAD.HI.U32 R6, R6, R2, RZ ;  /* 0x0000000206067227 */ /* 0x000fe200078e00ff */
[----:B------:R-:W-:-:S03]  /*263e0*/  ISETP.GE.AND P2, PT, R3, RZ, PT ;  /* 0x000000ff0300720c */ /* 0x000fc60003f46270 */
[----:B------:R-:W-:-:S05]  /*263f0*/  IMAD R2, R6, R8, R2 ;  /* 0x0000000806027224 */ /* 0x000fca00078e0202 */
[----:B------:R-:W-:-:S13]  /*26400*/  ISETP.GT.U32.AND P1, PT, R0, R2, PT ;  /* 0x000000020000720c */ /* 0x000fda0003f24070 */
[-C--:B------:R-:W-:Y:S01]  /*26410*/  @!P1 IADD3 R2, R2, -R0.reuse, RZ ;  /* 0x8000000002029210 */ /* 0x080fe20007ffe0ff */
[----:B------:R-:W-:Y:S01]  /*26420*/  @!P1 VIADD R6, R6, 0x1 ;  /* 0x0000000106069836 */ /* 0x000fe20000000000 */
[----:B------:R-:W-:Y:S02]  /*26430*/  ISETP.NE.AND P1, PT, R5, RZ, PT ;  /* 0x000000ff0500720c */ /* 0x000fe40003f25270 */
[----:B------:R-:W-:-:S13]  /*26440*/  ISETP.GE.U32.AND P0, PT, R2, R0, PT ;  /* 0x000000000200720c */ /* 0x000fda0003f06070 */
[----:B------:R-:W-:-:S05]  /*26450*/  @P0 VIADD R6, R6, 0x1 ;  /* 0x0000000106060836 */ /* 0x000fca0000000000 */
[----:B------:R-:W-:-:S05]  /*26460*/  MOV R0, R6 ;  /* 0x0000000600007202 */ /* 0x000fca0000000f00 */
[----:B------:R-:W-:Y:S01]  /*26470*/  @!P2 IMAD.MOV R0, RZ, RZ, -R0 ;  /* 0x000000ffff00a224 */ /* 0x000fe200078e0a00 */
[----:B------:R-:W-:-:S07]  /*26480*/  @!P1 LOP3.LUT R0, RZ, R5, RZ, 0x33, !PT ;  /* 0x00000005ff009212 */ /* 0x000fce00078e33ff */
.L_x_738:
[----:B------:R-:W-:Y:S05]  /*26490*/  BSYNC B0 ;  /* 0x0000000000007941 */ /* 0x000fea0003800000 */
.L_x_737:
[-C--:B------:R-:W-:Y:S01]  /*264a0*/  IMAD R3, R7, R0.reuse, RZ ;  /* 0x0000000007037224 */ /* 0x080fe200078e02ff */
[----:B------:R-:W-:Y:S04]  /*264b0*/  BSSY B7, `(.L_x_739) ;  /* 0x0000393000077945 */ /* 0x000fe80003800000 */
[----:B------:R-:W-:Y:S01]  /*264c0*/  VIADDMNMX R2, R3, R0, R4, PT ;  /* 0x0000000003027246 */ /* 0x000fe20003800104 */
[----:B------:R1:W-:Y:S03]  /*264d0*/  STL [R1+0xc], R3 ;  /* 0x00000c0301007387 */ /* 0x0003e60000100800 */
[----:B------:R-:W-:Y:S01]  /*264e0*/  ISETP.GT.AND P0, PT, R2, R3, PT ;  /* 0x000000030200720c */ /* 0x000fe20003f04270 */
[----:B------:R1:W-:-:S12]  /*264f0*/  STL [R1+0x1c], R2 ;  /* 0x00001c0201007387 */ /* 0x0003d80000100800 */
[----:B-1----:R-:W-:Y:S05]  /*26500*/  @P0 BRA `(.L_x_740) ;  /* 0x0000000000480947 */ /* 0x002fea0003800000 */
[----:B------:R-:W1:Y:S02]  /*26510*/  S2R R2, SR_TID.X ;  /* 0x0000000000027919 */ /* 0x000e640000002100 */
[----:B-1----:R-:W-:-:S04]  /*26520*/  LOP3.LUT R2, R2, 0x7f, RZ, 0xc0, !PT ;  /* 0x0000007f02027812 */ /* 0x002fc800078ec0ff */
[----:B------:R-:W-:-:S13]  /*26530*/  ISETP.NE.AND P0, PT, R2, RZ, PT ;  /* 0x000000ff0200720c */ /* 0x000fda0003f05270 */
[----:B------:R-:W-:Y:S05]  /*26540*/  @P0 BRA `(.L_x_741) ;  /* 0x0000003800240947 */ /* 0x000fea0003800000 */
[----:B------:R-:W1:Y:S01]  /*26550*/  S2R R5, SR_LANEID ;  /* 0x0000000000057919 */ /* 0x000e620000000000 */
[----:B------:R-:W-:Y:S01]  /*26560*/  VOTEU.ANY UR4, UPT, PT ;  /* 0x0000000000047886 */ /* 0x000fe200038e0100 */
[----:B------:R-:W2:Y:S01]  /*26570*/  LDC.64 R2, c[0x0][0xc60] ;  /* 0x00031800ff027b82 */ /* 0x000ea20000000a00 */
[----:B------:R-:W1:Y:S01]  /*26580*/  FLO.U32 R0, UR4 ;  /* 0x0000000400007d00 */ /* 0x000e6200080e0000 */
[----:B------:R-:W-:Y:S01]  /*26590*/  ULDC.64 UR6, c[0x0][0x208] ;  /* 0x0000820000067ab9 */ /* 0x000fe20000000a00 */
[----:B-1----:R-:W-:-:S06]  /*265a0*/  ISETP.EQ.U32.AND P0, PT, R0, R5, PT ;  /* 0x000000050000720c */ /* 0x002fcc0003f02070 */
[----:B------:R-:W2:Y:S07]  /*265b0*/  POPC R5, UR4 ;  /* 0x0000000400057d09 */ /* 0x000eae0008000000 */
[----:B--2---:R-:W2:Y:S01]  /*265c0*/  @P0 ATOMG.E.ADD.STRONG.GPU PT, R3, desc[UR6][R2.64], R5 ;  /* 0x00000005020309a8 */ /* 0x004ea200081ee1c6 */
[----:B------:R-:W1:Y:S02]  /*265d0*/  S2R R4, SR_LTMASK ;  /* 0x0000000000047919 */ /* 0x000e640000003900 */
[----:B-1----:R-:W-:-:S04]  /*265e0*/  LOP3.LUT R4, R4, UR4, RZ, 0xc0, !PT ;  /* 0x0000000404047c12 */ /* 0x002fc8000f8ec0ff */
[----:B------:R-:W1:Y:S01]  /*265f0*/  POPC R7, R4 ;  /* 0x0000000400077309 */ /* 0x000e620000000000 */
[----:B--2---:R-:W1:Y:S02]  /*26600*/  SHFL.IDX PT, R0, R3, R0, 0x1f ;  /* 0x00001f0003007589 */ /* 0x004e6400000e0000 */
[----:B-1----:R-:W-:Y:S01]  /*26610*/  IADD3 R24, R0, UR36, R7 ;  /* 0x0000002400187c10 */ /* 0x002fe2000fffe007 */
[----:B------:R-:W-:Y:S06]  /*26620*/  BRA `(.L_x_741) ;  /* 0x0000003400ec7947 */ /* 0x000fec0003800000 */
.L_x_740:
        /* <DEDUP_REMOVED lines=8> */
[----:B------:R-:W-:Y:S01]  /*266b0*/  MOV R4, UR6 ;  /* 0x0000000600047c02 */ /* 0x000fe20008000f00 */
[----:B------:R-:W-:Y:S01]  /*266c0*/  IMAD.U32 R5, RZ, RZ, UR7 ;  /* 0x00000007ff057e24 */ /* 0x000fe2000f8e00ff */
[----:B------:R-:W1:Y:S01]  /*266d0*/  LDC.64 R2, c[0x4][R2] ;  /* 0x0100000002027b82 */ /* 0x000e620000000a00 */
[----:B------:R-:W-:Y:S01]  /*266e0*/  IMAD.U32 R6, RZ, RZ, UR8 ;  /* 0x00000008ff067e24 */ /* 0x000fe2000f8e00ff */
[----:B------:R-:W-:Y:S01]  /*266f0*/  MOV R7, UR9 ;  /* 0x0000000900077c02 */ /* 0x000fe20008000f00 */
[----:B------:R-:W-:Y:S01]  /*26700*/  IMAD.U32 R10, RZ, RZ, UR4 ;  /* 0x00000004ff0a7e24 */ /* 0x000fe2000f8e00ff */
[----:B0-----:R-:W-:Y:S01]  /*26710*/  MOV R8, 0x70 ;  /* 0x0000007000087802 */ /* 0x001fe20000000f00 */
[----:B------:R-:W-:-:S02]  /*26720*/  IMAD.U32 R11, RZ, RZ, UR5 ;  /* 0x00000005ff0b7e24 */ /* 0x000fc4000f8e00ff */
[----:B------:R-:W-:Y:S02]  /*26730*/  IMAD.MOV.U32 R12, RZ, RZ, 0x1 ;  /* 0x00000001ff0c7424 */ /* 0x000fe400078e00ff */
[----:B------:R-:W-:-:S07]  /*26740*/  IMAD.MOV.U32 R13, RZ, RZ, RZ ;  /* 0x000000ffff0d7224 */ /* 0x000fce00078e00ff */
[----:B------:R-:W-:-:S07]  /*26750*/  LEPC R20, `(.L_x_743) ;  /* 0x000000001014794e */ /* 0x000fce0000000000 */
[----:B-1----:R-:W-:Y:S05]  /*26760*/  CALL.ABS.NOINC R2 ;  /* 0x0000000002007343 */ /* 0x002fea0003c00000 */
.L_x_743:
[----:B------:R-:W-:Y:S05]  /*26770*/  BSYNC B6 ;  /* 0x0000000000067941 */ /* 0x000fea0003800000 */
.L_x_742:
[----:B------:R-:W-:Y:S01]  /*26780*/  IADD3 R0, R16, 0x400, RZ ;  /* 0x0000040010007810 */ /* 0x000fe20007ffe0ff */
[----:B------:R-:W-:Y:S03]  /*26790*/  BSSY B6, `(.L_x_744) ;  /* 0x0000022000067945 */ /* 0x000fe60003800000 */
[----:B------:R-:W-:-:S13]  /*267a0*/  LOP3.LUT P0, RZ, R0, 0x3ff, RZ, 0xc0, !PT ;  /* 0x000003ff00ff7812 */ /* 0x000fda000780c0ff */
[----:B------:R-:W-:Y:S05]  /*267b0*/  @!P0 BRA `(.L_x_745) ;  /* 0x00000000007c8947 */ /* 0x000fea0003800000 */
[----:B------:R-:W-:Y:S01]  /*267c0*/  MOV R22, 0x0 ;  /* 0x0000000000167802 */ /* 0x000fe20000000f00 */
[----:B------:R-:W-:Y:S01]  /*267d0*/  ULDC.64 UR6, c[0x4][0xa8] ;  /* 0x01002a0000067ab9 */ /* 0x000fe20000000a00 */
[----:B------:R-:W-:Y:S01]  /*267e0*/  ULDC.64 UR8, c[0x4][0xb0] ;  /* 0x01002c0000087ab9 */ /* 0x000fe20000000a00 */
[----:B------:R-:W-:Y:S01]  /*267f0*/  ULDC.64 UR4, c[0x4][0x10] ;  /* 0x0100040000047ab9 */ /* 0x000fe20000000a00 */
[----:B------:R1:W2:Y:S01]  /*26800*/  LDC.64 R2, c[0x4][R22] ;  /* 0x0100000016027b82 */ /* 0x0002a20000000a00 */
[----:B------:R-:W-:Y:S01]  /*26810*/  IMAD.U32 R4, RZ, RZ, UR6 ;  /* 0x00000006ff047e24 */ /* 0x000fe2000f8e00ff */
[----:B------:R-:W-:Y:S01]  /*26820*/  MOV R6, UR8 ;  /* 0x0000000800067c02 */ /* 0x000fe20008000f00 */
[----:B------:R-:W-:Y:S01]  /*26830*/  IMAD.U32 R5, RZ, RZ, UR7 ;  /* 0x00000007ff057e24 */ /* 0x000fe2000f8e00ff */
[----:B------:R-:W-:Y:S01]  /*26840*/  MOV R11, UR5 ;  /* 0x00000005000b7c02 */ /* 0x000fe20008000f00 */
[----:B------:R-:W-:Y:S01]  /*26850*/  IMAD.U32 R7, RZ, RZ, UR9 ;  /* 0x00000009ff077e24 */ /* 0x000fe2000f8e00ff */
[----:B------:R-:W-:Y:S01]  /*26860*/  MOV R13, RZ ;  /* 0x000000ff000d7202 */ /* 0x000fe20000000f00 */
[----:B------:R-:W-:-:S02]  /*26870*/  IMAD.U32 R10, RZ, RZ, UR4 ;  /* 0x00000004ff0a7e24 */ /* 0x000fc4000f8e00ff */
[----:B0-----:R-:W-:Y:S02]  /*26880*/  IMAD.MOV.U32 R8, RZ, RZ, 0x70 ;  /* 0x00000070ff087424 */ /* 0x001fe400078e00ff */
[----:B-1----:R-:W-:-:S07]  /*26890*/  IMAD.MOV.U32 R12, RZ, RZ, 0x1 ;  /* 0x00000001ff0c7424 */ /* 0x002fce00078e00ff */
[----:B------:R-:W-:-:S07]  /*268a0*/  LEPC R20, `(.L_x_746) ;  /* 0x000000001014794e */ /* 0x000fce0000000000 */
[----:B--2---:R-:W-:Y:S05]  /*268b0*/  CALL.ABS.NOINC R2 ;  /* 0x0000000002007343 */ /* 0x004fea0003c00000 */
.L_x_746:
[----:B------:R0:W1:Y:S01]  /*268c0*/  LDC.64 R2, c[0x4][R22] ;  /* 0x0100000016027b82 */ /* 0x0000620000000a00 */
[----:B------:R-:W-:Y:S01]  /*268d0*/  ULDC.64 UR4, c[0x4][0xa8] ;  /* 0x01002a0000047ab9 */ /* 0x000fe20000000a00 */
[----:B------:R-:W-:Y:S01]  /*268e0*/  ULDC.64 UR6, c[0x4][0xb0] ;  /* 0x01002c0000067ab9 */ /* 0x000fe20000000a00 */
[----:B------:R-:W-:Y:S01]  /*268f0*/  ULDC.64 UR8, c[0x4][0x18] ;  /* 0x0100060000087ab9 */ /* 0x000fe20000000a00 */
[----:B------:R-:W-:Y:S01]  /*26900*/  IMAD.U32 R4, RZ, RZ, UR4 ;  /* 0x00000004ff047e24 */ /* 0x000fe2000f8e00ff */
[----:B------:R-:W-:Y:S01]  /*26910*/  MOV R6, UR6 ;  /* 0x0000000600067c02 */ /* 0x000fe20008000f00 */
[----:B------:R-:W-:Y:S01]  /*26920*/  IMAD.U32 R5, RZ, RZ, UR5 ;  /* 0x00000005ff057e24 */ /* 0x000fe2000f8e00ff */
[----:B------:R-:W-:Y:S01]  /*26930*/  MOV R11, UR9 ;  /* 0x00000009000b7c02 */ /* 0x000fe20008000f00 */
[----:B------:R-:W-:Y:S01]  /*26940*/  IMAD.U32 R7, RZ, RZ, UR7 ;  /* 0x00000007ff077e24 */ /* 0x000fe2000f8e00ff */
[----:B------:R-:W-:Y:S01]  /*26950*/  MOV R13, RZ ;  /* 0x000000ff000d7202 */ /* 0x000fe20000000f00 */
[----:B------:R-:W-:-:S02]  /*26960*/  IMAD.U32 R10, RZ, RZ, UR8 ;  /* 0x00000008ff0a7e24 */ /* 0x000fc4000f8e00ff */
[----:B------:R-:W-:Y:S02]  /*26970*/  IMAD.MOV.U32 R8, RZ, RZ, 0x70 ;  /* 0x00000070ff087424 */ /* 0x000fe400078e00ff */
[----:B0-----:R-:W-:-:S07]  /*26980*/  IMAD.MOV.U32 R12, RZ, RZ, 0x1 ;  /* 0x00000001ff0c7424 */ /* 0x001fce00078e00ff */
[----:B------:R-:W-:-:S07]  /*26990*/  LEPC R20, `(.L_x_745) ;  /* 0x000000001014794e */ /* 0x000fce0000000000 */
[----:B-1----:R-:W-:Y:S05]  /*269a0*/  CALL.ABS.NOINC R2 ;  /* 0x0000000002007343 */ /* 0x002fea0003c00000 */
.L_x_745:
[----:B------:R-:W-:Y:S05]  /*269b0*/  BSYNC B6 ;  /* 0x0000000000067941 */ /* 0x000fea0003800000 */
.L_x_744:
[----:B------:R-:W2:Y:S01]  /*269c0*/  LDL R22, [R1+0x1c] ;  /* 0x00001c0001167983 */ /* 0x000ea20000100800 */
[----:B------:R-:W-:-:S03]  /*269d0*/  ULDC.64 UR4, c[0x0][0x9f8] ;  /* 0x00027e0000047ab9 */ /* 0x000fc60000000a00 */
[----:B------:R-:W3:Y:S01]  /*269e0*/  LDL R7, [R1+0x8] ;  /* 0x0000080001077983 */ /* 0x000ee20000100800 */
[----:B------:R-:W-:-:S03]  /*269f0*/  ISETP.NE.U32.AND P0, PT, RZ, UR4, PT ;  /* 0x00000004ff007c0c */ /* 0x000fc6000bf05070 */
[----:B------:R-:W4:Y:S01]  /*26a00*/  LDL R21, [R1+0x10] ;  /* 0x0000100001157983 */ /* 0x000f220000100800 */
[----:B------:R-:W-:Y:S01]  /*26a10*/  ISETP.NE.AND.EX P0, PT, RZ, UR5, PT, P0 ;  /* 0x00000005ff007c0c */ /* 0x000fe2000bf05300 */
[----:B------:R-:W-:Y:S01]  /*26a20*/  ULDC.64 UR6, c[0x0][0x208] ;  /* 0x0000820000067ab9 */ /* 0x000fe20000000a00 */
[----:B------:R-:W1:Y:S01]  /*26a30*/  LDC R0, c[0x0][0x430] ;  /* 0x00010c00ff007b82 */ /* 0x000e620000000800 */
[----:B------:R-:W0:Y:S10]  /*26a40*/  S2R R20, SR_TID.X ;  /* 0x0000000000147919 */ /* 0x000e340000002100 */
[----:B------:R-:W-:Y:S01]  /*26a50*/  @P0 IADD3 R2, P1, R17, UR4, RZ ;  /* 0x0000000411020c10 */ /* 0x000fe2000ff3e0ff */
[----:B------:R-:W-:-:S03]  /*26a60*/  ULDC UR4, c[0x0][0x2f4] ;  /* 0x0000bd0000047ab9 */ /* 0x000fc60000000800 */
[----:B------:R-:W-:-:S05]  /*26a70*/  @P0 IADD3.X R3, R19, UR5, RZ, P1, !PT ;  /* 0x0000000513030c10 */ /* 0x000fca0008ffe4ff */
[----:B------:R4:W4:Y:S01]  /*26a80*/  @P0 LDG.E R32, desc[UR6][R2.64] ;  /* 0x0000000602200981 */ /* 0x000922000c1e1900 */
[----:B0-----:R-:W-:-:S04]  /*26a90*/  LOP3.LUT R20, R20, 0x7f, RZ, 0xc0, !PT ;  /* 0x0000007f14147812 */ /* 0x001fc800078ec0ff */
[----:B------:R-:W-:Y:S02]  /*26aa0*/  SHF.R.U32.HI R4, RZ, 0x3, R20 ;  /* 0x00000003ff047819 */ /* 0x000fe40000011614 */
[----:B------:R-:W0:Y:S01]  /*26ab0*/  S2R R20, SR_TID.X ;  /* 0x0000000000147919 */ /* 0x000e220000002100 */
[----:B-1----:R-:W-:-:S13]  /*26ac0*/  ISETP.NE.AND P1, PT, R0, 0x1, PT ;  /* 0x000000010000780c */ /* 0x002fda0003f25270 */
[----:B------:R-:W1:Y:S01]  /*26ad0*/  @P1 LDC R6, c[0x0][0x438] ;  /* 0x00010e00ff061b82 */ /* 0x000e620000000800 */
[----:B0-----:R-:W-:-:S05]  /*26ae0*/  IMAD.SHL.U32 R20, R20, 0x10, RZ ;  /* 0x0000001014147824 */ /* 0x001fca00078e00ff */
[----:B------:R-:W-:Y:S02]  /*26af0*/  LOP3.LUT R20, R4, 0x70, R20, 0xf8, !PT ;  /* 0x0000007004147812 */ /* 0x000fe400078ef814 */
[----:B------:R-:W0:Y:S01]  /*26b00*/  @P1 LDC R4, c[0x0][0x434] ;  /* 0x00010d00ff041b82 */ /* 0x000e220000000800 */
[----:B------:R-:W-:Y:S02]  /*26b10*/  LOP3.LUT R18, R18, 0xfffffffe, RZ, 0xc0, !PT ;  /* 0xfffffffe12127812 */ /* 0x000fe400078ec0ff */
[----:B------:R-:W-:-:S04]  /*26b20*/  LOP3.LUT R9, R34, 0x40, RZ, 0xfc, !PT ;  /* 0x0000004022097812 */ /* 0x000fc800078efcff */
[----:B------:R-:W-:Y:S01]  /*26b30*/  ISETP.GE.AND P3, PT, R9, UR4, PT ;  /* 0x0000000409007c0c */ /* 0x000fe2000bf66270 */
[----:B------:R-:W-:Y:S01]  /*26b40*/  UMOV UR5, 0xffffffff ;  /* 0xffffffff00057882 */ /* 0x000fe20000000000 */
[----:B--2---:R-:W-:-:S04]  /*26b50*/  VIADD R22, R22, 0xffffffff ;  /* 0xffffffff16167836 */ /* 0x004fc80000000000 */
[----:B------:R-:W-:-:S05]  /*26b60*/  IMAD R5, R22, 0x50, R20 ;  /* 0x0000005016057824 */ /* 0x000fca00078e0214 */
[----:B---3--:R-:W-:-:S04]  /*26b70*/  ISETP.GE.AND P0, PT, R5, R7, PT ;  /* 0x000000070500720c */ /* 0x008fc80003f06270 */
[----:B------:R-:W-:Y:S02]  /*26b80*/  ISETP.GT.U32.OR P0, PT, R20, 0x4f, P0 ;  /* 0x0000004f1400780c */ /* 0x000fe40000704470 */
[----:B----4-:R-:W-:-:S11]  /*26b90*/  IADD3 R5, R5, R21, RZ ;  /* 0x0000001505057210 */ /* 0x010fd60007ffe0ff */
[----:B------:R-:W2:Y:S01]  /*26ba0*/  @!P0 LDC.64 R2, c[0x0][0x428] ;  /* 0x00010a00ff028b82 */ /* 0x000ea20000000a00 */
[----:B0-----:R-:W-:-:S04]  /*26bb0*/  @P1 IMAD.HI.U32 R7, R5, R4, RZ ;  /* 0x0000000405071227 */ /* 0x001fc800078e00ff */
[----:B------:R-:W-:Y:S01]  /*26bc0*/  IMAD.MOV.U32 R4, RZ, RZ, R5 ;  /* 0x000000ffff047224 */ /* 0x000fe200078e0005 */
[----:B-1----:R-:W-:Y:S02]  /*26bd0*/  @P1 SHF.R.U32.HI R4, RZ, R6, R7 ;  /* 0x00000006ff041219 */ /* 0x002fe40000011607 */
[----:B------:R-:W-:-:S03]  /*26be0*/  SHF.R.S32.HI R8, RZ, 0x1f, R32 ;  /* 0x0000001fff087819 */ /* 0x000fc60000011420 */
[----:B------:R-:W-:-:S04]  /*26bf0*/  IMAD.MOV R6, RZ, RZ, -R4 ;  /* 0x000000ffff067224 */ /* 0x000fc800078e0a04 */
[----:B------:R-:W-:Y:S01]  /*26c00*/  IMAD R0, R0, R6, R5 ;  /* 0x0000000600007224 */ /* 0x000fe200078e0205 */
[--C-:B------:R-:W-:Y:S01]  /*26c10*/  @!P0 SHF.R.S32.HI R5, RZ, 0x1f, R4.reuse ;  /* 0x0000001fff058819 */ /* 0x100fe20000011404 */
[-C--:B--2---:R-:W-:Y:S02]  /*26c20*/  @!P0 IMAD R6, R8, R2.reuse, RZ ;  /* 0x0000000208068224 */ /* 0x084fe400078e02ff */
[----:B------:R-:W-:-:S04]  /*26c30*/  @!P0 IMAD.WIDE.U32 R4, R32, R2, R4 ;  /* 0x0000000220048225 */ /* 0x000fc800078e0004 */
[----:B------:R-:W-:Y:S02]  /*26c40*/  @!P0 IMAD R6, R32, R3, R6 ;  /* 0x0000000320068224 */ /* 0x000fe400078e0206 */
[----:B------:R-:W0:Y:S03]  /*26c50*/  @!P0 LDC.64 R2, c[0x0][0x418] ;  /* 0x00010600ff028b82 */ /* 0x000e260000000a00 */
[----:B------:R-:W-:Y:S01]  /*26c60*/  @!P0 IADD3 R6, R5, R6, RZ ;  /* 0x0000000605068210 */ /* 0x000fe20007ffe0ff */
[----:B------:R-:W-:Y:S01]  /*26c70*/  IMAD.U32 R7, RZ, RZ, UR37 ;  /* 0x00000025ff077e24 */ /* 0x000fe2000f8e00ff */
[----:B0-----:R-:W-:-:S04]  /*26c80*/  @!P0 LEA R2, P1, R4, R2, 0x2 ;  /* 0x0000000204028211 */ /* 0x001fc800078210ff */
[----:B------:R-:W-:Y:S01]  /*26c90*/  @!P0 LEA.HI.X R3, R4, R3, R6, 0x2, P1 ;  /* 0x0000000304038211 */ /* 0x000fe200008f1406 */
[----:B------:R-:W-:-:S06]  /*26ca0*/  IMAD.MOV.U32 R4, RZ, RZ, RZ ;  /* 0x000000ffff047224 */ /* 0x000fcc00078e00ff */
[----:B------:R0:W5:Y:S01]  /*26cb0*/  @!P0 LDG.E R4, desc[UR6][R2.64] ;  /* 0x0000000602048981 */ /* 0x000162000c1e1900 */
[----:B------:R-:W-:Y:S02]  /*26cc0*/  ISETP.GT.U32.AND P0, PT, R20, 0x4f, PT ;  /* 0x0000004f1400780c */ /* 0x000fe40003f04070 */
[----:B------:R-:W-:-:S11]  /*26cd0*/  ISETP.NE.AND P2, PT, R7, 0x3, PT ;  /* 0x000000030700780c */ /* 0x000fd60003f45270 */
[----:B------:R-:W-:Y:S02]  /*26ce0*/  @P0 LOP3.LUT R18, R18, 0x1, RZ, 0xfc, !PT ;  /* 0x0000000112120812 */ /* 0x000fe400078efcff */
[----:B------:R-:W-:Y:S02]  /*26cf0*/  ISETP.GE.AND P0, PT, R34, UR4, PT ;  /* 0x0000000422007c0c */ /* 0x000fe4000bf06270 */
[----:B------:R-:W-:-:S04]  /*26d00*/  LOP3.LUT R18, R18, 0xffffffdf, RZ, 0xc0, !PT ;  /* 0xffffffdf12127812 */ /* 0x000fc800078ec0ff */
[----:B------:R-:W-:-:S04]  /*26d10*/  @P2 LOP3.LUT R18, R18, 0x20, RZ, 0xfc, !PT ;  /* 0x0000002012122812 */ /* 0x000fc800078efcff */
[----:B------:R-:W-:Y:S01]  /*26d20*/  LOP3.LUT R18, R18, 0xffffffef, RZ, 0xc0, !PT ;  /* 0xffffffef12127812 */ /* 0x000fe200078ec0ff */
[----:B------:R1:W-:Y:S03]  /*26d30*/  STL [R1+0x14], R8 ;  /* 0x0000140801007387 */ /* 0x0003e60000100800 */
[----:B------:R-:W-:-:S04]  /*26d40*/  @P0 LOP3.LUT R18, R18, 0x10, RZ, 0xfc, !PT ;  /* 0x0000001012120812 */ /* 0x000fc800078efcff */
[----:B------:R-:W-:Y:S02]  /*26d50*/  LOP3.LUT R18, R18, 0xfffffff7, RZ, 0xc0, !PT ;  /* 0xfffffff712127812 */ /* 0x000fe400078ec0ff */
[----:B-1----:R-:W-:Y:S02]  /*26d60*/  LOP3.LUT R8, R34, 0x80, RZ, 0xfc, !PT ;  /* 0x0000008022087812 */ /* 0x002fe400078efcff */
[----:B------:R-:W-:Y:S02]  /*26d70*/  @P3 LOP3.LUT R18, R18, 0x8, RZ, 0xfc, !PT ;  /* 0x0000000812123812 */ /* 0x000fe400078efcff */
[----:B------:R-:W-:Y:S02]  /*26d80*/  ISETP.GE.AND P1, PT, R8, UR4, PT ;  /* 0x0000000408007c0c */ /* 0x000fe4000bf26270 */
[----:B------:R-:W-:Y:S02]  /*26d90*/  ISETP.GE.AND P0, PT, R37, UR4, PT ;  /* 0x0000000425007c0c */ /* 0x000fe4000bf06270 */
[----:B------:R-:W-:-:S04]  /*26da0*/  LOP3.LUT R18, R18, 0xfffffffd, RZ, 0xc0, !PT ;  /* 0xfffffffd12127812 */ /* 0x000fc800078ec0ff */
[----:B------:R-:W-:-:S05]  /*26db0*/  LOP3.LUT R18, R18, 0xfffffffb, RZ, 0xc0, !PT ;  /* 0xfffffffb12127812 */ /* 0x000fca00078ec0ff */
[----:B------:R-:W-:-:S04]  /*26dc0*/  @P1 LOP3.LUT R18, R18, 0x4, RZ, 0xfc, !PT ;  /* 0x0000000412121812 */ /* 0x000fc800078efcff */
[----:B------:R-:W-:Y:S01]  /*26dd0*/  @P0 LOP3.LUT R18, R18, 0x2, RZ, 0xfc, !PT ;  /* 0x0000000212120812 */ /* 0x000fe200078efcff */
[----:B0-----:R-:W-:Y:S06]  /*26de0*/  BRA.DIV UR5, `(.L_x_747) ;  /* 0x00000056050c7947 */ /* 0x001fec000b800000 */
.L_x_876:
[----:B------:R-:W-:Y:S05]  /*26df0*/  @!P2 BRA `(.L_x_748) ;  /* 0x000000000004a947 */ /* 0x000fea0003800000 */
[----:B------:R-:W-:Y:S01]  /*26e00*/  BPT.TRAP 0x1 ;  /* 0x000000040000795c */ /* 0x000fe20000300000 */
.L_x_748:
        /* <DEDUP_REMOVED lines=8> */
[----:B------:R-:W-:-:S04]  /*26e90*/  ULDC.64 UR4, c[0x0][0x338] ;  /* 0x0000ce0000047ab9 */ /* 0x000fc80000000a00 */
[----:B------:R-:W-:Y:S01]  /*26ea0*/  IADD3 R3, R3, R5, RZ ;  /* 0x0000000503037210 */ /* 0x000fe20007ffe0ff */
[----:B------:R-:W-:-:S04]  /*26eb0*/  IMAD R5, R7, UR4, RZ ;  /* 0x0000000407057c24 */ /* 0x000fc8000f8e02ff */
[C---:B------:R-:W-:Y:S02]  /*26ec0*/  IMAD R5, R4.reuse, UR5, R5 ;  /* 0x0000000504057c24 */ /* 0x040fe4000f8e0205 */
[----:B------:R-:W-:Y:S01]  /*26ed0*/  IMAD.WIDE.U32 R2, R4, UR4, R2 ;  /* 0x0000000404027c25 */ /* 0x000fe2000f8e0002 */
[----:B------:R-:W-:-:S03]  /*26ee0*/  ULDC.64 UR4, c[0x0][0x330] ;  /* 0x0000cc0000047ab9 */ /* 0x000fc60000000a00 */
[----:B------:R-:W-:Y:S02]  /*26ef0*/  IMAD.IADD R3, R3, 0x1, R5 ;  /* 0x0000000103037824 */ /* 0x000fe400078e0205 */
[----:B------:R-:W-:Y:S02]  /*26f00*/  IMAD R5, R23, 0x8, R16 ;  /* 0x0000000817057824 */ /* 0x000fe400078e0210 */
[----:B------:R-:W-:-:S04]  /*26f10*/  IMAD.WIDE.U32 R2, R26, UR4, R2 ;  /* 0x000000041a027c25 */ /* 0x000fc8000f8e0002 */
[----:B------:R-:W-:Y:S01]  /*26f20*/  IMAD R19, R26, UR5, R3 ;  /* 0x000000051a137c24 */ /* 0x000fe2000f8e0203 */
[----:B------:R-:W-:-:S04]  /*26f30*/  LEA R17, P0, R2, UR6, 0x1 ;  /* 0x0000000602117c11 */ /* 0x000fc8000f8008ff */
[----:B------:R-:W-:Y:S02]  /*26f40*/  LEA.HI.X R19, R2, UR7, R19, 0x1, P0 ;  /* 0x0000000702137c11 */ /* 0x000fe400080f0c13 */
[----:B------:R-:W-:-:S06]  /*26f50*/  SHF.L.U32 R2, R29, 0x1f, RZ ;  /* 0x0000001f1d027819 */ /* 0x000fcc00000006ff */
[----:B------:R-:W0:Y:S02]  /*26f60*/  SYNCS.PHASECHK.TRANS64.TRYWAIT P0, [R5+URZ+0x38840], R2 ;  /* 0x03884002050075a7 */ /* 0x000e24000800017f */
[----:B0-----:R-:W-:Y:S05]  /*26f70*/  @!P0 BRA `(.L_x_750) ;  /* 0x0000005000dc8947 */ /* 0x001fea0003800000 */
.L_x_877:
[----:B------:R-:W-:Y:S05]  /*26f80*/  BSYNC B0 ;  /* 0x0000000000007941 */ /* 0x000fea0003800000 */
.L_x_749:
[----:B------:R-:W2:Y:S01]  /*26f90*/  LDL R9, [R1+0x8] ;  /* 0x0000080001097983 */ /* 0x000ea20000100800 */
        /* <DEDUP_REMOVED lines=8> */
[----:B------:R-:W-:Y:S02]  /*27020*/  IADD3 R3, R3, R6, RZ ;  /* 0x0000000603037210 */ /* 0x000fe40007ffe0ff */
        /* <DEDUP_REMOVED lines=8> */
[----:B------:R-:W-:Y:S02]  /*270b0*/  LEA R0, P0, R2, UR6, 0x1 ;  /* 0x0000000602007c11 */ /* 0x000fe4000f8008ff */
[----:B-1----:R-:W-:Y:S02]  /*270c0*/  LOP3.LUT R8, R8, 0x7f, RZ, 0xc0, !PT ;  /* 0x0000007f08087812 */ /* 0x002fe400078ec0ff */
[----:B------:R-:W-:Y:S02]  /*270d0*/  LEA.HI.X R6, R2, UR7, R6, 0x1, P0 ;  /* 0x0000000702067c11 */ /* 0x000fe400080f0c06 */
[----:B------:R-:W-:Y:S01]  /*270e0*/  SHF.R.U32.HI R8, RZ, 0x3, R8 ;  /* 0x00000003ff087819 */ /* 0x000fe20000011608 */
[----:B--2---:R-:W-:-:S04]  /*270f0*/  IMAD R4, R22, -0x50, R9 ;  /* 0xffffffb016047824 */ /* 0x004fc800078e0209 */
[----:B------:R-:W-:-:S05]  /*27100*/  IMAD.IADD R4, R4, 0x1, -R8 ;  /* 0x0000000104047824 */ /* 0x000fca00078e0a08 */
[----:B------:R-:W-:Y:S01]  /*27110*/  ISETP.GE.AND P0, PT, R4, 0x1, PT ;  /* 0x000000010400780c */ /* 0x000fe20003f06270 */
[----:B------:R-:W-:-:S12]  /*27120*/  BRA.DIV UR4, `(.L_x_751) ;  /* 0x0000005204847947 */ /* 0x000fd8000b800000 */
[----:B------:R-:W0:Y:S01]  /*27130*/  SHFL.IDX PT, R3, R0, RZ, 0x181f ;  /* 0x00181fff00037589 */ /* 0x000e2200000e0000 */
[C---:B------:R-:W-:Y:S01]  /*27140*/  LOP3.LUT P5, RZ, R18.reuse, 0x10, RZ, 0xc0, !PT ;  /* 0x0000001012ff7812 */ /* 0x040fe200078ac0ff */
[----:B------:R-:W-:Y:S01]  /*27150*/  @P0 IMAD R9, R7, 0x2, R16 ;  /* 0x0000000207090824 */ /* 0x000fe200078e0210 */
[C---:B------:R-:W-:Y:S01]  /*27160*/  LOP3.LUT P4, RZ, R18.reuse, 0x8, RZ, 0xc0, !PT ;  /* 0x0000000812ff7812 */ /* 0x040fe2000788c0ff */
[----:B------:R-:W1:Y:S01]  /*27170*/  SHFL.IDX PT, R2, R6, RZ, 0x181f ;  /* 0x00181fff06027589 */ /* 0x000e6200000e0000 */
[C---:B------:R-:W-:Y:S01]  /*27180*/  LOP3.LUT P3, RZ, R18.reuse, 0x4, RZ, 0xc0, !PT ;  /* 0x0000000412ff7812 */ /* 0x040fe2000786c0ff */
[----:B------:R-:W-:Y:S01]  /*27190*/  ULDC.64 UR4, c[0x0][0x208] ;  /* 0x0000820000047ab9 */ /* 0x000fe20000000a00 */
[----:B------:R-:W-:Y:S01]  /*271a0*/  LOP3.LUT P2, RZ, R18, 0x2, RZ, 0xc0, !PT ;  /* 0x0000000212ff7812 */ /* 0x000fe2000784c0ff */
[----:B------:R-:W-:Y:S01]  /*271b0*/  SHFL.IDX PT, R8, R6, 0x1, 0x181f ;  /* 0x00381f0006087f89 */ /* 0x000fe200000e0000 */
[----:B0-----:R-:W-:-:S04]  /*271c0*/  @P0 LEA R3, P1, R34, R3, 0x1 ;  /* 0x0000000322030211 */ /* 0x001fc800078208ff */
[----:B-1----:R-:W-:Y:S02]  /*271d0*/  @P0 IADD3.X R2, RZ, R2, RZ, P1, !PT ;  /* 0x00000002ff020210 */ /* 0x002fe40000ffe4ff */
[----:B------:R-:W-:Y:S02]  /*271e0*/  ISETP.GE.AND P1, PT, R4, 0x11, PT ;  /* 0x000000110400780c */ /* 0x000fe40003f26270 */
[----:B------:R-:W-:-:S04]  /*271f0*/  @P0 LOP3.LUT R3, R3, R2, RZ, 0x3c, !PT ;  /* 0x0000000203030212 */ /* 0x000fc800078e3cff */
[----:B------:R-:W-:-:S04]  /*27200*/  @P0 LOP3.LUT R2, R3, R2, RZ, 0x3c, !PT ;  /* 0x0000000203020212 */ /* 0x000fc800078e3cff */
[----:B------:R-:W-:-:S03]  /*27210*/  @P0 LOP3.LUT R3, R3, R2, RZ, 0x3c, !PT ;  /* 0x0000000203030212 */ /* 0x000fc600078e3cff */
[----:B------:R-:W-:Y:S02]  /*27220*/  @P1 LEA R21, R7, R16, 0x1 ;  /* 0x0000001007151211 */ /* 0x000fe400078e08ff */
[----:B------:R-:W-:Y:S04]  /*27230*/  @P0 LDGSTS.E.BYPASS.LTC128B.128 [R9+0x24400], desc[UR4][R2.64], !P5 ;  /* 0x2440000002090fae */ /* 0x000fe8000e901d44 */
[----:B------:R-:W-:Y:S04]  /*27240*/  @P0 LDGSTS.E.BYPASS.LTC128B.128 [R9+0x26c00], desc[UR4][R2.64+0x80], !P4 ;  /* 0x26c0008002090fae */ /* 0x000fe8000e101d44 */
[----:B------:R-:W-:Y:S04]  /*27250*/  @P0 LDGSTS.E.BYPASS.LTC128B.128 [R9+0x29400], desc[UR4][R2.64+0x100], !P3 ;  /* 0x2940010002090fae */ /* 0x000fe8000d901d44 */
[----:B------:R0:W-:Y:S04]  /*27260*/  @P0 LDGSTS.E.BYPASS.LTC128B.128 [R9+0x2bc00], desc[UR4][R2.64+0x180], !P2 ;  /* 0x2bc0018002090fae */ /* 0x0001e8000d101d44 */
[----:B0-----:R-:W0:Y:S02]  /*27270*/  SHFL.IDX PT, R2, R0, 0x1, 0x181f ;  /* 0x00381f0000027f89 */ /* 0x001e2400000e0000 */
        /* <DEDUP_REMOVED lines=21> */
[----:B0-----:R-:W-:-:S04]  /*273d0*/  @P1 LEA R2, P0, R34, R2, 0x1 ;  /* 0x0000000222021211 */ /* 0x001fc800078008ff */
[----:B------:R-:W-:Y:S02]  /*273e0*/  @P1 IADD3.X R3, RZ, R8, RZ, P0, !PT ;  /* 0x00000008ff031210 */ /* 0x000fe400007fe4ff */
[----:B------:R0:W2:Y:S04]  /*273f0*/  SHFL.IDX PT, R8, R6, 0x4, 0x181f ;  /* 0x00981f0006087f89 */ /* 0x0000a800000e0000 */
[----:B------:R0:W-:Y:S04]  /*27400*/  @P1 LDGSTS.E.BYPASS.LTC128B.128 [R21+0x25c00], desc[UR4][R2.64], !P5 ;  /* 0x25c0000002151fae */ /* 0x0001e8000e901d44 */
[----:B------:R0:W-:Y:S04]  /*27410*/  @P1 LDGSTS.E.BYPASS.LTC128B.128 [R21+0x28400], desc[UR4][R2.64+0x80], !P4 ;  /* 0x2840008002151fae */ /* 0x0001e8000e101d44 */
[----:B------:R0:W-:Y:S04]  /*27420*/  @P1 LDGSTS.E.BYPASS.LTC128B.128 [R21+0x2ac00], desc[UR4][R2.64+0x100], !P3 ;  /* 0x2ac0010002151fae */ /* 0x0001e8000d901d44 */
[----:B-1----:R0:W-:Y:S02]  /*27430*/  @P1 LDGSTS.E.BYPASS.LTC128B.128 [R21+0x2d400], desc[UR4][R2.64+0x180], !P2 ;  /* 0x2d40018002151fae */ /* 0x0021e4000d101d44 */
.L_x_889:
[----:B------:R-:W-:Y:S01]  /*27440*/  ISETP.GE.AND P0, PT, R4, 0x41, PT ;  /* 0x000000410400780c */ /* 0x000fe20003f06270 */
[----:B------:R-:W-:-:S12]  /*27450*/  BSSY B0, `(.L_x_752) ;  /* 0x0000011000007945 */ /* 0x000fd80003800000 */
[----:B------:R-:W-:Y:S05]  /*27460*/  @!P0 BRA `(.L_x_753) ;  /* 0x00000000003c8947 */ /* 0x000fea0003800000 */
[C---:B------:R-:W-:Y:S01]  /*27470*/  LOP3.LUT P4, RZ, R18.reuse, 0x10, RZ, 0xc0, !PT ;  /* 0x0000001012ff7812 */ /* 0x040fe2000788c0ff */
[----:B------:R-:W-:Y:S01]  /*27480*/  ULDC.64 UR4, c[0x0][0x208] ;  /* 0x0000820000047ab9 */ /* 0x000fe20000000a00 */
[C---:B------:R-:W-:Y:S02]  /*27490*/  LOP3.LUT P3, RZ, R18.reuse, 0x8, RZ, 0xc0, !PT ;  /* 0x0000000812ff7812 */ /* 0x040fe4000786c0ff */
[C---:B------:R-:W-:Y:S02]  /*274a0*/  LOP3.LUT P2, RZ, R18.reuse, 0x4, RZ, 0xc0, !PT ;  /* 0x0000000412ff7812 */ /* 0x040fe4000784c0ff */
[----:B------:R-:W-:Y:S02]  /*274b0*/  LOP3.LUT P1, RZ, R18, 0x2, RZ, 0xc0, !PT ;  /* 0x0000000212ff7812 */ /* 0x000fe4000782c0ff */
[----:B0-----:R-:W-:Y:S02]  /*274c0*/  LEA R2, P0, R34, R0, 0x1 ;  /* 0x0000000022027211 */ /* 0x001fe400078008ff */
[----:B------:R-:W-:-:S03]  /*274d0*/  LEA R7, R7, R16, 0x1 ;  /* 0x0000001007077211 */ /* 0x000fc600078e08ff */
        /* <DEDUP_REMOVED lines=8> */
.L_x_753:
[----:B------:R-:W-:Y:S05]  /*27560*/  BSYNC B0 ;  /* 0x0000000000007941 */ /* 0x000fea0003800000 */
.L_x_752:
[----:B------:R-:W-:Y:S01]  /*27570*/  NOP ;  /* 0x0000000000007918 */ /* 0x000fe20000000000 */
[----:B------:R-:W-:-:S13]  /*27580*/  PLOP3.LUT P0, PT, PT, PT, PT, 0x80, 0x0 ;  /* 0x000000000000781c */ /* 0x000fda0003f0f070 */
.L_x_754:
[----:B------:R-:W-:Y:S02]  /*27590*/  PLOP3.LUT P1, PT, P1, P0, PT, 0xa2, 0x0 ;  /* 0x000000000000781c */ /* 0x000fe40000f21472 */
[----:B------:R-:W-:-:S08]  /*275a0*/  @P0 R2UR P1, UR4, R5 ;  /* 0x00000000050402ca */ /* 0x000fd00000020000 */
[----:B------:R-:W-:-:S05]  /*275b0*/  @P0 PLOP3.LUT P0, PT, P1, PT, PT, 0x80, 0x0 ;  /* 0x000000000000081c */ /* 0x000fca0000f0f070 */
[----:B------:R-:W-:Y:S01]  /*275c0*/  @!P1 SYNCS.ARRIVE.TRANS64.RED.A0T1 RZ, [UR4+0x38830], RZ ;  /* 0x038830ffffff99a7 */ /* 0x000fe20008200404 */
[----:B------:R-:W-:Y:S07]  /*275d0*/  @!P1 ARRIVES.LDGSTSBAR.64.TRANSCNT [UR4+0x38830] ;  /* 0x03883000ff0099b0 */ /* 0x000fee0008000a84 */
[----:B------:R-:W-:Y:S05]  /*275e0*/  @P0 BRA.U.ANY `(.L_x_754) ;  /* 0xfffffffd00e80947 */ /* 0x000fea000393ffff */
[----:B------:R-:W-:Y:S01]  /*275f0*/  NOP ;  /* 0x0000000000007918 */ /* 0x000fe20000000000 */
[----:B------:R-:W-:-:S05]  /*27600*/  IMAD.U32 R0, RZ, RZ, UR37 ;  /* 0x00000025ff007e24 */ /* 0x000fca000f8e00ff */
[----:B------:R-:W-:-:S13]  /*27610*/  ISETP.NE.AND P2, PT, R0, 0x3, PT ;  /* 0x000000030000780c */ /* 0x000fda0003f45270 */
[----:B------:R-:W-:Y:S05]  /*27620*/  @!P2 BRA `(.L_x_755) ;  /* 0x000000000004a947 */ /* 0x000fea0003800000 */
[----:B------:R-:W-:Y:S01]  /*27630*/  BPT.TRAP 0x1 ;  /* 0x000000040000795c */ /* 0x000fe20000300000 */
.L_x_755:
[----:B------:R3:W5:Y:S01]  /*27640*/  LDL.LU R0, [R1+0x20] ;  /* 0x0000200001007983 */ /* 0x0007620000300800 */
[----:B------:R3:W-:Y:S02]  /*27650*/  SYNCS.ARRIVE.TRANS64.A1T0 RZ, [R5+URZ+0x38830], RZ ;  /* 0x038830ff05ff79a7 */ /* 0x0007e4000810003f */
[----:B------:R-:W-:Y:S05]  /*27660*/  WARPSYNC.ALL ;  /* 0x0000000000007948 */ /* 0x000fea0003800000 */
[----:B------:R-:W-:Y:S01]  /*27670*/  ULDC.64 UR4, c[0x0][0xa00] ;  /* 0x0002800000047ab9 */ /* 0x000fe20000000a00 */
[----:B------:R-:W-:Y:S01]  /*27680*/  BSSY B6, `(.L_x_756) ;  /* 0x0000021000067945 */ /* 0x000fe20003800000 */
[----:B------:R-:W-:Y:S01]  /*27690*/  BAR.SYNC.DEFER_BLOCKING 0x8, 0x180 ;  /* 0x0206000000007b1d */ /* 0x000fe20000010000 */
[----:B------:R-:W-:-:S04]  /*276a0*/  ISETP.NE.U32.AND P0, PT, RZ, UR4, PT ;  /* 0x00000004ff007c0c */ /* 0x000fc8000bf05070 */
[----:B------:R-:W-:Y:S01]  /*276b0*/  ISETP.NE.AND.EX P0, PT, RZ, UR5, PT, P0 ;  /* 0x00000005ff007c0c */ /* 0x000fe2000bf05300 */
[----:B------:R-:W-:Y:S02]  /*276c0*/  ULDC.64 UR4, c[0x0][0x298] ;  /* 0x0000a60000047ab9 */ /* 0x000fe40000000a00 */
[----:B---3--:R-:W-:Y:S01]  /*276d0*/  IMAD.WIDE.U32 R4, R35, UR4, RZ ;  /* 0x0000000423047c25 */ /* 0x008fe2000f8e00ff */
[----:B------:R-:W-:Y:S02]  /*276e0*/  SEL R31, R31, RZ, !P0 ;  /* 0x000000ff1f1f7207 */ /* 0x000fe40004000000 */
[----:B01---5:R-:W-:Y:S02]  /*276f0*/  SEL R2, R0, RZ, !P0 ;  /* 0x000000ff00027207 */ /* 0x023fe40004000000 */
[----:B------:R-:W-:-:S03]  /*27700*/  SHF.R.S32.HI R0, RZ, 0x1f, R35 ;  /* 0x0000001fff007819 */ /* 0x000fc60000011423 */
[----:B------:R0:W-:Y:S02]  /*27710*/  STL [R1+0x30], R2 ;  /* 0x0000300201007387 */ /* 0x0001e40000100800 */
[----:B------:R-:W-:Y:S02]  /*27720*/  IMAD R0, R0, UR4, RZ ;  /* 0x0000000400007c24 */ /* 0x000fe4000f8e02ff */
[----:B------:R1:W-:Y:S02]  /*27730*/  STL.64 [R1+0x20], R4 ;  /* 0x0000200401007387 */ /* 0x0003e40000100a00 */
[----:B------:R-:W-:Y:S02]  /*27740*/  IMAD R0, R35, UR5, R0 ;  /* 0x0000000523007c24 */ /* 0x000fe4000f8e0200 */
[----:B0-----:R-:W-:-:S03]  /*27750*/  VIADD R2, R16, 0x14400 ;  /* 0x0001440010027836 */ /* 0x001fc60000000000 */
[----:B------:R-:W-:Y:S02]  /*27760*/  IADD3 R35, R5, R0, RZ ;  /* 0x0000000005237210 */ /* 0x000fe40007ffe0ff */
[----:B------:R-:W-:-:S13]  /*27770*/  LOP3.LUT P0, RZ, R2, 0x3ff, RZ, 0xc0, !PT ;  /* 0x000003ff02ff7812 */ /* 0x000fda000780c0ff */
[----:B-1----:R-:W-:Y:S05]  /*27780*/  @!P0 BRA `(.L_x_757) ;  /* 0x0000000000408947 */ /* 0x002fea0003800000 */
[----:B------:R-:W-:Y:S01]  /*27790*/  MOV R2, 0x0 ;  /* 0x0000000000027802 */ /* 0x000fe20000000f00 */
        /* <DEDUP_REMOVED lines=11> */
[----:B--2---:R-:W-:Y:S02]  /*27850*/  IMAD.MOV.U32 R8, RZ, RZ, 0x70 ;  /* 0x00000070ff087424 */ /* 0x004fe400078e00ff */
[----:B------:R-:W-:-:S07]  /*27860*/  IMAD.MOV.U32 R12, RZ, RZ, 0x1 ;  /* 0x00000001ff0c7424 */ /* 0x000fce00078e00ff */
[----:B------:R-:W-:-:S07]  /*27870*/  LEPC R20, `(.L_x_757) ;  /* 0x000000001014794e */ /* 0x000fce0000000000 */
[----:B0-----:R-:W-:Y:S05]  /*27880*/  CALL.ABS.NOINC R2 ;  /* 0x0000000002007343 */ /* 0x001fea0003c00000 */
.L_x_757:
[----:B------:R-:W-:Y:S05]  /*27890*/  BSYNC B6 ;  /* 0x0000000000067941 */ /* 0x000fea0003800000 */
.L_x_756:
[----:B------:R-:W3:Y:S01]  /*278a0*/  LDL.LU R20, [R1+0x30] ;  /* 0x0000300001147983 */ /* 0x000ee20000300800 */
[----:B------:R-:W-:Y:S01]  /*278b0*/  ULDC.64 UR4, c[0x0][0x2d8] ;  /* 0x0000b60000047ab9 */ /* 0x000fe20000000a00 */
[----:B--2---:R-:W0:Y:S02]  /*278c0*/  LDC R8, c[0x0][0x448] ;  /* 0x00011200ff087b82 */ /* 0x004e240000000800 */
[----:B------:R-:W2:Y:S04]  /*278d0*/  LDL.LU.64 R2, [R1+0x20] ;  /* 0x0000200001027983 */ /* 0x000ea80000300a00 */
[----:B------:R1:W5:Y:S01]  /*278e0*/  LDL R10, [R1+0x28] ;  /* 0x00002800010a7983 */ /* 0x0003620000100800 */
[----:B0-----:R-:W-:-:S13]  /*278f0*/  ISETP.NE.AND P0, PT, R8, 0x1, PT ;  /* 0x000000010800780c */ /* 0x001fda0003f05270 */
[----:B------:R-:W0:Y:S08]  /*27900*/  @P0 LDC R5, c[0x0][0x44c] ;  /* 0x00011300ff050b82 */ /* 0x000e300000000800 */
[----:B------:R-:W4:Y:S01]  /*27910*/  @P0 LDC R4, c[0x0][0x450] ;  /* 0x00011400ff040b82 */ /* 0x000f220000000800 */
[C---:B------:R-:W-:Y:S02]  /*27920*/  LOP3.LUT R11, R34.reuse, 0x40, RZ, 0xfc, !PT ;  /* 0x00000040220b7812 */ /* 0x040fe400078efcff */
[----:B------:R-:W-:Y:S01]  /*27930*/  LOP3.LUT R9, R34, 0x80, RZ, 0xfc, !PT ;  /* 0x0000008022097812 */ /* 0x000fe200078efcff */
[----:B--2---:R-:W-:-:S02]  /*27940*/  IMAD.MOV.U32 R3, RZ, RZ, R35 ;  /* 0x000000ffff037224 */ /* 0x004fc400078e0023 */
[----:B------:R-:W-:-:S04]  /*27950*/  IMAD.WIDE.U32 R2, R26, UR4, R2 ;  /* 0x000000041a027c25 */ /* 0x000fc8000f8e0002 */
[----:B------:R-:W-:Y:S01]  /*27960*/  IMAD R3, R26, UR5, R3 ;  /* 0x000000051a037c24 */ /* 0x000fe2000f8e0203 */
[----:B------:R-:W-:Y:S02]  /*27970*/  ULDC.64 UR4, c[0x0][0x2e0] ;  /* 0x0000b80000047ab9 */ /* 0x000fe40000000a00 */
[----:B---3--:R-:W-:Y:S02]  /*27980*/  IMAD R0, R20, UR4, RZ ;  /* 0x0000000414007c24 */ /* 0x008fe4000f8e02ff */
        /* <DEDUP_REMOVED lines=9> */
[----:B--2---:R-:W-:-:S04]  /*27a20*/  SHF.L.U32 R20, R20, 0x4, RZ ;  /* 0x0000000414147819 */ /* 0x004fc800000006ff */
[----:B------:R-:W-:-:S04]  /*27a30*/  LOP3.LUT R20, R21, 0x70, R20, 0xf8, !PT ;  /* 0x0000007015147812 */ /* 0x000fc800078ef814 */
[----:B------:R-:W-:-:S05]  /*27a40*/  LOP3.LUT R6, R20, R0, RZ, 0xfc, !PT ;  /* 0x0000000014067212 */ /* 0x000fca00078efcff */
[----:B0-----:R-:W-:-:S04]  /*27a50*/  @P0 IMAD.HI.U32 R7, R6, R5, RZ ;  /* 0x0000000506070227 */ /* 0x001fc800078e00ff */
[----:B------:R-:W-:Y:S01]  /*27a60*/  IMAD.MOV.U32 R5, RZ, RZ, R6 ;  /* 0x000000ffff057224 */ /* 0x000fe200078e0006 */
[----:B----4-:R-:W-:-:S04]  /*27a70*/  @P0 SHF.R.U32.HI R5, RZ, R4, R7 ;  /* 0x00000004ff050219 */ /* 0x010fc80000011607 */
[C---:B------:R-:W-:Y:S01]  /*27a80*/  IADD3 R4, -R5.reuse, RZ, RZ ;  /* 0x000000ff05047210 */ /* 0x040fe20007ffe1ff */
[----:B------:R-:W0:Y:S04]  /*27a90*/  S2R R20, SR_TID.X ;  /* 0x0000000000147919 */ /* 0x000e280000002100 */
        /* <DEDUP_REMOVED lines=14> */
[----:B------:R-:W-:Y:S01]  /*27b80*/  ULDC UR4, c[0x0][0x2b8] ;  /* 0x0000ae0000047ab9 */ /* 0x000fe20000000800 */
[----:B0-----:R-:W-:Y:S02]  /*27b90*/  LOP3.LUT R20, R20, 0x7f, RZ, 0xc0, !PT ;  /* 0x0000007f14147812 */ /* 0x001fe400078ec0ff */
[----:B------:R-:W-:Y:S01]  /*27ba0*/  LEA.HI.X R4, R2, UR5, R4, 0x1, P0 ;  /* 0x0000000502047c11 */ /* 0x000fe200080f0c04 */
[----:B------:R-:W-:Y:S01]  /*27bb0*/  UMOV UR5, 0xffffffff ;  /* 0xffffffff00057882 */ /* 0x000fe20000000000 */
[----:B------:R-:W-:Y:S02]  /*27bc0*/  ISETP.GE.AND P4, PT, R34, UR4, PT ;  /* 0x0000000422007c0c */ /* 0x000fe4000bf86270 */
[----:B------:R-:W-:Y:S02]  /*27bd0*/  ISETP.GE.AND P3, PT, R11, UR4, PT ;  /* 0x000000040b007c0c */ /* 0x000fe4000bf66270 */
[----:B------:R-:W-:-:S02]  /*27be0*/  ISETP.GE.AND P2, PT, R9, UR4, PT ;  /* 0x0000000409007c0c */ /* 0x000fc4000bf46270 */
[----:B------:R-:W-:Y:S02]  /*27bf0*/  ISETP.GE.AND P0, PT, R37, UR4, PT ;  /* 0x0000000425007c0c */ /* 0x000fe4000bf06270 */
[----:B------:R-:W-:Y:S01]  /*27c00*/  SHF.R.U32.HI R9, RZ, 0x3, R20 ;  /* 0x00000003ff097819 */ /* 0x000fe20000011614 */
[----:B-1----:R-:W-:Y:S10]  /*27c10*/  BRA.DIV UR5, `(.L_x_758) ;  /* 0x0000004e059c7947 */ /* 0x002ff4000b800000 */
[----:B------:R-:W0:Y:S01]  /*27c20*/  SHFL.IDX PT, R3, R5, RZ, 0x181f ;  /* 0x00181fff05037589 */ /* 0x000e2200000e0000 */
[----:B-----5:R-:W-:Y:S01]  /*27c30*/  IMAD R6, R10, R8, RZ ;  /* 0x000000080a067224 */ /* 0x020fe200078e02ff */
[----:B------:R-:W-:Y:S01]  /*27c40*/  IADD3 R0, R9, R0, RZ ;  /* 0x0000000009007210 */ /* 0x000fe20007ffe0ff */
[----:B------:R-:W-:Y:S01]  /*27c50*/  ULDC.64 UR4, c[0x0][0x208] ;  /* 0x0000820000047ab9 */ /* 0x000fe20000000a00 */
[----:B------:R-:W1:Y:S02]  /*27c60*/  SHFL.IDX PT, R2, R4, RZ, 0x181f ;  /* 0x00181fff04027589 */ /* 0x000e6400000e0000 */
[----:B------:R-:W-:Y:S02]  /*27c70*/  ISETP.GE.AND P1, PT, R0, R6, PT ;  /* 0x000000060000720c */ /* 0x000fe40003f26270 */
[----:B------:R-:W-:Y:S11]  /*27c80*/  SHFL.IDX PT, R14, R5, 0x7, 0x181f ;  /* 0x00f81f00050e7f89 */ /* 0x000ff600000e0000 */
[----:B0-----:R-:W-:-:S05]  /*27c90*/  @!P1 LEA R7, P5, R34, R3, 0x1 ;  /* 0x0000000322079211 */ /* 0x001fca00078a08ff */
[----:B-1----:R-:W-:Y:S02]  /*27ca0*/  @!P1 IMAD.X R3, RZ, RZ, R2, P5 ;  /* 0x000000ffff039224 */ /* 0x002fe400028e0602 */
[----:B------:R-:W-:Y:S01]  /*27cb0*/  @!P1 IMAD.MOV.U32 R2, RZ, RZ, R7 ;  /* 0x000000ffff029224 */ /* 0x000fe200078e0007 */
[----:B------:R-:W-:-:S04]  /*27cc0*/  IADD3 R7, R0, 0x10, RZ ;  /* 0x0000001000077810 */ /* 0x000fc80007ffe0ff */
[----:B------:R-:W-:Y:S04]  /*27cd0*/  @!P1 LDGSTS.E.BYPASS.LTC128B.128 [R36+0x14400], desc[UR4][R2.64], !P4 ;  /* 0x1440000002249fae */ /* 0x000fe8000e101d44 */
[----:B------:R-:W-:Y:S04]  /*27ce0*/  @!P1 LDGSTS.E.BYPASS.LTC128B.128 [R36+0x18400], desc[UR4][R2.64+0x80], !P3 ;  /* 0x1840008002249fae */ /* 0x000fe8000d901d44 */
[----:B------:R-:W-:Y:S04]  /*27cf0*/  @!P1 LDGSTS.E.BYPASS.LTC128B.128 [R36+0x1c400], desc[UR4][R2.64+0x100], !P2 ;  /* 0x1c40010002249fae */ /* 0x000fe8000d101d44 */
[----:B------:R0:W-:Y:S01]  /*27d00*/  @!P1 LDGSTS.E.BYPASS.LTC128B.128 [R36+0x20400], desc[UR4][R2.64+0x180], !P0 ;  /* 0x2040018002249fae */ /* 0x0001e2000c101d44 */
[----:B------:R-:W-:-:S03]  /*27d10*/  ISETP.GE.AND P1, PT, R7, R6, PT ;  /* 0x000000060700720c */ /* 0x000fc60003f26270 */
[----:B0-----:R-:W0:Y:S04]  /*27d20*/  SHFL.IDX PT, R3, R5, 0x1, 0x181f ;  /* 0x00381f0005037f89 */ /* 0x001e2800000e0000 */
[----:B------:R-:W1:Y:S06]  /*27d30*/  SHFL.IDX PT, R2, R4, 0x1, 0x181f ;  /* 0x00381f0004027f89 */ /* 0x000e6c00000e0000 */
[----:B0-----:R-:W-:-:S05]  /*27d40*/  @!P1 LEA R7, P5, R34, R3, 0x1 ;  /* 0x0000000322079211 */ /* 0x001fca00078a08ff */
[----:B-1----:R-:W-:Y:S02]  /*27d50*/  @!P1 IMAD.X R8, RZ, RZ, R2, P5 ;  /* 0x000000ffff089224 */ /* 0x002fe400028e0602 */
[----:B------:R-:W-:Y:S02]  /*27d60*/  @!P1 IMAD.MOV.U32 R2, RZ, RZ, R7 ;  /* 0x000000ffff029224 */ /* 0x000fe400078e0007 */
[----:B------:R-:W-:Y:S01]  /*27d70*/  VIADD R7, R0, 0x20 ;  /* 0x0000002000077836 */ /* 0x000fe20000000000 */
[----:B------:R-:W-:-:S05]  /*27d80*/  @!P1 MOV R3, R8 ;  /* 0x0000000800039202 */ /* 0x000fca0000000f00 */
        /* <DEDUP_REMOVED lines=8> */
[----:B-1----:R-:W-:Y:S01]  /*27e10*/  @!P1 IMAD.X R8, RZ, RZ, R2, P5 ;  /* 0x000000ffff089224 */ /* 0x002fe200028e0602 */
[----:B------:R-:W-:Y:S01]  /*27e20*/  @!P1 MOV R2, R7 ;  /* 0x0000000700029202 */ /* 0x000fe20000000f00 */
[----:B------:R-:W-:Y:S02]  /*27e30*/  VIADD R7, R0, 0x30 ;  /* 0x0000003000077836 */ /* 0x000fe40000000000 */
[----:B------:R-:W-:-:S05]  /*27e40*/  @!P1 IMAD.MOV.U32 R3, RZ, RZ, R8 ;  /* 0x000000ffff039224 */ /* 0x000fca00078e0008 */
[----:B------:R-:W-:Y:S04]  /*27e50*/  @!P1 LDGSTS.E.BYPASS.LTC128B.128 [R36+0x15400], desc[UR4][R2.64], !P4 ;  /* 0x1540000002249fae */ /* 0x000fe8000e101d44 */
[----:B------:R-:W-:Y:S04]  /*27e60*/  @!P1 LDGSTS.E.BYPASS.LTC128B.128 [R36+0x19400], desc[UR4][R2.64+0x80], !P3 ;  /* 0x1940008002249fae */ /* 0x000fe8000d901d44 */
[----:B------:R-:W-:Y:S04]  /*27e70*/  @!P1 LDGSTS.E.BYPASS.LTC128B.128 [R36+0x1d400], desc[UR4][R2.64+0x100], !P2 ;  /* 0x1d40010002249fae */ /* 0x000fe8000d101d44 */
[----:B------:R0:W-:Y:S01]  /*27e80*/  @!P1 LDGSTS.E.BYPASS.LTC128B.128 [R36+0x21400], desc[UR4][R2.64+0x180], !P0 ;  /* 0x2140018002249fae */ /* 0x0001e2000c101d44 */
[----:B------:R-:W-:-:S03]  /*27e90*/  ISETP.GE.AND P1, PT, R7, R6, PT ;  /* 0x000000060700720c */ /* 0x000fc60003f26270 */
[----:B0-----:R-:W0:Y:S04]  /*27ea0*/  SHFL.IDX PT, R3, R5, 0x3, 0x181f ;  /* 0x00781f0005037f89 */ /* 0x001e2800000e0000 */
[----:B------:R-:W1:Y:S06]  /*27eb0*/  SHFL.IDX PT, R2, R4, 0x3, 0x181f ;  /* 0x00781f0004027f89 */ /* 0x000e6c00000e0000 */
[----:B0-----:R-:W-:-:S04]  /*27ec0*/  @!P1 LEA R7, P5, R34, R3, 0x1 ;  /* 0x0000000322079211 */ /* 0x001fc800078a08ff */
[----:B-1----:R-:W-:Y:S01]  /*27ed0*/  @!P1 IADD3.X R8, RZ, R2, RZ, P5, !PT ;  /* 0x00000002ff089210 */ /* 0x002fe20002ffe4ff */
[----:B------:R-:W-:Y:S01]  /*27ee0*/  @!P1 IMAD.MOV.U32 R2, RZ, RZ, R7 ;  /* 0x000000ffff029224 */ /* 0x000fe200078e0007 */
[----:B------:R-:W-:-:S03]  /*27ef0*/  IADD3 R7, R0, 0x40, RZ ;  /* 0x0000004000077810 */ /* 0x000fc60007ffe0ff */
        /* <DEDUP_REMOVED lines=34> */
[----:B------:R-:W-:Y:S02]  /*28120*/  @!P1 IMAD.MOV.U32 R2, RZ, RZ, R7 ;  /* 0x000000ffff029224 */ /* 0x000fe400078e0007 */
[----:B------:R0:W1:Y:S02]  /*28130*/  SHFL.IDX PT, R7, R4, 0x7, 0x181f ;  /* 0x00f81f0004077f89 */ /* 0x00006400000e0000 */
[----:B------:R-:W-:-:S05]  /*28140*/  @!P1 IMAD.MOV.U32 R3, RZ, RZ, R8 ;  /* 0x000000ffff039224 */ /* 0x000fca00078e0008 */
[----:B------:R0:W-:Y:S04]  /*28150*/  @!P1 LDGSTS.E.BYPASS.LTC128B.128 [R36+0x17400], desc[UR4][R2.64], !P4 ;  /* 0x1740000002249fae */ /* 0x0001e8000e101d44 */
[----:B------:R0:W-:Y:S04]  /*28160*/  @!P1 LDGSTS.E.BYPASS.LTC128B.128 [R36+0x1b400], desc[UR4][R2.64+0x80], !P3 ;  /* 0x1b40008002249fae */ /* 0x0001e8000d901d44 */
[----:B------:R0:W-:Y:S04]  /*28170*/  @!P1 LDGSTS.E.BYPASS.LTC128B.128 [R36+0x1f400], desc[UR4][R2.64+0x100], !P2 ;  /* 0x1f40010002249fae */ /* 0x0001e8000d101d44 */
[----:B------:R0:W-:Y:S02]  /*28180*/  @!P1 LDGSTS.E.BYPASS.LTC128B.128 [R36+0x23400], desc[UR4][R2.64+0x180], !P0 ;  /* 0x2340018002249fae */ /* 0x0001e4000c101d44 */
.L_x_906:
[----:B0-----:R-:W-:Y:S01]  /*28190*/  IADD3 R3, R0, 0x70, RZ ;  /* 0x0000007000037810 */ /* 0x001fe20007ffe0ff */
[----:B------:R-:W-:Y:S03]  /*281a0*/  BSSY B0, `(.L_x_759) ;  /* 0x000000d000007945 */ /* 0x000fe60003800000 */
[----:B------:R-:W-:-:S13]  /*281b0*/  ISETP.GE.AND P1, PT, R3, R6, PT ;  /* 0x000000060300720c */ /* 0x000fda0003f26270 */
[----:B------:R-:W-:Y:S05]  /*281c0*/  @P1 BRA `(.L_x_760) ;  /* 0x0000000000281947 */ /* 0x000fea0003800000 */
[----:B------:R-:W-:Y:S01]  /*281d0*/  LEA R2, P1, R34, R14, 0x1 ;  /* 0x0000000e22027211 */ /* 0x000fe200078208ff */
[----:B------:R-:W-:-:S04]  /*281e0*/  ULDC.64 UR4, c[0x0][0x208] ;  /* 0x0000820000047ab9 */ /* 0x000fc80000000a00 */
[----:B-1----:R-:W-:-:S05]  /*281f0*/  IMAD.X R3, RZ, RZ, R7, P1 ;  /* 0x000000ffff037224 */ /* 0x002fca00008e0607 */
[----:B------:R-:W-:Y:S01]  /*28200*/  @!PT LDS RZ, [RZ] ;  /* 0x00000000fffff984 */ /* 0x000fe20000000800 */
[----:B------:R-:W-:Y:S01]  /*28210*/  @!PT LDS RZ, [RZ] ;  /* 0x00000000fffff984 */ /* 0x000fe20000000800 */
[----:B------:R-:W-:Y:S01]  /*28220*/  @!PT LDS RZ, [RZ] ;  /* 0x00000000fffff984 */ /* 0x000fe20000000800 */
[----:B------:R0:W-:Y:S04]  /*28230*/  LDGSTS.E.BYPASS.LTC128B.128 [R36+0x17c00], desc[UR4][R2.64], !P4 ;  /* 0x17c0000002247fae */ /* 0x0001e8000e101d44 */
[----:B------:R0:W-:Y:S04]  /*28240*/  LDGSTS.E.BYPASS.LTC128B.128 [R36+0x1bc00], desc[UR4][R2.64+0x80], !P3 ;  /* 0x1bc0008002247fae */ /* 0x0001e8000d901d44 */
[----:B------:R0:W-:Y:S04]  /*28250*/  LDGSTS.E.BYPASS.LTC128B.128 [R36+0x1fc00], desc[UR4][R2.64+0x100], !P2 ;  /* 0x1fc0010002247fae */ /* 0x0001e8000d101d44 */
[----:B------:R0:W-:Y:S02]  /*28260*/  LDGSTS.E.BYPASS.LTC128B.128 [R36+0x23c00], desc[UR4][R2.64+0x180], !P0 ;  /* 0x23c0018002247fae */ /* 0x0001e4000c101d44 */
.L_x_760:
[----:B------:R-:W-:Y:S05]  /*28270*/  BSYNC B0 ;  /* 0x0000000000007941 */ /* 0x000fea0003800000 */
.L_x_759:
[----:B------:R-:W-:Y:S01]  /*28280*/  NOP ;  /* 0x0000000000007918 */ /* 0x000fe20000000000 */
[----:B------:R-:W-:-:S13]  /*28290*/  PLOP3.LUT P0, PT, PT, PT, PT, 0x80, 0x0 ;  /* 0x000000000000781c */ /* 0x000fda0003f0f070 */
.L_x_761:
[----:B------:R-:W-:Y:S02]  /*282a0*/  PLOP3.LUT P1, PT, P1, P0, PT, 0xa2, 0x0 ;  /* 0x000000000000781c */ /* 0x000fe40000f21472 */
[----:B------:R-:W-:-:S08]  /*282b0*/  @P0 R2UR P1, UR4, R16 ;  /* 0x00000000100402ca */ /* 0x000fd00000020000 */
[----:B------:R-:W-:-:S05]  /*282c0*/  @P0 PLOP3.LUT P0, PT, P1, PT, PT, 0x80, 0x0 ;  /* 0x000000000000081c */ /* 0x000fca0000f0f070 */
[----:B------:R-:W-:Y:S01]  /*282d0*/  @!P1 SYNCS.ARRIVE.TRANS64.RED.A0T1 RZ, [UR4+0x38800], RZ ;  /* 0x038800ffffff99a7 */ /* 0x000fe20008200404 */
[----:B------:R-:W-:Y:S07]  /*282e0*/  @!P1 ARRIVES.LDGSTSBAR.64.TRANSCNT [UR4+0x38800] ;  /* 0x03880000ff0099b0 */ /* 0x000fee0008000a84 */
[----:B------:R-:W-:Y:S05]  /*282f0*/  @P0 BRA.U.ANY `(.L_x_761) ;  /* 0xfffffffd00e80947 */ /* 0x000fea000393ffff */
[----:B0-----:R-:W2:Y:S04]  /*28300*/  LDL.LU R3, [R1+0x2c] ;  /* 0x00002c0001037983 */ /* 0x001ea80000300800 */
[----:B------:R-:W3:Y:S01]  /*28310*/  LDL.LU R2, [R1+0x1c] ;  /* 0x00001c0001027983 */ /* 0x000ee20000300800 */
[----:B--2---:R-:W-:-:S05]  /*28320*/  VIADD R3, R3, 0x1 ;  /* 0x0000000103037836 */ /* 0x004fca0000000000 */
[----:B------:R-:W-:Y:S01]  /*28330*/  LEA.HI R0, R3, R3, RZ, 0x1 ;  /* 0x0000000303007211 */ /* 0x000fe200078f08ff */
[----:B------:R0:W-:Y:S03]  /*28340*/  STL [R1+0x2c], R3 ;  /* 0x00002c0301007387 */ /* 0x0001e60000100800 */
[----:B------:R-:W-:-:S04]  /*28350*/  LOP3.LUT R0, R0, 0xfffffffe, RZ, 0xc0, !PT ;  /* 0xfffffffe00007812 */ /* 0x000fc800078ec0ff */
[----:B0-----:R-:W-:Y:S01]  /*28360*/  IADD3 R3, R3, -R0, RZ ;  /* 0x8000000003037210 */ /* 0x001fe20007ffe0ff */
[----:B---3--:R-:W-:-:S03]  /*28370*/  VIADD R0, R2, 0xfffffffe ;  /* 0xfffffffe02007836 */ /* 0x008fc60000000000 */
[----:B------:R-:W-:Y:S01]  /*28380*/  SHF.L.U32 R3, R3, 0x1f, RZ ;  /* 0x0000001f03037819 */ /* 0x000fe200000006ff */
[----:B------:R-:W-:Y:S01]  /*28390*/  NOP ;  /* 0x0000000000007918 */ /* 0x000fe20000000000 */
[----:B------:R0:W-:Y:S01]  /*283a0*/  SYNCS.ARRIVE.TRANS64.A1T0 RZ, [R16+URZ+0x38800], RZ ;  /* 0x038800ff10ff79a7 */ /* 0x0001e2000810003f */
[----:B------:R-:W-:Y:S01]  /*283b0*/  BSSY B0, `(.L_x_762) ;  /* 0x0000003000007945 */ /* 0x000fe20003800000 */
[----:B------:R-:W2:Y:S03]  /*283c0*/  SYNCS.PHASECHK.TRANS64.TRYWAIT P0, [R16+URZ+0x38820], R3 ;  /* 0x03882003100075a7 */ /* 0x000ea6000800017f */
[----:B0-2---:R-:W-:Y:S05]  /*283d0*/  @!P0 BRA `(.L_x_763) ;  /* 0x00000050009c8947 */ /* 0x005fea0003800000 */
.L_x_907:
[----:B------:R-:W-:Y:S05]  /*283e0*/  BSYNC B0 ;  /* 0x0000000000007941 */ /* 0x000fea0003800000 */
.L_x_762:
[----:B------:R-:W2:Y:S01]  /*283f0*/  LDL R2, [R1+0xc] ;  /* 0x00000c0001027983 */ /* 0x000ea20000100800 */
[----:B------:R-:W-:Y:S01]  /*28400*/  BSSY B0, `(.L_x_764) ;  /* 0x000011a000007945 */ /* 0x000fe20003800000 */
[----:B--2---:R-:W-:-:S13]  /*28410*/  ISETP.GE.AND P0, PT, R0, R2, PT ;  /* 0x000000020000720c */ /* 0x004fda0003f06270 */
[----:B------:R-:W-:Y:S05]  /*28420*/  @!P0 BRA `(.L_x_765) ;  /* 0x00000010005c8947 */ /* 0x000fea0003800000 */
[C---:B------:R-:W-:Y:S01]  /*28430*/  LOP3.LUT R4, R34.reuse, 0x40, RZ, 0xfc, !PT ;  /* 0x0000004022047812 */ /* 0x040fe200078efcff */
[----:B------:R-:W-:Y:S01]  /*28440*/  ULDC UR4, c[0x0][0x2f4] ;  /* 0x0000bd0000047ab9 */ /* 0x000fe20000000800 */
[C---:B------:R-:W-:Y:S01]  /*28450*/  LOP3.LUT R2, R34.reuse, 0x80, RZ, 0xfc, !PT ;  /* 0x0000008022027812 */ /* 0x040fe200078efcff */
[----:B-1----:R-:W-:Y:S01]  /*28460*/  IMAD.MOV.U32 R7, RZ, RZ, R23 ;  /* 0x000000ffff077224 */ /* 0x002fe200078e0017 */
[----:B------:R-:W-:Y:S01]  /*28470*/  MOV R20, R29 ;  /* 0x0000001d00147202 */ /* 0x000fe20000000f00 */
[----:B------:R-:W-:Y:S01]  /*28480*/  IMAD.MOV.U32 R31, RZ, RZ, R22 ;  /* 0x000000ffff1f7224 */ /* 0x000fe200078e0016 */
[----:B------:R-:W-:Y:S02]  /*28490*/  ISETP.GE.AND P4, PT, R34, UR4, PT ;  /* 0x0000000422007c0c */ /* 0x000fe4000bf86270 */
[----:B------:R-:W-:Y:S02]  /*284a0*/  ISETP.GE.AND P3, PT, R4, UR4, PT ;  /* 0x0000000404007c0c */ /* 0x000fe4000bf66270 */
[----:B------:R-:W-:-:S02]  /*284b0*/  ISETP.GE.AND P2, PT, R2, UR4, PT ;  /* 0x0000000402007c0c */ /* 0x000fc4000bf46270 */
[----:B------:R-:W-:-:S13]  /*284c0*/  ISETP.GE.AND P1, PT, R37, UR4, PT ;  /* 0x0000000425007c0c */ /* 0x000fda000bf26270 */
.L_x_778:
[----:B------:R-:W2:Y:S01]  /*284d0*/  LDL R5, [R1+0x10] ;  /* 0x0000100001057983 */ /* 0x000ea20000100800 */
[----:B------:R-:W1:Y:S03]  /*284e0*/  LDC R11, c[0x0][0x430] ;  /* 0x00010c00ff0b7b82 */ /* 0x000e660000000800 */
[----:B------:R-:W3:Y:S01]  /*284f0*/  LDL R8, [R1+0x14] ;  /* 0x0000140001087983 */ /* 0x000ee20000100800 */
[----:B------:R-:W4:Y:S01]  /*28500*/  S2R R2, SR_TID.X ;  /* 0x0000000000027919 */ /* 0x000f220000002100 */
[----:B------:R-:W4:Y:S01]  /*28510*/  S2R R4, SR_TID.X ;  /* 0x0000000000047919 */ /* 0x000f220000002100 */
[----:B-1----:R-:W-:-:S13]  /*28520*/  ISETP.NE.AND P0, PT, R11, 0x1, PT ;  /* 0x000000010b00780c */ /* 0x002fda0003f05270 */
[----:B0-----:R-:W0:Y:S01]  /*28530*/  @P0 LDC R3, c[0x0][0x434] ;  /* 0x00010d00ff030b82 */ /* 0x001e220000000800 */
[----:B----4-:R-:W-:Y:S01]  /*28540*/  LOP3.LUT R2, R2, 0x7f, RZ, 0xc0, !PT ;  /* 0x0000007f02027812 */ /* 0x010fe200078ec0ff */
[----:B------:R-:W-:-:S03]  /*28550*/  IMAD.SHL.U32 R4, R4, 0x10, RZ ;  /* 0x0000001004047824 */ /* 0x000fc600078e00ff */
[----:B------:R-:W-:-:S04]  /*28560*/  SHF.R.U32.HI R2, RZ, 0x3, R2 ;  /* 0x00000003ff027819 */ /* 0x000fc80000011602 */
[----:B------:R-:W-:Y:S02]  /*28570*/  LOP3.LUT R4, R2, 0x70, R4, 0xf8, !PT ;  /* 0x0000007002047812 */ /* 0x000fe400078ef804 */
[----:B------:R-:W1:Y:S02]  /*28580*/  @P0 LDC R2, c[0x0][0x438] ;  /* 0x00010e00ff020b82 */ /* 0x000e640000000800 */
[----:B------:R-:W-:Y:S01]  /*28590*/  ISETP.GT.U32.AND P5, PT, R4, 0x4f, PT ;  /* 0x0000004f0400780c */ /* 0x000fe20003fa4070 */
[----:B------:R-:W-:Y:S01]  /*285a0*/  ULDC.64 UR4, c[0x0][0x208] ;  /* 0x0000820000047ab9 */ /* 0x000fe20000000a00 */
[----:B------:R-:W-:Y:S01]  /*285b0*/  MOV R12, UR37 ;  /* 0x00000025000c7c02 */ /* 0x000fe20008000f00 */
[----:B------:R-:W-:Y:S02]  /*285c0*/  VIADD R23, R7, 0x1 ;  /* 0x0000000107177836 */ /* 0x000fe40000000000 */
[----:B------:R-:W-:Y:S02]  /*285d0*/  IMAD.MOV.U32 R22, RZ, RZ, R0 ;  /* 0x000000ffff167224 */ /* 0x000fe400078e0000 */
[----:B--2---:R-:W-:-:S05]  /*285e0*/  IMAD R6, R0, 0x50, R5 ;  /* 0x0000005000067824 */ /* 0x004fca00078e0205 */
[----:B------:R-:W-:Y:S02]  /*285f0*/  IADD3 R6, R4, R6, RZ ;  /* 0x0000000604067210 */ /* 0x000fe40007ffe0ff */
[----:B------:R-:W2:Y:S03]  /*28600*/  @!P5 LDC.64 R4, c[0x0][0x428] ;  /* 0x00010a00ff04db82 */ /* 0x000ea60000000a00 */
[----:B0-----:R-:W-:-:S04]  /*28610*/  @P0 IMAD.HI.U32 R3, R6, R3, RZ ;  /* 0x0000000306030227 */ /* 0x001fc800078e00ff */
[----:B------:R-:W-:Y:S01]  /*28620*/  IMAD.MOV.U32 R10, RZ, RZ, R6 ;  /* 0x000000ffff0a7224 */ /* 0x000fe200078e0006 */
[----:B-1----:R-:W-:-:S04]  /*28630*/  @P0 SHF.R.U32.HI R10, RZ, R2, R3 ;  /* 0x00000002ff0a0219 */ /* 0x002fc80000011603 */
[--C-:B------:R-:W-:Y:S01]  /*28640*/  @!P5 SHF.R.S32.HI R3, RZ, 0x1f, R10.reuse ;  /* 0x0000001fff03d819 */ /* 0x100fe2000001140a */
[----:B------:R-:W-:-:S04]  /*28650*/  @!P5 IMAD.MOV.U32 R2, RZ, RZ, R10 ;  /* 0x000000ffff02d224 */ /* 0x000fc800078e000a */
[----:B--2---:R-:W-:-:S04]  /*28660*/  @!P5 IMAD.WIDE.U32 R2, R32, R4, R2 ;  /* 0x000000042002d225 */ /* 0x004fc800078e0002 */
[----:B---3--:R-:W-:Y:S02]  /*28670*/  @!P5 IMAD R4, R8, R4, RZ ;  /* 0x000000040804d224 */ /* 0x008fe400078e02ff */
[----:B------:R-:W0:Y:S02]  /*28680*/  @!P5 LDC.64 R8, c[0x0][0x418] ;  /* 0x00010600ff08db82 */ /* 0x000e240000000a00 */
[----:B------:R-:W-:Y:S02]  /*28690*/  @!P5 IMAD R5, R32, R5, R4 ;  /* 0x000000052005d224 */ /* 0x000fe400078e0204 */
[----:B------:R-:W-:-:S03]  /*286a0*/  IMAD.MOV.U32 R4, RZ, RZ, RZ ;  /* 0x000000ffff047224 */ /* 0x000fc600078e00ff */
[----:B------:R-:W-:Y:S02]  /*286b0*/  @!P5 IADD3 R3, R5, R3, RZ ;  /* 0x000000030503d210 */ /* 0x000fe40007ffe0ff */
[----:B0-----:R-:W-:-:S04]  /*286c0*/  @!P5 LEA R8, P0, R2, R8, 0x2 ;  /* 0x000000080208d211 */ /* 0x001fc800078010ff */
[----:B------:R-:W-:-:S05]  /*286d0*/  @!P5 LEA.HI.X R9, R2, R9, R3, 0x2, P0 ;  /* 0x000000090209d211 */ /* 0x000fca00000f1403 */
[----:B------:R0:W5:Y:S01]  /*286e0*/  @!P5 LDG.E R4, desc[UR4][R8.64] ;  /* 0x000000040804d981 */ /* 0x000162000c1e1900 */
[----:B------:R-:W-:Y:S02]  /*286f0*/  ISETP.NE.AND P5, PT, R12, 0x3, PT ;  /* 0x000000030c00780c */ /* 0x000fe40003fa5270 */
[----:B------:R-:W-:Y:S01]  /*28700*/  ISETP.NE.AND P0, PT, R23, 0x2, PT ;  /* 0x000000021700780c */ /* 0x000fe20003f05270 */
[----:B------:R-:W-:Y:S01]  /*28710*/  IMAD.MOV R5, RZ, RZ, -R10 ;  /* 0x000000ffff057224 */ /* 0x000fe200078e0a0a */
[----:B------:R-:W-:Y:S05]  /*28720*/  YIELD ;  /* 0x0000000000007946 */ /* 0x000fea0003800000 */
[----:B------:R-:W-:Y:S01]  /*28730*/  SEL R29, RZ, 0x1, P0 ;  /* 0x00000001ff1d7807 */ /* 0x000fe20000000000 */
[----:B------:R-:W-:Y:S01]  /*28740*/  IMAD R5, R11, R5, R6 ;  /* 0x000000050b057224 */ /* 0x000fe200078e0206 */
[----:B------:R-:W-:-:S02]  /*28750*/  SEL R23, R23, RZ, P0 ;  /* 0x000000ff17177207 */ /* 0x000fc40000000000 */
[----:B------:R-:W-:Y:S01]  /*28760*/  LOP3.LUT R29, R20, R29, RZ, 0x3c, !PT ;  /* 0x0000001d141d7212 */ /* 0x000fe200078e3cff */
[----:B0-----:R-:W-:Y:S06]  /*28770*/  @!P5 BRA `(.L_x_766) ;  /* 0x000000000004d947 */ /* 0x001fec0003800000 */
[----:B------:R-:W-:Y:S01]  /*28780*/  BPT.TRAP 0x1 ;  /* 0x000000040000795c */ /* 0x000fe20000300000 */
.L_x_766:
[----:B------:R-:W-:Y:S01]  /*28790*/  LEA R6, R23, R16, 0x3 ;  /* 0x0000001017067211 */ /* 0x000fe200078e18ff */
[----:B------:R-:W-:Y:S01]  /*287a0*/  BSSY B1, `(.L_x_767) ;  /* 0x0000004000017945 */ /* 0x000fe20003800000 */
[----:B------:R-:W-:-:S04]  /*287b0*/  SHF.L.U32 R3, R29, 0x1f, RZ ;  /* 0x0000001f1d037819 */ /* 0x000fc800000006ff */
[----:B------:R-:W0:Y:S02]  /*287c0*/  SYNCS.PHASECHK.TRANS64.TRYWAIT P0, [R6+URZ+0x38840], R3 ;  /* 0x03884003060075a7 */ /* 0x000e24000800017f */
[----:B0-----:R-:W-:Y:S05]  /*287d0*/  @!P0 BRA `(.L_x_768) ;  /* 0x0000004c00b08947 */ /* 0x001fea0003800000 */
.L_x_908:
[----:B------:R-:W-:Y:S05]  /*287e0*/  BSYNC B1 ;  /* 0x0000000000017941 */ /* 0x000fea0003800000 */
.L_x_767:
        /* <DEDUP_REMOVED lines=27> */
[----:B------:R-:W-:Y:S01]  /*289a0*/  @P2 LOP3.LUT R18, R18, 0x100, RZ, 0xfc, !PT ;  /* 0x0000010012122812 */ /* 0x000fe200078efcff */
[----:B------:R-:W-:Y:S02]  /*289b0*/  ULDC.64 UR4, c[0x0][0x208] ;  /* 0x0000820000047ab9 */ /* 0x000fe40000000a00 */
        /* <DEDUP_REMOVED lines=13> */
[----:B0-----:R-:W-:-:S04]  /*28a90*/  IADD3 R2, P0, R2, R0, RZ ;  /* 0x0000000002027210 */ /* 0x001fc80007f1e0ff */
[----:B------:R-:W-:Y:S02]  /*28aa0*/  IADD3.X R3, RZ, R35, RZ, P0, !PT ;  /* 0x00000023ff037210 */ /* 0x000fe400007fe4ff */
        /* <DEDUP_REMOVED lines=24> */
.L_x_920:
[----:B------:R-:W-:Y:S01]  /*28c30*/  LOP3.LUT R18, R18, 0xffffff7f, RZ, 0xc0, !PT ;  /* 0xffffff7f12127812 */ /* 0x000fe200078ec0ff */
[----:B------:R-:W-:Y:S01]  /*28c40*/  ULDC.64 UR4, c[0x0][0x208] ;  /* 0x0000820000047ab9 */ /* 0x000fe20000000a00 */
[----:B--2---:R-:W-:Y:S02]  /*28c50*/  IADD3 R2, P0, R2, R0, RZ ;  /* 0x0000000002027210 */ /* 0x004fe40007f1e0ff */
[----:B------:R-:W-:Y:S02]  /*28c60*/  @P1 LOP3.LUT R18, R18, 0x80, RZ, 0xfc, !PT ;  /* 0x0000008012121812 */ /* 0x000fe400078efcff */
[----:B------:R-:W-:Y:S02]  /*28c70*/  IADD3.X R3, RZ, R35, RZ, P0, !PT ;  /* 0x00000023ff037210 */ /* 0x000fe400007fe4ff */
[C---:B------:R-:W-:Y:S02]  /*28c80*/  LOP3.LUT P1, RZ, R18.reuse, 0x10, RZ, 0xc0, !PT ;  /* 0x0000001012ff7812 */ /* 0x040fe4000782c0ff */
[----:B------:R-:W-:-:S02]  /*28c90*/  LOP3.LUT P0, RZ, R18, 0x8, RZ, 0xc0, !PT ;  /* 0x0000000812ff7812 */ /* 0x000fc4000780c0ff */
        /* <DEDUP_REMOVED lines=11> */
.L_x_770:
[----:B------:R-:W-:Y:S02]  /*28d50*/  PLOP3.LUT P5, PT, P5, P0, PT, 0xa2, 0x0 ;  /* 0x000000000000781c */ /* 0x000fe40002fa1472 */
[----:B------:R-:W-:-:S08]  /*28d60*/  @P0 R2UR P5, UR4, R6 ;  /* 0x00000000060402ca */ /* 0x000fd000000a0000 */
[----:B------:R-:W-:-:S05]  /*28d70*/  @P0 PLOP3.LUT P0, PT, P5, PT, PT, 0x80, 0x0 ;  /* 0x000000000000081c */ /* 0x000fca0002f0f070 */
[----:B------:R-:W-:Y:S01]  /*28d80*/  @!P5 SYNCS.ARRIVE.TRANS64.RED.A0T1 RZ, [UR4+0x38830], RZ ;  /* 0x038830ffffffd9a7 */ /* 0x000fe20008200404 */
[----:B------:R-:W-:Y:S07]  /*28d90*/  @!P5 ARRIVES.LDGSTSBAR.64.TRANSCNT [UR4+0x38830] ;  /* 0x03883000ff00d9b0 */ /* 0x000fee0008000a84 */
[----:B------:R-:W-:Y:S05]  /*28da0*/  @P0 BRA.U.ANY `(.L_x_770) ;  /* 0xfffffffd00e80947 */ /* 0x000fea000393ffff */
[----:B------:R-:W-:Y:S01]  /*28db0*/  NOP ;  /* 0x0000000000007918 */ /* 0x000fe20000000000 */
[----:B-1----:R-:W-:-:S05]  /*28dc0*/  IMAD.U32 R2, RZ, RZ, UR37 ;  /* 0x00000025ff027e24 */ /* 0x002fca000f8e00ff */
[----:B------:R-:W-:-:S13]  /*28dd0*/  ISETP.NE.AND P6, PT, R2, 0x3, PT ;  /* 0x000000030200780c */ /* 0x000fda0003fc5270 */
[----:B------:R-:W-:Y:S05]  /*28de0*/  @!P6 BRA `(.L_x_771) ;  /* 0x000000000004e947 */ /* 0x000fea0003800000 */
[----:B------:R-:W-:Y:S01]  /*28df0*/  BPT.TRAP 0x1 ;  /* 0x000000040000795c */ /* 0x000fe20000300000 */
.L_x_771:
[----:B------:R1:W-:Y:S01]  /*28e00*/  SYNCS.ARRIVE.TRANS64.A1T0 RZ, [R6+URZ+0x38830], RZ ;  /* 0x038830ff06ff79a7 */ /* 0x0003e2000810003f */
[----:B------:R-:W-:Y:S05]  /*28e10*/  @!P6 BRA `(.L_x_772) ;  /* 0x000000000004e947 */ /* 0x000fea0003800000 */
[----:B------:R-:W-:Y:S01]  /*28e20*/  BPT.TRAP 0x1 ;  /* 0x000000040000795c */ /* 0x000fe20000300000 */
.L_x_772:
[----:B------:R-:W-:Y:S01]  /*28e30*/  SHF.L.U32 R2, R20, 0x1f, RZ ;  /* 0x0000001f14027819 */ /* 0x000fe200000006ff */
[----:B-1----:R-:W-:Y:S01]  /*28e40*/  IMAD R6, R7, 0x8, R16 ;  /* 0x0000000807067824 */ /* 0x002fe200078e0210 */
[----:B------:R-:W-:Y:S03]  /*28e50*/  BSSY B1, `(.L_x_773) ;  /* 0x0000003000017945 */ /* 0x000fe60003800000 */
[----:B------:R-:W1:Y:S02]  /*28e60*/  SYNCS.PHASECHK.TRANS64.TRYWAIT P0, [R6+URZ+0x38860], R2 ;  /* 0x03886002060075a7 */ /* 0x000e64000800017f */
[----:B-1----:R-:W-:Y:S05]  /*28e70*/  @!P0 BRA `(.L_x_774) ;  /* 0x0000004c00f08947 */ /* 0x002fea0003800000 */
.L_x_921:
[----:B------:R-:W-:Y:S05]  /*28e80*/  BSYNC B1 ;  /* 0x0000000000017941 */ /* 0x000fea0003800000 */
.L_x_773:
[----:B0-----:R-:W2:Y:S01]  /*28e90*/  LDL R8, [R1+0x8] ;  /* 0x0000080001087983 */ /* 0x001ea20000100800 */
[----:B------:R-:W0:Y:S01]  /*28ea0*/  S2R R3, SR_TID.X ;  /* 0x0000000000037919 */ /* 0x000e220000002100 */
[----:B------:R-:W-:Y:S01]  /*28eb0*/  UMOV UR4, 0xffffffff ;  /* 0xffffffff00047882 */ /* 0x000fe20000000000 */
[----:B------:R-:W-:Y:S01]  /*28ec0*/  IMAD R7, R7, 0x5000, R33 ;  /* 0x0000500007077824 */ /* 0x000fe200078e0221 */
[----:B0-----:R-:W-:-:S04]  /*28ed0*/  LOP3.LUT R3, R3, 0x7f, RZ, 0xc0, !PT ;  /* 0x0000007f03037812 */ /* 0x001fc800078ec0ff */
[----:B------:R-:W-:Y:S01]  /*28ee0*/  SHF.R.U32.HI R3, RZ, 0x3, R3 ;  /* 0x00000003ff037819 */ /* 0x000fe20000011603 */
[----:B--2---:R-:W-:-:S05]  /*28ef0*/  IMAD R8, R31, -0x50, R8 ;  /* 0xffffffb01f087824 */ /* 0x004fca00078e0208 */
[----:B------:R-:W-:Y:S01]  /*28f00*/  IADD3 R8, -R3, R8, RZ ;  /* 0x0000000803087210 */ /* 0x000fe20007ffe1ff */
[----:B------:R-:W-:Y:S06]  /*28f10*/  BRA.DIV UR4, `(.L_x_775) ;  /* 0x0000004e04dc7947 */ /* 0x000fec000b800000 */
[----:B-1----:R-:W0:Y:S01]  /*28f20*/  SHFL.IDX PT, R2, R17, RZ, 0x181f ;  /* 0x00181fff11027589 */ /* 0x002e2200000e0000 */
[----:B------:R-:W-:Y:S01]  /*28f30*/  IMAD R7, R7, 0x2, R16 ;  /* 0x0000000207077824 */ /* 0x000fe200078e0210 */
[----:B------:R-:W-:Y:S02]  /*28f40*/  ULDC.64 UR4, c[0x0][0x208] ;  /* 0x0000820000047ab9 */ /* 0x000fe40000000a00 */
[----:B------:R-:W1:Y:S01]  /*28f50*/  SHFL.IDX PT, R3, R19, RZ, 0x181f ;  /* 0x00181fff13037589 */ /* 0x000e6200000e0000 */
[----:B0-----:R-:W-:-:S05]  /*28f60*/  IADD3 R2, P0, R2, R0, RZ ;  /* 0x0000000002027210 */ /* 0x001fca0007f1e0ff */
[----:B-1----:R-:W-:Y:S01]  /*28f70*/  IMAD.X R3, RZ, RZ, R3, P0 ;  /* 0x000000ffff037224 */ /* 0x002fe200000e0603 */
[----:B------:R-:W-:-:S13]  /*28f80*/  ISETP.LT.OR P0, PT, R8, 0x1, P4 ;  /* 0x000000010800780c */ /* 0x000fda0002701670 */
[----:B------:R-:W-:Y:S01]  /*28f90*/  @!PT LDS RZ, [RZ] ;  /* 0x00000000fffff984 */ /* 0x000fe20000000800 */
        /* <DEDUP_REMOVED lines=9> */
[----:B0-----:R-:W-:-:S04]  /*29030*/  IADD3 R2, P0, R2, R0, RZ ;  /* 0x0000000002027210 */ /* 0x001fc80007f1e0ff */
[----:B-1----:R-:W-:Y:S02]  /*29040*/  IADD3.X R3, RZ, R3, RZ, P0, !PT ;  /* 0x00000003ff037210 */ /* 0x002fe400007fe4ff */
        /* <DEDUP_REMOVED lines=33> */
[----:B0-2---:R0:W1:Y:S02]  /*29260*/  SHFL.IDX PT, R2, R17, 0x4, 0x181f ;  /* 0x00981f0011027f89 */ /* 0x00506400000e0000 */
.L_x_933:
[----:B-1----:R-:W-:Y:S01]  /*29270*/  IADD3 R2, P0, R2, R0, RZ ;  /* 0x0000000002027210 */ /* 0x002fe20007f1e0ff */
[----:B------:R-:W-:Y:S01]  /*29280*/  ULDC.64 UR4, c[0x0][0x208] ;  /* 0x0000820000047ab9 */ /* 0x000fe20000000a00 */
[----:B------:R-:W-:Y:S02]  /*29290*/  ULDC.64 UR6, c[0x0][0x318] ;  /* 0x0000c60000067ab9 */ /* 0x000fe40000000a00 */
        /* <DEDUP_REMOVED lines=12> */
[----:B------:R-:W-:Y:S02]  /*29360*/  ULDC.64 UR4, c[0x0][0x328] ;  /* 0x0000ca0000047ab9 */ /* 0x000fe40000000a00 */
[----:B------:R-:W-:-:S04]  /*29370*/  IMAD R0, R21, UR4, RZ ;  /* 0x0000000415007c24 */ /* 0x000fc8000f8e02ff */
[C---:B------:R-:W-:Y:S01]  /*29380*/  IMAD R9, R5.reuse, UR5, R0 ;  /* 0x0000000505097c24 */ /* 0x040fe2000f8e0200 */
[----:B------:R-:W-:Y:S01]  /*29390*/  NOP ;  /* 0x0000000000007918 */ /* 0x000fe20000000000 */
[----:B-1----:R-:W-:Y:S01]  /*293a0*/  IMAD.WIDE.U32 R2, R5, UR4, RZ ;  /* 0x0000000405027c25 */ /* 0x002fe2000f8e00ff */
[----:B------:R-:W-:-:S03]  /*293b0*/  ULDC.64 UR4, c[0x0][0x338] ;  /* 0x0000ce0000047ab9 */ /* 0x000fc60000000a00 */
[----:B------:R-:W-:Y:S02]  /*293c0*/  IMAD.IADD R3, R3, 0x1, R9 ;  /* 0x0000000103037824 */ /* 0x000fe400078e0209 */
[----:B------:R-:W-:Y:S02]  /*293d0*/  IMAD R25, R25, UR4, RZ ;  /* 0x0000000419197c24 */ /* 0x000fe4000f8e02ff */
[----:B------:R-:W-:-:S04]  /*293e0*/  IMAD.WIDE.U32 R2, R4, UR4, R2 ;  /* 0x0000000404027c25 */ /* 0x000fc8000f8e0002 */
[----:B------:R-:W-:Y:S01]  /*293f0*/  IMAD R25, R4, UR5, R25 ;  /* 0x0000000504197c24 */ /* 0x000fe2000f8e0219 */
[----:B------:R-:W-:-:S03]  /*29400*/  ULDC.64 UR4, c[0x0][0x330] ;  /* 0x0000cc0000047ab9 */ /* 0x000fc60000000a00 */
[----:B------:R-:W-:Y:S02]  /*29410*/  IMAD.IADD R3, R3, 0x1, R25 ;  /* 0x0000000103037824 */ /* 0x000fe400078e0219 */
[----:B------:R-:W-:-:S04]  /*29420*/  IMAD.WIDE.U32 R2, R26, UR4, R2 ;  /* 0x000000041a027c25 */ /* 0x000fc8000f8e0002 */
[----:B------:R-:W-:Y:S01]  /*29430*/  IMAD R3, R26, UR5, R3 ;  /* 0x000000051a037c24 */ /* 0x000fe2000f8e0203 */
[----:B0-----:R-:W-:-:S04]  /*29440*/  LEA R17, P0, R2, UR6, 0x1 ;  /* 0x0000000602117c11 */ /* 0x001fc8000f8008ff */
[----:B------:R-:W-:Y:S02]  /*29450*/  LEA.HI.X R19, R2, UR7, R3, 0x1, P0 ;  /* 0x0000000702137c11 */ /* 0x000fe400080f0c03 */
[----:B------:R-:W-:-:S13]  /*29460*/  PLOP3.LUT P0, PT, PT, PT, PT, 0x80, 0x0 ;  /* 0x000000000000781c */ /* 0x000fda0003f0f070 */
.L_x_776:
[----:B------:R-:W-:Y:S02]  /*29470*/  PLOP3.LUT P5, PT, P5, P0, PT, 0xa2, 0x0 ;  /* 0x000000000000781c */ /* 0x000fe40002fa1472 */
[----:B------:R-:W-:-:S08]  /*29480*/  @P0 R2UR P5, UR4, R6 ;  /* 0x00000000060402ca */ /* 0x000fd000000a0000 */
[----:B------:R-:W-:-:S05]  /*29490*/  @P0 PLOP3.LUT P0, PT, P5, PT, PT, 0x80, 0x0 ;  /* 0x000000000000081c */ /* 0x000fca0002f0f070 */
[----:B------:R-:W-:Y:S01]  /*294a0*/  @!P5 SYNCS.ARRIVE.TRANS64.RED.A0T1 RZ, [UR4+0x38850], RZ ;  /* 0x038850ffffffd9a7 */ /* 0x000fe20008200404 */
[----:B------:R-:W-:Y:S07]  /*294b0*/  @!P5 ARRIVES.LDGSTSBAR.64.TRANSCNT [UR4+0x38850] ;  /* 0x03885000ff00d9b0 */ /* 0x000fee0008000a84 */
[----:B------:R-:W-:Y:S05]  /*294c0*/  @P0 BRA.U.ANY `(.L_x_776) ;  /* 0xfffffffd00e80947 */ /* 0x000fea000393ffff */
[----:B------:R-:W-:Y:S01]  /*294d0*/  NOP ;  /* 0x0000000000007918 */ /* 0x000fe20000000000 */
[----:B------:R-:W-:-:S04]  /*294e0*/  MOV R0, UR37 ;  /* 0x0000002500007c02 */ /* 0x000fc80008000f00 */
[----:B------:R-:W-:-:S13]  /*294f0*/  ISETP.NE.AND P6, PT, R0, 0x3, PT ;  /* 0x000000030000780c */ /* 0x000fda0003fc5270 */
[----:B------:R-:W-:Y:S05]  /*29500*/  @!P6 BRA `(.L_x_777) ;  /* 0x000000000004e947 */ /* 0x000fea0003800000 */
[----:B------:R-:W-:Y:S01]  /*29510*/  BPT.TRAP 0x1 ;  /* 0x000000040000795c */ /* 0x000fe20000300000 */
.L_x_777:
[----:B------:R-:W2:Y:S01]  /*29520*/  LDL R2, [R1+0xc] ;  /* 0x00000c0001027983 */ /* 0x000ea20000100800 */
[----:B------:R3:W-:Y:S01]  /*29530*/  SYNCS.ARRIVE.TRANS64.A1T0 RZ, [R6+URZ+0x38850], RZ ;  /* 0x038850ff06ff79a7 */ /* 0x0007e2000810003f */
[C---:B------:R-:W-:Y:S01]  /*29540*/  VIADD R0, R22.reuse, 0xffffffff ;  /* 0xffffffff16007836 */ /* 0x040fe20000000000 */
[----:B------:R-:W-:Y:S01]  /*29550*/  MOV R20, R29 ;  /* 0x0000001d00147202 */ /* 0x000fe20000000f00 */
[----:B------:R-:W-:Y:S02]  /*29560*/  IMAD.MOV.U32 R7, RZ, RZ, R23 ;  /* 0x000000ffff077224 */ /* 0x000fe400078e0017 */
[----:B------:R-:W-:Y:S01]  /*29570*/  IMAD.MOV.U32 R31, RZ, RZ, R22 ;  /* 0x000000ffff1f7224 */ /* 0x000fe200078e0016 */
[----:B--2---:R-:W-:-:S13]  /*29580*/  ISETP.GT.AND P0, PT, R22, R2, PT ;  /* 0x000000021600720c */ /* 0x004fda0003f04270 */
[----:B---3--:R-:W-:Y:S05]  /*29590*/  @P0 BRA `(.L_x_778) ;  /* 0xffffffec00cc0947 */ /* 0x008fea000383ffff */
.L_x_765:
[----:B------:R-:W-:Y:S05]  /*295a0*/  BSYNC B0 ;  /* 0x0000000000007941 */ /* 0x000fea0003800000 */
.L_x_764:
[----:B------:R-:W2:Y:S01]  /*295b0*/  S2R R2, SR_TID.X ;  /* 0x0000000000027919 */ /* 0x000ea20000002100 */
[----:B------:R-:W-:Y:S01]  /*295c0*/  BSSY B0, `(.L_x_779) ;  /* 0x0000011000007945 */ /* 0x000fe20003800000 */
[----:B--2---:R-:W-:-:S04]  /*295d0*/  LOP3.LUT R2, R2, 0x7f, RZ, 0xc0, !PT ;  /* 0x0000007f02027812 */ /* 0x004fc800078ec0ff */
[----:B------:R-:W-:-:S13]  /*295e0*/  ISETP.NE.AND P0, PT, R2, RZ, PT ;  /* 0x000000ff0200720c */ /* 0x000fda0003f05270 */
[----:B------:R-:W-:Y:S05]  /*295f0*/  @P0 BRA `(.L_x_780) ;  /* 0x0000000000340947 */ /* 0x000fea0003800000 */
[----:B------:R-:W2:Y:S01]  /*29600*/  S2R R5, SR_LANEID ;  /* 0x0000000000057919 */ /* 0x000ea20000000000 */
[----:B------:R-:W-:Y:S01]  /*29610*/  VOTEU.ANY UR4, UPT, PT ;  /* 0x0000000000047886 */ /* 0x000fe200038e0100 */
[----:B0-----:R-:W0:Y:S01]  /*29620*/  LDC.64 R2, c[0x0][0xc60] ;  /* 0x00031800ff027b82 */ /* 0x001e220000000a00 */
[----:B------:R-:W2:Y:S01]  /*29630*/  FLO.U32 R0, UR4 ;  /* 0x0000000400007d00 */ /* 0x000ea200080e0000 */
[----:B------:R-:W-:Y:S01]  /*29640*/  ULDC.64 UR6, c[0x0][0x208] ;  /* 0x0000820000067ab9 */ /* 0x000fe20000000a00 */
[----:B--2---:R-:W-:-:S06]  /*29650*/  ISETP.EQ.U32.AND P0, PT, R0, R5, PT ;  /* 0x000000050000720c */ /* 0x004fcc0003f02070 */
[----:B------:R-:W0:Y:S07]  /*29660*/  POPC R5, UR4 ;  /* 0x0000000400057d09 */ /* 0x000e2e0008000000 */
[----:B0-----:R-:W2:Y:S01]  /*29670*/  @P0 ATOMG.E.ADD.STRONG.GPU PT, R3, desc[UR6][R2.64], R5 ;  /* 0x00000005020309a8 */ /* 0x001ea200081ee1c6 */
[----:B------:R-:W0:Y:S02]  /*29680*/  S2R R4, SR_LTMASK ;  /* 0x0000000000047919 */ /* 0x000e240000003900 */
[----:B0-----:R-:W-:-:S04]  /*29690*/  LOP3.LUT R4, R4, UR4, RZ, 0xc0, !PT ;  /* 0x0000000404047c12 */ /* 0x001fc8000f8ec0ff */
[----:B-1----:R-:W0:Y:S01]  /*296a0*/  POPC R7, R4 ;  /* 0x0000000400077309 */ /* 0x002e220000000000 */
[----:B--2---:R-:W0:Y:S02]  /*296b0*/  SHFL.IDX PT, R0, R3, R0, 0x1f ;  /* 0x00001f0003007589 */ /* 0x004e2400000e0000 */
[----:B0-----:R-:W-:-:S07]  /*296c0*/  IADD3 R24, R0, UR36, R7 ;  /* 0x0000002400187c10 */ /* 0x001fce000fffe007 */
.L_x_780:
[----:B------:R-:W-:Y:S05]  /*296d0*/  BSYNC B0 ;  /* 0x0000000000007941 */ /* 0x000fea0003800000 */
.L_x_779:
[----:B------:R-:W-:-:S05]  /*296e0*/  IMAD.U32 R0, RZ, RZ, UR37 ;  /* 0x00000025ff007e24 */ /* 0x000fca000f8e00ff */
[----:B------:R-:W-:-:S13]  /*296f0*/  ISETP.NE.AND P0, PT, R0, 0x3, PT ;  /* 0x000000030000780c */ /* 0x000fda0003f05270 */
[----:B------:R-:W-:Y:S05]  /*29700*/  @!P0 BRA `(.L_x_781) ;  /* 0x0000000000048947 */ /* 0x000fea0003800000 */
[----:B------:R-:W-:Y:S01]  /*29710*/  BPT.TRAP 0x1 ;  /* 0x000000040000795c */ /* 0x000fe20000300000 */
.L_x_781:
[----:B------:R-:W2:Y:S01]  /*29720*/  LDL.LU R0, [R1+0x8] ;  /* 0x0000080001007983 */ /* 0x000ea20000300800 */
[----:B------:R-:W-:Y:S01]  /*29730*/  LEA R4, R23, R16, 0x3 ;  /* 0x0000001017047211 */ /* 0x000fe200078e18ff */
[----:B------:R-:W-:Y:S01]  /*29740*/  BSSY B0, `(.L_x_782) ;  /* 0x0000005000007945 */ /* 0x000fe20003800000 */
[----:B0-----:R-:W-:-:S04]  /*29750*/  SHF.L.U32 R3, R29, 0x1f, RZ ;  /* 0x0000001f1d037819 */ /* 0x001fc800000006ff */
[----:B------:R-:W0:Y:S01]  /*29760*/  SYNCS.PHASECHK.TRANS64.TRYWAIT P0, [R4+URZ+0x38860], R3 ;  /* 0x03886003040075a7 */ /* 0x000e22000800017f */
[----:B--2---:R-:W-:Y:S01]  /*29770*/  IMAD R5, R22, -0x50, R0 ;  /* 0xffffffb016057824 */ /* 0x004fe200078e0200 */
[----:B0-----:R-:W-:Y:S06]  /*29780*/  @!P0 BRA `(.L_x_783) ;  /* 0x0000004c00a08947 */ /* 0x001fec0003800000 */
.L_x_934:
[----:B------:R-:W-:Y:S05]  /*29790*/  BSYNC B0 ;  /* 0x0000000000007941 */ /* 0x000fea0003800000 */
.L_x_782:
[----:B------:R-:W2:Y:S01]  /*297a0*/  S2R R0, SR_TID.X ;  /* 0x0000000000007919 */ /* 0x000ea20000002100 */
[----:B------:R-:W-:Y:S01]  /*297b0*/  UMOV UR4, 0xffffffff ;  /* 0xffffffff00047882 */ /* 0x000fe20000000000 */
[----:B-1----:R-:W-:Y:S01]  /*297c0*/  IMAD R7, R23, 0x5000, R33 ;  /* 0x0000500017077824 */ /* 0x002fe200078e0221 */
[----:B--2---:R-:W-:-:S04]  /*297d0*/  LOP3.LUT R0, R0, 0x7f, RZ, 0xc0, !PT ;  /* 0x0000007f00007812 */ /* 0x004fc800078ec0ff */
[----:B------:R-:W-:-:S05]  /*297e0*/  SHF.R.U32.HI R0, RZ, 0x3, R0 ;  /* 0x00000003ff007819 */ /* 0x000fca0000011600 */
[----:B------:R-:W-:Y:S01]  /*297f0*/  IMAD.IADD R5, R5, 0x1, -R0 ;  /* 0x0000000105057824 */ /* 0x000fe200078e0a00 */
[----:B------:R-:W-:Y:S06]  /*29800*/  BRA.DIV UR4, `(.L_x_784) ;  /* 0x0000004e04947947 */ /* 0x000fec000b800000 */
[----:B------:R-:W1:Y:S01]  /*29810*/  SHFL.IDX PT, R14, R17, RZ, 0x181f ;  /* 0x00181fff110e7589 */ /* 0x000e6200000e0000 */
[----:B------:R-:W-:Y:S01]  /*29820*/  ULDC UR4, c[0x0][0x2f4] ;  /* 0x0000bd0000047ab9 */ /* 0x000fe20000000800 */
[C---:B------:R-:W-:Y:S01]  /*29830*/  IMAD.SHL.U32 R8, R34.reuse, 0x2, RZ ;  /* 0x0000000222087824 */ /* 0x040fe200078e00ff */
[C---:B------:R-:W-:Y:S01]  /*29840*/  ISETP.GE.AND P3, PT, R34.reuse, UR4, PT ;  /* 0x0000000422007c0c */ /* 0x040fe2000bf66270 */
[----:B0-----:R-:W0:Y:S01]  /*29850*/  SHFL.IDX PT, R3, R19, RZ, 0x181f ;  /* 0x00181fff13037589 */ /* 0x001e2200000e0000 */
[----:B------:R-:W-:Y:S01]  /*29860*/  LOP3.LUT R2, R34, 0x40, RZ, 0xfc, !PT ;  /* 0x0000004022027812 */ /* 0x000fe200078efcff */
[----:B------:R-:W-:Y:S01]  /*29870*/  ULDC.64 UR6, c[0x0][0x208] ;  /* 0x0000820000067ab9 */ /* 0x000fe20000000a00 */
[----:B------:R-:W-:Y:S02]  /*29880*/  ISETP.LT.OR P4, PT, R5, 0x1, P3 ;  /* 0x000000010500780c */ /* 0x000fe40001f81670 */
[----:B------:R-:W-:Y:S02]  /*29890*/  ISETP.GE.AND P2, PT, R2, UR4, PT ;  /* 0x0000000402007c0c */ /* 0x000fe4000bf46270 */
[----:B------:R-:W-:-:S02]  /*298a0*/  LOP3.LUT R2, R34, 0x80, RZ, 0xfc, !PT ;  /* 0x0000008022027812 */ /* 0x000fc400078efcff */
[----:B------:R-:W-:Y:S02]  /*298b0*/  LEA R0, R7, R16, 0x1 ;  /* 0x0000001007007211 */ /* 0x000fe400078e08ff */
[----:B------:R-:W-:Y:S02]  /*298c0*/  ISETP.GE.AND P1, PT, R2, UR4, PT ;  /* 0x0000000402007c0c */ /* 0x000fe4000bf26270 */
[----:B-1----:R-:W-:Y:S02]  /*298d0*/  IADD3 R6, P0, R14, R8, RZ ;  /* 0x000000080e067210 */ /* 0x002fe40007f1e0ff */
[----:B------:R-:W1:Y:S03]  /*298e0*/  SHFL.IDX PT, R14, R17, 0x1, 0x181f ;  /* 0x00381f00110e7f89 */ /* 0x000e6600000e0000 */
[----:B0-----:R-:W-:Y:S01]  /*298f0*/  IMAD.X R7, RZ, RZ, R3, P0 ;  /* 0x000000ffff077224 */ /* 0x001fe200000e0603 */
[C---:B------:R-:W-:Y:S01]  /*29900*/  ISETP.LT.OR P0, PT, R5.reuse, 0x1, P2 ;  /* 0x000000010500780c */ /* 0x040fe20001701670 */
[----:B------:R-:W0:Y:S04]  /*29910*/  SHFL.IDX PT, R3, R19, 0x1, 0x181f ;  /* 0x00381f0013037f89 */ /* 0x000e2800000e0000 */
[----:B------:R-:W-:Y:S01]  /*29920*/  LDGSTS.E.BYPASS.LTC128B.128 [R0+0x400], desc[UR6][R6.64], !P4 ;  /* 0x0040000006007fae */ /* 0x000fe2000e101d46 */
[----:B------:R-:W-:-:S07]  /*29930*/  ISETP.LT.OR P4, PT, R5, 0x1, P1 ;  /* 0x000000010500780c */ /* 0x000fce0000f81670 */
[----:B------:R-:W-:Y:S01]  /*29940*/  LDGSTS.E.BYPASS.LTC128B.128 [R0+0x2c00], desc[UR6][R6.64+0x80], !P0 ;  /* 0x02c0008006007fae */ /* 0x000fe2000c101d46 */
[----:B------:R-:W-:-:S05]  /*29950*/  ISETP.GE.AND P0, PT, R37, UR4, PT ;  /* 0x0000000425007c0c */ /* 0x000fca000bf06270 */
[----:B------:R-:W-:Y:S01]  /*29960*/  LDGSTS.E.BYPASS.LTC128B.128 [R0+0x5400], desc[UR6][R6.64+0x100], !P4 ;  /* 0x0540010006007fae */ /* 0x000fe2000e101d46 */
[----:B------:R-:W-:-:S13]  /*29970*/  ISETP.LT.OR P4, PT, R5, 0x1, P0 ;  /* 0x000000010500780c */ /* 0x000fda0000781670 */
[----:B------:R2:W-:Y:S01]  /*29980*/  LDGSTS.E.BYPASS.LTC128B.128 [R0+0x7c00], desc[UR6][R6.64+0x180], !P4 ;  /* 0x07c0018006007fae */ /* 0x0005e2000e101d46 */
[----:B-1----:R-:W-:-:S03]  /*29990*/  IADD3 R2, P4, R14, R8, RZ ;  /* 0x000000080e027210 */ /* 0x002fc60007f9e0ff */
[----:B------:R-:W1:Y:S02]  /*299a0*/  SHFL.IDX PT, R14, R17, 0x2, 0x181f ;  /* 0x00581f00110e7f89 */ /* 0x000e6400000e0000 */
[----:B0-----:R-:W-:Y:S01]  /*299b0*/  IMAD.X R3, RZ, RZ, R3, P4 ;  /* 0x000000ffff037224 */ /* 0x001fe200020e0603 */
[----:B------:R-:W-:Y:S01]  /*299c0*/  ISETP.LT.OR P4, PT, R5, 0x11, P3 ;  /* 0x000000110500780c */ /* 0x000fe20001f81670 */
[----:B--2---:R-:W0:-:S12]  /*299d0*/  SHFL.IDX PT, R7, R19, 0x2, 0x181f ;  /* 0x00581f0013077f89 */ /* 0x004e1800000e0000 */
[----:B------:R-:W-:Y:S01]  /*299e0*/  LDGSTS.E.BYPASS.LTC128B.128 [R0+0xc00], desc[UR6][R2.64], !P4 ;  /* 0x00c0000002007fae */ /* 0x000fe2000e101d46 */
[----:B------:R-:W-:-:S13]  /*299f0*/  ISETP.LT.OR P4, PT, R5, 0x11, P2 ;  /* 0x000000110500780c */ /* 0x000fda0001781670 */
[----:B------:R-:W-:Y:S01]  /*29a00*/  LDGSTS.E.BYPASS.LTC128B.128 [R0+0x3400], desc[UR6][R2.64+0x80], !P4 ;  /* 0x0340008002007fae */ /* 0x000fe2000e101d46 */
[----:B------:R-:W-:-:S13]  /*29a10*/  ISETP.LT.OR P4, PT, R5, 0x11, P1 ;  /* 0x000000110500780c */ /* 0x000fda0000f81670 */
[----:B------:R-:W-:Y:S01]  /*29a20*/  LDGSTS.E.BYPASS.LTC128B.128 [R0+0x5c00], desc[UR6][R2.64+0x100], !P4 ;  /* 0x05c0010002007fae */ /* 0x000fe2000e101d46 */
[----:B------:R-:W-:-:S13]  /*29a30*/  ISETP.LT.OR P4, PT, R5, 0x11, P0 ;  /* 0x000000110500780c */ /* 0x000fda0000781670 */
[----:B------:R2:W-:Y:S01]  /*29a40*/  LDGSTS.E.BYPASS.LTC128B.128 [R0+0x8400], desc[UR6][R2.64+0x180], !P4 ;  /* 0x0840018002007fae */ /* 0x0005e2000e101d46 */
[----:B-1----:R-:W-:-:S03]  /*29a50*/  IADD3 R6, P4, R14, R8, RZ ;  /* 0x000000080e067210 */ /* 0x002fc60007f9e0ff */
[----:B------:R-:W1:Y:S01]  /*29a60*/  SHFL.IDX PT, R14, R17, 0x3, 0x181f ;  /* 0x00781f00110e7f89 */ /* 0x000e6200000e0000 */
[----:B0-----:R-:W-:Y:S02]  /*29a70*/  IADD3.X R7, RZ, R7, RZ, P4, !PT ;  /* 0x00000007ff077210 */ /* 0x001fe400027fe4ff */
[C---:B------:R-:W-:Y:S01]  /*29a80*/  ISETP.LT.OR P4, PT, R5.reuse, 0x21, P3 ;  /* 0x000000210500780c */ /* 0x040fe20001f81670 */
[----:B--2---:R-:W0:Y:S04]  /*29a90*/  SHFL.IDX PT, R3, R19, 0x3, 0x181f ;  /* 0x00781f0013037f89 */ /* 0x004e2800000e0000 */
[----:B------:R-:W2:Y:S08]  /*29aa0*/  SHFL.IDX PT, R19, R19, 0x4, 0x181f ;  /* 0x00981f0013137f89 */ /* 0x000eb000000e0000 */
[----:B------:R3:W-:Y:S01]  /*29ab0*/  LDGSTS.E.BYPASS.LTC128B.128 [R0+0x1400], desc[UR6][R6.64], !P4 ;  /* 0x0140000006007fae */ /* 0x0007e2000e101d46 */
[----:B------:R-:W-:-:S13]  /*29ac0*/  ISETP.LT.OR P4, PT, R5, 0x21, P2 ;  /* 0x000000210500780c */ /* 0x000fda0001781670 */
[----:B------:R3:W-:Y:S01]  /*29ad0*/  LDGSTS.E.BYPASS.LTC128B.128 [R0+0x3c00], desc[UR6][R6.64+0x80], !P4 ;  /* 0x03c0008006007fae */ /* 0x0007e2000e101d46 */
[----:B------:R-:W-:-:S13]  /*29ae0*/  ISETP.LT.OR P4, PT, R5, 0x21, P1 ;  /* 0x000000210500780c */ /* 0x000fda0000f81670 */
[----:B------:R3:W-:Y:S01]  /*29af0*/  LDGSTS.E.BYPASS.LTC128B.128 [R0+0x6400], desc[UR6][R6.64+0x100], !P4 ;  /* 0x0640010006007fae */ /* 0x0007e2000e101d46 */
[----:B------:R-:W-:-:S13]  /*29b00*/  ISETP.LT.OR P4, PT, R5, 0x21, P0 ;  /* 0x000000210500780c */ /* 0x000fda0000781670 */
[----:B------:R3:W-:Y:S01]  /*29b10*/  LDGSTS.E.BYPASS.LTC128B.128 [R0+0x8c00], desc[UR6][R6.64+0x180], !P4 ;  /* 0x08c0018006007fae */ /* 0x0007e2000e101d46 */
[----:B-1----:R-:W-:-:S03]  /*29b20*/  IADD3 R2, P4, R14, R8, RZ ;  /* 0x000000080e027210 */ /* 0x002fc60007f9e0ff */
[----:B------:R3:W1:Y:S02]  /*29b30*/  SHFL.IDX PT, R14, R17, 0x4, 0x181f ;  /* 0x00981f00110e7f89 */ /* 0x00066400000e0000 */
        /* <DEDUP_REMOVED lines=8> */
[----:B-12---:R3:W-:Y:S02]  /*29bc0*/  LDGSTS.E.BYPASS.LTC128B.128 [R0+0x9400], desc[UR6][R2.64+0x180], !P4 ;  /* 0x0940018002007fae */ /* 0x0067e4000e101d46 */
.L_x_946:
[C---:B------:R-:W-:Y:S01]  /*29bd0*/  ISETP.LT.OR P3, PT, R5.reuse, 0x41, P3 ;  /* 0x000000410500780c */ /* 0x040fe20001f61670 */
[----:B------:R-:W-:Y:S01]  /*29be0*/  ULDC.64 UR4, c[0x0][0x208] ;  /* 0x0000820000047ab9 */ /* 0x000fe20000000a00 */
[C---:B------:R-:W-:Y:S02]  /*29bf0*/  ISETP.LT.OR P2, PT, R5.reuse, 0x41, P2 ;  /* 0x000000410500780c */ /* 0x040fe40001741670 */
[C---:B------:R-:W-:Y:S02]  /*29c00*/  ISETP.LT.OR P1, PT, R5.reuse, 0x41, P1 ;  /* 0x000000410500780c */ /* 0x040fe40000f21670 */
[----:B---3--:R-:W-:Y:S02]  /*29c10*/  IADD3 R2, P4, R14, R8, RZ ;  /* 0x000000080e027210 */ /* 0x008fe40007f9e0ff */
        /* <DEDUP_REMOVED lines=11> */
.L_x_785:
[----:B------:R-:W-:Y:S02]  /*29cd0*/  PLOP3.LUT P1, PT, P1, P0, PT, 0xa2, 0x0 ;  /* 0x000000000000781c */ /* 0x000fe40000f21472 */
[----:B------:R-:W-:-:S08]  /*29ce0*/  @P0 R2UR P1, UR4, R4 ;  /* 0x00000000040402ca */ /* 0x000fd00000020000 */
[----:B------:R-:W-:-:S05]  /*29cf0*/  @P0 PLOP3.LUT P0, PT, P1, PT, PT, 0x80, 0x0 ;  /* 0x000000000000081c */ /* 0x000fca0000f0f070 */
[----:B------:R-:W-:Y:S01]  /*29d00*/  @!P1 SYNCS.ARRIVE.TRANS64.RED.A0T1 RZ, [UR4+0x38850], RZ ;  /* 0x038850ffffff99a7 */ /* 0x000fe20008200404 */
[----:B------:R-:W-:Y:S07]  /*29d10*/  @!P1 ARRIVES.LDGSTSBAR.64.TRANSCNT [UR4+0x38850] ;  /* 0x03885000ff0099b0 */ /* 0x000fee0008000a84 */
[----:B------:R-:W-:Y:S05]  /*29d20*/  @P0 BRA.U.ANY `(.L_x_785) ;  /* 0xfffffffd00e80947 */ /* 0x000fea000393ffff */
[----:B------:R-:W-:Y:S01]  /*29d30*/  NOP ;  /* 0x0000000000007918 */ /* 0x000fe20000000000 */
[----:B0-----:R-:W-:-:S04]  /*29d40*/  MOV R0, UR37 ;  /* 0x0000002500007c02 */ /* 0x001fc80008000f00 */
[----:B------:R-:W-:-:S13]  /*29d50*/  ISETP.NE.AND P2, PT, R0, 0x3, PT ;  /* 0x000000030000780c */ /* 0x000fda0003f45270 */
[----:B------:R-:W-:Y:S05]  /*29d60*/  @!P2 BRA `(.L_x_786) ;  /* 0x000000000004a947 */ /* 0x000fea0003800000 */
[----:B------:R-:W-:Y:S01]  /*29d70*/  BPT.TRAP 0x1 ;  /* 0x000000040000795c */ /* 0x000fe20000300000 */
.L_x_786:
[----:B------:R0:W-:Y:S01]  /*29d80*/  SYNCS.ARRIVE.TRANS64.A1T0 RZ, [R4+URZ+0x38850], RZ ;  /* 0x038850ff04ff79a7 */ /* 0x0001e2000810003f */
[----:B------:R-:W-:-:S05]  /*29d90*/  VIADD R23, R23, 0x1 ;  /* 0x0000000117177836 */ /* 0x000fca0000000000 */
[----:B------:R-:W-:-:S04]  /*29da0*/  ISETP.NE.AND P0, PT, R23, 0x2, PT ;  /* 0x000000021700780c */ /* 0x000fc80003f05270 */
[----:B------:R-:W-:Y:S02]  /*29db0*/  SEL R0, RZ, 0x1, P0 ;  /* 0x00000001ff007807 */ /* 0x000fe40000000000 */
[----:B------:R-:W-:Y:S02]  /*29dc0*/  SEL R23, R23, RZ, P0 ;  /* 0x000000ff17177207 */ /* 0x000fe40000000000 */
[----:B0-----:R-:W-:-:S07]  /*29dd0*/  LOP3.LUT R29, R29, R0, RZ, 0x3c, !PT ;  /* 0x000000001d1d7212 */ /* 0x001fce00078e3cff */
.L_x_741:
[----:B------:R-:W-:Y:S05]  /*29de0*/  BSYNC B7 ;  /* 0x0000000000077941 */ /* 0x000fea0003800000 */
.L_x_739:
[----:B------:R-:W-:-:S13]  /*29df0*/  LOP3.LUT P0, RZ, R18, 0x40, RZ, 0xc0, !PT ;  /* 0x0000004012ff7812 */ /* 0x000fda000780c0ff */
[----:B------:R-:W-:Y:S05]  /*29e00*/  @!P0 BRA `(.L_x_787) ;  /* 0x0000000000248947 */ /* 0x000fea0003800000 */
[----:B------:R-:W-:Y:S05]  /*29e10*/  WARPSYNC.ALL ;  /* 0x0000000000007948 */ /* 0x000fea0003800000 */
[----:B------:R-:W1:Y:S08]  /*29e20*/  S2UR UR5, SR_CgaCtaId ;  /* 0x00000000000579c3 */ /* 0x000e700000008800 */
[----:B------:R-:W-:Y:S06]  /*29e30*/  BAR.SYNC.DEFER_BLOCKING 0x5, 0x180 ;  /* 0x0146000000007b1d */ /* 0x000fec0000010000 */
[----:B------:R-:W-:-:S02]  /*29e40*/  UMOV UR4, 0x400 ;  /* 0x0000040000047882 */ /* 0x000fc40000000000 */
[----:B-1----:R-:W-:-:S06]  /*29e50*/  ULEA UR4, UR5, UR4, 0x18 ;  /* 0x0000000405047291 */ /* 0x002fcc000f8ec03f */
[----:B0-----:R-:W-:-:S05]  /*29e60*/  IMAD.U32 R16, RZ, RZ, UR4 ;  /* 0x00000004ff107e24 */ /* 0x001fca000f8e00ff */
[----:B------:R0:W1:Y:S01]  /*29e70*/  LDS.128 R24, [R16+0x388d0] ;  /* 0x0388d00010187984 */ /* 0x0000620000000c00 */
[----:B------:R-:W-:Y:S06]  /*29e80*/  BAR.ARV 0x4, 0x180 ;  /* 0x0106000000007b1d */ /* 0x000fec0000002000 */
[----:B------:R-:W-:Y:S05]  /*29e90*/  BRA `(.L_x_788) ;  /* 0x0000000800d87947 */ /* 0x000fea0003800000 */
.L_x_787:
[----:B------:R-:W1:Y:S01]  /*29ea0*/  S2R R9, SR_TID.X ;  /* 0x0000000000097919 */ /* 0x000e620000002100 */
[----:B------:R-:W-:Y:S01]  /*29eb0*/  UMOV UR4, 0xffffffff ;  /* 0xffffffff00047882 */ /* 0x000fe20000000000 */
[----:B-1----:R-:W-:-:S04]  /*29ec0*/  LOP3.LUT R9, R9, 0x1f, RZ, 0xc0, !PT ;  /* 0x0000001f09097812 */ /* 0x002fc800078ec0ff */
[----:B------:R-:W-:Y:S01]  /*29ed0*/  ISETP.NE.AND P0, PT, R9, 0x1f, PT ;  /* 0x0000001f0900780c */ /* 0x000fe20003f05270 */
[----:B------:R-:W-:-:S12]  /*29ee0*/  BRA.DIV UR4, `(.L_x_789) ;  /* 0x0000004e04c87947 */ /* 0x000fd8000b800000 */
[----:B------:R-:W-:Y:S01]  /*29ef0*/  IADD3 R7, R27, R9, RZ ;  /* 0x000000091b077210 */ /* 0x000fe20007ffe0ff */
[----:B------:R-:W-:Y:S01]  /*29f00*/  ULDC UR4, c[0x0][0xc3c] ;  /* 0x00030f0000047ab9 */ /* 0x000fe20000000800 */
[----:B------:R-:W-:Y:S02]  /*29f10*/  ULDC.64 UR6, c[0x0][0x208] ;  /* 0x0000820000067ab9 */ /* 0x000fe40000000a00 */
[----:B------:R-:W-:-:S13]  /*29f20*/  ISETP.GE.OR P1, PT, R7, UR4, !P0 ;  /* 0x0000000407007c0c */ /* 0x000fda000c726670 */
[----:B------:R-:W1:Y:S08]  /*29f30*/  @!P1 LDC.64 R2, c[0x0][0xc80] ;  /* 0x00032000ff029b82 */ /* 0x000e700000000a00 */
[----:B------:R-:W2:Y:S01]  /*29f40*/  @!P1 LDC.64 R4, c[0x0][0xc78] ;  /* 0x00031e00ff049b82 */ /* 0x000ea20000000a00 */
[----:B-1----:R-:W-:-:S05]  /*29f50*/  @!P1 IMAD.WIDE R2, R7, 0x4, R2 ;  /* 0x0000000407029825 */ /* 0x002fca00078e0202 */
[----:B------:R2:W3:Y:S02]  /*29f60*/  @!P1 LDG.E R6, desc[UR6][R2.64] ;  /* 0x0000000602069981 */ /* 0x0004e4000c1e1900 */
[----:B--2---:R-:W-:-:S05]  /*29f70*/  @!P1 IMAD.WIDE R2, R7, 0x4, R4 ;  /* 0x0000000407029825 */ /* 0x004fca00078e0204 */
[----:B------:R-:W2:Y:S01]  /*29f80*/  @!P1 LDG.E R5, desc[UR6][R2.64] ;  /* 0x0000000602059981 */ /* 0x000ea2000c1e1900 */
[----:B------:R-:W-:Y:S01]  /*29f90*/  IMAD.MOV.U32 R7, RZ, RZ, RZ ;  /* 0x000000ffff077224 */ /* 0x000fe200078e00ff */
[----:B------:R-:W-:Y:S02]  /*29fa0*/  MOV R4, RZ ;  /* 0x000000ff00047202 */ /* 0x000fe40000000f00 */
[C---:B------:R-:W-:Y:S01]  /*29fb0*/  ISETP.GE.U32.AND P2, PT, R9.reuse, 0x2, PT ;  /* 0x000000020900780c */ /* 0x040fe20003f46070 */
[----:B------:R-:W-:Y:S01]  /*29fc0*/  SHFL.IDX PT, R0, R24, RZ, 0x1f ;  /* 0x00001fff18007589 */ /* 0x000fe200000e0000 */
[C---:B------:R-:W-:Y:S02]  /*29fd0*/  ISETP.GE.U32.AND P3, PT, R9.reuse, 0x4, PT ;  /* 0x000000040900780c */ /* 0x040fe40003f66070 */
[C---:B------:R-:W-:Y:S01]  /*29fe0*/  ISETP.GE.U32.AND P4, PT, R9.reuse, 0x8, PT ;  /* 0x000000080900780c */ /* 0x040fe20003f86070 */
[----:B0-----:R-:W-:Y:S01]  /*29ff0*/  SHFL.IDX PT, R8, R24, 0x1, 0x1f ;  /* 0x00201f0018087f89 */ /* 0x001fe200000e0000 */
[----:B------:R-:W-:Y:S01]  /*2a000*/  ISETP.GE.U32.AND P5, PT, R9, 0x10, PT ;  /* 0x000000100900780c */ /* 0x000fe20003fa6070 */
[----:B---3--:R-:W-:-:S02]  /*2a010*/  @!P1 IMAD.MOV.U32 R7, RZ, RZ, R6 ;  /* 0x000000ffff079224 */ /* 0x008fc400078e0006 */
[----:B------:R-:W-:Y:S02]  /*2a020*/  IMAD.MOV.U32 R6, RZ, RZ, RZ ;  /* 0x000000ffff067224 */ /* 0x000fe400078e00ff */
[----:B--2---:R-:W-:Y:S01]  /*2a030*/  @!P1 IMAD.MOV.U32 R4, RZ, RZ, R5 ;  /* 0x000000ffff049224 */ /* 0x004fe200078e0005 */
[----:B------:R-:W-:-:S03]  /*2a040*/  ISETP.NE.AND P1, PT, R9, RZ, PT ;  /* 0x000000ff0900720c */ /* 0x000fc60003f25270 */
[----:B------:R-:W-:-:S05]  /*2a050*/  IMAD R13, R4, R7, RZ ;  /* 0x00000007040d7224 */ /* 0x000fca00078e02ff */
        /* <DEDUP_REMOVED lines=15> */
[----:B------:R0:W1:Y:S02]  /*2a150*/  SHFL.IDX PT, R14, R2, 0x1f, 0x1f ;  /* 0x03e01f00020e7f89 */ /* 0x00006400000e0000 */
.L_x_956:
[----:B------:R-:W-:Y:S02]  /*2a160*/  ULDC UR4, c[0x0][0xc38] ;  /* 0x00030e0000047ab9 */ /* 0x000fe40000000800 */
[----:B------:R-:W-:-:S04]  /*2a170*/  IMAD.U32 R5, RZ, RZ, UR4 ;  /* 0x00000004ff057e24 */ /* 0x000fc8000f8e00ff */
[----:B-1----:R-:W-:-:S05]  /*2a180*/  IMAD R14, R14, R5, RZ ;  /* 0x000000050e0e7224 */ /* 0x002fca00078e02ff */
[----:B------:R-:W-:-:S04]  /*2a190*/  IADD3 R9, R8, R14, RZ ;  /* 0x0000000e08097210 */ /* 0x000fc80007ffe0ff */
[----:B------:R-:W-:-:S13]  /*2a1a0*/  ISETP.GT.AND P6, PT, R9, R0, PT ;  /* 0x000000000900720c */ /* 0x000fda0003fc4270 */
[----:B------:R-:W-:Y:S05]  /*2a1b0*/  @P6 BRA `(.L_x_790) ;  /* 0x0000000000a86947 */ /* 0x000fea0003800000 */
.L_x_793:
[----:B0-----:R-:W0:Y:S01]  /*2a1c0*/  LDC R2, c[0x0][0xc3c] ;  /* 0x00030f00ff027b82 */ /* 0x001e220000000800 */
[----:B------:R-:W-:-:S05]  /*2a1d0*/  VIADD R27, R27, 0x1f ;  /* 0x0000001f1b1b7836 */ /* 0x000fca0000000000 */
[----:B0-----:R-:W-:-:S13]  /*2a1e0*/  ISETP.GE.AND P6, PT, R27, R2, PT ;  /* 0x000000021b00720c */ /* 0x001fda0003fc6270 */
[----:B------:R-:W-:Y:S05]  /*2a1f0*/  @P6 BRA `(.L_x_791) ;  /* 0x0000000400bc6947 */ /* 0x000fea0003800000 */
[----:B------:R-:W0:Y:S01]  /*2a200*/  S2R R3, SR_TID.X ;  /* 0x0000000000037919 */ /* 0x000e220000002100 */
[----:B------:R-:W-:Y:S01]  /*2a210*/  MOV R7, RZ ;  /* 0x000000ff00077202 */ /* 0x000fe20000000f00 */
[----:B------:R-:W-:Y:S01]  /*2a220*/  ULDC.64 UR4, c[0x0][0x208] ;  /* 0x0000820000047ab9 */ /* 0x000fe20000000a00 */
[----:B0-----:R-:W-:-:S05]  /*2a230*/  LOP3.LUT R3, R3, 0x1f, RZ, 0xc0, !PT ;  /* 0x0000001f03037812 */ /* 0x001fca00078ec0ff */
[----:B------:R-:W-:-:S05]  /*2a240*/  IMAD.IADD R11, R27, 0x1, R3 ;  /* 0x000000011b0b7824 */ /* 0x000fca00078e0203 */
[----:B------:R-:W-:-:S13]  /*2a250*/  ISETP.GE.OR P6, PT, R11, R2, !P0 ;  /* 0x000000020b00720c */ /* 0x000fda00047c6670 */
[----:B------:R-:W0:Y:S08]  /*2a260*/  @!P6 LDC.64 R2, c[0x0][0xc80] ;  /* 0x00032000ff02eb82 */ /* 0x000e300000000a00 */
[----:B------:R-:W1:Y:S01]  /*2a270*/  @!P6 LDC.64 R4, c[0x0][0xc78] ;  /* 0x00031e00ff04eb82 */ /* 0x000e620000000a00 */
[----:B0-----:R-:W-:-:S05]  /*2a280*/  @!P6 IMAD.WIDE R2, R11, 0x4, R2 ;  /* 0x000000040b02e825 */ /* 0x001fca00078e0202 */
[----:B------:R1:W2:Y:S02]  /*2a290*/  @!P6 LDG.E R7, desc[UR4][R2.64] ;  /* 0x000000040207e981 */ /* 0x0002a4000c1e1900 */
[----:B-1----:R-:W-:-:S04]  /*2a2a0*/  @!P6 IMAD.WIDE R2, R11, 0x4, R4 ;  /* 0x000000040b02e825 */ /* 0x002fc800078e0204 */
[----:B------:R-:W-:-:S06]  /*2a2b0*/  IMAD.MOV.U32 R4, RZ, RZ, RZ ;  /* 0x000000ffff047224 */ /* 0x000fcc00078e00ff */
        /* <DEDUP_REMOVED lines=20> */
.L_x_964:
[----:B------:R-:W-:Y:S02]  /*2a400*/  ULDC UR4, c[0x0][0xc38] ;  /* 0x00030e0000047ab9 */ /* 0x000fe40000000800 */
[----:B------:R-:W-:-:S04]  /*2a410*/  IMAD.U32 R5, RZ, RZ, UR4 ;  /* 0x00000004ff057e24 */ /* 0x000fc8000f8e00ff */
[----:B-1----:R-:W-:-:S04]  /*2a420*/  IMAD R14, R14, R5, RZ ;  /* 0x000000050e0e7224 */ /* 0x002fc800078e02ff */
[----:B------:R-:W-:-:S05]  /*2a430*/  IMAD.IADD R9, R14, 0x1, R9 ;  /* 0x000000010e097824 */ /* 0x000fca00078e0209 */
[----:B------:R-:W-:-:S13]  /*2a440*/  ISETP.GT.AND P6, PT, R9, R0, PT ;  /* 0x000000000900720c */ /* 0x000fda0003fc4270 */
[----:B------:R-:W-:Y:S05]  /*2a450*/  @!P6 BRA `(.L_x_793) ;  /* 0xfffffffc0058e947 */ /* 0x000fea000383ffff */
.L_x_790:
[----:B------:R-:W-:Y:S01]  /*2a460*/  IADD3 R9, -R14, R9, RZ ;  /* 0x000000090e097210 */ /* 0x000fe20007ffe1ff */
[----:B------:R-:W-:-:S04]  /*2a470*/  UMOV UR4, 0xffffffff ;  /* 0xffffffff00047882 */ /* 0x000fc80000000000 */
[----:B------:R-:W-:-:S05]  /*2a480*/  IMAD R3, R2, R5, R9 ;  /* 0x0000000502037224 */ /* 0x000fca00078e0209 */
[----:B------:R-:W-:Y:S01]  /*2a490*/  ISETP.GT.AND P6, PT, R3, R0, PT ;  /* 0x000000000300720c */ /* 0x000fe20003fc4270 */
[----:B------:R-:W-:-:S12]  /*2a4a0*/  BRA.DIV UR4, `(.L_x_794) ;  /* 0x0000005204507947 */ /* 0x000fd8000b800000 */
[----:B------:R-:W-:-:S04]  /*2a4b0*/  VOTE.ANY R3, PT, !P6 ;  /* 0x0000000000037806 */ /* 0x000fc800070e0100 */
[----:B------:R-:W1:Y:S02]  /*2a4c0*/  POPC R8, R3 ;  /* 0x0000000300087309 */ /* 0x000e640000000000 */
[----:B-1----:R1:W2:Y:S04]  /*2a4d0*/  SHFL.IDX PT, R7, R7, R8, 0x1f ;  /* 0x00001f0807077589 */ /* 0x0022a800000e0000 */
[----:B------:R1:W3:Y:S02]  /*2a4e0*/  SHFL.IDX PT, R4, R4, R8, 0x1f ;  /* 0x00001f0804047589 */ /* 0x0002e400000e0000 */
.L_x_969:
[----:B------:R-:W-:-:S13]  /*2a4f0*/  ISETP.NE.AND P0, PT, R3, RZ, PT ;  /* 0x000000ff0300720c */ /* 0x000fda0003f05270 */
[----:B------:R-:W-:Y:S05]  /*2a500*/  @!P0 BRA `(.L_x_795) ;  /* 0x0000000000108947 */ /* 0x000fea0003800000 */
[----:B------:R-:W-:Y:S01]  /*2a510*/  UMOV UR4, 0xffffffff ;  /* 0xffffffff00047882 */ /* 0x000fe20000000000 */
[----:B------:R-:W-:Y:S02]  /*2a520*/  VIADD R12, R8, 0xffffffff ;  /* 0xffffffff080c7836 */ /* 0x000fe40000000000 */
[----:B------:R-:W-:Y:S05]  /*2a530*/  BRA.DIV UR4, `(.L_x_796) ;  /* 0x0000005204887947 */ /* 0x000fea000b800000 */
[----:B------:R4:W0:Y:S02]  /*2a540*/  SHFL.IDX PT, R6, R2, R12, 0x1f ;  /* 0x00001f0c02067589 */ /* 0x00082400000e0000 */
.L_x_795:
[----:B--2---:R-:W-:Y:S01]  /*2a550*/  IABS R10, R7 ;  /* 0x00000007000a7213 */ /* 0x004fe20000000000 */
[----:B0-----:R-:W-:Y:S01]  /*2a560*/  IMAD R24, R6, R5, R9 ;  /* 0x0000000506187224 */ /* 0x001fe200078e0209 */
[----:B---3--:R-:W-:Y:S02]  /*2a570*/  IABS R5, R4 ;  /* 0x0000000400057213 */ /* 0x008fe40000000000 */
[----:B------:R-:W0:Y:S01]  /*2a580*/  I2F.RP R11, R10 ;  /* 0x0000000a000b7306 */ /* 0x000e220000209400 */
[----:B------:R-:W-:Y:S01]  /*2a590*/  IMAD.IADD R0, R0, 0x1, -R24 ;  /* 0x0000000100007824 */ /* 0x000fe200078e0a18 */
[----:B------:R-:W-:-:S06]  /*2a5a0*/  IADD3 R27, R8, R27, RZ ;  /* 0x0000001b081b7210 */ /* 0x000fcc0007ffe0ff */
[----:B----4-:R-:W2:Y:S08]  /*2a5b0*/  I2F.RP R12, R5 ;  /* 0x00000005000c7306 */ /* 0x010eb00000209400 */
[----:B0-----:R-:W0:Y:S08]  /*2a5c0*/  MUFU.RCP R11, R11 ;  /* 0x0000000b000b7308 */ /* 0x001e300000001000 */
[----:B--2---:R-:W-:Y:S01]  /*2a5d0*/  MUFU.RCP R12, R12 ;  /* 0x0000000c000c7308 */ /* 0x004fe20000001000 */
[----:B0-----:R-:W-:-:S07]  /*2a5e0*/  VIADD R2, R11, 0xffffffe ;  /* 0x0ffffffe0b027836 */ /* 0x001fce0000000000 */
[----:B------:R0:W2:Y:S02]  /*2a5f0*/  F2I.FTZ.U32.TRUNC.NTZ R3, R2 ;  /* 0x0000000200037305 */ /* 0x0000a4000021f000 */
[----:B0-----:R-:W-:Y:S01]  /*2a600*/  IMAD.MOV.U32 R2, RZ, RZ, RZ ;  /* 0x000000ffff027224 */ /* 0x001fe200078e00ff */
[----:B--2---:R-:W-:-:S05]  /*2a610*/  IADD3 R9, RZ, -R3, RZ ;  /* 0x80000003ff097210 */ /* 0x004fca0007ffe0ff */
[----:B------:R-:W-:-:S04]  /*2a620*/  IMAD R9, R9, R10, RZ ;  /* 0x0000000a09097224 */ /* 0x000fc800078e02ff */
[----:B------:R-:W-:Y:S01]  /*2a630*/  IMAD.HI.U32 R3, R3, R9, R2 ;  /* 0x0000000903037227 */ /* 0x000fe200078e0002 */
[----:B------:R-:W-:Y:S02]  /*2a640*/  IABS R2, R7 ;  /* 0x0000000700027213 */ /* 0x000fe40000000000 */
[----:B------:R-:W-:Y:S02]  /*2a650*/  IABS R9, R0 ;  /* 0x0000000000097213 */ /* 0x000fe40000000000 */
[----:B------:R-:W-:-:S03]  /*2a660*/  IADD3 R2, RZ, -R2, RZ ;  /* 0x80000002ff027210 */ /* 0x000fc60007ffe0ff */
[----:B------:R-:W-:-:S04]  /*2a670*/  IMAD.HI.U32 R6, R3, R9, RZ ;  /* 0x0000000903067227 */ /* 0x000fc800078e00ff */
[----:B------:R-:W-:Y:S02]  /*2a680*/  VIADD R3, R12, 0xffffffe ;  /* 0x0ffffffe0c037836 */ /* 0x000fe40000000000 */
[----:B------:R-:W-:-:S04]  /*2a690*/  IMAD R9, R6, R2, R9 ;  /* 0x0000000206097224 */ /* 0x000fc800078e0209 */
[----:B------:R-:W0:Y:S01]  /*2a6a0*/  F2I.FTZ.U32.TRUNC.NTZ R3, R3 ;  /* 0x0000000300037305 */ /* 0x000e22000021f000 */
[----:B------:R-:W-:-:S13]  /*2a6b0*/  ISETP.GT.U32.AND P1, PT, R10, R9, PT ;  /* 0x000000090a00720c */ /* 0x000fda0003f24070 */
[----:B------:R-:W-:Y:S01]  /*2a6c0*/  @!P1 IMAD.IADD R9, R9, 0x1, -R10 ;  /* 0x0000000109099824 */ /* 0x000fe200078e0a0a */
[----:B0-----:R-:W-:Y:S01]  /*2a6d0*/  IADD3 R2, RZ, -R3, RZ ;  /* 0x80000003ff027210 */ /* 0x001fe20007ffe0ff */
[----:B------:R-:W-:Y:S01]  /*2a6e0*/  @!P1 VIADD R6, R6, 0x1 ;  /* 0x0000000106069836 */ /* 0x000fe20000000000 */
[----:B------:R-:W-:Y:S02]  /*2a6f0*/  ISETP.NE.AND P1, PT, R7, RZ, PT ;  /* 0x000000ff0700720c */ /* 0x000fe40003f25270 */
[----:B------:R-:W-:Y:S01]  /*2a700*/  ISETP.GE.U32.AND P0, PT, R9, R10, PT ;  /* 0x0000000a0900720c */ /* 0x000fe20003f06070 */
[----:B------:R-:W-:Y:S02]  /*2a710*/  IMAD R9, R2, R5, RZ ;  /* 0x0000000502097224 */ /* 0x000fe400078e02ff */
[----:B------:R-:W-:-:S04]  /*2a720*/  IMAD.MOV.U32 R2, RZ, RZ, RZ ;  /* 0x000000ffff027224 */ /* 0x000fc800078e00ff */
[----:B------:R-:W-:Y:S01]  /*2a730*/  IMAD.HI.U32 R9, R3, R9, R2 ;  /* 0x0000000903097227 */ /* 0x000fe200078e0002 */
[----:B------:R-:W-:Y:S02]  /*2a740*/  LOP3.LUT R2, R0, R7, RZ, 0x3c, !PT ;  /* 0x0000000700027212 */ /* 0x000fe400078e3cff */
[----:B------:R-:W-:Y:S02]  /*2a750*/  IABS R3, R4 ;  /* 0x0000000400037213 */ /* 0x000fe40000000000 */
[----:B------:R-:W-:Y:S02]  /*2a760*/  ISETP.GE.AND P2, PT, R2, RZ, PT ;  /* 0x000000ff0200720c */ /* 0x000fe40003f46270 */
[----:B------:R-:W-:Y:S01]  /*2a770*/  @P0 IADD3 R6, R6, 0x1, RZ ;  /* 0x0000000106060810 */ /* 0x000fe20007ffe0ff */
        /* <DEDUP_REMOVED lines=9> */
[-C--:B------:R-:W-:Y:S01]  /*2a810*/  @!P1 IADD3 R2, R2, -R5.reuse, RZ ;  /* 0x8000000502029210 */ /* 0x080fe20007ffe0ff */
[----:B------:R-:W-:Y:S01]  /*2a820*/  @!P1 VIADD R9, R9, 0x1 ;  /* 0x0000000109099836 */ /* 0x000fe20000000000 */
[----:B------:R-:W-:Y:S02]  /*2a830*/  ISETP.NE.AND P1, PT, R4, RZ, PT ;  /* 0x000000ff0400720c */ /* 0x000fe40003f25270 */
[----:B------:R-:W-:Y:S02]  /*2a840*/  ISETP.GE.U32.AND P0, PT, R2, R5, PT ;  /* 0x000000050200720c */ /* 0x000fe40003f06070 */
[----:B------:R-:W-:-:S04]  /*2a850*/  LOP3.LUT R2, R6, R4, RZ, 0x3c, !PT ;  /* 0x0000000406027212 */ /* 0x000fc800078e3cff */
[----:B------:R-:W-:-:S07]  /*2a860*/  ISETP.GE.AND P2, PT, R2, RZ, PT ;  /* 0x000000ff0200720c */ /* 0x000fce0003f46270 */
[----:B------:R-:W-:-:S06]  /*2a870*/  @P0 VIADD R9, R9, 0x1 ;  /* 0x0000000109090836 */ /* 0x000fcc0000000000 */
[----:B------:R-:W-:Y:S02]  /*2a880*/  @!P2 IADD3 R9, -R9, RZ, RZ ;  /* 0x000000ff0909a210 */ /* 0x000fe40007ffe1ff */
[----:B------:R-:W-:-:S05]  /*2a890*/  @!P1 LOP3.LUT R9, RZ, R4, RZ, 0x33, !PT ;  /* 0x00000004ff099212 */ /* 0x000fca00078e33ff */
[--C-:B------:R-:W-:Y:S02]  /*2a8a0*/  IMAD.MOV R3, RZ, RZ, -R9.reuse ;  /* 0x000000ffff037224 */ /* 0x100fe400078e0a09 */
[C---:B------:R-:W-:Y:S02]  /*2a8b0*/  IMAD R9, R4.reuse, 0x1000000, R9 ;  /* 0x0100000004097824 */ /* 0x040fe400078e0209 */
[----:B------:R-:W-:-:S04]  /*2a8c0*/  IMAD R6, R4, R3, R6 ;  /* 0x0000000304067224 */ /* 0x000fc800078e0206 */
[----:B------:R-:W-:Y:S01]  /*2a8d0*/  IMAD R26, R6, 0x10000, R9 ;  /* 0x00010000061a7824 */ /* 0x000fe200078e0209 */
[----:B------:R-:W-:Y:S06]  /*2a8e0*/  BRA `(.L_x_797) ;  /* 0x00000000001c7947 */ /* 0x000fec0003800000 */
.L_x_791:
[----:B------:R-:W-:Y:S01]  /*2a8f0*/  UMOV UR4, URZ ;  /* 0x0000003f00047c82 */ /* 0x000fe20008000000 */
[----:B------:R-:W-:Y:S01]  /*2a900*/  UMOV UR5, URZ ;  /* 0x0000003f00057c82 */ /* 0x000fe20008000000 */
[----:B------:R-:W-:Y:S01]  /*2a910*/  ULDC UR6, c[0x0][0xc3c] ;  /* 0x00030f0000067ab9 */ /* 0x000fe20000000800 */
[----:B------:R-:W-:Y:S01]  /*2a920*/  MOV R24, R0 ;  /* 0x0000000000187202 */ /* 0x000fe20000000f00 */
[----:B------:R-:W-:Y:S01]  /*2a930*/  IMAD.U32 R25, RZ, RZ, UR4 ;  /* 0x00000004ff197e24 */ /* 0x000fe2000f8e00ff */
[----:B------:R-:W-:Y:S01]  /*2a940*/  MOV R27, UR6 ;  /* 0x00000006001b7c02 */ /* 0x000fe20008000f00 */
[----:B------:R-:W-:-:S07]  /*2a950*/  IMAD.U32 R26, RZ, RZ, UR5 ;  /* 0x00000005ff1a7e24 */ /* 0x000fce000f8e00ff */
.L_x_797:
        /* <DEDUP_REMOVED lines=10> */
.L_x_788:
[----:B------:R-:W-:Y:S02]  /*2aa00*/  ULDC UR4, c[0x0][0xc3c] ;  /* 0x00030f0000047ab9 */ /* 0x000fe40000000800 */
[----:B-1----:R-:W-:-:S13]  /*2aa10*/  ISETP.GE.AND P0, PT, R27, UR4, PT ;  /* 0x000000041b007c0c */ /* 0x002fda000bf06270 */
[----:B------:R-:W-:Y:S05]  /*2aa20*/  @!P0 BRA `(.L_x_798) ;  /* 0xffffff9400c08947 */ /* 0x000fea000383ffff */
[----:B------:R-:W-:Y:S05]  /*2aa30*/  BSYNC B8 ;  /* 0x0000000000087941 */ /* 0x000fea0003800000 */
.L_x_687:
        /* <DEDUP_REMOVED lines=12> */
.L_x_972:
[----:B------:R-:W-:Y:S05]  /*2ab00*/  BSYNC B0 ;  /* 0x0000000000007941 */ /* 0x000fea0003800000 */
.L_x_799:
[----:B------:R-:W-:-:S03]  /*2ab10*/  UMOV UR4, 0xffffffff ;  /* 0xffffffff00047882 */ /* 0x000fc60000000000 */
[----:B------:R-:W-:Y:S05]  /*2ab20*/  BRA.DIV UR4, `(.L_x_801) ;  /* 0x0000004e04487947 */ /* 0x000fea000b800000 */
[----:B-1----:R-:W1:Y:S02]  /*2ab30*/  S2R R0, SR_TID.X ;  /* 0x0000000000007919 */ /* 0x002e640000002100 */
[----:B-1----:R-:W-:-:S04]  /*2ab40*/  SHF.R.U32.HI R0, RZ, 0x5, R0 ;  /* 0x00000005ff007819 */ /* 0x002fc80000011600 */
[----:B------:R-:W-:-:S05]  /*2ab50*/  LOP3.LUT R0, R0, 0x3, RZ, 0xc0, !PT ;  /* 0x0000000300007812 */ /* 0x000fca00078ec0ff */
[----:B------:R1:W3:Y:S02]  /*2ab60*/  SHFL.IDX PT, R14, R0, RZ, 0x1f ;  /* 0x00001fff000e7589 */ /* 0x0002e400000e0000 */
.L_x_975:
[----:B---3--:R-:W-:-:S13]  /*2ab70*/  ISETP.NE.AND P0, PT, R14, RZ, PT ;  /* 0x000000ff0e00720c */ /* 0x008fda0003f05270 */
[----:B------:R-:W-:Y:S05]  /*2ab80*/  @P0 BRA `(.L_x_434) ;  /* 0x0000000000880947 */ /* 0x000fea0003800000 */
[----:B------:R-:W-:-:S03]  /*2ab90*/  UMOV UR4, 0xffffffff ;  /* 0xffffffff00047882 */ /* 0x000fc60000000000 */
[----:B------:R-:W-:Y:S05]  /*2aba0*/  BRA.DIV UR4, `(.L_x_802) ;  /* 0x0000004e045c7947 */ /* 0x000fea000b800000 */
[----:B------:R-:W-:-:S13]  /*2abb0*/  ELECT P6, URZ, PT ;  /* 0x00000000003f782f */ /* 0x000fda00038c0000 */
.L_x_978:
[----:B------:R-:W-:Y:S05]  /*2abc0*/  @!P6 BRA `(.L_x_434) ;  /* 0x000000000078e947 */ /* 0x000fea0003800000 */
[----:B------:R-:W-:-:S06]  /*2abd0*/  ULOP3.LUT UR4, UR60, 0x2, URZ, 0xfc, !UPT ;  /* 0x000000023c047892 */ /* 0x000fcc000f8efc3f */
[----:B-1----:R-:W-:-:S04]  /*2abe0*/  MOV R0, UR4 ;  /* 0x0000000400007c02 */ /* 0x002fc80008000f00 */
[----:B------:R-:W-:-:S13]  /*2abf0*/  ISETP.NE.AND P0, PT, R0, 0x3, PT ;  /* 0x000000030000780c */ /* 0x000fda0003f05270 */
[----:B------:R-:W-:Y:S05]  /*2ac00*/  @!P0 BRA `(.L_x_803) ;  /* 0x0000000000048947 */ /* 0x000fea0003800000 */
[----:B------:R-:W-:Y:S01]  /*2ac10*/  BPT.TRAP 0x1 ;  /* 0x000000040000795c */ /* 0x000fe20000300000 */
.L_x_803:
[----:B------:R-:W-:Y:S01]  /*2ac20*/  IMAD R3, R23, 0x8, R5 ;  /* 0x0000000817037824 */ /* 0x000fe200078e0205 */
[----:B------:R-:W-:Y:S01]  /*2ac30*/  SHF.L.U32 R2, R29, 0x1f, RZ ;  /* 0x0000001f1d027819 */ /* 0x000fe200000006ff */
[----:B------:R-:W-:-:S03]  /*2ac40*/  VIADD R23, R23, 0x1 ;  /* 0x0000000117177836 */ /* 0x000fc60000000000 */
[----:B------:R-:W1:Y:S02]  /*2ac50*/  SYNCS.PHASECHK.TRANS64.TRYWAIT P1, [R3+URZ+0x38840], R2 ;  /* 0x03884002030075a7 */ /* 0x000e64000802017f */
[----:B------:R-:W-:-:S04]  /*2ac60*/  ISETP.NE.AND P2, PT, R23, 0x2, PT ;  /* 0x000000021700780c */ /* 0x000fc80003f45270 */
[----:B------:R-:W-:Y:S01]  /*2ac70*/  SEL R0, RZ, 0x1, P2 ;  /* 0x00000001ff007807 */ /* 0x000fe20001000000 */
[----:B-1----:R-:W-:Y:S08]  /*2ac80*/  @!P1 BRA `(.L_x_804) ;  /* 0x0000004c00449947 */ /* 0x002ff00003800000 */
.L_x_979:
[----:B------:R-:W-:Y:S02]  /*2ac90*/  SEL R23, R23, RZ, P2 ;  /* 0x000000ff17177207 */ /* 0x000fe40001000000 */
[----:B------:R-:W-:Y:S01]  /*2aca0*/  LOP3.LUT R0, R29, R0, RZ, 0x3c, !PT ;  /* 0x000000001d007212 */ /* 0x000fe200078e3cff */
[----:B------:R-:W-:Y:S06]  /*2acb0*/  @!P0 BRA `(.L_x_805) ;  /* 0x0000000000048947 */ /* 0x000fec0003800000 */
[----:B------:R-:W-:Y:S01]  /*2acc0*/  BPT.TRAP 0x1 ;  /* 0x000000040000795c */ /* 0x000fe20000300000 */
.L_x_805:
[----:B------:R-:W-:Y:S02]  /*2acd0*/  LEA R23, R23, R5, 0x3 ;  /* 0x0000000517177211 */ /* 0x000fe400078e18ff */
[----:B------:R-:W-:-:S04]  /*2ace0*/  SHF.L.U32 R0, R0, 0x1f, RZ ;  /* 0x0000001f00007819 */ /* 0x000fc800000006ff */
[----:B------:R-:W3:Y:S02]  /*2acf0*/  SYNCS.PHASECHK.TRANS64.TRYWAIT P1, [R23+URZ+0x38840], R0 ;  /* 0x03884000170075a7 */ /* 0x000ee4000802017f */
[----:B---3--:R-:W-:Y:S05]  /*2ad00*/  @!P1 BRA `(.L_x_806) ;  /* 0x0000004c00389947 */ /* 0x008fea0003800000 */
.L_x_980:
[----:B------:R-:W-:Y:S05]  /*2ad10*/  @!P0 BRA `(.L_x_807) ;  /* 0x0000000000048947 */ /* 0x000fea0003800000 */
[----:B------:R-:W-:Y:S01]  /*2ad20*/  BPT.TRAP 0x1 ;  /* 0x000000040000795c */ /* 0x000fe20000300000 */
.L_x_807:
[----:B------:R-:W4:Y:S02]  /*2ad30*/  SYNCS.PHASECHK.TRANS64.TRYWAIT P1, [R3+URZ+0x38860], R2 ;  /* 0x03886002030075a7 */ /* 0x000f24000802017f */
[----:B----4-:R-:W-:Y:S05]  /*2ad40*/  @!P1 BRA `(.L_x_808) ;  /* 0x0000004c003c9947 */ /* 0x010fea0003800000 */
.L_x_981:
[----:B------:R-:W-:Y:S05]  /*2ad50*/  @!P0 BRA `(.L_x_809) ;  /* 0x0000000000048947 */ /* 0x000fea0003800000 */
[----:B------:R-:W-:Y:S01]  /*2ad60*/  BPT.TRAP 0x1 ;  /* 0x000000040000795c */ /* 0x000fe20000300000 */
.L_x_809:
[----:B------:R0:W0:Y:S02]  /*2ad70*/  SYNCS.PHASECHK.TRANS64.TRYWAIT P0, [R23+URZ+0x38860], R0 ;  /* 0x03886000170075a7 */ /* 0x000024000800017f */
[----:B0-----:R-:W-:Y:S05]  /*2ad80*/  @!P0 NANOSLEEP.SYNCS 0x989680 ;  /* 0x009896800000895d */ /* 0x001fea0003900000 */
[----:B------:R-:W0:Y:S02]  /*2ad90*/  @!P0 SYNCS.PHASECHK.TRANS64 P0, [R23+URZ+0x38860], R0 ;  /* 0x03886000170085a7 */ /* 0x000e24000800007f */
[----:B0-----:R-:W-:Y:S05]  /*2ada0*/  @!P0 BRA `(.L_x_809) ;  /* 0xfffffffc00f08947 */ /* 0x001fea000383ffff */
.L_x_434:
[----:B------:R-:W-:Y:S05]  /*2adb0*/  BSYNC B9 ;  /* 0x0000000000097941 */ /* 0x000fea0003800000 */
.L_x_431:
[----:B------:R-:W-:Y:S05]  /*2adc0*/  EXIT ;  /* 0x000000000000794d */ /* 0x000fea0003800000 */
.L_x_456:
[----:B0-----:R0:W1:Y:S02]  /*2add0*/  SYNCS.PHASECHK.TRANS64.TRYWAIT P6, [R86+URZ+0x38890], R87 ;  /* 0x03889057560075a7 */ /* 0x00106400080c017f */
[----:B-1----:R-:W-:Y:S05]  /*2ade0*/  @!P6 NANOSLEEP.SYNCS 0x989680 ;  /* 0x009896800000e95d */ /* 0x002fea0003900000 */
[----:B------:R-:W1:Y:S02]  /*2adf0*/  @!P6 SYNCS.PHASECHK.TRANS64 P6, [R86+URZ+0x38890], R87 ;  /* 0x038890575600e5a7 */ /* 0x000e6400080c007f */
[----:B-1----:R-:W-:Y:S05]  /*2ae00*/  @!P6 BRA `(.L_x_456) ;  /* 0xfffffffc00f0e947 */ /* 0x002fea000383ffff */
[----:B------:R-:W-:Y:S05]  /*2ae10*/  BRA `(.L_x_810) ;  /* 0xfffffd9400307947 */ /* 0x000fea000383ffff */
.L_x_457:
[----:B------:R-:W-:Y:S01]  /*2ae20*/  BSSY B1, `(.L_x_811) ;  /* 0x0000008000017945 */ /* 0x000fe20003800000 */
[----:B------:R-:W-:Y:S01]  /*2ae30*/  IMAD.MOV.U32 R13, RZ, RZ, R116 ;  /* 0x000000ffff0d7224 */ /* 0x000fe200078e0074 */
[----:B------:R-:W-:Y:S01]  /*2ae40*/  MOV R11, 0x181f ;  /* 0x0000181f000b7802 */ /* 0x000fe20000000f00 */
[----:B------:R-:W-:Y:S02]  /*2ae50*/  IMAD.MOV.U32 R12, RZ, RZ, RZ ;  /* 0x000000ffff0c7224 */ /* 0x000fe400078e00ff */
[----:B------:R-:W-:-:S07]  /*2ae60*/  IMAD.MOV.U32 R15, RZ, RZ, -0x1 ;  /* 0xffffffffff0f7424 */ /* 0x000fce00078e00ff */
[----:B0-----:R-:W-:Y:S05]  /*2ae70*/  WARPSYNC.COLLECTIVE R15, `(.L_x_812) ;  /* 0x000000000f087348 */ /* 0x001fea0003c00000 */
[----:B------:R1:W2:Y:S02]  /*2ae80*/  SHFL.IDX P6, R14, R13, R12, R11 ;  /* 0x0000000c0d0e7389 */ /* 0x0002a400000c000b */
[----:B012---:R-:W-:Y:S01]  /*2ae90*/  ENDCOLLECTIVE ;  /* 0x000000000000791b */ /* 0x007fe20003800000 */
.L_x_812:
[----:B------:R-:W-:Y:S05]  /*2aea0*/  BSYNC B1 ;  /* 0x0000000000017941 */ /* 0x000fea0003800000 */
.L_x_811:
[----:B------:R-:W-:Y:S01]  /*2aeb0*/  MOV R13, R117 ;  /* 0x00000075000d7202 */ /* 0x000fe20000000f00 */
[----:B------:R-:W-:Y:S01]  /*2aec0*/  IMAD.MOV.U32 R12, RZ, RZ, RZ ;  /* 0x000000ffff0c7224 */ /* 0x000fe200078e00ff */
[----:B------:R-:W-:Y:S01]  /*2aed0*/  MOV R15, 0xffffffff ;  /* 0xffffffff000f7802 */ /* 0x000fe20000000f00 */
[----:B------:R-:W-:Y:S02]  /*2aee0*/  IMAD.MOV.U32 R11, RZ, RZ, 0x181f ;  /* 0x0000181fff0b7424 */ /* 0x000fe400078e00ff */
[----:B------:R-:W-:-:S07]  /*2aef0*/  IMAD.MOV.U32 R80, RZ, RZ, R14 ;  /* 0x000000ffff507224 */ /* 0x000fce00078e000e */
[----:B------:R-:W-:Y:S05]  /*2af00*/  WARPSYNC.COLLECTIVE R15, `(.L_x_813) ;  /* 0x000000000f087348 */ /* 0x000fea0003c00000 */
[----:B------:R0:W1:Y:S02]  /*2af10*/  SHFL.IDX P6, R14, R13, R12, R11 ;  /* 0x0000000c0d0e7389 */ /* 0x00006400000c000b */
[----:B01----:R-:W-:Y:S01]  /*2af20*/  ENDCOLLECTIVE ;  /* 0x000000000000791b */ /* 0x003fe20003800000 */
.L_x_813:
[----:B------:R-:W-:Y:S01]  /*2af30*/  IMAD.MOV.U32 R11, RZ, RZ, R14 ;  /* 0x000000ffff0b7224 */ /* 0x000fe200078e000e */
[----:B------:R-:W-:Y:S06]  /*2af40*/  BRA `(.L_x_814) ;  /* 0xfffffd9000f87947 */ /* 0x000fec000383ffff */
.L_x_474:
[----:B------:R-:W-:Y:S01]  /*2af50*/  BSSY B1, `(.L_x_815) ;  /* 0x0000008000017945 */ /* 0x000fe20003800000 */
[----:B0---4-:R-:W-:Y:S01]  /*2af60*/  IMAD.MOV.U32 R13, RZ, RZ, R116 ;  /* 0x000000ffff0d7224 */ /* 0x011fe200078e0074 */
[----:B------:R-:W-:Y:S01]  /*2af70*/  MOV R12, 0x1 ;  /* 0x00000001000c7802 */ /* 0x000fe20000000f00 */
[----:B---3--:R-:W-:Y:S02]  /*2af80*/  IMAD.MOV.U32 R11, RZ, RZ, 0x181f ;  /* 0x0000181fff0b7424 */ /* 0x008fe400078e00ff */
[----:B------:R-:W-:-:S07]  /*2af90*/  IMAD.MOV.U32 R15, RZ, RZ, -0x1 ;  /* 0xffffffffff0f7424 */ /* 0x000fce00078e00ff */
[----:B-12---:R-:W-:Y:S05]  /*2afa0*/  WARPSYNC.COLLECTIVE R15, `(.L_x_816) ;  /* 0x000000000f087348 */ /* 0x006fea0003c00000 */
[----:B------:R0:W3:Y:S02]  /*2afb0*/  SHFL.IDX P6, R14, R13, R12, R11 ;  /* 0x0000000c0d0e7389 */ /* 0x0000e400000c000b */
[----:B0123--:R-:W-:Y:S01]  /*2afc0*/  ENDCOLLECTIVE ;  /* 0x000000000000791b */ /* 0x00ffe20003800000 */
.L_x_816:
[----:B------:R-:W-:Y:S05]  /*2afd0*/  BSYNC B1 ;  /* 0x0000000000017941 */ /* 0x000fea0003800000 */
.L_x_815:
[----:B------:R-:W-:Y:S01]  /*2afe0*/  IMAD.MOV.U32 R13, RZ, RZ, R117 ;  /* 0x000000ffff0d7224 */ /* 0x000fe200078e0075 */
[----:B------:R-:W-:Y:S01]  /*2aff0*/  MOV R11, 0x181f ;  /* 0x0000181f000b7802 */ /* 0x000fe20000000f00 */
[----:B------:R-:W-:Y:S01]  /*2b000*/  IMAD.MOV.U32 R12, RZ, RZ, 0x1 ;  /* 0x00000001ff0c7424 */ /* 0x000fe200078e00ff */
[----:B------:R-:W-:Y:S01]  /*2b010*/  MOV R60, R14 ;  /* 0x0000000e003c7202 */ /* 0x000fe20000000f00 */
[----:B------:R-:W-:-:S07]  /*2b020*/  IMAD.MOV.U32 R15, RZ, RZ, -0x1 ;  /* 0xffffffffff0f7424 */ /* 0x000fce00078e00ff */
[----:B------:R-:W-:Y:S05]  /*2b030*/  WARPSYNC.COLLECTIVE R15, `(.L_x_817) ;  /* 0x000000000f087348 */ /* 0x000fea0003c00000 */
[----:B------:R0:W1:Y:S02]  /*2b040*/  SHFL.IDX P6, R14, R13, R12, R11 ;  /* 0x0000000c0d0e7389 */ /* 0x00006400000c000b */
[----:B01----:R-:W-:Y:S01]  /*2b050*/  ENDCOLLECTIVE ;  /* 0x000000000000791b */ /* 0x003fe20003800000 */
.L_x_817:
[----:B------:R-:W-:Y:S01]  /*2b060*/  IMAD.MOV.U32 R11, RZ, RZ, R14 ;  /* 0x000000ffff0b7224 */ /* 0x000fe200078e000e */
[----:B------:R-:W-:Y:S06]  /*2b070*/  BRA `(.L_x_818) ;  /* 0xfffffda000347947 */ /* 0x000fec000383ffff */
.L_x_491:
[----:B------:R-:W-:Y:S01]  /*2b080*/  BSSY B1, `(.L_x_819) ;  /* 0x0000008000017945 */ /* 0x000fe20003800000 */
[----:B0---4-:R-:W-:Y:S01]  /*2b090*/  MOV R13, R116 ;  /* 0x00000074000d7202 */ /* 0x011fe20000000f00 */
[----:B------:R-:W-:Y:S01]  /*2b0a0*/  IMAD.MOV.U32 R12, RZ, RZ, 0x2 ;  /* 0x00000002ff0c7424 */ /* 0x000fe200078e00ff */
[----:B------:R-:W-:Y:S01]  /*2b0b0*/  MOV R15, 0xffffffff ;  /* 0xffffffff000f7802 */ /* 0x000fe20000000f00 */
[----:B------:R-:W-:-:S07]  /*2b0c0*/  IMAD.MOV.U32 R11, RZ, RZ, 0x181f ;  /* 0x0000181fff0b7424 */ /* 0x000fce00078e00ff */
[----:B-123--:R-:W-:Y:S05]  /*2b0d0*/  WARPSYNC.COLLECTIVE R15, `(.L_x_820) ;  /* 0x000000000f087348 */ /* 0x00efea0003c00000 */
[----:B------:R0:W4:Y:S02]  /*2b0e0*/  SHFL.IDX P6, R14, R13, R12, R11 ;  /* 0x0000000c0d0e7389 */ /* 0x00012400000c000b */
[----:B01234-:R-:W-:Y:S01]  /*2b0f0*/  ENDCOLLECTIVE ;  /* 0x000000000000791b */ /* 0x01ffe20003800000 */
.L_x_820:
[----:B------:R-:W-:Y:S05]  /*2b100*/  BSYNC B1 ;  /* 0x0000000000017941 */ /* 0x000fea0003800000 */
.L_x_819:
[----:B------:R-:W-:Y:S01]  /*2b110*/  IMAD.MOV.U32 R13, RZ, RZ, R117 ;  /* 0x000000ffff0d7224 */ /* 0x000fe200078e0075 */
[----:B------:R-:W-:Y:S01]  /*2b120*/  MOV R12, 0x2 ;  /* 0x00000002000c7802 */ /* 0x000fe20000000f00 */
[----:B------:R-:W-:Y:S02]  /*2b130*/  IMAD.MOV.U32 R11, RZ, RZ, 0x181f ;  /* 0x0000181fff0b7424 */ /* 0x000fe400078e00ff */
[----:B------:R-:W-:Y:S02]  /*2b140*/  IMAD.MOV.U32 R15, RZ, RZ, -0x1 ;  /* 0xffffffffff0f7424 */ /* 0x000fe400078e00ff */
[----:B------:R-:W-:-:S07]  /*2b150*/  IMAD.MOV.U32 R116, RZ, RZ, R14 ;  /* 0x000000ffff747224 */ /* 0x000fce00078e000e */
[----:B------:R-:W-:Y:S05]  /*2b160*/  WARPSYNC.COLLECTIVE R15, `(.L_x_821) ;  /* 0x000000000f087348 */ /* 0x000fea0003c00000 */
[----:B------:R0:W1:Y:S02]  /*2b170*/  SHFL.IDX P6, R14, R13, R12, R11 ;  /* 0x0000000c0d0e7389 */ /* 0x00006400000c000b */
[----:B01----:R-:W-:Y:S01]  /*2b180*/  ENDCOLLECTIVE ;  /* 0x000000000000791b */ /* 0x003fe20003800000 */
.L_x_821:
[----:B------:R-:W-:Y:S01]  /*2b190*/  MOV R117, R14 ;  /* 0x0000000e00757202 */ /* 0x000fe20000000f00 */
[----:B------:R-:W-:Y:S06]  /*2b1a0*/  BRA `(.L_x_822) ;  /* 0xfffffdac00907947 */ /* 0x000fec000383ffff */
.L_x_515:
[----:B0-----:R0:W1:Y:S02]  /*2b1b0*/  SYNCS.PHASECHK.TRANS64.TRYWAIT P6, [R86+URZ+0x38890], R87 ;  /* 0x03889057560075a7 */ /* 0x00106400080c017f */
[----:B-1----:R-:W-:Y:S05]  /*2b1c0*/  @!P6 NANOSLEEP.SYNCS 0x989680 ;  /* 0x009896800000e95d */ /* 0x002fea0003900000 */
[----:B------:R-:W1:Y:S02]  /*2b1d0*/  @!P6 SYNCS.PHASECHK.TRANS64 P6, [R86+URZ+0x38890], R87 ;  /* 0x038890575600e5a7 */ /* 0x000e6400080c007f */
[----:B-1----:R-:W-:Y:S05]  /*2b1e0*/  @!P6 BRA `(.L_x_515) ;  /* 0xfffffffc00f0e947 */ /* 0x002fea000383ffff */
[----:B------:R-:W-:Y:S05]  /*2b1f0*/  BRA `(.L_x_823) ;  /* 0xfffffdc8002c7947 */ /* 0x000fea000383ffff */
.L_x_516:
        /* <DEDUP_REMOVED lines=8> */
.L_x_825:
[----:B------:R-:W-:Y:S05]  /*2b280*/  BSYNC B1 ;  /* 0x0000000000017941 */ /* 0x000fea0003800000 */
.L_x_824:
        /* <DEDUP_REMOVED lines=8> */
.L_x_826:
[----:B------:R-:W-:Y:S01]  /*2b310*/  IMAD.MOV.U32 R11, RZ, RZ, R14 ;  /* 0x000000ffff0b7224 */ /* 0x000fe200078e000e */
[----:B------:R-:W-:Y:S06]  /*2b320*/  BRA `(.L_x_827) ;  /* 0xfffffdc400fc7947 */ /* 0x000fec000383ffff */
.L_x_525:
[----:B------:R-:W-:Y:S01]  /*2b330*/  BSSY B1, `(.L_x_828) ;  /* 0x0000008000017945 */ /* 0x000fe20003800000 */
[----:B---34-:R-:W-:Y:S01]  /*2b340*/  IMAD.MOV.U32 R13, RZ, RZ, R116 ;  /* 0x000000ffff0d7224 */ /* 0x018fe200078e0074 */
[----:B------:R-:W-:Y:S01]  /*2b350*/  MOV R12, 0x1 ;  /* 0x00000001000c7802 */ /* 0x000fe20000000f00 */
[----:B------:R-:W-:Y:S02]  /*2b360*/  IMAD.MOV.U32 R11, RZ, RZ, 0x181f ;  /* 0x0000181fff0b7424 */ /* 0x000fe400078e00ff */
[----:B------:R-:W-:-:S07]  /*2b370*/  IMAD.MOV.U32 R15, RZ, RZ, -0x1 ;  /* 0xffffffffff0f7424 */ /* 0x000fce00078e00ff */
[----:B012---:R-:W-:Y:S05]  /*2b380*/  WARPSYNC.COLLECTIVE R15, `(.L_x_829) ;  /* 0x000000000f087348 */ /* 0x007fea0003c00000 */
[----:B------:R3:W4:Y:S02]  /*2b390*/  SHFL.IDX P6, R14, R13, R12, R11 ;  /* 0x0000000c0d0e7389 */ /* 0x00072400000c000b */
[----:B01234-:R-:W-:Y:S01]  /*2b3a0*/  ENDCOLLECTIVE ;  /* 0x000000000000791b */ /* 0x01ffe20003800000 */
.L_x_829:
[----:B------:R-:W-:Y:S05]  /*2b3b0*/  BSYNC B1 ;  /* 0x0000000000017941 */ /* 0x000fea0003800000 */
.L_x_828:
        /* <DEDUP_REMOVED lines=8> */
.L_x_830:
[----:B------:R-:W-:Y:S01]  /*2b440*/  IMAD.MOV.U32 R11, RZ, RZ, R14 ;  /* 0x000000ffff0b7224 */ /* 0x000fe200078e000e */
[----:B------:R-:W-:Y:S06]  /*2b450*/  BRA `(.L_x_831) ;  /* 0xfffffdd400c87947 */ /* 0x000fec000383ffff */
.L_x_534:
[----:B------:R-:W-:Y:S01]  /*2b460*/  BSSY B1, `(.L_x_832) ;  /* 0x0000008000017945 */ /* 0x000fe20003800000 */
[----:B0--3--:R-:W-:Y:S01]  /*2b470*/  MOV R13, R116 ;  /* 0x00000074000d7202 */ /* 0x009fe20000000f00 */
[----:B------:R-:W-:Y:S01]  /*2b480*/  IMAD.MOV.U32 R12, RZ, RZ, 0x2 ;  /* 0x00000002ff0c7424 */ /* 0x000fe200078e00ff */
[----:B------:R-:W-:Y:S01]  /*2b490*/  MOV R15, 0xffffffff ;  /* 0xffffffff000f7802 */ /* 0x000fe20000000f00 */
[----:B------:R-:W-:-:S07]  /*2b4a0*/  IMAD.MOV.U32 R11, RZ, RZ, 0x181f ;  /* 0x0000181fff0b7424 */ /* 0x000fce00078e00ff */
[----:B-12-4-:R-:W-:Y:S05]  /*2b4b0*/  WARPSYNC.COLLECTIVE R15, `(.L_x_833) ;  /* 0x000000000f087348 */ /* 0x016fea0003c00000 */
[----:B------:R0:W3:Y:S02]  /*2b4c0*/  SHFL.IDX P6, R14, R13, R12, R11 ;  /* 0x0000000c0d0e7389 */ /* 0x0000e400000c000b */
[----:B01234-:R-:W-:Y:S01]  /*2b4d0*/  ENDCOLLECTIVE ;  /* 0x000000000000791b */ /* 0x01ffe20003800000 */
.L_x_833:
[----:B------:R-:W-:Y:S05]  /*2b4e0*/  BSYNC B1 ;  /* 0x0000000000017941 */ /* 0x000fea0003800000 */
.L_x_832:
        /* <DEDUP_REMOVED lines=8> */
.L_x_834:
[----:B------:R-:W-:Y:S01]  /*2b570*/  MOV R117, R14 ;  /* 0x0000000e00757202 */ /* 0x000fe20000000f00 */
[----:B------:R-:W-:Y:S06]  /*2b580*/  BRA `(.L_x_835) ;  /* 0xfffffde4009c7947 */ /* 0x000fec000383ffff */
.L_x_543:
[----:B0-----:R0:W1:Y:S02]  /*2b590*/  SYNCS.PHASECHK.TRANS64.TRYWAIT P3, [R86+URZ+0x38890], R87 ;  /* 0x03889057560075a7 */ /* 0x001064000806017f */
[----:B-1----:R-:W-:Y:S05]  /*2b5a0*/  @!P3 NANOSLEEP.SYNCS 0x989680 ;  /* 0x009896800000b95d */ /* 0x002fea0003900000 */
[----:B------:R-:W1:Y:S02]  /*2b5b0*/  @!P3 SYNCS.PHASECHK.TRANS64 P3, [R86+URZ+0x38890], R87 ;  /* 0x038890575600b5a7 */ /* 0x000e64000806007f */
[----:B-1----:R-:W-:Y:S05]  /*2b5c0*/  @!P3 BRA `(.L_x_543) ;  /* 0xfffffffc00f0b947 */ /* 0x002fea000383ffff */
[----:B------:R-:W-:Y:S05]  /*2b5d0*/  BRA `(.L_x_836) ;  /* 0xfffffdf400c07947 */ /* 0x000fea000383ffff */
.L_x_544:
        /* <DEDUP_REMOVED lines=8> */
.L_x_838:
[----:B------:R-:W-:Y:S05]  /*2b660*/  BSYNC B1 ;  /* 0x0000000000017941 */ /* 0x000fea0003800000 */
.L_x_837:
        /* <DEDUP_REMOVED lines=8> */
.L_x_839:
[----:B------:R-:W-:Y:S01]  /*2b6f0*/  IMAD.MOV.U32 R11, RZ, RZ, R14 ;  /* 0x000000ffff0b7224 */ /* 0x000fe200078e000e */
[----:B------:R-:W-:Y:S06]  /*2b700*/  BRA `(.L_x_840) ;  /* 0xfffffdf400dc7947 */ /* 0x000fec000383ffff */
.L_x_547:
[----:B------:R-:W-:Y:S01]  /*2b710*/  BSSY B1, `(.L_x_841) ;  /* 0x0000008000017945 */ /* 0x000fe20003800000 */
[----:B----4-:R-:W-:Y:S01]  /*2b720*/  IMAD.MOV.U32 R13, RZ, RZ, R31 ;  /* 0x000000ffff0d7224 */ /* 0x010fe200078e001f */
[----:B------:R-:W-:Y:S01]  /*2b730*/  MOV R12, 0x1 ;  /* 0x00000001000c7802 */ /* 0x000fe20000000f00 */
[----:B---3--:R-:W-:Y:S02]  /*2b740*/  IMAD.MOV.U32 R11, RZ, RZ, 0x181f ;  /* 0x0000181fff0b7424 */ /* 0x008fe400078e00ff */
[----:B------:R-:W-:-:S07]  /*2b750*/  IMAD.MOV.U32 R15, RZ, RZ, -0x1 ;  /* 0xffffffffff0f7424 */ /* 0x000fce00078e00ff */
[----:B012---:R-:W-:Y:S05]  /*2b760*/  WARPSYNC.COLLECTIVE R15, `(.L_x_842) ;  /* 0x000000000f087348 */ /* 0x007fea0003c00000 */
[----:B------:R3:W4:Y:S02]  /*2b770*/  SHFL.IDX P6, R14, R13, R12, R11 ;  /* 0x0000000c0d0e7389 */ /* 0x00072400000c000b */
[----:B01234-:R-:W-:Y:S01]  /*2b780*/  ENDCOLLECTIVE ;  /* 0x000000000000791b */ /* 0x01ffe20003800000 */
.L_x_842:
[----:B------:R-:W-:Y:S05]  /*2b790*/  BSYNC B1 ;  /* 0x0000000000017941 */ /* 0x000fea0003800000 */
.L_x_841:
        /* <DEDUP_REMOVED lines=8> */
.L_x_843:
[----:B------:R-:W-:Y:S01]  /*2b820*/  IMAD.MOV.U32 R11, RZ, RZ, R14 ;  /* 0x000000ffff0b7224 */ /* 0x000fe200078e000e */
[----:B------:R-:W-:Y:S06]  /*2b830*/  BRA `(.L_x_844) ;  /* 0xfffffdf800047947 */ /* 0x000fec000383ffff */
.L_x_550:
[----:B------:R-:W-:Y:S01]  /*2b840*/  BSSY B1, `(.L_x_845) ;  /* 0x0000008000017945 */ /* 0x000fe20003800000 */
[----:B0---4-:R-:W-:Y:S01]  /*2b850*/  MOV R13, R31 ;  /* 0x0000001f000d7202 */ /* 0x011fe20000000f00 */
[----:B------:R-:W-:Y:S01]  /*2b860*/  IMAD.MOV.U32 R12, RZ, RZ, 0x2 ;  /* 0x00000002ff0c7424 */ /* 0x000fe200078e00ff */
[----:B------:R-:W-:Y:S01]  /*2b870*/  MOV R15, 0xffffffff ;  /* 0xffffffff000f7802 */ /* 0x000fe20000000f00 */
[----:B---3--:R-:W-:-:S07]  /*2b880*/  IMAD.MOV.U32 R11, RZ, RZ, 0x181f ;  /* 0x0000181fff0b7424 */ /* 0x008fce00078e00ff */
[----:B-12---:R-:W-:Y:S05]  /*2b890*/  WARPSYNC.COLLECTIVE R15, `(.L_x_846) ;  /* 0x000000000f087348 */ /* 0x006fea0003c00000 */
[----:B------:R0:W3:Y:S02]  /*2b8a0*/  SHFL.IDX P6, R14, R13, R12, R11 ;  /* 0x0000000c0d0e7389 */ /* 0x0000e400000c000b */
[----:B0123--:R-:W-:Y:S01]  /*2b8b0*/  ENDCOLLECTIVE ;  /* 0x000000000000791b */ /* 0x00ffe20003800000 */
.L_x_846:
[----:B------:R-:W-:Y:S05]  /*2b8c0*/  BSYNC B1 ;  /* 0x0000000000017941 */ /* 0x000fea0003800000 */
.L_x_845:
        /* <DEDUP_REMOVED lines=8> */
.L_x_847:
[----:B------:R-:W-:Y:S01]  /*2b950*/  MOV R30, R14 ;  /* 0x0000000e001e7202 */ /* 0x000fe20000000f00 */
[----:B------:R-:W-:Y:S06]  /*2b960*/  BRA `(.L_x_848) ;  /* 0xfffffdf800307947 */ /* 0x000fec000383ffff */
.L_x_554:
[----:B------:R0:W0:Y:S02]  /*2b970*/  SYNCS.PHASECHK.TRANS64.TRYWAIT P0, [R86+URZ+0x388b0], R87 ;  /* 0x0388b057560075a7 */ /* 0x000024000800017f */
[----:B0-----:R-:W-:Y:S05]  /*2b980*/  @!P0 NANOSLEEP.SYNCS 0x989680 ;  /* 0x009896800000895d */ /* 0x001fea0003900000 */
[----:B------:R-:W0:Y:S02]  /*2b990*/  @!P0 SYNCS.PHASECHK.TRANS64 P0, [R86+URZ+0x388b0], R87 ;  /* 0x0388b057560085a7 */ /* 0x000e24000800007f */
[----:B0-----:R-:W-:Y:S05]  /*2b9a0*/  @!P0 BRA `(.L_x_554) ;  /* 0xfffffffc00f08947 */ /* 0x001fea000383ffff */
[----:B------:R-:W-:Y:S05]  /*2b9b0*/  BRA `(.L_x_849) ;  /* 0xfffffdf800d87947 */ /* 0x000fea000383ffff */
.L_x_576:
        /* <DEDUP_REMOVED lines=8> */
.L_x_851:
[----:B------:R-:W-:Y:S05]  /*2ba40*/  BSYNC B1 ;  /* 0x0000000000017941 */ /* 0x000fea0003800000 */
.L_x_850:
        /* <DEDUP_REMOVED lines=8> */
.L_x_852:
[----:B------:R-:W-:Y:S02]  /*2bad0*/  IMAD.MOV.U32 R13, RZ, RZ, R29 ;  /* 0x000000ffff0d7224 */ /* 0x000fe400078e001d */
[----:B------:R-:W-:-:S07]  /*2bae0*/  IMAD.MOV.U32 R3, RZ, RZ, R14 ;  /* 0x000000ffff037224 */ /* 0x000fce00078e000e */
[----:B------:R-:W-:Y:S05]  /*2baf0*/  WARPSYNC.COLLECTIVE R15, `(.L_x_853) ;  /* 0x000000000f087348 */ /* 0x000fea0003c00000 */
[----:B------:R0:W1:Y:S02]  /*2bb00*/  SHFL.IDX P6, R14, R13, R12, R11 ;  /* 0x0000000c0d0e7389 */ /* 0x00006400000c000b */
[----:B01----:R-:W-:Y:S01]  /*2bb10*/  ENDCOLLECTIVE ;  /* 0x000000000000791b */ /* 0x003fe20003800000 */
.L_x_853:
[----:B------:R-:W-:Y:S01]  /*2bb20*/  IMAD.MOV.U32 R13, RZ, RZ, R30 ;  /* 0x000000ffff0d7224 */ /* 0x000fe200078e001e */
[----:B------:R-:W-:-:S07]  /*2bb30*/  MOV R29, R14 ;  /* 0x0000000e001d7202 */ /* 0x000fce0000000f00 */
[----:B------:R-:W-:Y:S05]  /*2bb40*/  WARPSYNC.COLLECTIVE R15, `(.L_x_854) ;  /* 0x000000000f087348 */ /* 0x000fea0003c00000 */
[----:B------:R0:W1:Y:S02]  /*2bb50*/  SHFL.IDX P6, R14, R13, R12, R11 ;  /* 0x0000000c0d0e7389 */ /* 0x00006400000c000b */
[----:B01----:R-:W-:Y:S01]  /*2bb60*/  ENDCOLLECTIVE ;  /* 0x000000000000791b */ /* 0x003fe20003800000 */
.L_x_854:
[----:B------:R-:W-:Y:S01]  /*2bb70*/  IMAD.MOV.U32 R32, RZ, RZ, R14 ;  /* 0x000000ffff207224 */ /* 0x000fe200078e000e */
[----:B------:R-:W-:Y:S06]  /*2bb80*/  BRA `(.L_x_855) ;  /* 0xfffffe0c008c7947 */ /* 0x000fec000383ffff */
.L_x_580:
[----:B0-----:R0:W1:Y:S02]  /*2bb90*/  SYNCS.PHASECHK.TRANS64.TRYWAIT P0, [R23+URZ+0x38800], R4 ;  /* 0x03880004170075a7 */ /* 0x001064000800017f */
[----:B-1----:R-:W-:Y:S05]  /*2bba0*/  @!P0 NANOSLEEP.SYNCS 0x989680 ;  /* 0x009896800000895d */ /* 0x002fea0003900000 */
[----:B------:R-:W1:Y:S02]  /*2bbb0*/  @!P0 SYNCS.PHASECHK.TRANS64 P0, [R23+URZ+0x38800], R4 ;  /* 0x03880004170085a7 */ /* 0x000e64000800007f */
[----:B-1----:R-:W-:Y:S05]  /*2bbc0*/  @!P0 BRA `(.L_x_580) ;  /* 0xfffffffc00f08947 */ /* 0x002fea000383ffff */
[----:B------:R-:W-:Y:S05]  /*2bbd0*/  BRA `(.L_x_856) ;  /* 0xfffffe14005c7947 */ /* 0x000fea000383ffff */
.L_x_612:
[----:B------:R-:W-:Y:S01]  /*2bbe0*/  BSSY B1, `(.L_x_857) ;  /* 0x0000008000017945 */ /* 0x000fe20003800000 */
[----:B------:R-:W-:Y:S01]  /*2bbf0*/  MOV R13, R24 ;  /* 0x00000018000d7202 */ /* 0x000fe20000000f00 */
[----:B------:R-:W-:Y:S01]  /*2bc00*/  IMAD.MOV.U32 R12, RZ, RZ, RZ ;  /* 0x000000ffff0c7224 */ /* 0x000fe200078e00ff */
[----:B------:R-:W-:Y:S01]  /*2bc10*/  MOV R15, 0xffffffff ;  /* 0xffffffff000f7802 */ /* 0x000fe20000000f00 */
[----:B------:R-:W-:-:S07]  /*2bc20*/  IMAD.MOV.U32 R11, RZ, RZ, 0x181f ;  /* 0x0000181fff0b7424 */ /* 0x000fce00078e00ff */
[----:B------:R-:W-:Y:S05]  /*2bc30*/  WARPSYNC.COLLECTIVE R15, `(.L_x_858) ;  /* 0x000000000f087348 */ /* 0x000fea0003c00000 */
[----:B------:R0:W1:Y:S02]  /*2bc40*/  SHFL.IDX P6, R14, R13, R12, R11 ;  /* 0x0000000c0d0e7389 */ /* 0x00006400000c000b */
[----:B01----:R-:W-:Y:S01]  /*2bc50*/  ENDCOLLECTIVE ;  /* 0x000000000000791b */ /* 0x003fe20003800000 */
.L_x_858:
[----:B------:R-:W-:Y:S05]  /*2bc60*/  BSYNC B1 ;  /* 0x0000000000017941 */ /* 0x000fea0003800000 */
.L_x_857:
[----:B------:R-:W-:Y:S01]  /*2bc70*/  IMAD.MOV.U32 R13, RZ, RZ, R28 ;  /* 0x000000ffff0d7224 */ /* 0x000fe200078e001c */
[----:B------:R-:W-:Y:S01]  /*2bc80*/  MOV R12, RZ ;  /* 0x000000ff000c7202 */ /* 0x000fe20000000f00 */
[----:B------:R-:W-:Y:S02]  /*2bc90*/  IMAD.MOV.U32 R11, RZ, RZ, 0x181f ;  /* 0x0000181fff0b7424 */ /* 0x000fe400078e00ff */
[----:B------:R-:W-:Y:S02]  /*2bca0*/  IMAD.MOV.U32 R15, RZ, RZ, -0x1 ;  /* 0xffffffffff0f7424 */ /* 0x000fe400078e00ff */
[----:B------:R-:W-:-:S07]  /*2bcb0*/  IMAD.MOV.U32 R0, RZ, RZ, R14 ;  /* 0x000000ffff007224 */ /* 0x000fce00078e000e */
[----:B------:R-:W-:Y:S05]  /*2bcc0*/  WARPSYNC.COLLECTIVE R15, `(.L_x_859) ;  /* 0x000000000f087348 */ /* 0x000fea0003c00000 */
[----:B------:R0:W1:Y:S02]  /*2bcd0*/  SHFL.IDX P6, R14, R13, R12, R11 ;  /* 0x0000000c0d0e7389 */ /* 0x00006400000c000b */
[----:B01----:R-:W-:Y:S01]  /*2bce0*/  ENDCOLLECTIVE ;  /* 0x000000000000791b */ /* 0x003fe20003800000 */
.L_x_859:
[----:B------:R-:W-:Y:S01]  /*2bcf0*/  IMAD.MOV.U32 R13, RZ, RZ, R29 ;  /* 0x000000ffff0d7224 */ /* 0x000fe200078e001d */
[----:B------:R-:W-:-:S07]  /*2bd00*/  MOV R28, R14 ;  /* 0x0000000e001c7202 */ /* 0x000fce0000000f00 */
[----:B------:R-:W-:Y:S05]  /*2bd10*/  WARPSYNC.COLLECTIVE R15, `(.L_x_860) ;  /* 0x000000000f087348 */ /* 0x000fea0003c00000 */
[----:B------:R0:W1:Y:S02]  /*2bd20*/  SHFL.IDX P6, R14, R13, R12, R11 ;  /* 0x0000000c0d0e7389 */ /* 0x00006400000c000b */
[----:B01----:R-:W-:Y:S01]  /*2bd30*/  ENDCOLLECTIVE ;  /* 0x000000000000791b */ /* 0x003fe20003800000 */
.L_x_860:
[----:B------:R-:W-:Y:S01]  /*2bd40*/  MOV R13, R30 ;  /* 0x0000001e000d7202 */ /* 0x000fe20000000f00 */
[----:B------:R-:W-:-:S07]  /*2bd50*/  IMAD.MOV.U32 R3, RZ, RZ, R14 ;  /* 0x000000ffff037224 */ /* 0x000fce00078e000e */
[----:B------:R-:W-:Y:S05]  /*2bd60*/  WARPSYNC.COLLECTIVE R15, `(.L_x_861) ;  /* 0x000000000f087348 */ /* 0x000fea0003c00000 */
[----:B------:R0:W1:Y:S02]  /*2bd70*/  SHFL.IDX P6, R14, R13, R12, R11 ;  /* 0x0000000c0d0e7389 */ /* 0x00006400000c000b */
[----:B01----:R-:W-:Y:S01]  /*2bd80*/  ENDCOLLECTIVE ;  /* 0x000000000000791b */ /* 0x003fe20003800000 */
.L_x_861:
[----:B------:R-:W-:Y:S01]  /*2bd90*/  IMAD.MOV.U32 R30, RZ, RZ, R14 ;  /* 0x000000ffff1e7224 */ /* 0x000fe200078e000e */
[----:B------:R-:W-:Y:S06]  /*2bda0*/  BRA `(.L_x_862) ;  /* 0xfffffe3c00cc7947 */ /* 0x000fec000383ffff */
.L_x_616:
[----:B0-----:R0:W1:Y:S02]  /*2bdb0*/  SYNCS.PHASECHK.TRANS64.TRYWAIT P0, [R23+URZ+0x38800], R4 ;  /* 0x03880004170075a7 */ /* 0x001064000800017f */
[----:B-1----:R-:W-:Y:S05]  /*2bdc0*/  @!P0 NANOSLEEP.SYNCS 0x989680 ;  /* 0x009896800000895d */ /* 0x002fea0003900000 */
[----:B------:R-:W1:Y:S02]  /*2bdd0*/  @!P0 SYNCS.PHASECHK.TRANS64 P0, [R23+URZ+0x38800], R4 ;  /* 0x03880004170085a7 */ /* 0x000e64000800007f */
[----:B-1----:R-:W-:Y:S05]  /*2bde0*/  @!P0 BRA `(.L_x_616) ;  /* 0xfffffffc00f08947 */ /* 0x002fea000383ffff */
[----:B------:R-:W-:Y:S05]  /*2bdf0*/  BRA `(.L_x_863) ;  /* 0xfffffe4400487947 */ /* 0x000fea000383ffff */
.L_x_634:
[----:B-1----:R1:W4:Y:S02]  /*2be00*/  SYNCS.PHASECHK.TRANS64.TRYWAIT P1, [R0+URZ+0x38830], R3 ;  /* 0x03883003000075a7 */ /* 0x002324000802017f */
[----:B----4-:R-:W-:Y:S05]  /*2be10*/  @!P1 NANOSLEEP.SYNCS 0x989680 ;  /* 0x009896800000995d */ /* 0x010fea0003900000 */
[----:B------:R-:W4:Y:S02]  /*2be20*/  @!P1 SYNCS.PHASECHK.TRANS64 P1, [R0+URZ+0x38830], R3 ;  /* 0x03883003000095a7 */ /* 0x000f24000802007f */
[----:B----4-:R-:W-:Y:S05]  /*2be30*/  @!P1 BRA `(.L_x_634) ;  /* 0xfffffffc00f09947 */ /* 0x010fea000383ffff */
[----:B------:R-:W-:Y:S05]  /*2be40*/  BRA `(.L_x_633) ;  /* 0xfffffe7400e07947 */ /* 0x000fea000383ffff */
.L_x_642:
[----:B-1----:R1:W2:Y:S02]  /*2be50*/  SYNCS.PHASECHK.TRANS64.TRYWAIT P1, [R9+URZ+0x38830], R3 ;  /* 0x03883003090075a7 */ /* 0x0022a4000802017f */
[----:B--2---:R-:W-:Y:S05]  /*2be60*/  @!P1 NANOSLEEP.SYNCS 0x989680 ;  /* 0x009896800000995d */ /* 0x004fea0003900000 */
[----:B------:R-:W2:Y:S02]  /*2be70*/  @!P1 SYNCS.PHASECHK.TRANS64 P1, [R9+URZ+0x38830], R3 ;  /* 0x03883003090095a7 */ /* 0x000ea4000802007f */
[----:B--2---:R-:W-:Y:S05]  /*2be80*/  @!P1 BRA `(.L_x_642) ;  /* 0xfffffffc00f09947 */ /* 0x004fea000383ffff */
[----:B------:R-:W-:Y:S05]  /*2be90*/  BRA `(.L_x_641) ;  /* 0xfffffec800a87947 */ /* 0x000fea000383ffff */
.L_x_647:
[----:B---3--:R3:W4:Y:S02]  /*2bea0*/  SYNCS.PHASECHK.TRANS64.TRYWAIT P1, [R6+URZ+0x38850], R0 ;  /* 0x03885000060075a7 */ /* 0x008724000802017f */
[----:B----4-:R-:W-:Y:S05]  /*2beb0*/  @!P1 NANOSLEEP.SYNCS 0x989680 ;  /* 0x009896800000995d */ /* 0x010fea0003900000 */
[----:B------:R-:W4:Y:S02]  /*2bec0*/  @!P1 SYNCS.PHASECHK.TRANS64 P1, [R6+URZ+0x38850], R0 ;  /* 0x03885000060095a7 */ /* 0x000f24000802007f */
[----:B----4-:R-:W-:Y:S05]  /*2bed0*/  @!P1 BRA `(.L_x_647) ;  /* 0xfffffffc00f09947 */ /* 0x010fea000383ffff */
[----:B------:R-:W-:Y:S05]  /*2bee0*/  BRA `(.L_x_646) ;  /* 0xffffff0000647947 */ /* 0x000fea000383ffff */
.L_x_655:
[----:B-1----:R1:W2:Y:S02]  /*2bef0*/  SYNCS.PHASECHK.TRANS64.TRYWAIT P1, [R2+URZ+0x38850], R0 ;  /* 0x03885000020075a7 */ /* 0x0022a4000802017f */
[----:B--2---:R-:W-:Y:S05]  /*2bf00*/  @!P1 NANOSLEEP.SYNCS 0x989680 ;  /* 0x009896800000995d */ /* 0x004fea0003900000 */
[----:B------:R-:W2:Y:S02]  /*2bf10*/  @!P1 SYNCS.PHASECHK.TRANS64 P1, [R2+URZ+0x38850], R0 ;  /* 0x03885000020095a7 */ /* 0x000ea4000802007f */
[----:B--2---:R-:W-:Y:S05]  /*2bf20*/  @!P1 BRA `(.L_x_655) ;  /* 0xfffffffc00f09947 */ /* 0x004fea000383ffff */
[----:B------:R-:W-:Y:S05]  /*2bf30*/  BRA `(.L_x_654) ;  /* 0xffffff1c00d47947 */ /* 0x000fea000383ffff */
.L_x_695:
[----:B------:R-:W0:Y:S01]  /*2bf40*/  S2R R10, SR_TID.X ;  /* 0x00000000000a7919 */ /* 0x000e220000002100 */
[----:B------:R-:W-:Y:S01]  /*2bf50*/  BSSY B1, `(.L_x_864) ;  /* 0x000000a000017945 */ /* 0x000fe20003800000 */
[----:B------:R-:W-:Y:S01]  /*2bf60*/  MOV R12, RZ ;  /* 0x000000ff000c7202 */ /* 0x000fe20000000f00 */
[----:B------:R-:W-:Y:S02]  /*2bf70*/  IMAD.MOV.U32 R11, RZ, RZ, 0x1f ;  /* 0x0000001fff0b7424 */ /* 0x000fe400078e00ff */
[----:B------:R-:W-:Y:S01]  /*2bf80*/  IMAD.MOV.U32 R15, RZ, RZ, -0x1 ;  /* 0xffffffffff0f7424 */ /* 0x000fe200078e00ff */
[----:B0-----:R-:W-:-:S04]  /*2bf90*/  SHF.R.U32.HI R10, RZ, 0x5, R10 ;  /* 0x00000005ff0a7819 */ /* 0x001fc8000001160a */
[----:B------:R-:W-:-:S05]  /*2bfa0*/  LOP3.LUT R10, R10, 0x3, RZ, 0xc0, !PT ;  /* 0x000000030a0a7812 */ /* 0x000fca00078ec0ff */
[----:B------:R-:W-:-:S07]  /*2bfb0*/  IMAD.MOV.U32 R13, RZ, RZ, R10 ;  /* 0x000000ffff0d7224 */ /* 0x000fce00078e000a */
[----:B------:R-:W-:Y:S05]  /*2bfc0*/  WARPSYNC.COLLECTIVE R15, `(.L_x_865) ;  /* 0x000000000f087348 */ /* 0x000fea0003c00000 */
[----:B------:R0:W1:Y:S02]  /*2bfd0*/  SHFL.IDX P6, R14, R13, R12, R11 ;  /* 0x0000000c0d0e7389 */ /* 0x00006400000c000b */
[----:B01----:R-:W-:Y:S01]  /*2bfe0*/  ENDCOLLECTIVE ;  /* 0x000000000000791b */ /* 0x003fe20003800000 */
.L_x_865:
[----:B------:R-:W-:Y:S05]  /*2bff0*/  BSYNC B1 ;  /* 0x0000000000017941 */ /* 0x000fea0003800000 */
.L_x_864:
[----:B------:R-:W-:Y:S05]  /*2c000*/  BRA `(.L_x_866) ;  /* 0xffffff8800b47947 */ /* 0x000fea000383ffff */
.L_x_697:
[----:B------:R-:W-:Y:S01]  /*2c010*/  BSSY B1, `(.L_x_867) ;  /* 0x0000006000017945 */ /* 0x000fe20003800000 */
[----:B------:R-:W-:-:S07]  /*2c020*/  MOV R15, 0xffffffff ;  /* 0xffffffff000f7802 */ /* 0x000fce0000000f00 */
[----:B0-----:R-:W-:Y:S05]  /*2c030*/  WARPSYNC.COLLECTIVE R15, `(.L_x_868) ;  /* 0x000000000f0c7348 */ /* 0x001fea0003c00000 */
[----:B------:R-:W-:Y:S02]  /*2c040*/  ELECT P6, UR62, PT ;  /* 0x00000000003e782f */ /* 0x000fe400038c0000 */
[----:B------:R-:W-:Y:S01]  /*2c050*/  MOV R14, UR62 ;  /* 0x0000003e000e7c02 */ /* 0x000fe20008000f00 */
[----:B0-----:R-:W-:Y:S10]  /*2c060*/  ENDCOLLECTIVE ;  /* 0x000000000000791b */ /* 0x001ff40003800000 */
.L_x_868:
[----:B------:R-:W-:Y:S05]  /*2c070*/  BSYNC B1 ;  /* 0x0000000000017941 */ /* 0x000fea0003800000 */
.L_x_867:
[----:B------:R-:W-:Y:S05]  /*2c080*/  BRA `(.L_x_696) ;  /* 0xffffff8800ac7947 */ /* 0x000fea000383ffff */
.L_x_699:
[----:B0-----:R0:W1:Y:S02]  /*2c090*/  SYNCS.PHASECHK.TRANS64.TRYWAIT P0, [R16+URZ+0x38820], R8 ;  /* 0x03882008100075a7 */ /* 0x001064000800017f */
[----:B-1----:R-:W-:Y:S05]  /*2c0a0*/  @!P0 NANOSLEEP.SYNCS 0x989680 ;  /* 0x009896800000895d */ /* 0x002fea0003900000 */
[----:B------:R-:W1:Y:S02]  /*2c0b0*/  @!P0 SYNCS.PHASECHK.TRANS64 P0, [R16+URZ+0x38820], R8 ;  /* 0x03882008100085a7 */ /* 0x000e64000800007f */
[----:B-1----:R-:W-:Y:S05]  /*2c0c0*/  @!P0 BRA `(.L_x_699) ;  /* 0xfffffffc00f08947 */ /* 0x002fea000383ffff */
[----:B------:R-:W-:Y:S05]  /*2c0d0*/  BRA `(.L_x_869) ;  /* 0xffffff8800bc7947 */ /* 0x000fea000383ffff */
.L_x_703:
[----:B-1----:R1:W2:Y:S02]  /*2c0e0*/  SYNCS.PHASECHK.TRANS64.TRYWAIT P0, [R12+URZ+0x388a0], R11 ;  /* 0x0388a00b0c0075a7 */ /* 0x0022a4000800017f */
[----:B--2---:R-:W-:Y:S05]  /*2c0f0*/  @!P0 NANOSLEEP.SYNCS 0x989680 ;  /* 0x009896800000895d */ /* 0x004fea0003900000 */
[----:B------:R-:W2:Y:S02]  /*2c100*/  @!P0 SYNCS.PHASECHK.TRANS64 P0, [R12+URZ+0x388a0], R11 ;  /* 0x0388a00b0c0085a7 */ /* 0x000ea4000800007f */
[----:B--2---:R-:W-:Y:S05]  /*2c110*/  @!P0 BRA `(.L_x_703) ;  /* 0xfffffffc00f08947 */ /* 0x004fea000383ffff */
[----:B------:R-:W-:Y:S05]  /*2c120*/  BRA `(.L_x_870) ;  /* 0xffffff8800d47947 */ /* 0x000fea000383ffff */
.L_x_711:
[----:B0-----:R0:W2:Y:S02]  /*2c130*/  SYNCS.PHASECHK.TRANS64.TRYWAIT P0, [R12+URZ+0x388c0], R11 ;  /* 0x0388c00b0c0075a7 */ /* 0x0010a4000800017f */
[----:B--2---:R-:W-:Y:S05]  /*2c140*/  @!P0 NANOSLEEP.SYNCS 0x989680 ;  /* 0x009896800000895d */ /* 0x004fea0003900000 */
[----:B------:R-:W2:Y:S02]  /*2c150*/  @!P0 SYNCS.PHASECHK.TRANS64 P0, [R12+URZ+0x388c0], R11 ;  /* 0x0388c00b0c0085a7 */ /* 0x000ea4000800007f */
[----:B--2---:R-:W-:Y:S05]  /*2c160*/  @!P0 BRA `(.L_x_711) ;  /* 0xfffffffc00f08947 */ /* 0x004fea000383ffff */
[----:B------:R-:W-:Y:S05]  /*2c170*/  BRA `(.L_x_871) ;  /* 0xffffff9000107947 */ /* 0x000fea000383ffff */
.L_x_721:
[----:B-1----:R1:W2:Y:S02]  /*2c180*/  SYNCS.PHASECHK.TRANS64.TRYWAIT P2, [R11+URZ+0x388a0], R10 ;  /* 0x0388a00a0b0075a7 */ /* 0x0022a4000804017f */
[----:B--2---:R-:W-:Y:S05]  /*2c190*/  @!P2 NANOSLEEP.SYNCS 0x989680 ;  /* 0x009896800000a95d */ /* 0x004fea0003900000 */
[----:B------:R-:W2:Y:S02]  /*2c1a0*/  @!P2 SYNCS.PHASECHK.TRANS64 P2, [R11+URZ+0x388a0], R10 ;  /* 0x0388a00a0b00a5a7 */ /* 0x000ea4000804007f */
[----:B--2---:R-:W-:Y:S05]  /*2c1b0*/  @!P2 BRA `(.L_x_721) ;  /* 0xfffffffc00f0a947 */ /* 0x004fea000383ffff */
[----:B------:R-:W-:Y:S05]  /*2c1c0*/  BRA `(.L_x_872) ;  /* 0xffffff9400847947 */ /* 0x000fea000383ffff */
.L_x_729:
[----:B0-----:R0:W2:Y:S02]  /*2c1d0*/  SYNCS.PHASECHK.TRANS64.TRYWAIT P2, [R11+URZ+0x388c0], R10 ;  /* 0x0388c00a0b0075a7 */ /* 0x0010a4000804017f */
[----:B--2---:R-:W-:Y:S05]  /*2c1e0*/  @!P2 NANOSLEEP.SYNCS 0x989680 ;  /* 0x009896800000a95d */ /* 0x004fea0003900000 */
[----:B------:R-:W2:Y:S02]  /*2c1f0*/  @!P2 SYNCS.PHASECHK.TRANS64 P2, [R11+URZ+0x388c0], R10 ;  /* 0x0388c00a0b00a5a7 */ /* 0x000ea4000804007f */
[----:B--2---:R-:W-:Y:S05]  /*2c200*/  @!P2 BRA `(.L_x_729) ;  /* 0xfffffffc00f0a947 */ /* 0x004fea000383ffff */
[----:B------:R-:W-:Y:S05]  /*2c210*/  BRA `(.L_x_873) ;  /* 0xffffff9800bc7947 */ /* 0x000fea000383ffff */
.L_x_747:
[----:B------:R-:W0:Y:S01]  /*2c220*/  S2R R8, SR_TID.X ;  /* 0x0000000000087919 */ /* 0x000e220000002100 */
[----:B------:R-:W-:Y:S01]  /*2c230*/  BSSY B0, `(.L_x_874) ;  /* 0x000000a000007945 */ /* 0x000fe20003800000 */
[----:B------:R-:W-:Y:S01]  /*2c240*/  IMAD.MOV.U32 R12, RZ, RZ, RZ ;  /* 0x000000ffff0c7224 */ /* 0x000fe200078e00ff */
[----:B------:R-:W-:Y:S01]  /*2c250*/  MOV R11, 0x1f ;  /* 0x0000001f000b7802 */ /* 0x000fe20000000f00 */
[----:B------:R-:W-:Y:S01]  /*2c260*/  IMAD.MOV.U32 R15, RZ, RZ, -0x1 ;  /* 0xffffffffff0f7424 */ /* 0x000fe200078e00ff */
[----:B0-----:R-:W-:-:S04]  /*2c270*/  SHF.R.U32.HI R8, RZ, 0x5, R8 ;  /* 0x00000005ff087819 */ /* 0x001fc80000011608 */
[----:B------:R-:W-:-:S05]  /*2c280*/  LOP3.LUT R8, R8, 0x3, RZ, 0xc0, !PT ;  /* 0x0000000308087812 */ /* 0x000fca00078ec0ff */
[----:B------:R-:W-:-:S07]  /*2c290*/  IMAD.MOV.U32 R13, RZ, RZ, R8 ;  /* 0x000000ffff0d7224 */ /* 0x000fce00078e0008 */
[----:B-----5:R-:W-:Y:S05]  /*2c2a0*/  WARPSYNC.COLLECTIVE R15, `(.L_x_875) ;  /* 0x000000000f087348 */ /* 0x020fea0003c00000 */
[----:B------:R0:W1:Y:S02]  /*2c2b0*/  SHFL.IDX P6, R14, R13, R12, R11 ;  /* 0x0000000c0d0e7389 */ /* 0x00006400000c000b */
[----:B01---5:R-:W-:Y:S01]  /*2c2c0*/  ENDCOLLECTIVE ;  /* 0x000000000000791b */ /* 0x023fe20003800000 */
.L_x_875:
[----:B------:R-:W-:Y:S05]  /*2c2d0*/  BSYNC B0 ;  /* 0x0000000000007941 */ /* 0x000fea0003800000 */
.L_x_874:
[----:B------:R-:W-:Y:S05]  /*2c2e0*/  BRA `(.L_x_876) ;  /* 0xffffffa800c07947 */ /* 0x000fea000383ffff */
.L_x_750:
[----:B0-----:R0:W1:Y:S02]  /*2c2f0*/  SYNCS.PHASECHK.TRANS64.TRYWAIT P0, [R5+URZ+0x38840], R2 ;  /* 0x03884002050075a7 */ /* 0x001064000800017f */
[----:B-1----:R-:W-:Y:S05]  /*2c300*/  @!P0 NANOSLEEP.SYNCS 0x989680 ;  /* 0x009896800000895d */ /* 0x002fea0003900000 */
[----:B------:R-:W1:Y:S02]  /*2c310*/  @!P0 SYNCS.PHASECHK.TRANS64 P0, [R5+URZ+0x38840], R2 ;  /* 0x03884002050085a7 */ /* 0x000e64000800007f */
[----:B-1----:R-:W-:Y:S05]  /*2c320*/  @!P0 BRA `(.L_x_750) ;  /* 0xfffffffc00f08947 */ /* 0x002fea000383ffff */
[----:B------:R-:W-:Y:S05]  /*2c330*/  BRA `(.L_x_877) ;  /* 0xffffffac00107947 */ /* 0x000fea000383ffff */
.L_x_751:
[----:B------:R-:W-:Y:S01]  /*2c340*/  BSSY B0, `(.L_x_878) ;  /* 0x0000008000007945 */ /* 0x000fe20003800000 */
[----:B------:R-:W-:Y:S01]  /*2c350*/  IMAD.MOV.U32 R13, RZ, RZ, R6 ;  /* 0x000000ffff0d7224 */ /* 0x000fe200078e0006 */
[----:B------:R-:W-:Y:S01]  /*2c360*/  MOV R12, RZ ;  /* 0x000000ff000c7202 */ /* 0x000fe20000000f00 */
[----:B------:R-:W-:Y:S02]  /*2c370*/  IMAD.MOV.U32 R11, RZ, RZ, 0x181f ;  /* 0x0000181fff0b7424 */ /* 0x000fe400078e00ff */
[----:B------:R-:W-:-:S07]  /*2c380*/  IMAD.MOV.U32 R15, RZ, RZ, -0x1 ;  /* 0xffffffffff0f7424 */ /* 0x000fce00078e00ff */
[----:B------:R-:W-:Y:S05]  /*2c390*/  WARPSYNC.COLLECTIVE R15, `(.L_x_879) ;  /* 0x000000000f087348 */ /* 0x000fea0003c00000 */
[----:B------:R0:W1:Y:S02]  /*2c3a0*/  SHFL.IDX P6, R14, R13, R12, R11 ;  /* 0x0000000c0d0e7389 */ /* 0x00006400000c000b */
[----:B01----:R-:W-:Y:S01]  /*2c3b0*/  ENDCOLLECTIVE ;  /* 0x000000000000791b */ /* 0x003fe20003800000 */
.L_x_879:
[----:B------:R-:W-:Y:S05]  /*2c3c0*/  BSYNC B0 ;  /* 0x0000000000007941 */ /* 0x000fea0003800000 */
.L_x_878:
[----:B------:R-:W-:Y:S01]  /*2c3d0*/  IMAD.MOV.U32 R13, RZ, RZ, R0 ;  /* 0x000000ffff0d7224 */ /* 0x000fe200078e0000 */
[----:B------:R-:W-:Y:S01]  /*2c3e0*/  MOV R11, 0x181f ;  /* 0x0000181f000b7802 */ /* 0x000fe20000000f00 */
[----:B------:R-:W-:Y:S01]  /*2c3f0*/  IMAD.MOV.U32 R12, RZ, RZ, RZ ;  /* 0x000000ffff0c7224 */ /* 0x000fe200078e00ff */
[----:B------:R-:W-:Y:S01]  /*2c400*/  MOV R2, R14 ;  /* 0x0000000e00027202 */ /* 0x000fe20000000f00 */
[----:B------:R-:W-:Y:S01]  /*2c410*/  IMAD.MOV.U32 R15, RZ, RZ, -0x1 ;  /* 0xffffffffff0f7424 */ /* 0x000fe200078e00ff */
[C---:B------:R-:W-:Y:S01]  /*2c420*/  LOP3.LUT P5, RZ, R18.reuse, 0x10, RZ, 0xc0, !PT ;  /* 0x0000001012ff7812 */ /* 0x040fe200078ac0ff */
[----:B------:R-:W-:Y:S01]  /*2c430*/  @P0 IMAD R9, R7, 0x2, R16 ;  /* 0x0000000207090824 */ /* 0x000fe200078e0210 */
[----:B------:R-:W-:-:S13]  /*2c440*/  LOP3.LUT P4, RZ, R18, 0x8, RZ, 0xc0, !PT ;  /* 0x0000000812ff7812 */ /* 0x000fda000788c0ff */
[----:B------:R-:W-:Y:S05]  /*2c450*/  WARPSYNC.COLLECTIVE R15, `(.L_x_880) ;  /* 0x000000000f087348 */ /* 0x000fea0003c00000 */
[----:B------:R0:W1:Y:S02]  /*2c460*/  SHFL.IDX P6, R14, R13, R12, R11 ;  /* 0x0000000c0d0e7389 */ /* 0x00006400000c000b */
[----:B01----:R-:W-:Y:S01]  /*2c470*/  ENDCOLLECTIVE ;  /* 0x000000000000791b */ /* 0x003fe20003800000 */
.L_x_880:
[C---:B------:R-:W-:Y:S01]  /*2c480*/  LOP3.LUT P3, RZ, R18.reuse, 0x4, RZ, 0xc0, !PT ;  /* 0x0000000412ff7812 */ /* 0x040fe2000786c0ff */
[----:B------:R-:W-:Y:S01]  /*2c490*/  ULDC.64 UR4, c[0x0][0x208] ;  /* 0x0000820000047ab9 */ /* 0x000fe20000000a00 */
[----:B------:R-:W-:Y:S01]  /*2c4a0*/  LOP3.LUT P2, RZ, R18, 0x2, RZ, 0xc0, !PT ;  /* 0x0000000212ff7812 */ /* 0x000fe2000784c0ff */
[----:B------:R-:W-:Y:S01]  /*2c4b0*/  IMAD.MOV.U32 R13, RZ, RZ, R6 ;  /* 0x000000ffff0d7224 */ /* 0x000fe200078e0006 */
[----:B------:R-:W-:Y:S01]  /*2c4c0*/  MOV R12, 0x1 ;  /* 0x00000001000c7802 */ /* 0x000fe20000000f00 */
[----:B------:R-:W-:-:S05]  /*2c4d0*/  IMAD.MOV.U32 R3, RZ, RZ, R14 ;  /* 0x000000ffff037224 */ /* 0x000fca00078e000e */
[----:B------:R-:W-:-:S04]  /*2c4e0*/  @P0 LEA R3, P1, R34, R3, 0x1 ;  /* 0x0000000322030211 */ /* 0x000fc800078208ff */
[----:B------:R-:W-:Y:S02]  /*2c4f0*/  @P0 IADD3.X R2, RZ, R2, RZ, P1, !PT ;  /* 0x00000002ff020210 */ /* 0x000fe40000ffe4ff */
[----:B------:R-:W-:Y:S02]  /*2c500*/  ISETP.GE.AND P1, PT, R4, 0x11, PT ;  /* 0x000000110400780c */ /* 0x000fe40003f26270 */
[----:B------:R-:W-:-:S04]  /*2c510*/  @P0 LOP3.LUT R3, R3, R2, RZ, 0x3c, !PT ;  /* 0x0000000203030212 */ /* 0x000fc800078e3cff */
[----:B------:R-:W-:-:S04]  /*2c520*/  @P0 LOP3.LUT R2, R3, R2, RZ, 0x3c, !PT ;  /* 0x0000000203020212 */ /* 0x000fc800078e3cff */
[----:B------:R-:W-:-:S03]  /*2c530*/  @P0 LOP3.LUT R3, R3, R2, RZ, 0x3c, !PT ;  /* 0x0000000203030212 */ /* 0x000fc600078e3cff */
[----:B------:R-:W-:Y:S02]  /*2c540*/  @P1 IMAD R21, R7, 0x2, R16 ;  /* 0x0000000207151824 */ /* 0x000fe400078e0210 */
        /* <DEDUP_REMOVED lines=10> */
.L_x_881:
[----:B------:R-:W-:Y:S02]  /*2c5f0*/  IMAD.MOV.U32 R13, RZ, RZ, R0 ;  /* 0x000000ffff0d7224 */ /* 0x000fe400078e0000 */
[----:B------:R-:W-:-:S07]  /*2c600*/  IMAD.MOV.U32 R8, RZ, RZ, R14 ;  /* 0x000000ffff087224 */ /* 0x000fce00078e000e */
[----:B------:R-:W-:Y:S05]  /*2c610*/  WARPSYNC.COLLECTIVE R15, `(.L_x_882) ;  /* 0x000000000f087348 */ /* 0x000fea0003c00000 */
[----:B------:R0:W1:Y:S02]  /*2c620*/  SHFL.IDX P6, R14, R13, R12, R11 ;  /* 0x0000000c0d0e7389 */ /* 0x00006400000c000b */
[----:B01----:R-:W-:Y:S01]  /*2c630*/  ENDCOLLECTIVE ;  /* 0x000000000000791b */ /* 0x003fe20003800000 */
.L_x_882:
[----:B------:R-:W-:Y:S01]  /*2c640*/  ULDC.64 UR4, c[0x0][0x208] ;  /* 0x0000820000047ab9 */ /* 0x000fe20000000a00 */
[----:B------:R-:W-:Y:S01]  /*2c650*/  MOV R13, R6 ;  /* 0x00000006000d7202 */ /* 0x000fe20000000f00 */
[----:B------:R-:W-:Y:S01]  /*2c660*/  IMAD.MOV.U32 R12, RZ, RZ, 0x2 ;  /* 0x00000002ff0c7424 */ /* 0x000fe200078e00ff */
[----:B------:R-:W-:-:S04]  /*2c670*/  MOV R2, R14 ;  /* 0x0000000e00027202 */ /* 0x000fc80000000f00 */
[----:B------:R-:W-:-:S05]  /*2c680*/  @P1 LEA R2, P0, R34, R2, 0x1 ;  /* 0x0000000222021211 */ /* 0x000fca00078008ff */
[----:B------:R-:W-:-:S05]  /*2c690*/  @P1 IMAD.X R3, RZ, RZ, R8, P0 ;  /* 0x000000ffff031224 */ /* 0x000fca00000e0608 */
        /* <DEDUP_REMOVED lines=11> */
.L_x_883:
[----:B------:R-:W-:Y:S02]  /*2c750*/  @P1 LEA R9, R7, R16, 0x1 ;  /* 0x0000001007091211 */ /* 0x000fe400078e08ff */
[----:B------:R-:W-:Y:S01]  /*2c760*/  MOV R13, R0 ;  /* 0x00000000000d7202 */ /* 0x000fe20000000f00 */
[----:B------:R-:W-:-:S07]  /*2c770*/  IMAD.MOV.U32 R8, RZ, RZ, R14 ;  /* 0x000000ffff087224 */ /* 0x000fce00078e000e */
[----:B------:R-:W-:Y:S05]  /*2c780*/  WARPSYNC.COLLECTIVE R15, `(.L_x_884) ;  /* 0x000000000f087348 */ /* 0x000fea0003c00000 */
[----:B------:R0:W1:Y:S02]  /*2c790*/  SHFL.IDX P6, R14, R13, R12, R11 ;  /* 0x0000000c0d0e7389 */ /* 0x00006400000c000b */
[----:B01----:R-:W-:Y:S01]  /*2c7a0*/  ENDCOLLECTIVE ;  /* 0x000000000000791b */ /* 0x003fe20003800000 */
.L_x_884:
[----:B------:R-:W-:Y:S01]  /*2c7b0*/  ULDC.64 UR4, c[0x0][0x208] ;  /* 0x0000820000047ab9 */ /* 0x000fe20000000a00 */
[----:B------:R-:W-:Y:S02]  /*2c7c0*/  IMAD.MOV.U32 R13, RZ, RZ, R6 ;  /* 0x000000ffff0d7224 */ /* 0x000fe400078e0006 */
[----:B------:R-:W-:Y:S02]  /*2c7d0*/  IMAD.MOV.U32 R12, RZ, RZ, 0x3 ;  /* 0x00000003ff0c7424 */ /* 0x000fe400078e00ff */
[----:B------:R-:W-:-:S05]  /*2c7e0*/  IMAD.MOV.U32 R2, RZ, RZ, R14 ;  /* 0x000000ffff027224 */ /* 0x000fca00078e000e */
        /* <DEDUP_REMOVED lines=13> */
.L_x_885:
[----:B------:R-:W-:Y:S02]  /*2c8c0*/  @P1 IMAD R21, R7, 0x2, R16 ;  /* 0x0000000207151824 */ /* 0x000fe400078e0210 */
[----:B------:R-:W-:Y:S01]  /*2c8d0*/  IMAD.MOV.U32 R13, RZ, RZ, R0 ;  /* 0x000000ffff0d7224 */ /* 0x000fe200078e0000 */
[----:B------:R-:W-:-:S07]  /*2c8e0*/  MOV R8, R14 ;  /* 0x0000000e00087202 */ /* 0x000fce0000000f00 */
[----:B------:R-:W-:Y:S05]  /*2c8f0*/  WARPSYNC.COLLECTIVE R15, `(.L_x_886) ;  /* 0x000000000f087348 */ /* 0x000fea0003c00000 */
[----:B------:R0:W1:Y:S02]  /*2c900*/  SHFL.IDX P6, R14, R13, R12, R11 ;  /* 0x0000000c0d0e7389 */ /* 0x00006400000c000b */
[----:B01----:R-:W-:Y:S01]  /*2c910*/  ENDCOLLECTIVE ;  /* 0x000000000000791b */ /* 0x003fe20003800000 */
.L_x_886:
[----:B------:R-:W-:Y:S01]  /*2c920*/  ULDC.64 UR4, c[0x0][0x208] ;  /* 0x0000820000047ab9 */ /* 0x000fe20000000a00 */
[----:B------:R-:W-:Y:S01]  /*2c930*/  IMAD.MOV.U32 R13, RZ, RZ, R6 ;  /* 0x000000ffff0d7224 */ /* 0x000fe200078e0006 */
[----:B------:R-:W-:Y:S01]  /*2c940*/  MOV R12, 0x4 ;  /* 0x00000004000c7802 */ /* 0x000fe20000000f00 */
[----:B------:R-:W-:-:S05]  /*2c950*/  IMAD.MOV.U32 R2, RZ, RZ, R14 ;  /* 0x000000ffff027224 */ /* 0x000fca00078e000e */
[----:B------:R-:W-:-:S04]  /*2c960*/  @P1 LEA R2, P0, R34, R2, 0x1 ;  /* 0x0000000222021211 */ /* 0x000fc800078008ff */
[----:B------:R-:W-:-:S05]  /*2c970*/  @P1 IADD3.X R3, RZ, R8, RZ, P0, !PT ;  /* 0x00000008ff031210 */ /* 0x000fca00007fe4ff */
        /* <DEDUP_REMOVED lines=10> */
.L_x_887:
[----:B------:R-:W-:Y:S02]  /*2ca20*/  IMAD.MOV.U32 R13, RZ, RZ, R0 ;  /* 0x000000ffff0d7224 */ /* 0x000fe400078e0000 */
[----:B------:R-:W-:-:S07]  /*2ca30*/  IMAD.MOV.U32 R8, RZ, RZ, R14 ;  /* 0x000000ffff087224 */ /* 0x000fce00078e000e */
[----:B------:R-:W-:Y:S05]  /*2ca40*/  WARPSYNC.COLLECTIVE R15, `(.L_x_888) ;  /* 0x000000000f087348 */ /* 0x000fea0003c00000 */
[----:B------:R0:W1:Y:S02]  /*2ca50*/  SHFL.IDX P6, R14, R13, R12, R11 ;  /* 0x0000000c0d0e7389 */ /* 0x00006400000c000b */
[----:B01----:R-:W-:Y:S01]  /*2ca60*/  ENDCOLLECTIVE ;  /* 0x000000000000791b */ /* 0x003fe20003800000 */
.L_x_888:
[----:B------:R-:W-:Y:S01]  /*2ca70*/  MOV R0, R14 ;  /* 0x0000000e00007202 */ /* 0x000fe20000000f00 */
[----:B------:R-:W-:Y:S06]  /*2ca80*/  BRA `(.L_x_889) ;  /* 0xffffffa8006c7947 */ /* 0x000fec000383ffff */
.L_x_758:
[----:B------:R-:W-:Y:S01]  /*2ca90*/  IMAD.MOV.U32 R13, RZ, RZ, R4 ;  /* 0x000000ffff0d7224 */ /* 0x000fe200078e0004 */
[----:B------:R-:W-:Y:S01]  /*2caa0*/  MOV R11, 0x181f ;  /* 0x0000181f000b7802 */ /* 0x000fe20000000f00 */
[----:B------:R-:W-:Y:S02]  /*2cab0*/  IMAD.MOV.U32 R12, RZ, RZ, RZ ;  /* 0x000000ffff0c7224 */ /* 0x000fe400078e00ff */
[----:B------:R-:W-:Y:S02]  /*2cac0*/  IMAD.MOV.U32 R15, RZ, RZ, -0x1 ;  /* 0xffffffffff0f7424 */ /* 0x000fe400078e00ff */
[----:B-----5:R-:W-:Y:S02]  /*2cad0*/  IMAD R6, R10, R8, RZ ;  /* 0x000000080a067224 */ /* 0x020fe400078e02ff */
[----:B------:R-:W-:-:S07]  /*2cae0*/  IMAD.IADD R0, R9, 0x1, R0 ;  /* 0x0000000109007824 */ /* 0x000fce00078e0200 */
[----:B------:R-:W-:Y:S05]  /*2caf0*/  WARPSYNC.COLLECTIVE R15, `(.L_x_890) ;  /* 0x000000000f087348 */ /* 0x000fea0003c00000 */
[----:B------:R0:W1:Y:S02]  /*2cb00*/  SHFL.IDX P6, R14, R13, R12, R11 ;  /* 0x0000000c0d0e7389 */ /* 0x00006400000c000b */
[----:B01----:R-:W-:Y:S01]  /*2cb10*/  ENDCOLLECTIVE ;  /* 0x000000000000791b */ /* 0x003fe20003800000 */
.L_x_890:
[----:B------:R-:W-:Y:S02]  /*2cb20*/  ISETP.GE.AND P1, PT, R0, R6, PT ;  /* 0x000000060000720c */ /* 0x000fe40003f26270 */
[----:B------:R-:W-:Y:S01]  /*2cb30*/  MOV R13, R5 ;  /* 0x00000005000d7202 */ /* 0x000fe20000000f00 */
[----:B------:R-:W-:-:S10]  /*2cb40*/  IMAD.MOV.U32 R2, RZ, RZ, R14 ;  /* 0x000000ffff027224 */ /* 0x000fd400078e000e */
[----:B------:R-:W-:Y:S05]  /*2cb50*/  WARPSYNC.COLLECTIVE R15, `(.L_x_891) ;  /* 0x000000000f087348 */ /* 0x000fea0003c00000 */
[----:B------:R0:W1:Y:S02]  /*2cb60*/  SHFL.IDX P6, R14, R13, R12, R11 ;  /* 0x0000000c0d0e7389 */ /* 0x00006400000c000b */
[----:B01----:R-:W-:Y:S01]  /*2cb70*/  ENDCOLLECTIVE ;  /* 0x000000000000791b */ /* 0x003fe20003800000 */
.L_x_891:
[----:B------:R-:W-:Y:S01]  /*2cb80*/  ULDC.64 UR4, c[0x0][0x208] ;  /* 0x0000820000047ab9 */ /* 0x000fe20000000a00 */
[----:B------:R-:W-:Y:S01]  /*2cb90*/  MOV R13, R4 ;  /* 0x00000004000d7202 */ /* 0x000fe20000000f00 */
[----:B------:R-:W-:Y:S02]  /*2cba0*/  IMAD.MOV.U32 R12, RZ, RZ, 0x1 ;  /* 0x00000001ff0c7424 */ /* 0x000fe400078e00ff */
[----:B------:R-:W-:-:S05]  /*2cbb0*/  IMAD.MOV.U32 R3, RZ, RZ, R14 ;  /* 0x000000ffff037224 */ /* 0x000fca00078e000e */
[----:B------:R-:W-:-:S04]  /*2cbc0*/  @!P1 LEA R7, P5, R34, R3, 0x1 ;  /* 0x0000000322079211 */ /* 0x000fc800078a08ff */
[----:B------:R-:W-:Y:S01]  /*2cbd0*/  @!P1 IADD3.X R3, RZ, R2, RZ, P5, !PT ;  /* 0x00000002ff039210 */ /* 0x000fe20002ffe4ff */
[----:B------:R-:W-:Y:S02]  /*2cbe0*/  @!P1 IMAD.MOV.U32 R2, RZ, RZ, R7 ;  /* 0x000000ffff029224 */ /* 0x000fe400078e0007 */
[----:B------:R-:W-:-:S03]  /*2cbf0*/  VIADD R7, R0, 0x10 ;  /* 0x0000001000077836 */ /* 0x000fc60000000000 */
        /* <DEDUP_REMOVED lines=11> */
.L_x_892:
[----:B------:R-:W-:Y:S01]  /*2ccb0*/  MOV R13, R5 ;  /* 0x00000005000d7202 */ /* 0x000fe20000000f00 */
[----:B------:R-:W-:-:S07]  /*2ccc0*/  IMAD.MOV.U32 R2, RZ, RZ, R14 ;  /* 0x000000ffff027224 */ /* 0x000fce00078e000e */
[----:B------:R-:W-:Y:S05]  /*2ccd0*/  WARPSYNC.COLLECTIVE R15, `(.L_x_893) ;  /* 0x000000000f087348 */ /* 0x000fea0003c00000 */
[----:B------:R0:W1:Y:S02]  /*2cce0*/  SHFL.IDX P6, R14, R13, R12, R11 ;  /* 0x0000000c0d0e7389 */ /* 0x00006400000c000b */
[----:B01----:R-:W-:Y:S01]  /*2ccf0*/  ENDCOLLECTIVE ;  /* 0x000000000000791b */ /* 0x003fe20003800000 */
.L_x_893:
[----:B------:R-:W-:Y:S01]  /*2cd00*/  ULDC.64 UR4, c[0x0][0x208] ;  /* 0x0000820000047ab9 */ /* 0x000fe20000000a00 */
[----:B------:R-:W-:Y:S01]  /*2cd10*/  MOV R13, R4 ;  /* 0x00000004000d7202 */ /* 0x000fe20000000f00 */
[----:B------:R-:W-:Y:S02]  /*2cd20*/  IMAD.MOV.U32 R12, RZ, RZ, 0x2 ;  /* 0x00000002ff0c7424 */ /* 0x000fe400078e00ff */
[----:B------:R-:W-:-:S05]  /*2cd30*/  IMAD.MOV.U32 R3, RZ, RZ, R14 ;  /* 0x000000ffff037224 */ /* 0x000fca00078e000e */
[----:B------:R-:W-:-:S05]  /*2cd40*/  @!P1 LEA R7, P5, R34, R3, 0x1 ;  /* 0x0000000322079211 */ /* 0x000fca00078a08ff */
[----:B------:R-:W-:Y:S01]  /*2cd50*/  @!P1 IMAD.X R8, RZ, RZ, R2, P5 ;  /* 0x000000ffff089224 */ /* 0x000fe200028e0602 */
[----:B------:R-:W-:Y:S01]  /*2cd60*/  @!P1 MOV R2, R7 ;  /* 0x0000000700029202 */ /* 0x000fe20000000f00 */
[----:B------:R-:W-:Y:S02]  /*2cd70*/  VIADD R7, R0, 0x20 ;  /* 0x0000002000077836 */ /* 0x000fe40000000000 */
[----:B------:R-:W-:-:S05]  /*2cd80*/  @!P1 IMAD.MOV.U32 R3, RZ, RZ, R8 ;  /* 0x000000ffff039224 */ /* 0x000fca00078e0008 */
        /* <DEDUP_REMOVED lines=11> */
.L_x_894:
[----:B------:R-:W-:Y:S01]  /*2ce40*/  MOV R13, R5 ;  /* 0x00000005000d7202 */ /* 0x000fe20000000f00 */
[----:B------:R-:W-:-:S07]  /*2ce50*/  IMAD.MOV.U32 R2, RZ, RZ, R14 ;  /* 0x000000ffff027224 */ /* 0x000fce00078e000e */
[----:B------:R-:W-:Y:S05]  /*2ce60*/  WARPSYNC.COLLECTIVE R15, `(.L_x_895) ;  /* 0x000000000f087348 */ /* 0x000fea0003c00000 */
[----:B------:R0:W1:Y:S02]  /*2ce70*/  SHFL.IDX P6, R14, R13, R12, R11 ;  /* 0x0000000c0d0e7389 */ /* 0x00006400000c000b */
[----:B01----:R-:W-:Y:S01]  /*2ce80*/  ENDCOLLECTIVE ;  /* 0x000000000000791b */ /* 0x003fe20003800000 */
.L_x_895:
        /* <DEDUP_REMOVED lines=20> */
.L_x_896:
[----:B------:R-:W-:Y:S01]  /*2cfd0*/  MOV R13, R5 ;  /* 0x00000005000d7202 */ /* 0x000fe20000000f00 */
[----:B------:R-:W-:-:S07]  /*2cfe0*/  IMAD.MOV.U32 R2, RZ, RZ, R14 ;  /* 0x000000ffff027224 */ /* 0x000fce00078e000e */
[----:B------:R-:W-:Y:S05]  /*2cff0*/  WARPSYNC.COLLECTIVE R15, `(.L_x_897) ;  /* 0x000000000f087348 */ /* 0x000fea0003c00000 */
[----:B------:R0:W1:Y:S02]  /*2d000*/  SHFL.IDX P6, R14, R13, R12, R11 ;  /* 0x0000000c0d0e7389 */ /* 0x00006400000c000b */
[----:B01----:R-:W-:Y:S01]  /*2d010*/  ENDCOLLECTIVE ;  /* 0x000000000000791b */ /* 0x003fe20003800000 */
.L_x_897:
        /* <DEDUP_REMOVED lines=20> */
.L_x_898:
[----:B------:R-:W-:Y:S01]  /*2d160*/  MOV R13, R5 ;  /* 0x00000005000d7202 */ /* 0x000fe20000000f00 */
[----:B------:R-:W-:-:S07]  /*2d170*/  IMAD.MOV.U32 R2, RZ, RZ, R14 ;  /* 0x000000ffff027224 */ /* 0x000fce00078e000e */
[----:B------:R-:W-:Y:S05]  /*2d180*/  WARPSYNC.COLLECTIVE R15, `(.L_x_899) ;  /* 0x000000000f087348 */ /* 0x000fea0003c00000 */
[----:B------:R0:W1:Y:S02]  /*2d190*/  SHFL.IDX P6, R14, R13, R12, R11 ;  /* 0x0000000c0d0e7389 */ /* 0x00006400000c000b */
[----:B01----:R-:W-:Y:S01]  /*2d1a0*/  ENDCOLLECTIVE ;  /* 0x000000000000791b */ /* 0x003fe20003800000 */
.L_x_899:
        /* <DEDUP_REMOVED lines=20> */
.L_x_900:
[----:B------:R-:W-:Y:S01]  /*2d2f0*/  MOV R13, R5 ;  /* 0x00000005000d7202 */ /* 0x000fe20000000f00 */
[----:B------:R-:W-:-:S07]  /*2d300*/  IMAD.MOV.U32 R2, RZ, RZ, R14 ;  /* 0x000000ffff027224 */ /* 0x000fce00078e000e */
[----:B------:R-:W-:Y:S05]  /*2d310*/  WARPSYNC.COLLECTIVE R15, `(.L_x_901) ;  /* 0x000000000f087348 */ /* 0x000fea0003c00000 */
[----:B------:R0:W1:Y:S02]  /*2d320*/  SHFL.IDX P6, R14, R13, R12, R11 ;  /* 0x0000000c0d0e7389 */ /* 0x00006400000c000b */
[----:B01----:R-:W-:Y:S01]  /*2d330*/  ENDCOLLECTIVE ;  /* 0x000000000000791b */ /* 0x003fe20003800000 */
.L_x_901:
        /* <DEDUP_REMOVED lines=20> */
.L_x_902:
[----:B------:R-:W-:Y:S01]  /*2d480*/  MOV R13, R5 ;  /* 0x00000005000d7202 */ /* 0x000fe20000000f00 */
[----:B------:R-:W-:-:S07]  /*2d490*/  IMAD.MOV.U32 R2, RZ, RZ, R14 ;  /* 0x000000ffff027224 */ /* 0x000fce00078e000e */
[----:B------:R-:W-:Y:S05]  /*2d4a0*/  WARPSYNC.COLLECTIVE R15, `(.L_x_903) ;  /* 0x000000000f087348 */ /* 0x000fea0003c00000 */
[----:B------:R0:W1:Y:S02]  /*2d4b0*/  SHFL.IDX P6, R14, R13, R12, R11 ;  /* 0x0000000c0d0e7389 */ /* 0x00006400000c000b */
[----:B01----:R-:W-:Y:S01]  /*2d4c0*/  ENDCOLLECTIVE ;  /* 0x000000000000791b */ /* 0x003fe20003800000 */
.L_x_903:
[----:B------:R-:W-:Y:S01]  /*2d4d0*/  ULDC.64 UR4, c[0x0][0x208] ;  /* 0x0000820000047ab9 */ /* 0x000fe20000000a00 */
[----:B------:R-:W-:Y:S01]  /*2d4e0*/  IMAD.MOV.U32 R13, RZ, RZ, R4 ;  /* 0x000000ffff0d7224 */ /* 0x000fe200078e0004 */
[----:B------:R-:W-:Y:S01]  /*2d4f0*/  MOV R12, 0x7 ;  /* 0x00000007000c7802 */ /* 0x000fe20000000f00 */
[----:B------:R-:W-:-:S05]  /*2d500*/  IMAD.MOV.U32 R3, RZ, RZ, R14 ;  /* 0x000000ffff037224 */ /* 0x000fca00078e000e */
[----:B------:R-:W-:-:S05]  /*2d510*/  @!P1 LEA R7, P5, R34, R3, 0x1 ;  /* 0x0000000322079211 */ /* 0x000fca00078a08ff */
[----:B------:R-:W-:Y:S01]  /*2d520*/  @!P1 IMAD.X R8, RZ, RZ, R2, P5 ;  /* 0x000000ffff089224 */ /* 0x000fe200028e0602 */
[----:B------:R-:W-:-:S03]  /*2d530*/  @!P1 MOV R2, R7 ;  /* 0x0000000700029202 */ /* 0x000fc60000000f00 */
[----:B------:R-:W-:-:S05]  /*2d540*/  @!P1 IMAD.MOV.U32 R3, RZ, RZ, R8 ;  /* 0x000000ffff039224 */ /* 0x000fca00078e0008 */
        /* <DEDUP_REMOVED lines=10> */
.L_x_904:
[----:B------:R-:W-:Y:S02]  /*2d5f0*/  IMAD.MOV.U32 R13, RZ, RZ, R5 ;  /* 0x000000ffff0d7224 */ /* 0x000fe400078e0005 */
[----:B------:R-:W-:-:S07]  /*2d600*/  IMAD.MOV.U32 R7, RZ, RZ, R14 ;  /* 0x000000ffff077224 */ /* 0x000fce00078e000e */
[----:B------:R-:W-:Y:S05]  /*2d610*/  WARPSYNC.COLLECTIVE R15, `(.L_x_905) ;  /* 0x000000000f087348 */ /* 0x000fea0003c00000 */
[----:B------:R0:W1:Y:S02]  /*2d620*/  SHFL.IDX P6, R14, R13, R12, R11 ;  /* 0x0000000c0d0e7389 */ /* 0x00006400000c000b */
[----:B01----:R-:W-:Y:S01]  /*2d630*/  ENDCOLLECTIVE ;  /* 0x000000000000791b */ /* 0x003fe20003800000 */
.L_x_905:
[----:B------:R-:W-:Y:S05]  /*2d640*/  BRA `(.L_x_906) ;  /* 0xffffffa800d07947 */ /* 0x000fea000383ffff */
.L_x_763:
[----:B0-----:R0:W2:Y:S02]  /*2d650*/  SYNCS.PHASECHK.TRANS64.TRYWAIT P0, [R16+URZ+0x38820], R3 ;  /* 0x03882003100075a7 */ /* 0x0010a4000800017f */
[----:B--2---:R-:W-:Y:S05]  /*2d660*/  @!P0 NANOSLEEP.SYNCS 0x989680 ;  /* 0x009896800000895d */ /* 0x004fea0003900000 */
[----:B------:R-:W2:Y:S02]  /*2d670*/  @!P0 SYNCS.PHASECHK.TRANS64 P0, [R16+URZ+0x38820], R3 ;  /* 0x03882003100085a7 */ /* 0x000ea4000800007f */
[----:B--2---:R-:W-:Y:S05]  /*2d680*/  @!P0 BRA `(.L_x_763) ;  /* 0xfffffffc00f08947 */ /* 0x004fea000383ffff */
[----:B------:R-:W-:Y:S05]  /*2d690*/  BRA `(.L_x_907) ;  /* 0xffffffac00507947 */ /* 0x000fea000383ffff */
.L_x_768:
[----:B0-----:R0:W1:Y:S02]  /*2d6a0*/  SYNCS.PHASECHK.TRANS64.TRYWAIT P0, [R6+URZ+0x38840], R3 ;  /* 0x03884003060075a7 */ /* 0x001064000800017f */
[----:B-1----:R-:W-:Y:S05]  /*2d6b0*/  @!P0 NANOSLEEP.SYNCS 0x989680 ;  /* 0x009896800000895d */ /* 0x002fea0003900000 */
[----:B------:R-:W1:Y:S02]  /*2d6c0*/  @!P0 SYNCS.PHASECHK.TRANS64 P0, [R6+URZ+0x38840], R3 ;  /* 0x03884003060085a7 */ /* 0x000e64000800007f */
[----:B-1----:R-:W-:Y:S05]  /*2d6d0*/  @!P0 BRA `(.L_x_768) ;  /* 0xfffffffc00f08947 */ /* 0x002fea000383ffff */
[----:B------:R-:W-:Y:S05]  /*2d6e0*/  BRA `(.L_x_908) ;  /* 0xffffffb0003c7947 */ /* 0x000fea000383ffff */
.L_x_769:
        /* <DEDUP_REMOVED lines=8> */
.L_x_910:
[----:B------:R-:W-:Y:S05]  /*2d770*/  BSYNC B1 ;  /* 0x0000000000017941 */ /* 0x000fea0003800000 */
.L_x_909:
[----:B------:R-:W-:Y:S01]  /*2d780*/  IMAD.MOV.U32 R13, RZ, RZ, R8 ;  /* 0x000000ffff0d7224 */ /* 0x000fe200078e0008 */
[----:B------:R-:W-:Y:S01]  /*2d790*/  MOV R12, RZ ;  /* 0x000000ff000c7202 */ /* 0x000fe20000000f00 */
[----:B------:R-:W-:Y:S01]  /*2d7a0*/  IMAD.MOV.U32 R11, RZ, RZ, 0x181f ;  /* 0x0000181fff0b7424 */ /* 0x000fe200078e00ff */
[----:B------:R-:W-:Y:S01]  /*2d7b0*/  LOP3.LUT R18, R18, 0xfffffdff, RZ, 0xc0, !PT ;  /* 0xfffffdff12127812 */ /* 0x000fe200078ec0ff */
[----:B------:R-:W-:Y:S01]  /*2d7c0*/  IMAD.MOV.U32 R15, RZ, RZ, -0x1 ;  /* 0xffffffffff0f7424 */ /* 0x000fe200078e00ff */
[----:B------:R-:W-:Y:S01]  /*2d7d0*/  LEA R9, R9, R16, 0x1 ;  /* 0x0000001009097211 */ /* 0x000fe200078e08ff */
[----:B------:R-:W-:Y:S01]  /*2d7e0*/  IMAD.MOV.U32 R3, RZ, RZ, R14 ;  /* 0x000000ffff037224 */ /* 0x000fe200078e000e */
[----:B------:R-:W-:Y:S01]  /*2d7f0*/  @P3 LOP3.LUT R18, R18, 0x200, RZ, 0xfc, !PT ;  /* 0x0000020012123812 */ /* 0x000fe200078efcff */
[----:B------:R-:W-:-:S07]  /*2d800*/  IMAD.SHL.U32 R0, R34, 0x2, RZ ;  /* 0x0000000222007824 */ /* 0x000fce00078e00ff */
[----:B------:R-:W-:Y:S05]  /*2d810*/  WARPSYNC.COLLECTIVE R15, `(.L_x_911) ;  /* 0x000000000f087348 */ /* 0x000fea0003c00000 */
[----:B------:R0:W1:Y:S02]  /*2d820*/  SHFL.IDX P6, R14, R13, R12, R11 ;  /* 0x0000000c0d0e7389 */ /* 0x00006400000c000b */
[----:B01----:R-:W-:Y:S01]  /*2d830*/  ENDCOLLECTIVE ;  /* 0x000000000000791b */ /* 0x003fe20003800000 */
.L_x_911:
[----:B------:R-:W-:Y:S01]  /*2d840*/  ULDC.64 UR4, c[0x0][0x208] ;  /* 0x0000820000047ab9 */ /* 0x000fe20000000a00 */
[C---:B------:R-:W-:Y:S02]  /*2d850*/  LOP3.LUT P3, RZ, R18.reuse, 0x10, RZ, 0xc0, !PT ;  /* 0x0000001012ff7812 */ /* 0x040fe4000786c0ff */
[----:B------:R-:W-:-:S04]  /*2d860*/  LOP3.LUT R18, R18, 0xfffffeff, RZ, 0xc0, !PT ;  /* 0xfffffeff12127812 */ /* 0x000fc800078ec0ff */
[----:B------:R-:W-:-:S04]  /*2d870*/  @P2 LOP3.LUT R18, R18, 0x100, RZ, 0xfc, !PT ;  /* 0x0000010012122812 */ /* 0x000fc800078efcff */
[C---:B------:R-:W-:Y:S02]  /*2d880*/  LOP3.LUT P2, RZ, R18.reuse, 0x8, RZ, 0xc0, !PT ;  /* 0x0000000812ff7812 */ /* 0x040fe4000784c0ff */
[----:B------:R-:W-:Y:S01]  /*2d890*/  LOP3.LUT R18, R18, 0xffffff7f, RZ, 0xc0, !PT ;  /* 0xffffff7f12127812 */ /* 0x000fe200078ec0ff */
[----:B------:R-:W-:Y:S02]  /*2d8a0*/  IMAD.MOV.U32 R13, RZ, RZ, R10 ;  /* 0x000000ffff0d7224 */ /* 0x000fe400078e000a */
[----:B------:R-:W-:Y:S01]  /*2d8b0*/  IMAD.MOV.U32 R12, RZ, RZ, 0x1 ;  /* 0x00000001ff0c7424 */ /* 0x000fe200078e00ff */
[----:B------:R-:W-:-:S04]  /*2d8c0*/  @P1 LOP3.LUT R18, R18, 0x80, RZ, 0xfc, !PT ;  /* 0x0000008012121812 */ /* 0x000fc800078efcff */
[----:B------:R-:W-:Y:S02]  /*2d8d0*/  LOP3.LUT P1, RZ, R18, 0x4, RZ, 0xc0, !PT ;  /* 0x0000000412ff7812 */ /* 0x000fe4000782c0ff */
[----:B------:R-:W-:-:S04]  /*2d8e0*/  MOV R2, R14 ;  /* 0x0000000e00027202 */ /* 0x000fc80000000f00 */
        /* <DEDUP_REMOVED lines=12> */
.L_x_912:
[----:B------:R-:W-:Y:S01]  /*2d9b0*/  IMAD.MOV.U32 R13, RZ, RZ, R8 ;  /* 0x000000ffff0d7224 */ /* 0x000fe200078e0008 */
[----:B------:R-:W-:-:S07]  /*2d9c0*/  MOV R35, R14 ;  /* 0x0000000e00237202 */ /* 0x000fce0000000f00 */
[----:B------:R-:W-:Y:S05]  /*2d9d0*/  WARPSYNC.COLLECTIVE R15, `(.L_x_913) ;  /* 0x000000000f087348 */ /* 0x000fea0003c00000 */
[----:B------:R0:W1:Y:S02]  /*2d9e0*/  SHFL.IDX P6, R14, R13, R12, R11 ;  /* 0x0000000c0d0e7389 */ /* 0x00006400000c000b */
[----:B01----:R-:W-:Y:S01]  /*2d9f0*/  ENDCOLLECTIVE ;  /* 0x000000000000791b */ /* 0x003fe20003800000 */
.L_x_913:
[----:B------:R-:W-:Y:S01]  /*2da00*/  ULDC.64 UR4, c[0x0][0x208] ;  /* 0x0000820000047ab9 */ /* 0x000fe20000000a00 */
[----:B------:R-:W-:Y:S02]  /*2da10*/  IMAD.MOV.U32 R13, RZ, RZ, R10 ;  /* 0x000000ffff0d7224 */ /* 0x000fe400078e000a */
[----:B------:R-:W-:Y:S02]  /*2da20*/  IMAD.MOV.U32 R12, RZ, RZ, 0x2 ;  /* 0x00000002ff0c7424 */ /* 0x000fe400078e00ff */
[----:B------:R-:W-:-:S05]  /*2da30*/  IMAD.MOV.U32 R2, RZ, RZ, R14 ;  /* 0x000000ffff027224 */ /* 0x000fca00078e000e */
[----:B------:R-:W-:-:S04]  /*2da40*/  IADD3 R2, P0, R2, R0, RZ ;  /* 0x0000000002027210 */ /* 0x000fc80007f1e0ff */
[----:B------:R-:W-:-:S05]  /*2da50*/  IADD3.X R3, RZ, R35, RZ, P0, !PT ;  /* 0x00000023ff037210 */ /* 0x000fca00007fe4ff */
        /* <DEDUP_REMOVED lines=10> */
.L_x_914:
[----:B------:R-:W-:Y:S01]  /*2db00*/  IMAD.MOV.U32 R13, RZ, RZ, R8 ;  /* 0x000000ffff0d7224 */ /* 0x000fe200078e0008 */
[----:B------:R-:W-:-:S07]  /*2db10*/  MOV R35, R14 ;  /* 0x0000000e00237202 */ /* 0x000fce0000000f00 */
[----:B------:R-:W-:Y:S05]  /*2db20*/  WARPSYNC.COLLECTIVE R15, `(.L_x_915) ;  /* 0x000000000f087348 */ /* 0x000fea0003c00000 */
[----:B------:R0:W1:Y:S02]  /*2db30*/  SHFL.IDX P6, R14, R13, R12, R11 ;  /* 0x0000000c0d0e7389 */ /* 0x00006400000c000b */
[----:B01----:R-:W-:Y:S01]  /*2db40*/  ENDCOLLECTIVE ;  /* 0x000000000000791b */ /* 0x003fe20003800000 */
.L_x_915:
        /* <DEDUP_REMOVED lines=16> */
.L_x_916:
[----:B------:R-:W-:Y:S01]  /*2dc50*/  IMAD.MOV.U32 R13, RZ, RZ, R8 ;  /* 0x000000ffff0d7224 */ /* 0x000fe200078e0008 */
[----:B------:R-:W-:-:S07]  /*2dc60*/  MOV R35, R14 ;  /* 0x0000000e00237202 */ /* 0x000fce0000000f00 */
[----:B------:R-:W-:Y:S05]  /*2dc70*/  WARPSYNC.COLLECTIVE R15, `(.L_x_917) ;  /* 0x000000000f087348 */ /* 0x000fea0003c00000 */
[----:B------:R0:W1:Y:S02]  /*2dc80*/  SHFL.IDX P6, R14, R13, R12, R11 ;  /* 0x0000000c0d0e7389 */ /* 0x00006400000c000b */
[----:B01----:R-:W-:Y:S01]  /*2dc90*/  ENDCOLLECTIVE ;  /* 0x000000000000791b */ /* 0x003fe20003800000 */
.L_x_917:
        /* <DEDUP_REMOVED lines=9> */
[----:B------:R0:W-:Y:S01]  /*2dd30*/  LDGSTS.E.BYPASS.LTC128B.128 [R9+0x25c00], desc[UR4][R2.64], !P3 ;  /* 0x25c0000002097fae */ /* 0x0001e2000d901d44 */
[----:B------:R-:W-:-:S03]  /*2dd40*/  LOP3.LUT P3, RZ, R18, 0x200, RZ, 0xc0, !PT ;  /* 0x0000020012ff7812 */ /* 0x000fc6000786c0ff */
[----:B------:R0:W-:Y:S01]  /*2dd50*/  LDGSTS.E.BYPASS.LTC128B.128 [R9+0x28400], desc[UR4][R2.64+0x80], !P2 ;  /* 0x2840008002097fae */ /* 0x0001e2000d101d44 */
[----:B------:R-:W-:-:S03]  /*2dd60*/  LOP3.LUT P2, RZ, R18, 0x100, RZ, 0xc0, !PT ;  /* 0x0000010012ff7812 */ /* 0x000fc6000784c0ff */
[----:B------:R0:W-:Y:S01]  /*2dd70*/  LDGSTS.E.BYPASS.LTC128B.128 [R9+0x2ac00], desc[UR4][R2.64+0x100], !P1 ;  /* 0x2ac0010002097fae */ /* 0x0001e2000c901d44 */
[----:B------:R-:W-:-:S03]  /*2dd80*/  LOP3.LUT P1, RZ, R18, 0x80, RZ, 0xc0, !PT ;  /* 0x0000008012ff7812 */ /* 0x000fc6000782c0ff */
[----:B------:R0:W-:Y:S10]  /*2dd90*/  LDGSTS.E.BYPASS.LTC128B.128 [R9+0x2d400], desc[UR4][R2.64+0x180], !P5 ;  /* 0x2d40018002097fae */ /* 0x0001f4000e901d44 */
[----:B0-----:R-:W-:Y:S05]  /*2dda0*/  WARPSYNC.COLLECTIVE R15, `(.L_x_918) ;  /* 0x000000000f087348 */ /* 0x001fea0003c00000 */
[----:B------:R1:W2:Y:S02]  /*2ddb0*/  SHFL.IDX P6, R14, R13, R12, R11 ;  /* 0x0000000c0d0e7389 */ /* 0x0002a400000c000b */
[----:B012---:R-:W-:Y:S01]  /*2ddc0*/  ENDCOLLECTIVE ;  /* 0x000000000000791b */ /* 0x007fe20003800000 */
.L_x_918:
[----:B------:R-:W-:Y:S01]  /*2ddd0*/  IMAD.MOV.U32 R13, RZ, RZ, R8 ;  /* 0x000000ffff0d7224 */ /* 0x000fe200078e0008 */
[----:B------:R-:W-:-:S07]  /*2dde0*/  MOV R35, R14 ;  /* 0x0000000e00237202 */ /* 0x000fce0000000f00 */
[----:B------:R-:W-:Y:S05]  /*2ddf0*/  WARPSYNC.COLLECTIVE R15, `(.L_x_919) ;  /* 0x000000000f087348 */ /* 0x000fea0003c00000 */
[----:B------:R0:W1:Y:S02]  /*2de00*/  SHFL.IDX P6, R14, R13, R12, R11 ;  /* 0x0000000c0d0e7389 */ /* 0x00006400000c000b */
[----:B01----:R-:W-:Y:S01]  /*2de10*/  ENDCOLLECTIVE ;  /* 0x000000000000791b */ /* 0x003fe20003800000 */
.L_x_919:
[----:B------:R-:W-:Y:S01]  /*2de20*/  IMAD.MOV.U32 R2, RZ, RZ, R14 ;  /* 0x000000ffff027224 */ /* 0x000fe200078e000e */
[----:B------:R-:W-:Y:S06]  /*2de30*/  BRA `(.L_x_920) ;  /* 0xffffffac007c7947 */ /* 0x000fec000383ffff */
.L_x_774:
[----:B-1----:R1:W2:Y:S02]  /*2de40*/  SYNCS.PHASECHK.TRANS64.TRYWAIT P0, [R6+URZ+0x38860], R2 ;  /* 0x03886002060075a7 */ /* 0x0022a4000800017f */
[----:B--2---:R-:W-:Y:S05]  /*2de50*/  @!P0 NANOSLEEP.SYNCS 0x989680 ;  /* 0x009896800000895d */ /* 0x004fea0003900000 */
[----:B------:R-:W2:Y:S02]  /*2de60*/  @!P0 SYNCS.PHASECHK.TRANS64 P0, [R6+URZ+0x38860], R2 ;  /* 0x03886002060085a7 */ /* 0x000ea4000800007f */
[----:B--2---:R-:W-:Y:S05]  /*2de70*/  @!P0 BRA `(.L_x_774) ;  /* 0xfffffffc00f08947 */ /* 0x004fea000383ffff */
[----:B------:R-:W-:Y:S05]  /*2de80*/  BRA `(.L_x_921) ;  /* 0xffffffac00fc7947 */ /* 0x000fea000383ffff */
.L_x_775:
[----:B------:R-:W-:Y:S01]  /*2de90*/  BSSY B1, `(.L_x_922) ;  /* 0x0000008000017945 */ /* 0x000fe20003800000 */
[----:B------:R-:W-:Y:S01]  /*2dea0*/  MOV R13, R19 ;  /* 0x00000013000d7202 */ /* 0x000fe20000000f00 */
[----:B------:R-:W-:Y:S01]  /*2deb0*/  IMAD.MOV.U32 R12, RZ, RZ, RZ ;  /* 0x000000ffff0c7224 */ /* 0x000fe200078e00ff */
[----:B------:R-:W-:Y:S01]  /*2dec0*/  MOV R15, 0xffffffff ;  /* 0xffffffff000f7802 */ /* 0x000fe20000000f00 */
[----:B------:R-:W-:-:S07]  /*2ded0*/  IMAD.MOV.U32 R11, RZ, RZ, 0x181f ;  /* 0x0000181fff0b7424 */ /* 0x000fce00078e00ff */
[----:B-1----:R-:W-:Y:S05]  /*2dee0*/  WARPSYNC.COLLECTIVE R15, `(.L_x_923) ;  /* 0x000000000f087348 */ /* 0x002fea0003c00000 */
[----:B------:R0:W2:Y:S02]  /*2def0*/  SHFL.IDX P6, R14, R13, R12, R11 ;  /* 0x0000000c0d0e7389 */ /* 0x0000a400000c000b */
[----:B012---:R-:W-:Y:S01]  /*2df00*/  ENDCOLLECTIVE ;  /* 0x000000000000791b */ /* 0x007fe20003800000 */
.L_x_923:
[----:B------:R-:W-:Y:S05]  /*2df10*/  BSYNC B1 ;  /* 0x0000000000017941 */ /* 0x000fea0003800000 */
.L_x_922:
[----:B------:R-:W-:Y:S01]  /*2df20*/  IMAD.MOV.U32 R13, RZ, RZ, R17 ;  /* 0x000000ffff0d7224 */ /* 0x000fe200078e0011 */
[----:B------:R-:W-:Y:S01]  /*2df30*/  MOV R12, RZ ;  /* 0x000000ff000c7202 */ /* 0x000fe20000000f00 */
[----:B------:R-:W-:Y:S02]  /*2df40*/  IMAD.MOV.U32 R11, RZ, RZ, 0x181f ;  /* 0x0000181fff0b7424 */ /* 0x000fe400078e00ff */
[----:B------:R-:W-:Y:S02]  /*2df50*/  IMAD.MOV.U32 R15, RZ, RZ, -0x1 ;  /* 0xffffffffff0f7424 */ /* 0x000fe400078e00ff */
[----:B------:R-:W-:Y:S02]  /*2df60*/  IMAD.MOV.U32 R3, RZ, RZ, R14 ;  /* 0x000000ffff037224 */ /* 0x000fe400078e000e */
[----:B------:R-:W-:-:S07]  /*2df70*/  IMAD R7, R7, 0x2, R16 ;  /* 0x0000000207077824 */ /* 0x000fce00078e0210 */
[----:B------:R-:W-:Y:S05]  /*2df80*/  WARPSYNC.COLLECTIVE R15, `(.L_x_924) ;  /* 0x000000000f087348 */ /* 0x000fea0003c00000 */
[----:B------:R0:W1:Y:S02]  /*2df90*/  SHFL.IDX P6, R14, R13, R12, R11 ;  /* 0x0000000c0d0e7389 */ /* 0x00006400000c000b */
[----:B01----:R-:W-:Y:S01]  /*2dfa0*/  ENDCOLLECTIVE ;  /* 0x000000000000791b */ /* 0x003fe20003800000 */
.L_x_924:
[----:B------:R-:W-:Y:S01]  /*2dfb0*/  ULDC.64 UR4, c[0x0][0x208] ;  /* 0x0000820000047ab9 */ /* 0x000fe20000000a00 */
[----:B------:R-:W-:Y:S01]  /*2dfc0*/  MOV R13, R19 ;  /* 0x00000013000d7202 */ /* 0x000fe20000000f00 */
[----:B------:R-:W-:Y:S01]  /*2dfd0*/  IMAD.MOV.U32 R12, RZ, RZ, 0x1 ;  /* 0x00000001ff0c7424 */ /* 0x000fe200078e00ff */
[----:B------:R-:W-:-:S04]  /*2dfe0*/  MOV R2, R14 ;  /* 0x0000000e00027202 */ /* 0x000fc80000000f00 */
        /* <DEDUP_REMOVED lines=16> */
.L_x_925:
[----:B------:R-:W-:Y:S01]  /*2e0f0*/  MOV R13, R17 ;  /* 0x00000011000d7202 */ /* 0x000fe20000000f00 */
[----:B------:R-:W-:-:S07]  /*2e100*/  IMAD.MOV.U32 R3, RZ, RZ, R14 ;  /* 0x000000ffff037224 */ /* 0x000fce00078e000e */
[----:B------:R-:W-:Y:S05]  /*2e110*/  WARPSYNC.COLLECTIVE R15, `(.L_x_926) ;  /* 0x000000000f087348 */ /* 0x000fea0003c00000 */
[----:B------:R0:W1:Y:S02]  /*2e120*/  SHFL.IDX P6, R14, R13, R12, R11 ;  /* 0x0000000c0d0e7389 */ /* 0x00006400000c000b */
[----:B01----:R-:W-:Y:S01]  /*2e130*/  ENDCOLLECTIVE ;  /* 0x000000000000791b */ /* 0x003fe20003800000 */
.L_x_926:
[----:B------:R-:W-:Y:S01]  /*2e140*/  ULDC.64 UR4, c[0x0][0x208] ;  /* 0x0000820000047ab9 */ /* 0x000fe20000000a00 */
[----:B------:R-:W-:Y:S01]  /*2e150*/  MOV R13, R19 ;  /* 0x00000013000d7202 */ /* 0x000fe20000000f00 */
[----:B------:R-:W-:Y:S02]  /*2e160*/  IMAD.MOV.U32 R12, RZ, RZ, 0x2 ;  /* 0x00000002ff0c7424 */ /* 0x000fe400078e00ff */
[----:B------:R-:W-:-:S05]  /*2e170*/  IMAD.MOV.U32 R2, RZ, RZ, R14 ;  /* 0x000000ffff027224 */ /* 0x000fca00078e000e */
        /* <DEDUP_REMOVED lines=16> */
.L_x_927:
[----:B------:R-:W-:Y:S01]  /*2e280*/  MOV R13, R17 ;  /* 0x00000011000d7202 */ /* 0x000fe20000000f00 */
[----:B------:R-:W-:-:S07]  /*2e290*/  IMAD.MOV.U32 R3, RZ, RZ, R14 ;  /* 0x000000ffff037224 */ /* 0x000fce00078e000e */
[----:B------:R-:W-:Y:S05]  /*2e2a0*/  WARPSYNC.COLLECTIVE R15, `(.L_x_928) ;  /* 0x000000000f087348 */ /* 0x000fea0003c00000 */
[----:B------:R0:W1:Y:S02]  /*2e2b0*/  SHFL.IDX P6, R14, R13, R12, R11 ;  /* 0x0000000c0d0e7389 */ /* 0x00006400000c000b */
[----:B01----:R-:W-:Y:S01]  /*2e2c0*/  ENDCOLLECTIVE ;  /* 0x000000000000791b */ /* 0x003fe20003800000 */
.L_x_928:
        /* <DEDUP_REMOVED lines=20> */
.L_x_929:
[----:B------:R-:W-:Y:S01]  /*2e410*/  MOV R13, R17 ;  /* 0x00000011000d7202 */ /* 0x000fe20000000f00 */
[----:B------:R-:W-:-:S07]  /*2e420*/  IMAD.MOV.U32 R3, RZ, RZ, R14 ;  /* 0x000000ffff037224 */ /* 0x000fce00078e000e */
[----:B------:R-:W-:Y:S05]  /*2e430*/  WARPSYNC.COLLECTIVE R15, `(.L_x_930) ;  /* 0x000000000f087348 */ /* 0x000fea0003c00000 */
[----:B------:R0:W1:Y:S02]  /*2e440*/  SHFL.IDX P6, R14, R13, R12, R11 ;  /* 0x0000000c0d0e7389 */ /* 0x00006400000c000b */
[----:B01----:R-:W-:Y:S01]  /*2e450*/  ENDCOLLECTIVE ;  /* 0x000000000000791b */ /* 0x003fe20003800000 */
.L_x_930:
        /* <DEDUP_REMOVED lines=20> */
.L_x_931:
[----:B------:R-:W-:Y:S01]  /*2e5a0*/  MOV R13, R17 ;  /* 0x00000011000d7202 */ /* 0x000fe20000000f00 */
[----:B------:R-:W-:-:S07]  /*2e5b0*/  IMAD.MOV.U32 R19, RZ, RZ, R14 ;  /* 0x000000ffff137224 */ /* 0x000fce00078e000e */
[----:B------:R-:W-:Y:S05]  /*2e5c0*/  WARPSYNC.COLLECTIVE R15, `(.L_x_932) ;  /* 0x000000000f087348 */ /* 0x000fea0003c00000 */
[----:B------:R0:W1:Y:S02]  /*2e5d0*/  SHFL.IDX P6, R14, R13, R12, R11 ;  /* 0x0000000c0d0e7389 */ /* 0x00006400000c000b */
[----:B01----:R-:W-:Y:S01]  /*2e5e0*/  ENDCOLLECTIVE ;  /* 0x000000000000791b */ /* 0x003fe20003800000 */
.L_x_932:
[----:B------:R-:W-:Y:S01]  /*2e5f0*/  IMAD.MOV.U32 R2, RZ, RZ, R14 ;  /* 0x000000ffff027224 */ /* 0x000fe200078e000e */
[----:B------:R-:W-:Y:S06]  /*2e600*/  BRA `(.L_x_933) ;  /* 0xffffffac00187947 */ /* 0x000fec000383ffff */
.L_x_783:
[----:B0-----:R0:W2:Y:S02]  /*2e610*/  SYNCS.PHASECHK.TRANS64.TRYWAIT P0, [R4+URZ+0x38860], R3 ;  /* 0x03886003040075a7 */ /* 0x0010a4000800017f */
[----:B--2---:R-:W-:Y:S05]  /*2e620*/  @!P0 NANOSLEEP.SYNCS 0x989680 ;  /* 0x009896800000895d */ /* 0x004fea0003900000 */
[----:B------:R-:W2:Y:S02]  /*2e630*/  @!P0 SYNCS.PHASECHK.TRANS64 P0, [R4+URZ+0x38860], R3 ;  /* 0x03886003040085a7 */ /* 0x000ea4000800007f */
[----:B--2---:R-:W-:Y:S05]  /*2e640*/  @!P0 BRA `(.L_x_783) ;  /* 0xfffffffc00f08947 */ /* 0x004fea000383ffff */
[----:B------:R-:W-:Y:S05]  /*2e650*/  BRA `(.L_x_934) ;  /* 0xffffffb0004c7947 */ /* 0x000fea000383ffff */
.L_x_784:
[----:B------:R-:W-:Y:S01]  /*2e660*/  BSSY B0, `(.L_x_935) ;  /* 0x0000008000007945 */ /* 0x000fe20003800000 */
[----:B------:R-:W-:Y:S01]  /*2e670*/  IMAD.MOV.U32 R13, RZ, RZ, R19 ;  /* 0x000000ffff0d7224 */ /* 0x000fe200078e0013 */
[----:B------:R-:W-:Y:S01]  /*2e680*/  MOV R12, RZ ;  /* 0x000000ff000c7202 */ /* 0x000fe20000000f00 */
[----:B------:R-:W-:Y:S02]  /*2e690*/  IMAD.MOV.U32 R11, RZ, RZ, 0x181f ;  /* 0x0000181fff0b7424 */ /* 0x000fe400078e00ff */
[----:B------:R-:W-:-:S07]  /*2e6a0*/  IMAD.MOV.U32 R15, RZ, RZ, -0x1 ;  /* 0xffffffffff0f7424 */ /* 0x000fce00078e00ff */
[----:B0-----:R-:W-:Y:S05]  /*2e6b0*/  WARPSYNC.COLLECTIVE R15, `(.L_x_936) ;  /* 0x000000000f087348 */ /* 0x001fea0003c00000 */
[----:B------:R1:W2:Y:S02]  /*2e6c0*/  SHFL.IDX P6, R14, R13, R12, R11 ;  /* 0x0000000c0d0e7389 */ /* 0x0002a400000c000b */
[----:B012---:R-:W-:Y:S01]  /*2e6d0*/  ENDCOLLECTIVE ;  /* 0x000000000000791b */ /* 0x007fe20003800000 */
.L_x_936:
[----:B------:R-:W-:Y:S05]  /*2e6e0*/  BSYNC B0 ;  /* 0x0000000000007941 */ /* 0x000fea0003800000 */
.L_x_935:
[----:B------:R-:W-:Y:S01]  /*2e6f0*/  IMAD.MOV.U32 R13, RZ, RZ, R17 ;  /* 0x000000ffff0d7224 */ /* 0x000fe200078e0011 */
[----:B------:R-:W-:Y:S01]  /*2e700*/  MOV R11, 0x181f ;  /* 0x0000181f000b7802 */ /* 0x000fe20000000f00 */
[----:B------:R-:W-:Y:S01]  /*2e710*/  IMAD.MOV.U32 R12, RZ, RZ, RZ ;  /* 0x000000ffff0c7224 */ /* 0x000fe200078e00ff */
[----:B------:R-:W-:Y:S01]  /*2e720*/  MOV R3, R14 ;  /* 0x0000000e00037202 */ /* 0x000fe20000000f00 */
[----:B------:R-:W-:Y:S01]  /*2e730*/  IMAD.MOV.U32 R15, RZ, RZ, -0x1 ;  /* 0xffffffffff0f7424 */ /* 0x000fe200078e00ff */
[C---:B------:R-:W-:Y:S01]  /*2e740*/  LOP3.LUT R0, R34.reuse, 0x40, RZ, 0xfc, !PT ;  /* 0x0000004022007812 */ /* 0x040fe200078efcff */
[C---:B------:R-:W-:Y:S01]  /*2e750*/  IMAD.SHL.U32 R8, R34.reuse, 0x2, RZ ;  /* 0x0000000222087824 */ /* 0x040fe200078e00ff */
[----:B------:R-:W-:-:S07]  /*2e760*/  LOP3.LUT R6, R34, 0x80, RZ, 0xfc, !PT ;  /* 0x0000008022067812 */ /* 0x000fce00078efcff */
[----:B------:R-:W-:Y:S05]  /*2e770*/  WARPSYNC.COLLECTIVE R15, `(.L_x_937) ;  /* 0x000000000f087348 */ /* 0x000fea0003c00000 */
[----:B------:R0:W1:Y:S02]  /*2e780*/  SHFL.IDX P6, R14, R13, R12, R11 ;  /* 0x0000000c0d0e7389 */ /* 0x00006400000c000b */
[----:B01----:R-:W-:Y:S01]  /*2e790*/  ENDCOLLECTIVE ;  /* 0x000000000000791b */ /* 0x003fe20003800000 */
.L_x_937:
[----:B------:R-:W-:Y:S01]  /*2e7a0*/  ULDC UR4, c[0x0][0x2f4] ;  /* 0x0000bd0000047ab9 */ /* 0x000fe20000000800 */
[----:B------:R-:W-:Y:S01]  /*2e7b0*/  ULDC.64 UR6, c[0x0][0x208] ;  /* 0x0000820000067ab9 */ /* 0x000fe20000000a00 */
[----:B------:R-:W-:Y:S02]  /*2e7c0*/  ISETP.GE.AND P3, PT, R34, UR4, PT ;  /* 0x0000000422007c0c */ /* 0x000fe4000bf66270 */
[----:B------:R-:W-:Y:S01]  /*2e7d0*/  ISETP.GE.AND P2, PT, R0, UR4, PT ;  /* 0x0000000400007c0c */ /* 0x000fe2000bf46270 */
[----:B------:R-:W-:Y:S01]  /*2e7e0*/  IMAD R0, R7, 0x2, R16 ;  /* 0x0000000207007824 */ /* 0x000fe200078e0210 */
[----:B------:R-:W-:Y:S02]  /*2e7f0*/  ISETP.LT.OR P4, PT, R5, 0x1, P3 ;  /* 0x000000010500780c */ /* 0x000fe40001f81670 */
[----:B------:R-:W-:Y:S01]  /*2e800*/  ISETP.GE.AND P1, PT, R6, UR4, PT ;  /* 0x0000000406007c0c */ /* 0x000fe2000bf26270 */
[----:B------:R-:W-:Y:S01]  /*2e810*/  IMAD.MOV.U32 R13, RZ, RZ, R19 ;  /* 0x000000ffff0d7224 */ /* 0x000fe200078e0013 */
[----:B------:R-:W-:-:S02]  /*2e820*/  MOV R12, 0x1 ;  /* 0x00000001000c7802 */ /* 0x000fc40000000f00 */
[----:B------:R-:W-:-:S04]  /*2e830*/  IADD3 R2, P0, R14, R8, RZ ;  /* 0x000000080e027210 */ /* 0x000fc80007f1e0ff */
[----:B------:R-:W-:Y:S02]  /*2e840*/  IADD3.X R3, RZ, R3, RZ, P0, !PT ;  /* 0x00000003ff037210 */ /* 0x000fe400007fe4ff */
[----:B------:R-:W-:-:S03]  /*2e850*/  ISETP.LT.OR P0, PT, R5, 0x1, P2 ;  /* 0x000000010500780c */ /* 0x000fc60001701670 */
[----:B------:R-:W-:Y:S01]  /*2e860*/  @!PT LDS RZ, [RZ] ;  /* 0x00000000fffff984 */ /* 0x000fe20000000800 */
[----:B------:R-:W-:Y:S01]  /*2e870*/  @!PT LDS RZ, [RZ] ;  /* 0x00000000fffff984 */ /* 0x000fe20000000800 */
[----:B------:R-:W-:Y:S01]  /*2e880*/  @!PT LDS RZ, [RZ] ;  /* 0x00000000fffff984 */ /* 0x000fe20000000800 */
[----:B------:R0:W-:Y:S01]  /*2e890*/  LDGSTS.E.BYPASS.LTC128B.128 [R0+0x400], desc[UR6][R2.64], !P4 ;  /* 0x0040000002007fae */ /* 0x0001e2000e101d46 */
[----:B------:R-:W-:-:S09]  /*2e8a0*/  ISETP.LT.OR P4, PT, R5, 0x1, P1 ;  /* 0x000000010500780c */ /* 0x000fd20000f81670 */
[----:B------:R0:W-:Y:S01]  /*2e8b0*/  LDGSTS.E.BYPASS.LTC128B.128 [R0+0x2c00], desc[UR6][R2.64+0x80], !P0 ;  /* 0x02c0008002007fae */ /* 0x0001e2000c101d46 */
[----:B------:R-:W-:-:S03]  /*2e8c0*/  ISETP.GE.AND P0, PT, R37, UR4, PT ;  /* 0x0000000425007c0c */ /* 0x000fc6000bf06270 */
[----:B------:R0:W-:Y:S01]  /*2e8d0*/  LDGSTS.E.BYPASS.LTC128B.128 [R0+0x5400], desc[UR6][R2.64+0x100], !P4 ;  /* 0x0540010002007fae */ /* 0x0001e2000e101d46 */
[----:B------:R-:W-:-:S13]  /*2e8e0*/  ISETP.LT.OR P4, PT, R5, 0x1, P0 ;  /* 0x000000010500780c */ /* 0x000fda0000781670 */
[----:B------:R0:W-:Y:S02]  /*2e8f0*/  LDGSTS.E.BYPASS.LTC128B.128 [R0+0x7c00], desc[UR6][R2.64+0x180], !P4 ;  /* 0x07c0018002007fae */ /* 0x0001e4000e101d46 */
[----:B0-----:R-:W-:Y:S05]  /*2e900*/  WARPSYNC.COLLECTIVE R15, `(.L_x_938) ;  /* 0x000000000f087348 */ /* 0x001fea0003c00000 */
[----:B------:R1:W2:Y:S02]  /*2e910*/  SHFL.IDX P6, R14, R13, R12, R11 ;  /* 0x0000000c0d0e7389 */ /* 0x0002a400000c000b */
[----:B012---:R-:W-:Y:S01]  /*2e920*/  ENDCOLLECTIVE ;  /* 0x000000000000791b */ /* 0x007fe20003800000 */
.L_x_938:
[----:B------:R-:W-:Y:S02]  /*2e930*/  IMAD.MOV.U32 R13, RZ, RZ, R17 ;  /* 0x000000ffff0d7224 */ /* 0x000fe400078e0011 */
[----:B------:R-:W-:-:S07]  /*2e940*/  IMAD.MOV.U32 R3, RZ, RZ, R14 ;  /* 0x000000ffff037224 */ /* 0x000fce00078e000e */
[----:B------:R-:W-:Y:S05]  /*2e950*/  WARPSYNC.COLLECTIVE R15, `(.L_x_939) ;  /* 0x000000000f087348 */ /* 0x000fea0003c00000 */
[----:B------:R0:W1:Y:S02]  /*2e960*/  SHFL.IDX P6, R14, R13, R12, R11 ;  /* 0x0000000c0d0e7389 */ /* 0x00006400000c000b */
[----:B01----:R-:W-:Y:S01]  /*2e970*/  ENDCOLLECTIVE ;  /* 0x000000000000791b */ /* 0x003fe20003800000 */
.L_x_939:
        /* <DEDUP_REMOVED lines=19> */
.L_x_940:
[----:B------:R-:W-:Y:S01]  /*2eab0*/  IMAD.MOV.U32 R13, RZ, RZ, R17 ;  /* 0x000000ffff0d7224 */ /* 0x000fe200078e0011 */
[----:B------:R-:W-:-:S07]  /*2eac0*/  MOV R7, R14 ;  /* 0x0000000e00077202 */ /* 0x000fce0000000f00 */
[----:B------:R-:W-:Y:S05]  /*2ead0*/  WARPSYNC.COLLECTIVE R15, `(.L_x_941) ;  /* 0x000000000f087348 */ /* 0x000fea0003c00000 */
[----:B------:R0:W1:Y:S02]  /*2eae0*/  SHFL.IDX P6, R14, R13, R12, R11 ;  /* 0x0000000c0d0e7389 */ /* 0x00006400000c000b */
[----:B01----:R-:W-:Y:S01]  /*2eaf0*/  ENDCOLLECTIVE ;  /* 0x000000000000791b */ /* 0x003fe20003800000 */
.L_x_941:
        /* <DEDUP_REMOVED lines=19> */
.L_x_942:
[----:B------:R-:W-:Y:S01]  /*2ec30*/  MOV R13, R17 ;  /* 0x00000011000d7202 */ /* 0x000fe20000000f00 */
[----:B------:R-:W-:-:S07]  /*2ec40*/  IMAD.MOV.U32 R3, RZ, RZ, R14 ;  /* 0x000000ffff037224 */ /* 0x000fce00078e000e */
[----:B------:R-:W-:Y:S05]  /*2ec50*/  WARPSYNC.COLLECTIVE R15, `(.L_x_943) ;  /* 0x000000000f087348 */ /* 0x000fea0003c00000 */
[----:B------:R0:W1:Y:S02]  /*2ec60*/  SHFL.IDX P6, R14, R13, R12, R11 ;  /* 0x0000000c0d0e7389 */ /* 0x00006400000c000b */
[----:B01----:R-:W-:Y:S01]  /*2ec70*/  ENDCOLLECTIVE ;  /* 0x000000000000791b */ /* 0x003fe20003800000 */
.L_x_943:
        /* <DEDUP_REMOVED lines=19> */
.L_x_944:
[----:B------:R-:W-:Y:S02]  /*2edb0*/  IMAD.MOV.U32 R13, RZ, RZ, R17 ;  /* 0x000000ffff0d7224 */ /* 0x000fe400078e0011 */
[----:B------:R-:W-:-:S07]  /*2edc0*/  IMAD.MOV.U32 R19, RZ, RZ, R14 ;  /* 0x000000ffff137224 */ /* 0x000fce00078e000e */
[----:B------:R-:W-:Y:S05]  /*2edd0*/  WARPSYNC.COLLECTIVE R15, `(.L_x_945) ;  /* 0x000000000f087348 */ /* 0x000fea0003c00000 */
[----:B------:R0:W1:Y:S02]  /*2ede0*/  SHFL.IDX P6, R14, R13, R12, R11 ;  /* 0x0000000c0d0e7389 */ /* 0x00006400000c000b */
[----:B01----:R-:W-:Y:S01]  /*2edf0*/  ENDCOLLECTIVE ;  /* 0x000000000000791b */ /* 0x003fe20003800000 */
.L_x_945:
[----:B------:R-:W-:Y:S05]  /*2ee00*/  BRA `(.L_x_946) ;  /* 0xffffffac00707947 */ /* 0x000fea000383ffff */
.L_x_789:
        /* <DEDUP_REMOVED lines=8> */
.L_x_948:
[----:B------:R-:W-:Y:S05]  /*2ee90*/  BSYNC B0 ;  /* 0x0000000000007941 */ /* 0x000fea0003800000 */
.L_x_947:
[----:B------:R-:W-:Y:S01]  /*2eea0*/  IMAD.MOV.U32 R13, RZ, RZ, R24 ;  /* 0x000000ffff0d7224 */ /* 0x000fe200078e0018 */
[----:B------:R-:W-:Y:S01]  /*2eeb0*/  MOV R12, 0x1 ;  /* 0x00000001000c7802 */ /* 0x000fe20000000f00 */
[----:B------:R-:W-:Y:S02]  /*2eec0*/  IMAD.MOV.U32 R11, RZ, RZ, 0x1f ;  /* 0x0000001fff0b7424 */ /* 0x000fe400078e00ff */
[----:B------:R-:W-:Y:S02]  /*2eed0*/  IMAD.MOV.U32 R15, RZ, RZ, -0x1 ;  /* 0xffffffffff0f7424 */ /* 0x000fe400078e00ff */
[----:B------:R-:W-:Y:S02]  /*2eee0*/  IMAD.IADD R7, R27, 0x1, R9 ;  /* 0x000000011b077824 */ /* 0x000fe400078e0209 */
[----:B------:R-:W-:-:S07]  /*2eef0*/  IMAD.MOV.U32 R0, RZ, RZ, R14 ;  /* 0x000000ffff007224 */ /* 0x000fce00078e000e */
[----:B------:R-:W-:Y:S05]  /*2ef00*/  WARPSYNC.COLLECTIVE R15, `(.L_x_949) ;  /* 0x000000000f087348 */ /* 0x000fea0003c00000 */
[----:B------:R0:W1:Y:S02]  /*2ef10*/  SHFL.IDX P6, R14, R13, R12, R11 ;  /* 0x0000000c0d0e7389 */ /* 0x00006400000c000b */
[----:B01----:R-:W-:Y:S01]  /*2ef20*/  ENDCOLLECTIVE ;  /* 0x000000000000791b */ /* 0x003fe20003800000 */
.L_x_949:
[----:B------:R-:W-:Y:S01]  /*2ef30*/  ULDC UR4, c[0x0][0xc3c] ;  /* 0x00030f0000047ab9 */ /* 0x000fe20000000800 */
[----:B------:R-:W-:Y:S01]  /*2ef40*/  ULDC.64 UR6, c[0x0][0x208] ;  /* 0x0000820000067ab9 */ /* 0x000fe20000000a00 */
[----:B------:R-:W-:-:S13]  /*2ef50*/  ISETP.GE.OR P1, PT, R7, UR4, !P0 ;  /* 0x0000000407007c0c */ /* 0x000fda000c726670 */
[----:B------:R-:W0:Y:S08]  /*2ef60*/  @!P1 LDC.64 R2, c[0x0][0xc80] ;  /* 0x00032000ff029b82 */ /* 0x000e300000000a00 */
[----:B------:R-:W1:Y:S01]  /*2ef70*/  @!P1 LDC.64 R4, c[0x0][0xc78] ;  /* 0x00031e00ff049b82 */ /* 0x000e620000000a00 */
[----:B------:R-:W-:Y:S02]  /*2ef80*/  MOV R11, RZ ;  /* 0x000000ff000b7202 */ /* 0x000fe40000000f00 */
[----:B------:R-:W-:Y:S01]  /*2ef90*/  MOV R8, R14 ;  /* 0x0000000e00087202 */ /* 0x000fe20000000f00 */
        /* <DEDUP_REMOVED lines=9> */
[----:B------:R-:W-:Y:S02]  /*2f030*/  ISETP.GE.U32.AND P5, PT, R9, 0x10, PT ;  /* 0x000000100900780c */ /* 0x000fe40003fa6070 */
[----:B--2---:R-:W-:Y:S01]  /*2f040*/  @!P1 MOV R7, R6 ;  /* 0x0000000600079202 */ /* 0x004fe20000000f00 */
[----:B------:R-:W-:-:S02]  /*2f050*/  IMAD.MOV.U32 R6, RZ, RZ, RZ ;  /* 0x000000ffff067224 */ /* 0x000fc400078e00ff */
[----:B---3--:R-:W-:Y:S01]  /*2f060*/  @!P1 IMAD.MOV.U32 R4, RZ, RZ, R5 ;  /* 0x000000ffff049224 */ /* 0x008fe200078e0005 */
[----:B------:R-:W-:-:S03]  /*2f070*/  ISETP.NE.AND P1, PT, R9, RZ, PT ;  /* 0x000000ff0900720c */ /* 0x000fc60003f25270 */
[----:B------:R-:W-:-:S10]  /*2f080*/  IMAD R13, R4, R7, RZ ;  /* 0x00000007040d7224 */ /* 0x000fd400078e02ff */
[----:B------:R-:W-:Y:S05]  /*2f090*/  WARPSYNC.COLLECTIVE R15, `(.L_x_950) ;  /* 0x000000000f087348 */ /* 0x000fea0003c00000 */
[----:B------:R0:W1:Y:S02]  /*2f0a0*/  SHFL.UP P6, R14, R13, R12, R11 ;  /* 0x0400000c0d0e7389 */ /* 0x00006400000c000b */
[----:B01----:R-:W-:Y:S01]  /*2f0b0*/  ENDCOLLECTIVE ;  /* 0x000000000000791b */ /* 0x003fe20003800000 */
.L_x_950:
[----:B------:R-:W-:Y:S02]  /*2f0c0*/  MOV R12, 0x2 ;  /* 0x00000002000c7802 */ /* 0x000fe40000000f00 */
[----:B------:R-:W-:-:S05]  /*2f0d0*/  SEL R14, R14, RZ, P1 ;  /* 0x000000ff0e0e7207 */ /* 0x000fca0000800000 */
[----:B------:R-:W-:-:S04]  /*2f0e0*/  IMAD.IADD R5, R13, 0x1, R14 ;  /* 0x000000010d057824 */ /* 0x000fc800078e020e */
[----:B------:R-:W-:-:S07]  /*2f0f0*/  IMAD.MOV.U32 R13, RZ, RZ, R5 ;  /* 0x000000ffff0d7224 */ /* 0x000fce00078e0005 */
[----:B------:R-:W-:Y:S05]  /*2f100*/  WARPSYNC.COLLECTIVE R15, `(.L_x_951) ;  /* 0x000000000f087348 */ /* 0x000fea0003c00000 */
[----:B------:R0:W1:Y:S02]  /*2f110*/  SHFL.UP P6, R14, R13, R12, R11 ;  /* 0x0400000c0d0e7389 */ /* 0x00006400000c000b */
[----:B01----:R-:W-:Y:S01]  /*2f120*/  ENDCOLLECTIVE ;  /* 0x000000000000791b */ /* 0x003fe20003800000 */
.L_x_951:
[----:B------:R-:W-:Y:S02]  /*2f130*/  MOV R12, 0x4 ;  /* 0x00000004000c7802 */ /* 0x000fe40000000f00 */
[----:B------:R-:W-:-:S05]  /*2f140*/  SEL R2, R14, RZ, P2 ;  /* 0x000000ff0e027207 */ /* 0x000fca0001000000 */
[----:B------:R-:W-:-:S04]  /*2f150*/  IMAD.IADD R2, R5, 0x1, R2 ;  /* 0x0000000105027824 */ /* 0x000fc800078e0202 */
[----:B------:R-:W-:-:S07]  /*2f160*/  IMAD.MOV.U32 R13, RZ, RZ, R2 ;  /* 0x000000ffff0d7224 */ /* 0x000fce00078e0002 */
[----:B------:R-:W-:Y:S05]  /*2f170*/  WARPSYNC.COLLECTIVE R15, `(.L_x_952) ;  /* 0x000000000f087348 */ /* 0x000fea0003c00000 */
[----:B------:R0:W1:Y:S02]  /*2f180*/  SHFL.UP P6, R14, R13, R12, R11 ;  /* 0x0400000c0d0e7389 */ /* 0x00006400000c000b */
[----:B01----:R-:W-:Y:S01]  /*2f190*/  ENDCOLLECTIVE ;  /* 0x000000000000791b */ /* 0x003fe20003800000 */
.L_x_952:
[----:B------:R-:W-:Y:S02]  /*2f1a0*/  MOV R12, 0x8 ;  /* 0x00000008000c7802 */ /* 0x000fe40000000f00 */
[----:B------:R-:W-:-:S05]  /*2f1b0*/  SEL R3, R14, RZ, P3 ;  /* 0x000000ff0e037207 */ /* 0x000fca0001800000 */
[----:B------:R-:W-:-:S04]  /*2f1c0*/  IMAD.IADD R3, R2, 0x1, R3 ;  /* 0x0000000102037824 */ /* 0x000fc800078e0203 */
[----:B------:R-:W-:-:S07]  /*2f1d0*/  IMAD.MOV.U32 R13, RZ, RZ, R3 ;  /* 0x000000ffff0d7224 */ /* 0x000fce00078e0003 */
[----:B------:R-:W-:Y:S05]  /*2f1e0*/  WARPSYNC.COLLECTIVE R15, `(.L_x_953) ;  /* 0x000000000f087348 */ /* 0x000fea0003c00000 */
[----:B------:R0:W1:Y:S02]  /*2f1f0*/  SHFL.UP P6, R14, R13, R12, R11 ;  /* 0x0400000c0d0e7389 */ /* 0x00006400000c000b */
[----:B01----:R-:W-:Y:S01]  /*2f200*/  ENDCOLLECTIVE ;  /* 0x000000000000791b */ /* 0x003fe20003800000 */
.L_x_953:
[----:B------:R-:W-:Y:S02]  /*2f210*/  MOV R12, 0x10 ;  /* 0x00000010000c7802 */ /* 0x000fe40000000f00 */
[----:B------:R-:W-:-:S05]  /*2f220*/  SEL R14, R14, RZ, P4 ;  /* 0x000000ff0e0e7207 */ /* 0x000fca0002000000 */
[----:B------:R-:W-:-:S04]  /*2f230*/  IMAD.IADD R5, R3, 0x1, R14 ;  /* 0x0000000103057824 */ /* 0x000fc800078e020e */
[----:B------:R-:W-:-:S07]  /*2f240*/  IMAD.MOV.U32 R13, RZ, RZ, R5 ;  /* 0x000000ffff0d7224 */ /* 0x000fce00078e0005 */
[----:B------:R-:W-:Y:S05]  /*2f250*/  WARPSYNC.COLLECTIVE R15, `(.L_x_954) ;  /* 0x000000000f087348 */ /* 0x000fea0003c00000 */
[----:B------:R0:W1:Y:S02]  /*2f260*/  SHFL.UP P6, R14, R13, R12, R11 ;  /* 0x0400000c0d0e7389 */ /* 0x00006400000c000b */
[----:B01----:R-:W-:Y:S01]  /*2f270*/  ENDCOLLECTIVE ;  /* 0x000000000000791b */ /* 0x003fe20003800000 */
.L_x_954:
[----:B------:R-:W-:Y:S01]  /*2f280*/  MOV R12, 0x1f ;  /* 0x0000001f000c7802 */ /* 0x000fe20000000f00 */
[----:B------:R-:W-:Y:S01]  /*2f290*/  IMAD.MOV.U32 R11, RZ, RZ, 0x1f ;  /* 0x0000001fff0b7424 */ /* 0x000fe200078e00ff */
[----:B------:R-:W-:-:S05]  /*2f2a0*/  SEL R2, R14, RZ, P5 ;  /* 0x000000ff0e027207 */ /* 0x000fca0002800000 */
[----:B------:R-:W-:-:S04]  /*2f2b0*/  IMAD.IADD R2, R5, 0x1, R2 ;  /* 0x0000000105027824 */ /* 0x000fc800078e0202 */
[----:B------:R-:W-:-:S07]  /*2f2c0*/  IMAD.MOV.U32 R13, RZ, RZ, R2 ;  /* 0x000000ffff0d7224 */ /* 0x000fce00078e0002 */
[----:B------:R-:W-:Y:S05]  /*2f2d0*/  WARPSYNC.COLLECTIVE R15, `(.L_x_955) ;  /* 0x000000000f087348 */ /* 0x000fea0003c00000 */
[----:B------:R0:W1:Y:S02]  /*2f2e0*/  SHFL.IDX P6, R14, R13, R12, R11 ;  /* 0x0000000c0d0e7389 */ /* 0x00006400000c000b */
[----:B01----:R-:W-:Y:S01]  /*2f2f0*/  ENDCOLLECTIVE ;  /* 0x000000000000791b */ /* 0x003fe20003800000 */
.L_x_955:
[----:B------:R-:W-:Y:S05]  /*2f300*/  BRA `(.L_x_956) ;  /* 0xffffffac00947947 */ /* 0x000fea000383ffff */
.L_x_792:
[----:B------:R-:W-:Y:S01]  /*2f310*/  BSSY B0, `(.L_x_957) ;  /* 0x0000007000007945 */ /* 0x000fe20003800000 */
[----:B------:R-:W-:Y:S01]  /*2f320*/  MOV R12, 0x1 ;  /* 0x00000001000c7802 */ /* 0x000fe20000000f00 */
[----:B------:R-:W-:Y:S02]  /*2f330*/  IMAD.MOV.U32 R11, RZ, RZ, RZ ;  /* 0x000000ffff0b7224 */ /* 0x000fe400078e00ff */
[----:B------:R-:W-:-:S07]  /*2f340*/  IMAD.MOV.U32 R15, RZ, RZ, -0x1 ;  /* 0xffffffffff0f7424 */ /* 0x000fce00078e00ff */
[----:B------:R-:W-:Y:S05]  /*2f350*/  WARPSYNC.COLLECTIVE R15, `(.L_x_958) ;  /* 0x000000000f087348 */ /* 0x000fea0003c00000 */
[----:B------:R0:W1:Y:S02]  /*2f360*/  SHFL.UP P6, R14, R13, R12, R11 ;  /* 0x0400000c0d0e7389 */ /* 0x00006400000c000b */
[----:B01----:R-:W-:Y:S01]  /*2f370*/  ENDCOLLECTIVE ;  /* 0x000000000000791b */ /* 0x003fe20003800000 */
.L_x_958:
[----:B------:R-:W-:Y:S05]  /*2f380*/  BSYNC B0 ;  /* 0x0000000000007941 */ /* 0x000fea0003800000 */
.L_x_957:
[----:B------:R-:W-:Y:S01]  /*2f390*/  SEL R14, R14, RZ, P1 ;  /* 0x000000ff0e0e7207 */ /* 0x000fe20000800000 */
[----:B------:R-:W-:Y:S01]  /*2f3a0*/  IMAD.MOV.U32 R12, RZ, RZ, 0x2 ;  /* 0x00000002ff0c7424 */ /* 0x000fe200078e00ff */
[----:B------:R-:W-:Y:S01]  /*2f3b0*/  MOV R15, 0xffffffff ;  /* 0xffffffff000f7802 */ /* 0x000fe20000000f00 */
[----:B------:R-:W-:Y:S01]  /*2f3c0*/  IMAD.MOV.U32 R11, RZ, RZ, RZ ;  /* 0x000000ffff0b7224 */ /* 0x000fe200078e00ff */
[----:B------:R-:W-:-:S07]  /*2f3d0*/  IADD3 R13, R13, R14, RZ ;  /* 0x0000000e0d0d7210 */ /* 0x000fce0007ffe0ff */
[----:B------:R-:W-:Y:S05]  /*2f3e0*/  WARPSYNC.COLLECTIVE R15, `(.L_x_959) ;  /* 0x000000000f087348 */ /* 0x000fea0003c00000 */
[----:B------:R0:W1:Y:S02]  /*2f3f0*/  SHFL.UP P6, R14, R13, R12, R11 ;  /* 0x0400000c0d0e7389 */ /* 0x00006400000c000b */
[----:B01----:R-:W-:Y:S01]  /*2f400*/  ENDCOLLECTIVE ;  /* 0x000000000000791b */ /* 0x003fe20003800000 */
.L_x_959:
[----:B------:R-:W-:Y:S02]  /*2f410*/  MOV R12, 0x4 ;  /* 0x00000004000c7802 */ /* 0x000fe40000000f00 */
[----:B------:R-:W-:-:S05]  /*2f420*/  SEL R2, R14, RZ, P2 ;  /* 0x000000ff0e027207 */ /* 0x000fca0001000000 */
[----:B------:R-:W-:-:S04]  /*2f430*/  IMAD.IADD R2, R13, 0x1, R2 ;  /* 0x000000010d027824 */ /* 0x000fc800078e0202 */
[----:B------:R-:W-:-:S07]  /*2f440*/  IMAD.MOV.U32 R13, RZ, RZ, R2 ;  /* 0x000000ffff0d7224 */ /* 0x000fce00078e0002 */
[----:B------:R-:W-:Y:S05]  /*2f450*/  WARPSYNC.COLLECTIVE R15, `(.L_x_960) ;  /* 0x000000000f087348 */ /* 0x000fea0003c00000 */
[----:B------:R0:W1:Y:S02]  /*2f460*/  SHFL.UP P6, R14, R13, R12, R11 ;  /* 0x0400000c0d0e7389 */ /* 0x00006400000c000b */
[----:B01----:R-:W-:Y:S01]  /*2f470*/  ENDCOLLECTIVE ;  /* 0x000000000000791b */ /* 0x003fe20003800000 */
.L_x_960:
[----:B------:R-:W-:Y:S02]  /*2f480*/  MOV R12, 0x8 ;  /* 0x00000008000c7802 */ /* 0x000fe40000000f00 */
[----:B------:R-:W-:-:S05]  /*2f490*/  SEL R3, R14, RZ, P3 ;  /* 0x000000ff0e037207 */ /* 0x000fca0001800000 */
[----:B------:R-:W-:-:S04]  /*2f4a0*/  IMAD.IADD R3, R2, 0x1, R3 ;  /* 0x0000000102037824 */ /* 0x000fc800078e0203 */
[----:B------:R-:W-:-:S07]  /*2f4b0*/  IMAD.MOV.U32 R13, RZ, RZ, R3 ;  /* 0x000000ffff0d7224 */ /* 0x000fce00078e0003 */
[----:B------:R-:W-:Y:S05]  /*2f4c0*/  WARPSYNC.COLLECTIVE R15, `(.L_x_961) ;  /* 0x000000000f087348 */ /* 0x000fea0003c00000 */
[----:B------:R0:W1:Y:S02]  /*2f4d0*/  SHFL.UP P6, R14, R13, R12, R11 ;  /* 0x0400000c0d0e7389 */ /* 0x00006400000c000b */
[----:B01----:R-:W-:Y:S01]  /*2f4e0*/  ENDCOLLECTIVE ;  /* 0x000000000000791b */ /* 0x003fe20003800000 */
.L_x_961:
[----:B------:R-:W-:Y:S02]  /*2f4f0*/  MOV R12, 0x10 ;  /* 0x00000010000c7802 */ /* 0x000fe40000000f00 */
[----:B------:R-:W-:-:S05]  /*2f500*/  SEL R14, R14, RZ, P4 ;  /* 0x000000ff0e0e7207 */ /* 0x000fca0002000000 */
[----:B------:R-:W-:-:S04]  /*2f510*/  IMAD.IADD R5, R3, 0x1, R14 ;  /* 0x0000000103057824 */ /* 0x000fc800078e020e */
[----:B------:R-:W-:-:S07]  /*2f520*/  IMAD.MOV.U32 R13, RZ, RZ, R5 ;  /* 0x000000ffff0d7224 */ /* 0x000fce00078e0005 */
[----:B------:R-:W-:Y:S05]  /*2f530*/  WARPSYNC.COLLECTIVE R15, `(.L_x_962) ;  /* 0x000000000f087348 */ /* 0x000fea0003c00000 */
[----:B------:R0:W1:Y:S02]  /*2f540*/  SHFL.UP P6, R14, R13, R12, R11 ;  /* 0x0400000c0d0e7389 */ /* 0x00006400000c000b */
[----:B01----:R-:W-:Y:S01]  /*2f550*/  ENDCOLLECTIVE ;  /* 0x000000000000791b */ /* 0x003fe20003800000 */
.L_x_962:
        /* <DEDUP_REMOVED lines=8> */
.L_x_963:
[----:B------:R-:W-:Y:S05]  /*2f5e0*/  BRA `(.L_x_964) ;  /* 0xffffffac00847947 */ /* 0x000fea000383ffff */
.L_x_794:
[----:B------:R-:W-:Y:S01]  /*2f5f0*/  BSSY B0, `(.L_x_965) ;  /* 0x0000006000007945 */ /* 0x000fe20003800000 */
[----:B------:R-:W-:Y:S01]  /*2f600*/  PLOP3.LUT P6, PT, P6, PT, PT, 0x8, 0x0 ;  /* 0x000000000000781c */ /* 0x000fe200037ce170 */
[----:B------:R-:W-:-:S12]  /*2f610*/  IMAD.MOV.U32 R15, RZ, RZ, -0x1 ;  /* 0xffffffffff0f7424 */ /* 0x000fd800078e00ff */
[----:B0-----:R-:W-:Y:S05]  /*2f620*/  WARPSYNC.COLLECTIVE R15, `(.L_x_966) ;  /* 0x000000000f087348 */ /* 0x001fea0003c00000 */
[----:B------:R-:W-:Y:S01]  /*2f630*/  VOTE.ANY R14, PT, P6 ;  /* 0x00000000000e7806 */ /* 0x000fe200030e0100 */
[----:B0-----:R-:W-:Y:S06]  /*2f640*/  ENDCOLLECTIVE ;  /* 0x000000000000791b */ /* 0x001fec0003800000 */
.L_x_966:
[----:B------:R-:W-:Y:S05]  /*2f650*/  BSYNC B0 ;  /* 0x0000000000007941 */ /* 0x000fea0003800000 */
.L_x_965:
[----:B------:R-:W-:Y:S01]  /*2f660*/  MOV R3, R14 ;  /* 0x0000000e00037202 */ /* 0x000fe20000000f00 */
[----:B------:R-:W-:Y:S01]  /*2f670*/  IMAD.MOV.U32 R13, RZ, RZ, R7 ;  /* 0x000000ffff0d7224 */ /* 0x000fe200078e0007 */
[----:B------:R-:W-:Y:S01]  /*2f680*/  MOV R11, 0x1f ;  /* 0x0000001f000b7802 */ /* 0x000fe20000000f00 */
[----:B------:R-:W-:Y:S01]  /*2f690*/  IMAD.MOV.U32 R15, RZ, RZ, -0x1 ;  /* 0xffffffffff0f7424 */ /* 0x000fe200078e00ff */
[----:B------:R-:W0:Y:S02]  /*2f6a0*/  POPC R8, R3 ;  /* 0x0000000300087309 */ /* 0x000e240000000000 */
[----:B0-----:R-:W-:-:S07]  /*2f6b0*/  IMAD.MOV.U32 R12, RZ, RZ, R8 ;  /* 0x000000ffff0c7224 */ /* 0x001fce00078e0008 */
[----:B------:R-:W-:Y:S05]  /*2f6c0*/  WARPSYNC.COLLECTIVE R15, `(.L_x_967) ;  /* 0x000000000f087348 */ /* 0x000fea0003c00000 */
[----:B------:R0:W1:Y:S02]  /*2f6d0*/  SHFL.IDX P6, R14, R13, R12, R11 ;  /* 0x0000000c0d0e7389 */ /* 0x00006400000c000b */
[----:B01----:R-:W-:Y:S01]  /*2f6e0*/  ENDCOLLECTIVE ;  /* 0x000000000000791b */ /* 0x003fe20003800000 */
.L_x_967:
[----:B------:R-:W-:Y:S01]  /*2f6f0*/  MOV R13, R4 ;  /* 0x00000004000d7202 */ /* 0x000fe20000000f00 */
[----:B------:R-:W-:-:S07]  /*2f700*/  IMAD.MOV.U32 R7, RZ, RZ, R14 ;  /* 0x000000ffff077224 */ /* 0x000fce00078e000e */
[----:B------:R-:W-:Y:S05]  /*2f710*/  WARPSYNC.COLLECTIVE R15, `(.L_x_968) ;  /* 0x000000000f087348 */ /* 0x000fea0003c00000 */
[----:B------:R0:W1:Y:S02]  /*2f720*/  SHFL.IDX P6, R14, R13, R12, R11 ;  /* 0x0000000c0d0e7389 */ /* 0x00006400000c000b */
[----:B01----:R-:W-:Y:S01]  /*2f730*/  ENDCOLLECTIVE ;  /* 0x000000000000791b */ /* 0x003fe20003800000 */
.L_x_968:
[----:B------:R-:W-:Y:S01]  /*2f740*/  IMAD.MOV.U32 R4, RZ, RZ, R14 ;  /* 0x000000ffff047224 */ /* 0x000fe200078e000e */
[----:B------:R-:W-:Y:S06]  /*2f750*/  BRA `(.L_x_969) ;  /* 0xffffffac00647947 */ /* 0x000fec000383ffff */
.L_x_796:
[----:B------:R-:W-:Y:S01]  /*2f760*/  BSSY B0, `(.L_x_970) ;  /* 0x0000007000007945 */ /* 0x000fe20003800000 */
[----:B------:R-:W-:Y:S01]  /*2f770*/  IMAD.MOV.U32 R13, RZ, RZ, R2 ;  /* 0x000000ffff0d7224 */ /* 0x000fe200078e0002 */
[----:B------:R-:W-:Y:S01]  /*2f780*/  MOV R11, 0x1f ;  /* 0x0000001f000b7802 */ /* 0x000fe20000000f00 */
[----:B------:R-:W-:-:S07]  /*2f790*/  IMAD.MOV.U32 R15, RZ, RZ, -0x1 ;  /* 0xffffffffff0f7424 */ /* 0x000fce00078e00ff */
[----:B0123--:R-:W-:Y:S05]  /*2f7a0*/  WARPSYNC.COLLECTIVE R15, `(.L_x_971) ;  /* 0x000000000f087348 */ /* 0x00ffea0003c00000 */
[----:B------:R4:W0:Y:S02]  /*2f7b0*/  SHFL.IDX P6, R14, R13, R12, R11 ;  /* 0x0000000c0d0e7389 */ /* 0x00082400000c000b */
[----:B01234-:R-:W-:Y:S01]  /*2f7c0*/  ENDCOLLECTIVE ;  /* 0x000000000000791b */ /* 0x01ffe20003800000 */
.L_x_971:
[----:B------:R-:W-:Y:S05]  /*2f7d0*/  BSYNC B0 ;  /* 0x0000000000007941 */ /* 0x000fea0003800000 */
.L_x_970:
[----:B------:R-:W-:Y:S01]  /*2f7e0*/  IMAD.MOV.U32 R6, RZ, RZ, R14 ;  /* 0x000000ffff067224 */ /* 0x000fe200078e000e */
[----:B------:R-:W-:Y:S06]  /*2f7f0*/  BRA `(.L_x_795) ;  /* 0xffffffac00547947 */ /* 0x000fec000383ffff */
.L_x_800:
[----:B-1----:R1:W3:Y:S02]  /*2f800*/  SYNCS.PHASECHK.TRANS64.TRYWAIT P0, [R5+URZ+0x38820], R0 ;  /* 0x03882000050075a7 */ /* 0x0022e4000800017f */
[----:B---3--:R-:W-:Y:S05]  /*2f810*/  @!P0 NANOSLEEP.SYNCS 0x989680 ;  /* 0x009896800000895d */ /* 0x008fea0003900000 */
[----:B------:R-:W3:Y:S02]  /*2f820*/  @!P0 SYNCS.PHASECHK.TRANS64 P0, [R5+URZ+0x38820], R0 ;  /* 0x03882000050085a7 */ /* 0x000ee4000800007f */
[----:B---3--:R-:W-:Y:S05]  /*2f830*/  @!P0 BRA `(.L_x_800) ;  /* 0xfffffffc00f08947 */ /* 0x008fea000383ffff */
[----:B------:R-:W-:Y:S05]  /*2f840*/  BRA `(.L_x_972) ;  /* 0xffffffb000ac7947 */ /* 0x000fea000383ffff */
.L_x_801:
[----:B------:R-:W3:Y:S01]  /*2f850*/  S2R R2, SR_TID.X ;  /* 0x0000000000027919 */ /* 0x000ee20000002100 */
[----:B------:R-:W-:Y:S01]  /*2f860*/  BSSY B0, `(.L_x_973) ;  /* 0x000000a000007945 */ /* 0x000fe20003800000 */
[----:B------:R-:W-:Y:S01]  /*2f870*/  IMAD.MOV.U32 R12, RZ, RZ, RZ ;  /* 0x000000ffff0c7224 */ /* 0x000fe200078e00ff */
[----:B------:R-:W-:Y:S01]  /*2f880*/  MOV R15, 0xffffffff ;  /* 0xffffffff000f7802 */ /* 0x000fe20000000f00 */
[----:B------:R-:W-:Y:S01]  /*2f890*/  IMAD.MOV.U32 R11, RZ, RZ, 0x1f ;  /* 0x0000001fff0b7424 */ /* 0x000fe200078e00ff */
[----:B---3--:R-:W-:-:S04]  /*2f8a0*/  SHF.R.U32.HI R2, RZ, 0x5, R2 ;  /* 0x00000005ff027819 */ /* 0x008fc80000011602 */
[----:B------:R-:W-:-:S04]  /*2f8b0*/  LOP3.LUT R2, R2, 0x3, RZ, 0xc0, !PT ;  /* 0x0000000302027812 */ /* 0x000fc800078ec0ff */
[----:B------:R-:W-:-:S07]  /*2f8c0*/  MOV R13, R2 ;  /* 0x00000002000d7202 */ /* 0x000fce0000000f00 */
[----:B012---:R-:W-:Y:S05]  /*2f8d0*/  WARPSYNC.COLLECTIVE R15, `(.L_x_974) ;  /* 0x000000000f087348 */ /* 0x007fea0003c00000 */
[----:B------:R3:W4:Y:S02]  /*2f8e0*/  SHFL.IDX P6, R14, R13, R12, R11 ;  /* 0x0000000c0d0e7389 */ /* 0x00072400000c000b */
[----:B01234-:R-:W-:Y:S01]  /*2f8f0*/  ENDCOLLECTIVE ;  /* 0x000000000000791b */ /* 0x01ffe20003800000 */
.L_x_974:
[----:B------:R-:W-:Y:S05]  /*2f900*/  BSYNC B0 ;  /* 0x0000000000007941 */ /* 0x000fea0003800000 */
.L_x_973:
[----:B------:R-:W-:Y:S05]  /*2f910*/  BRA `(.L_x_975) ;  /* 0xffffffb000947947 */ /* 0x000fea000383ffff */
.L_x_802:
[----:B------:R-:W-:Y:S01]  /*2f920*/  BSSY B0, `(.L_x_976) ;  /* 0x0000006000007945 */ /* 0x000fe20003800000 */
[----:B------:R-:W-:-:S07]  /*2f930*/  IMAD.MOV.U32 R15, RZ, RZ, -0x1 ;  /* 0xffffffffff0f7424 */ /* 0x000fce00078e00ff */
[----:B012---:R-:W-:Y:S05]  /*2f940*/  WARPSYNC.COLLECTIVE R15, `(.L_x_977) ;  /* 0x000000000f0c7348 */ /* 0x007fea0003c00000 */
[----:B------:R-:W-:Y:S02]  /*2f950*/  ELECT P6, UR62, PT ;  /* 0x00000000003e782f */ /* 0x000fe400038c0000 */
[----:B------:R-:W-:Y:S01]  /*2f960*/  MOV R14, UR62 ;  /* 0x0000003e000e7c02 */ /* 0x000fe20008000f00 */
[----:B012---:R-:W-:Y:S10]  /*2f970*/  ENDCOLLECTIVE ;  /* 0x000000000000791b */ /* 0x007ff40003800000 */
.L_x_977:
[----:B------:R-:W-:Y:S05]  /*2f980*/  BSYNC B0 ;  /* 0x0000000000007941 */ /* 0x000fea0003800000 */
.L_x_976:
[----:B------:R-:W-:Y:S05]  /*2f990*/  BRA `(.L_x_978) ;  /* 0xffffffb000887947 */ /* 0x000fea000383ffff */
.L_x_804:
[----:B-1----:R1:W3:Y:S02]  /*2f9a0*/  SYNCS.PHASECHK.TRANS64.TRYWAIT P1, [R3+URZ+0x38840], R2 ;  /* 0x03884002030075a7 */ /* 0x0022e4000802017f */
[----:B---3--:R-:W-:Y:S05]  /*2f9b0*/  @!P1 NANOSLEEP.SYNCS 0x989680 ;  /* 0x009896800000995d */ /* 0x008fea0003900000 */
[----:B------:R-:W3:Y:S02]  /*2f9c0*/  @!P1 SYNCS.PHASECHK.TRANS64 P1, [R3+URZ+0x38840], R2 ;  /* 0x03884002030095a7 */ /* 0x000ee4000802007f */
[----:B---3--:R-:W-:Y:S05]  /*2f9d0*/  @!P1 BRA `(.L_x_804) ;  /* 0xfffffffc00f09947 */ /* 0x008fea000383ffff */
[----:B------:R-:W-:Y:S05]  /*2f9e0*/  BRA `(.L_x_979) ;  /* 0xffffffb000a87947 */ /* 0x000fea000383ffff */
.L_x_806:
[----:B---3--:R3:W4:Y:S02]  /*2f9f0*/  SYNCS.PHASECHK.TRANS64.TRYWAIT P1, [R23+URZ+0x38840], R0 ;  /* 0x03884000170075a7 */ /* 0x008724000802017f */
[----:B----4-:R-:W-:Y:S05]  /*2fa00*/  @!P1 NANOSLEEP.SYNCS 0x989680 ;  /* 0x009896800000995d */ /* 0x010fea0003900000 */
[----:B------:R-:W4:Y:S02]  /*2fa10*/  @!P1 SYNCS.PHASECHK.TRANS64 P1, [R23+URZ+0x38840], R0 ;  /* 0x03884000170095a7 */ /* 0x000f24000802007f */
[----:B----4-:R-:W-:Y:S05]  /*2fa20*/  @!P1 BRA `(.L_x_806) ;  /* 0xfffffffc00f09947 */ /* 0x010fea000383ffff */
[----:B------:R-:W-:Y:S05]  /*2fa30*/  BRA `(.L_x_980) ;  /* 0xffffffb000b47947 */ /* 0x000fea000383ffff */
.L_x_808:
[----:B----4-:R4:W0:Y:S02]  /*2fa40*/  SYNCS.PHASECHK.TRANS64.TRYWAIT P1, [R3+URZ+0x38860], R2 ;  /* 0x03886002030075a7 */ /* 0x010824000802017f */
[----:B0-----:R-:W-:Y:S05]  /*2fa50*/  @!P1 NANOSLEEP.SYNCS 0x989680 ;  /* 0x009896800000995d */ /* 0x001fea0003900000 */
[----:B------:R-:W0:Y:S02]  /*2fa60*/  @!P1 SYNCS.PHASECHK.TRANS64 P1, [R3+URZ+0x38860], R2 ;  /* 0x03886002030095a7 */ /* 0x000e24000802007f */
[----:B0-----:R-:W-:Y:S05]  /*2fa70*/  @!P1 BRA `(.L_x_808) ;  /* 0xfffffffc00f09947 */ /* 0x001fea000383ffff */
[----:B------:R-:W-:Y:S05]  /*2fa80*/  BRA `(.L_x_981) ;  /* 0xffffffb000b07947 */ /* 0x000fea000383ffff */
.L_x_982:
        /* <DEDUP_REMOVED lines=15> */
.L_x_3273:


//--------------------- .text._ZN7cutlass13device_kernelIN5flash11enable_sm90INS1_16FlashAttnFwdSm90INS1_25CollectiveMainloopFwdSm90ILi2EN4cute5tupleIJNS5_1CILi1EEES8_S8_EEENS6_IJNS7_ILi128EEENS7_ILi64EEENS7_ILi256EEEEEELi256ENS_6half_tEfNS_4arch4Sm90ELb0ELb1ELb1ELb0ELb1ELb0ELb0ELb1ELb1ELb1ELb1ELb0EEENS1_21CollectiveEpilogueFwdINS6_IJSA_SC_SB_EEES9_SE_SG_Li256ELb0ELb1ELb1ELb0EEENS1_19SingleTileSchedulerILb0ELb1ELb1ELi128EEEEEEEEEvNT_6ParamsE --------------------------
	.section	.text._ZN7cutlass13device_kernelIN5flash11enable_sm90INS1_16FlashAttnFwdSm90INS1_25CollectiveMainloopFwdSm90ILi2EN4cute5tupleIJNS5_1CILi1EEES8_S8_EEENS6_IJNS7_ILi128EEENS7_ILi64EEENS7_ILi256EEEEEELi256ENS_6half_tEfNS_4arch4Sm90ELb0ELb1ELb1ELb0ELb1ELb0ELb0ELb1ELb1ELb1ELb1ELb0EEENS1_21CollectiveEpilogueFwdINS6_IJSA_SC_SB_EEES9_SE_SG_Li256ELb0ELb1ELb1ELb0EEENS1_19SingleTileSchedulerILb0ELb1ELb1ELi128EEEEEEEEEvNT_6ParamsE,"ax",@progbits
	.align	128
.text._ZN7cutlass13device_kernelIN5flash11enable_sm90INS1_16FlashAttnFwdSm90INS1_25CollectiveMainloopFwdSm90ILi2EN4cute5tupleIJNS5_1CILi1EEES8_S8_EEENS6_IJNS7_ILi128EEENS7_ILi64EEENS7_ILi256EEEEEELi256ENS_6half_tEfNS_4arch4Sm90ELb0ELb1ELb1ELb0ELb1ELb0ELb0ELb1ELb1ELb1ELb1ELb0EEENS1_21CollectiveEpilogueFwdINS6_IJSA_SC_SB_EEES9_SE_SG_Li256ELb0ELb1ELb1ELb0EEENS1_19SingleTileSchedulerILb0ELb1ELb1ELi128EEEEEEEEEvNT_6ParamsE:
        .type           _ZN7cutlass13device_kernelIN5flash11enable_sm90INS1_16FlashAttnFwdSm90INS1_25CollectiveMainloopFwdSm90ILi2EN4cute5tupleIJNS5_1CILi1EEES8_S8_EEENS6_IJNS7_ILi128EEENS7_ILi64EEENS7_ILi256EEEEEELi256ENS_6half_tEfNS_4arch4Sm90ELb0ELb1ELb1ELb0ELb1ELb0ELb0ELb1ELb1ELb1ELb1ELb0EEENS1_21CollectiveEpilogueFwdINS6_IJSA_SC_SB_EEES9_SE_SG_Li256ELb0ELb1ELb1ELb0EEENS1_19SingleTileSchedulerILb0ELb1ELb1ELi128EEEEEEEEEvNT_6ParamsE,@function
        .size           _ZN7cutlass13device_kernelIN5flash11enable_sm90INS1_16FlashAttnFwdSm90INS1_25CollectiveMainloopFwdSm90ILi2EN4cute5tupleIJNS5_1CILi1EEES8_S8_EEENS6_IJNS7_ILi128EEENS7_ILi64EEENS7_ILi256EEEEEELi256ENS_6half_tEfNS_4arch4Sm90ELb0ELb1ELb1ELb0ELb1ELb0ELb0ELb1ELb1ELb1ELb1ELb0EEENS1_21CollectiveEpilogueFwdINS6_IJSA_SC_SB_EEES9_SE_SG_Li256ELb0ELb1ELb1ELb0EEENS1_19SingleTileSchedulerILb0ELb1ELb1ELi128EEEEEEEEEvNT_6ParamsE,(.L_x_3274 - _ZN7cutlass13device_kernelIN5flash11enable_sm90INS1_16FlashAttnFwdSm90INS1_25CollectiveMainloopFwdSm90ILi2EN4cute5tupleIJNS5_1CILi1EEES8_S8_EEENS6_IJNS7_ILi128EEENS7_ILi64EEENS7_ILi256EEEEEELi256ENS_6half_tEfNS_4arch4Sm90ELb0ELb1ELb1ELb0ELb1ELb0ELb0ELb1ELb1ELb1ELb1ELb0EEENS1_21CollectiveEpilogueFwdINS6_IJSA_SC_SB_EEES9_SE_SG_Li256ELb0ELb1ELb1ELb0EEENS1_19SingleTileSchedulerILb0ELb1ELb1ELi128EEEEEEEEEvNT_6ParamsE)
        .other          _ZN7cutlass13device_kernelIN5flash11enable_sm90INS1_16FlashAttnFwdSm90INS1_25CollectiveMainloopFwdSm90ILi2EN4cute5tupleIJNS5_1CILi1EEES8_S8_EEENS6_IJNS7_ILi128EEENS7_ILi64EEENS7_ILi256EEEEEELi256ENS_6half_tEfNS_4arch4Sm90ELb0ELb1ELb1ELb0ELb1ELb0ELb0ELb1ELb1ELb1ELb1ELb0EEENS1_21CollectiveEpilogueFwdINS6_IJSA_SC_SB_EEES9_SE_SG_Li256ELb0ELb1ELb1ELb0EEENS1_19SingleTileSchedulerILb0ELb1ELb1ELi128EEEEEEEEEvNT_6ParamsE,@"STO_CUDA_ENTRY STV_DEFAULT"
_ZN7cutlass13device_kernelIN5flash11enable_sm90INS1_16FlashAttnFwdSm90INS1_25CollectiveMainloopFwdSm90ILi2EN4cute5tupleIJNS5_1CILi1EEES8_S8_EEENS6_IJNS7_ILi128EEENS7_ILi64EEENS7_ILi256EEEEEELi256ENS_6half_tEfNS_4arch4Sm90ELb0ELb1ELb1ELb0ELb1ELb0ELb0ELb1ELb1ELb1ELb1ELb0EEENS1_21CollectiveEpilogueFwdINS6_IJSA_SC_SB_EEES9_SE_SG_Li256ELb0ELb1ELb1ELb0EEENS1_19SingleTileSchedulerILb0ELb1ELb1ELi128EEEEEEEEEvNT_6ParamsE:
        /* <DEDUP_REMOVED lines=45> */
.L_x_983:
        /* <DEDUP_REMOVED lines=22> */
.L_x_984:
        /* <DEDUP_REMOVED lines=18> */
.L_x_985:
        /* <DEDUP_REMOVED lines=22> */
.L_x_986:
        /* <DEDUP_REMOVED lines=23> */
.L_x_987:
[----:B------:R-:W-:Y:S01]  /*0820*/  UISETP.NE.AND UP0, UPT, UR9, URZ, UPT ;  /* 0x0000003f0900728c */ /* 0x000fe2000bf05270 */
[----:B------:R-:W-:Y:S01]  /*0830*/  NOP ;  /* 0x0000000000007918 */ /* 0x000fe20000000000 */
[----:B0-----:R-:W-:Y:S01]  /*0840*/  UMOV UR4, 0x1 ;  /* 0x0000000100047882 */ /* 0x001fe20000000000 */
[----:B------:R-:W-:Y:S01]  /*0850*/  ULDC.64 UR60, c[0x0][0x208] ;  /* 0x00008200003c7ab9 */ /* 0x000fe20000000a00 */
[----:B------:R-:W-:Y:S01]  /*0860*/  USEL UR4, UR4, 0x2, !UP0 ;  /* 0x0000000204047887 */ /* 0x000fe2000c000000 */
[----:B------:R-:W-:Y:S01]  /*0870*/  BSSY B6, `(.L_x_988) ;  /* 0x000138e000067945 */ /* 0x000fe20003800000 */
[----:B-1234-:R-:W-:Y:S01]  /*0880*/  BAR.SYNC.DEFER_BLOCKING 0x0 ;  /* 0x0000000000007b1d */ /* 0x01efe20000010000 */
[----:B------:R-:W-:-:S03]  /*0890*/  PLOP3.LUT P0, PT, PT, PT, UP0, 0x80, 0x0 ;  /* 0x000000000000781c */ /* 0x000fc60003f0f008 */
[----:B------:R-:W-:-:S05]  /*08a0*/  IMAD.U32 R2, RZ, RZ, UR4 ;  /* 0x00000004ff027e24 */ /* 0x000fca000f8e00ff */
[----:B------:R0:W-:Y:S05]  /*08b0*/  STL [R1+0x4], R2 ;  /* 0x0000040201007387 */ /* 0x0001ea0000100800 */
[----:B------:R-:W-:Y:S05]  /*08c0*/  @!P0 BRA `(.L_x_989) ;  /* 0x000000f800908947 */ /* 0x000fea0003800000 */
.L_x_990:
        /* <DEDUP_REMOVED lines=14> */
[----:B------:R-:W-:Y:S01]  /*09b0*/  IMAD.U32 R0, RZ, RZ, UR10 ;  /* 0x0000000aff007e24 */ /* 0x000fe2000f8e00ff */
[----:B--2---:R-:W-:Y:S01]  /*09c0*/  ISETP.LE.AND P0, PT, RZ, UR8, PT ;  /* 0x00000008ff007c0c */ /* 0x004fe2000bf03270 */
[----:B------:R-:W-:-:S03]  /*09d0*/  UIADD3 UR4, -UR10, URZ, URZ ;  /* 0x0000003f0a047290 */ /* 0x000fc6000fffe13f */
[----:B------:R1:W-:Y:S01]  /*09e0*/  STL [R1], R0 ;  /* 0x0000000001007387 */ /* 0x0003e20000100800 */
[----:B------:R-:W-:-:S08]  /*09f0*/  UIMAD UR6, UR7, UR4, UR6 ;  /* 0x00000004070672a4 */ /* 0x000fd0000f8e0206 */
[----:B------:R-:W-:Y:S05]  /*0a00*/  @!P0 BRA `(.L_x_991) ;  /* 0x0000013400d08947 */ /* 0x000fea0003800000 */
[----:B0-----:R-:W0:Y:S01]  /*0a10*/  LDC.64 R2, c[0x0][0x418] ;  /* 0x00010600ff027b82 */ /* 0x001e220000000a00 */
[----:B------:R-:W-:Y:S01]  /*0a20*/  ULDC UR4, c[0x0][0x448] ;  /* 0x0001120000047ab9 */ /* 0x000fe20000000800 */
[----:B------:R-:W-:Y:S01]  /*0a30*/  VIADD R19, R26, 0xffffff80 ;  /* 0xffffff801a137836 */ /* 0x000fe20000000000 */
[----:B------:R-:W-:-:S04]  /*0a40*/  UISETP.NE.AND UP0, UPT, UR4, 0x1, UPT ;  /* 0x000000010400788c */ /* 0x000fc8000bf05270 */
[----:B------:R-:W-:Y:S01]  /*0a50*/  UP2UR UR4, UPR, URZ, 0x1 ;  /* 0x000000013f047883 */ /* 0x000fe20008000000 */
[----:B------:R-:W1:Y:S05]  /*0a60*/  LDC R18, c[0x0][0x288] ;  /* 0x0000a200ff127b82 */ /* 0x000e6a0000000800 */
[----:B------:R-:W-:Y:S01]  /*0a70*/  MOV R23, UR4 ;  /* 0x0000000400177c02 */ /* 0x000fe20008000f00 */
[----:B------:R-:W-:Y:S01]  /*0a80*/  @UP0 ULDC UR9, c[0x0][0x44c] ;  /* 0x0001130000090ab9 */ /* 0x000fe20000000800 */
[----:B------:R-:W-:Y:S01]  /*0a90*/  @UP0 ULDC UR11, c[0x0][0x450] ;  /* 0x00011400000b0ab9 */ /* 0x000fe20000000800 */
[----:B------:R-:W2:Y:S01]  /*0aa0*/  LDC R17, c[0x0][0x424] ;  /* 0x00010900ff117b82 */ /* 0x000ea20000000800 */
[----:B------:R-:W-:-:S07]  /*0ab0*/  ULDC.64 UR4, c[0x0][0x9e0] ;  /* 0x0002780000047ab9 */ /* 0x000fce0000000a00 */
[----:B------:R-:W3:Y:S01]  /*0ac0*/  S2UR UR38, SR_CTAID.X ;  /* 0x00000000002679c3 */ /* 0x000ee20000002500 */
[----:B0-----:R-:W-:-:S04]  /*0ad0*/  ISETP.NE.U32.AND P0, PT, R2, RZ, PT ;  /* 0x000000ff0200720c */ /* 0x001fc80003f05070 */
[----:B------:R-:W-:-:S03]  /*0ae0*/  ISETP.NE.AND.EX P0, PT, R3, RZ, PT, P0 ;  /* 0x000000ff0300720c */ /* 0x000fc60003f05300 */
[----:B------:R-:W0:Y:S01]  /*0af0*/  LDC R4, c[0x0][0x2f0] ;  /* 0x0000bc00ff047b82 */ /* 0x000e220000000800 */
[----:B-1----:R-:W-:Y:S02]  /*0b00*/  IADD3 R0, -R18, 0x1, RZ ;  /* 0x0000000112007810 */ /* 0x002fe40007ffe1ff */
[----:B--2---:R-:W-:Y:S01]  /*0b10*/  SEL R17, R17, 0x1, P0 ;  /* 0x0000000111117807 */ /* 0x004fe20000000000 */
[----:B---3--:R-:W-:-:S04]  /*0b20*/  USHF.L.U32 UR38, UR38, 0x7, URZ ;  /* 0x0000000726267899 */ /* 0x008fc8000800063f */
[----:B------:R-:W-:Y:S02]  /*0b30*/  @UP0 UIADD3 UR8, UR38, 0x7f, URZ ;  /* 0x0000007f26080890 */ /* 0x000fe4000fffe03f */
[----:B------:R-:W-:Y:S01]  /*0b40*/  UIADD3 UR7, UR38, 0x7f, URZ ;  /* 0x0000007f26077890 */ /* 0x000fe2000fffe03f */
[----:B0-----:R-:W-:Y:S01]  /*0b50*/  IMAD R0, R17, R4, R0 ;  /* 0x0000000411007224 */ /* 0x001fe200078e0200 */
[----:B------:R-:W-:-:S04]  /*0b60*/  UIMAD.WIDE.U32 UR8, UR8, UR9, URZ ;  /* 0x00000009080872a5 */ /* 0x000fc8000f8e003f */
[----:B------:R-:W-:Y:S01]  /*0b70*/  R2UR UR10, R0 ;  /* 0x00000000000a72ca */ /* 0x000fe200000e0000 */
[----:B------:R-:W-:Y:S02]  /*0b80*/  @UP0 USHF.R.U32.HI UR7, URZ, UR11, UR9 ;  /* 0x0000000b3f070299 */ /* 0x000fe40008011609 */
[----:B------:R-:W-:-:S04]  /*0b90*/  UISETP.GE.AND UP0, UPT, UR5, 0x1, UPT ;  /* 0x000000010500788c */ /* 0x000fc8000bf06270 */
[----:B------:R-:W-:Y:S02]  /*0ba0*/  UP2UR UR8, UPR, URZ, 0x1 ;  /* 0x000000013f087883 */ /* 0x000fe40008000000 */
[----:B------:R-:W-:-:S04]  /*0bb0*/  PLOP3.LUT P0, PT, PT, PT, UP0, 0x40, 0x0 ;  /* 0x000000000000781c */ /* 0x000fc80003f0e808 */
[----:B------:R-:W-:Y:S01]  /*0bc0*/  UIADD3 UR7, UR10, UR7, URZ ;  /* 0x000000070a077290 */ /* 0x000fe2000fffe03f */
[----:B------:R-:W-:-:S03]  /*0bd0*/  IMAD.U32 R22, RZ, RZ, UR8 ;  /* 0x00000008ff167e24 */ /* 0x000fc6000f8e00ff */
[----:B------:R-:W-:-:S06]  /*0be0*/  UIADD3 UR4, UR7, UR4, URZ ;  /* 0x0000000407047290 */ /* 0x000fcc000fffe03f */
[----:B------:R-:W-:Y:S01]  /*0bf0*/  IMAD.U32 R0, RZ, RZ, UR4 ;  /* 0x00000004ff007e24 */ /* 0x000fe2000f8e00ff */
[----:B------:R-:W-:Y:S06]  /*0c00*/  @P0 BRA `(.L_x_992) ;  /* 0x0000000000400947 */ /* 0x000fec0003800000 */
[----:B------:R-:W-:Y:S01]  /*0c10*/  ISETP.LT.AND P0, PT, RZ, UR7, PT ;  /* 0x00000007ff007c0c */ /* 0x000fe2000bf01270 */
[----:B------:R-:W-:-:S12]  /*0c20*/  UIADD3 UR4, UR7, -0x1, URZ ;  /* 0xffffffff07047890 */ /* 0x000fd8000fffe03f */
[----:B------:R-:W-:Y:S05]  /*0c30*/  @P0 BRA `(.L_x_993) ;  /* 0x00000000001c0947 */ /* 0x000fea0003800000 */
[----:B------:R-:W-:Y:S02]  /*0c40*/  UISETP.NE.AND UP0, UPT, UR5, 0x1, UPT ;  /* 0x000000010500788c */ /* 0x000fe4000bf05270 */
[----:B------:R-:W-:-:S09]  /*0c50*/  UIADD3 UR4, -UR7, URZ, URZ ;  /* 0x0000003f07047290 */ /* 0x000fd2000fffe13f */
[----:B------:R-:W-:Y:S02]  /*0c60*/  @UP0 ULDC.64 UR10, c[0x0][0x9e8] ;  /* 0x00027a00000a0ab9 */ /* 0x000fe40000000a00 */
[----:B------:R-:W-:-:S04]  /*0c70*/  UIMAD.WIDE.U32 UR8, UR4, UR10, URZ ;  /* 0x0000000a040872a5 */ /* 0x000fc8000f8e003f */
[----:B------:R-:W-:-:S04]  /*0c80*/  @UP0 USHF.R.U32.HI UR4, URZ, UR11, UR9 ;  /* 0x0000000b3f040299 */ /* 0x000fc80008011609 */
[----:B------:R-:W-:Y:S01]  /*0c90*/  ULOP3.LUT UR4, URZ, UR4, URZ, 0x33, !UPT ;  /* 0x000000043f047292 */ /* 0x000fe2000f8e333f */
[----:B------:R-:W-:Y:S11]  /*0ca0*/  BRA `(.L_x_994) ;  /* 0x0000000000107947 */ /* 0x000ff60003800000 */
.L_x_993:
[----:B------:R-:W-:-:S11]  /*0cb0*/  UISETP.NE.AND UP0, UPT, UR5, 0x1, UPT ;  /* 0x000000010500788c */ /* 0x000fd6000bf05270 */
[----:B------:R-:W-:Y:S02]  /*0cc0*/  @UP0 ULDC.64 UR10, c[0x0][0x9e8] ;  /* 0x00027a00000a0ab9 */ /* 0x000fe40000000a00 */
[----:B------:R-:W-:-:S04]  /*0cd0*/  UIMAD.WIDE.U32 UR8, UR4, UR10, URZ ;  /* 0x0000000a040872a5 */ /* 0x000fc8000f8e003f */
[----:B------:R-:W-:-:S12]  /*0ce0*/  @UP0 USHF.R.U32.HI UR4, URZ, UR11, UR9 ;  /* 0x0000000b3f040299 */ /* 0x000fd80008011609 */
.L_x_994:
[----:B------:R-:W-:-:S06]  /*0cf0*/  UIMAD UR4, UR4, UR5, UR5 ;  /* 0x00000005040472a4 */ /* 0x000fcc000f8e0205 */
[----:B------:R-:W-:-:S07]  /*0d00*/  VIMNMX R0, R0, UR4, PT ;  /* 0x0000000400007c48 */ /* 0x000fce000bfe0100 */
.L_x_992:
[----:B------:R-:W-:Y:S01]  /*0d10*/  R2UR UR4, R23 ;  /* 0x00000000170472ca */ /* 0x000fe200000e0000 */
[CC--:B------:R-:W-:Y:S01]  /*0d20*/  IMAD R18, R17.reuse, R4.reuse, -R18 ;  /* 0x0000000411127224 */ /* 0x0c0fe200078e0a12 */
[----:B------:R-:W-:Y:S01]  /*0d30*/  IADD3 R2, R0, 0x3f, RZ ;  /* 0x0000003f00027810 */ /* 0x000fe20007ffe0ff */
[----:B------:R-:W-:-:S03]  /*0d40*/  IMAD R0, R17, R4, 0x3f ;  /* 0x0000003f11007424 */ /* 0x000fc600078e0204 */
[----:B------:R-:W-:Y:S02]  /*0d50*/  R2UR UR7, R18 ;  /* 0x00000000120772ca */ /* 0x000fe400000e0000 */
[----:B------:R-:W-:Y:S02]  /*0d60*/  SHF.R.S32.HI R5, RZ, 0x1f, R2 ;  /* 0x0000001fff057819 */ /* 0x000fe40000011402 */
[----:B------:R-:W-:Y:S02]  /*0d70*/  SHF.R.S32.HI R3, RZ, 0x1f, R0 ;  /* 0x0000001fff037819 */ /* 0x000fe40000011400 */
[----:B------:R-:W-:Y:S01]  /*0d80*/  LEA.HI R5, R5, R2, RZ, 0x6 ;  /* 0x0000000205057211 */ /* 0x000fe200078f30ff */
[----:B------:R-:W-:Y:S01]  /*0d90*/  UISETP.NE.AND UP0, UPT, UR4, URZ, UPT ;  /* 0x0000003f0400728c */ /* 0x000fe2000bf05270 */
[----:B------:R-:W-:Y:S02]  /*0da0*/  LEA.HI R3, R3, R0, RZ, 0x6 ;  /* 0x0000000003037211 */ /* 0x000fe400078f30ff */
[----:B------:R-:W-:Y:S01]  /*0db0*/  UMOV UR4, UR38 ;  /* 0x0000002600047c82 */ /* 0x000fe20008000000 */
[----:B------:R-:W-:-:S02]  /*0dc0*/  SHF.R.S32.HI R0, RZ, 0x6, R5 ;  /* 0x00000006ff007819 */ /* 0x000fc40000011405 */
[----:B------:R-:W-:-:S04]  /*0dd0*/  SHF.R.S32.HI R3, RZ, 0x6, R3 ;  /* 0x00000006ff037819 */ /* 0x000fc80000011403 */
[----:B------:R-:W-:Y:S01]  /*0de0*/  VIMNMX R203, R3, R0, PT ;  /* 0x0000000003cb7248 */ /* 0x000fe20003fe0100 */
[----:B------:R-:W-:Y:S01]  /*0df0*/  @UP0 ULDC UR8, c[0x0][0x44c] ;  /* 0x0001130000080ab9 */ /* 0x000fe20000000800 */
[----:B------:R-:W-:Y:S01]  /*0e00*/  @UP0 ULDC UR10, c[0x0][0x450] ;  /* 0x00011400000a0ab9 */ /* 0x000fe20000000800 */
[----:B------:R-:W-:-:S04]  /*0e10*/  UIMAD.WIDE.U32 UR8, UR38, UR8, URZ ;  /* 0x00000008260872a5 */ /* 0x000fc8000f8e003f */
[----:B------:R-:W-:Y:S02]  /*0e20*/  @UP0 USHF.R.U32.HI UR4, URZ, UR10, UR9 ;  /* 0x0000000a3f040299 */ /* 0x000fe40008011609 */
[----:B------:R-:W-:Y:S02]  /*0e30*/  UISETP.GE.AND UP0, UPT, UR5, 0x1, UPT ;  /* 0x000000010500788c */ /* 0x000fe4000bf06270 */
[----:B------:R-:W-:-:S03]  /*0e40*/  UIADD3 UR4, UR7, UR4, URZ ;  /* 0x0000000407047290 */ /* 0x000fc6000fffe03f */
[----:B------:R-:W-:Y:S01]  /*0e50*/  ULDC UR7, c[0x0][0x9dc] ;  /* 0x0002770000077ab9 */ /* 0x000fe20000000800 */
[----:B------:R-:W-:Y:S01]  /*0e60*/  PLOP3.LUT P0, PT, PT, PT, UP0, 0x40, 0x0 ;  /* 0x000000000000781c */ /* 0x000fe20003f0e808 */
[----:B------:R-:W-:-:S12]  /*0e70*/  UIADD3 UR7, UR4, -UR7, URZ ;  /* 0x8000000704077290 */ /* 0x000fd8000fffe03f */
[----:B------:R-:W-:Y:S05]  /*0e80*/  @P0 BRA `(.L_x_995) ;  /* 0x0000000000440947 */ /* 0x000fea0003800000 */
[----:B------:R-:W-:-:S06]  /*0e90*/  UISETP.GT.AND UP0, UPT, UR4, -0x1, UPT ;  /* 0xffffffff0400788c */ /* 0x000fcc000bf04270 */
[----:B------:R-:W-:-:S13]  /*0ea0*/  PLOP3.LUT P0, PT, PT, PT, UP0, 0x80, 0x0 ;  /* 0x000000000000781c */ /* 0x000fda0003f0f008 */
[----:B------:R-:W-:Y:S05]  /*0eb0*/  @P0 BRA `(.L_x_996) ;  /* 0x00000000001c0947 */ /* 0x000fea0003800000 */
[----:B------:R-:W-:Y:S02]  /*0ec0*/  UISETP.NE.AND UP0, UPT, UR5, 0x1, UPT ;  /* 0x000000010500788c */ /* 0x000fe4000bf05270 */
[----:B------:R-:W-:-:S09]  /*0ed0*/  ULOP3.LUT UR4, URZ, UR4, URZ, 0x33, !UPT ;  /* 0x000000043f047292 */ /* 0x000fd2000f8e333f */
[----:B------:R-:W-:Y:S02]  /*0ee0*/  @UP0 ULDC.64 UR10, c[0x0][0x9e8] ;  /* 0x00027a00000a0ab9 */ /* 0x000fe40000000a00 */
[----:B------:R-:W-:-:S04]  /*0ef0*/  UIMAD.WIDE.U32 UR8, UR4, UR10, URZ ;  /* 0x0000000a040872a5 */ /* 0x000fc8000f8e003f */
[----:B------:R-:W-:-:S04]  /*0f00*/  @UP0 USHF.R.U32.HI UR4, URZ, UR11, UR9 ;  /* 0x0000000b3f040299 */ /* 0x000fc80008011609 */
[----:B------:R-:W-:Y:S01]  /*0f10*/  ULOP3.LUT UR4, URZ, UR4, URZ, 0x33, !UPT ;  /* 0x000000043f047292 */ /* 0x000fe2000f8e333f */
[----:B------:R-:W-:Y:S11]  /*0f20*/  BRA `(.L_x_997) ;  /* 0x0000000000107947 */ /* 0x000ff60003800000 */
.L_x_996:
[----:B------:R-:W-:-:S11]  /*0f30*/  UISETP.NE.AND UP0, UPT, UR5, 0x1, UPT ;  /* 0x000000010500788c */ /* 0x000fd6000bf05270 */
[----:B------:R-:W-:Y:S02]  /*0f40*/  @UP0 ULDC.64 UR10, c[0x0][0x9e8] ;  /* 0x00027a00000a0ab9 */ /* 0x000fe40000000a00 */
[----:B------:R-:W-:-:S04]  /*0f50*/  UIMAD.WIDE.U32 UR8, UR4, UR10, URZ ;  /* 0x0000000a040872a5 */ /* 0x000fc8000f8e003f */
[----:B------:R-:W-:-:S12]  /*0f60*/  @UP0 USHF.R.U32.HI UR4, URZ, UR11, UR9 ;  /* 0x0000000b3f040299 */ /* 0x000fd80008011609 */
.L_x_997:
[----:B------:R-:W-:-:S04]  /*0f70*/  UIMAD UR4, UR4, UR5, URZ ;  /* 0x00000005040472a4 */ /* 0x000fc8000f8e023f */
[----:B------:R-:W-:-:S04]  /*0f80*/  UISETP.LT.AND UP0, UPT, UR7, UR4, UPT ;  /* 0x000000040700728c */ /* 0x000fc8000bf01270 */
[----:B------:R-:W-:-:S12]  /*0f90*/  USEL UR7, UR7, UR4, !UP0 ;  /* 0x0000000407077287 */ /* 0x000fd8000c000000 */
.L_x_995:
[----:B------:R-:W-:Y:S02]  /*0fa0*/  USHF.R.S32.HI UR4, URZ, 0x1f, UR7 ;  /* 0x0000001f3f047899 */ /* 0x000fe40008011407 */
[----:B------:R-:W-:Y:S02]  /*0fb0*/  USHF.R.U32.HI UR11, URZ, 0x10, UR6 ;  /* 0x000000103f0b7899 */ /* 0x000fe40008011606 */
[----:B------:R-:W-:Y:S02]  /*0fc0*/  ULEA.HI UR4, UR4, UR7, URZ, 0x6 ;  /* 0x0000000704047291 */ /* 0x000fe4000f8f303f */
[----:B------:R-:W-:Y:S02]  /*0fd0*/  ULOP3.LUT UR7, UR6, 0xffff, URZ, 0xc0, !UPT ;  /* 0x0000ffff06077892 */ /* 0x000fe4000f8ec03f */
[----:B------:R-:W-:-:S04]  /*0fe0*/  USHF.R.S32.HI UR4, URZ, 0x6, UR4 ;  /* 0x000000063f047899 */ /* 0x000fc80008011404 */
[----:B------:R-:W-:-:S04]  /*0ff0*/  UISETP.LT.AND UP0, UPT, URZ, UR4, UPT ;  /* 0x000000043f00728c */ /* 0x000fc8000bf01270 */
[----:B------:R-:W-:Y:S02]  /*1000*/  USEL UR10, URZ, UR4, !UP0 ;  /* 0x000000043f0a7287 */ /* 0x000fe4000c000000 */
[----:B------:R-:W-:Y:S01]  /*1010*/  UISETP.NE.AND UP0, UPT, UR11, URZ, UPT ;  /* 0x0000003f0b00728c */ /* 0x000fe2000bf05270 */
[----:B------:R-:W-:-:S03]  /*1020*/  UMOV UR4, URZ ;  /* 0x0000003f00047c82 */ /* 0x000fc60008000000 */
[----:B------:R-:W-:-:S07]  /*1030*/  ISETP.GT.AND P0, PT, R203, UR10, PT ;  /* 0x0000000acb007c0c */ /* 0x000fce000bf04270 */
[----:B------:R-:W-:-:S06]  /*1040*/  @!UP0 ULDC UR11, c[0x0][0x9f0] ;  /* 0x00027c00000b8ab9 */ /* 0x000fcc0000000800 */
[----:B------:R-:W-:Y:S05]  /*1050*/  @!P0 BRA `(.L_x_998) ;  /* 0x00000000008c8947 */ /* 0x000fea0003800000 */
[----:B------:R-:W-:Y:S01]  /*1060*/  IMAD.U32 R4, RZ, RZ, UR11 ;  /* 0x0000000bff047e24 */ /* 0x000fe2000f8e00ff */
[----:B------:R-:W-:-:S04]  /*1070*/  UMOV UR4, URZ ;  /* 0x0000003f00047c82 */ /* 0x000fc80008000000 */
[----:B------:R-:W-:-:S04]  /*1080*/  IABS R0, R4 ;  /* 0x0000000400007213 */ /* 0x000fc80000000000 */
[----:B------:R-:W-:Y:S02]  /*1090*/  R2UR UR12, R0 ;  /* 0x00000000000c72ca */ /* 0x000fe400000e0000 */
[----:B------:R-:W-:Y:S02]  /*10a0*/  IADD3 R0, R4, -0x1, R203 ;  /* 0xffffffff04007810 */ /* 0x000fe40007ffe0cb */
[----:B------:R-:W-:Y:S02]  /*10b0*/  IABS R4, R4 ;  /* 0x0000000400047213 */ /* 0x000fe40000000000 */
[----:B------:R-:W-:Y:S02]  /*10c0*/  R2UR UR6, R0 ;  /* 0x00000000000672ca */ /* 0x000fe400000e0000 */
[----:B------:R-:W-:-:S05]  /*10d0*/  IADD3 R4, RZ, -R4, RZ ;  /* 0x80000004ff047210 */ /* 0x000fca0007ffe0ff */
[----:B------:R-:W0:Y:S06]  /*10e0*/  I2F.RP R2, UR12 ;  /* 0x0000000c00027d06 */ /* 0x000e2c0008209400 */
[----:B------:R-:W-:-:S06]  /*10f0*/  UIADD3 UR6, -UR10, UR6, URZ ;  /* 0x000000060a067290 */ /* 0x000fcc000fffe13f */
[----:B------:R-:W-:Y:S01]  /*1100*/  IMAD.U32 R0, RZ, RZ, UR6 ;  /* 0x00000006ff007e24 */ /* 0x000fe2000f8e00ff */
[----:B------:R-:W-:Y:S01]  /*1110*/  ULOP3.LUT UR6, UR6, UR11, URZ, 0x3c, !UPT ;  /* 0x0000000b06067292 */ /* 0x000fe2000f8e3c3f */
[----:B0-----:R-:W0:Y:S03]  /*1120*/  MUFU.RCP R2, R2 ;  /* 0x0000000200027308 */ /* 0x001e260000001000 */
[----:B------:R-:W-:-:S04]  /*1130*/  IABS R0, R0 ;  /* 0x0000000000007213 */ /* 0x000fc80000000000 */
[----:B------:R-:W-:Y:S01]  /*1140*/  R2UR UR9, R0 ;  /* 0x00000000000972ca */ /* 0x000fe200000e0000 */
[----:B------:R-:W-:Y:S02]  /*1150*/  IMAD.MOV.U32 R0, RZ, RZ, R4 ;  /* 0x000000ffff007224 */ /* 0x000fe400078e0004 */
[----:B0-----:R-:W-:-:S06]  /*1160*/  VIADD R3, R2, 0xffffffe ;  /* 0x0ffffffe02037836 */ /* 0x001fcc0000000000 */
        /* <DEDUP_REMOVED lines=18> */
.L_x_998:
[----:B------:R-:W-:Y:S02]  /*1290*/  UIMAD UR5, UR7, UR4, UR10 ;  /* 0x00000004070572a4 */ /* 0x000fe4000f8e020a */
[----:B------:R-:W-:Y:S01]  /*12a0*/  IMAD.U32 R0, RZ, RZ, UR4 ;  /* 0x00000004ff007e24 */ /* 0x000fe2000f8e00ff */
[----:B------:R-:W-:Y:S01]  /*12b0*/  PLOP3.LUT P0, PT, PT, PT, PT, 0x80, 0x0 ;  /* 0x000000000000781c */ /* 0x000fe20003f0f070 */
[----:B------:R-:W-:Y:S01]  /*12c0*/  IMAD.MOV.U32 R2, RZ, RZ, RZ ;  /* 0x000000ffff027224 */ /* 0x000fe200078e00ff */
[----:B------:R-:W-:Y:S02]  /*12d0*/  CS2R R150, SRZ ;  /* 0x0000000000967805 */ /* 0x000fe4000001ff00 */
[----:B------:R-:W-:Y:S02]  /*12e0*/  CS2R R148, SRZ ;  /* 0x0000000000947805 */ /* 0x000fe4000001ff00 */
[----:B------:R-:W-:Y:S01]  /*12f0*/  VIADDMNMX R203, R0, UR5, R203, PT ;  /* 0x0000000500cb7c46 */ /* 0x000fe2000b8001cb */
[----:B------:R-:W-:Y:S01]  /*1300*/  IMAD.MOV.U32 R0, RZ, RZ, RZ ;  /* 0x000000ffff007224 */ /* 0x000fe200078e00ff */
[----:B------:R-:W-:-:S02]  /*1310*/  MOV R200, UR5 ;  /* 0x0000000500c87c02 */ /* 0x000fc40008000f00 */
[----:B------:R-:W-:Y:S02]  /*1320*/  CS2R R146, SRZ ;  /* 0x0000000000927805 */ /* 0x000fe4000001ff00 */
[----:B------:R-:W-:Y:S02]  /*1330*/  ISETP.GT.AND P1, PT, R203, UR5, PT ;  /* 0x00000005cb007c0c */ /* 0x000fe4000bf24270 */
        /* <DEDUP_REMOVED lines=66> */
[----:B------:R-:W-:-:S05]  /*1760*/  SHF.R.S32.HI R58, RZ, 0x7, R57 ;  /* 0x00000007ff3a7819 */ /* 0x000fca0000011439 */
        /* <DEDUP_REMOVED lines=19> */
[----:B------:R-:W-:Y:S01]  /*18a0*/  MOV R5, UR5 ;  /* 0x0000000500057c02 */ /* 0x000fe20008000f00 */
[----:B------:R-:W-:Y:S01]  /*18b0*/  ULDC.64 UR4, c[0x4][0xb0] ;  /* 0x01002c0000047ab9 */ /* 0x000fe20000000a00 */
[----:B------:R-:W-:Y:S01]  /*18c0*/  IMAD.U32 R10, RZ, RZ, UR6 ;  /* 0x00000006ff0a7e24 */ /* 0x000fe2000f8e00ff */
[----:B------:R-:W-:Y:S01]  /*18d0*/  MOV R11, UR7 ;  /* 0x00000007000b7c02 */ /* 0x000fe20008000f00 */
[----:B------:R-:W-:Y:S02]  /*18e0*/  IMAD.U32 R6, RZ, RZ, UR4 ;  /* 0x00000004ff067e24 */ /* 0x000fe4000f8e00ff */
[----:B------:R-:W-:-:S02]  /*18f0*/  IMAD.U32 R7, RZ, RZ, UR5 ;  /* 0x00000005ff077e24 */ /* 0x000fc4000f8e00ff */
[----:B------:R-:W-:Y:S02]  /*1900*/  IMAD.MOV.U32 R8, RZ, RZ, 0x70 ;  /* 0x00000070ff087424 */ /* 0x000fe400078e00ff */
[----:B------:R-:W-:Y:S02]  /*1910*/  IMAD.MOV.U32 R12, RZ, RZ, 0x1 ;  /* 0x00000001ff0c7424 */ /* 0x000fe400078e00ff */
[----:B0-----:R-:W-:-:S07]  /*1920*/  IMAD.MOV.U32 R13, RZ, RZ, RZ ;  /* 0x000000ffff0d7224 */ /* 0x001fce00078e00ff */
[----:B------:R-:W-:-:S07]  /*1930*/  LEPC R20, `(.L_x_1000) ;  /* 0x000000001014794e */ /* 0x000fce0000000000 */
[----:B-1----:R-:W-:Y:S05]  /*1940*/  CALL.ABS.NOINC R2 ;  /* 0x0000000002007343 */ /* 0x002fea0003c00000 */
.L_x_1000:
[----:B------:R-:W-:Y:S02]  /*1950*/  R2UR UR4, R16 ;  /* 0x00000000100472ca */ /* 0x000fe400000e0000 */
[----:B------:R-:W-:-:S11]  /*1960*/  SHF.L.U32 R0, RZ, 0x1f, RZ ;  /* 0x0000001fff007819 */ /* 0x000fd600000006ff */
[----:B------:R-:W0:Y:S02]  /*1970*/  SYNCS.PHASECHK.TRANS64.TRYWAIT P0, [UR4+0x30800], R0 ;  /* 0x03080000ff0075a7 */ /* 0x000e240008000144 */
[----:B0-----:R-:W-:Y:S05]  /*1980*/  @!P0 BRA `(.L_x_1001) ;  /* 0x0000012400f88947 */ /* 0x001fea0003800000 */
.L_x_1134:
[----:B------:R-:W2:Y:S02]  /*1990*/  LDL R2, [R1+0x4] ;  /* 0x0000040001027983 */ /* 0x000ea40000100800 */
[----:B--2---:R-:W-:-:S13]  /*19a0*/  R2UR UR4, R2 ;  /* 0x00000000020472ca */ /* 0x004fda00000e0000 */
[----:B------:R-:W-:-:S06]  /*19b0*/  ULOP3.LUT UR4, UR4, 0x1, URZ, 0xfc, !UPT ;  /* 0x0000000104047892 */ /* 0x000fcc000f8efc3f */
[----:B------:R-:W-:-:S04]  /*19c0*/  MOV R2, UR4 ;  /* 0x0000000400027c02 */ /* 0x000fc80008000f00 */
[----:B------:R-:W-:-:S13]  /*19d0*/  ISETP.NE.AND P0, PT, R2, 0x3, PT ;  /* 0x000000030200780c */ /* 0x000fda0003f05270 */
[----:B------:R-:W-:Y:S05]  /*19e0*/  @!P0 BRA `(.L_x_1002) ;  /* 0x0000000000048947 */ /* 0x000fea0003800000 */
[----:B------:R-:W-:Y:S01]  /*19f0*/  BPT.TRAP 0x1 ;  /* 0x000000040000795c */ /* 0x000fe20000300000 */
.L_x_1002:
[----:B------:R-:W-:-:S13]  /*1a00*/  R2UR UR4, R16 ;  /* 0x00000000100472ca */ /* 0x000fda00000e0000 */
[----:B------:R1:W2:Y:S01]  /*1a10*/  SYNCS.PHASECHK.TRANS64.TRYWAIT P1, [UR4+0x30830], R0 ;  /* 0x03083000ff0075a7 */ /* 0x0002a20008020144 */
[----:B------:R-:W-:Y:S05]  /*1a20*/  @!P0 BRA `(.L_x_1003) ;  /* 0x0000000000048947 */ /* 0x000fea0003800000 */
[----:B------:R-:W-:Y:S01]  /*1a30*/  BPT.TRAP 0x1 ;  /* 0x000000040000795c */ /* 0x000fe20000300000 */
.L_x_1003:
[----:B------:R-:W-:-:S05]  /*1a40*/  IMAD.U32 R6, RZ, RZ, UR36 ;  /* 0x00000024ff067e24 */ /* 0x000fca000f8e00ff */
[----:B------:R-:W-:Y:S01]  /*1a50*/  LOP3.LUT R6, R6, 0x10000, RZ, 0xfc, !PT ;  /* 0x0001000006067812 */ /* 0x000fe200078efcff */
[----:B--2---:R-:W-:Y:S06]  /*1a60*/  @P1 BRA `(.L_x_1004) ;  /* 0x00000000000c1947 */ /* 0x004fec0003800000 */
[----:B------:R-:W-:-:S13]  /*1a70*/  R2UR UR4, R16 ;  /* 0x00000000100472ca */ /* 0x000fda00000e0000 */
[----:B------:R-:W2:Y:S02]  /*1a80*/  SYNCS.PHASECHK.TRANS64.TRYWAIT P1, [UR4+0x30830], R0 ;  /* 0x03083000ff0075a7 */ /* 0x000ea40008020144 */
[----:B--2---:R-:W-:Y:S05]  /*1a90*/  @!P1 BRA `(.L_x_1005) ;  /* 0x0000012400d09947 */ /* 0x004fea0003800000 */
.L_x_1004:
[----:B------:R-:W-:Y:S05]  /*1aa0*/  WARPSYNC.ALL ;  /* 0x0000000000007948 */ /* 0x000fea0003800000 */
[----:B------:R-:W-:Y:S01]  /*1ab0*/  IMAD.MOV.U32 R7, RZ, RZ, 0x40000040 ;  /* 0x40000040ff077424 */ /* 0x000fe200078e00ff */
[----:B------:R-:W-:Y:S01]  /*1ac0*/  R2UR UR4, R16 ;  /* 0x00000000100472ca */ /* 0x000fe200000e0000 */
[----:B------:R-:W-:Y:S01]  /*1ad0*/  WARPGROUP.ARRIVE ;  /* 0x00000000000079c5 */ /* 0x000fe20000000000 */
[----:B------:R-:W-:Y:S01]  /*1ae0*/  R2UR UR8, R6 ;  /* 0x00000000060872ca */ /* 0x000fe200000e0000 */
[----:B------:R-:W-:Y:S01]  /*1af0*/  UMOV UR11, 0x40000040 ;  /* 0x40000040000b7882 */ /* 0x000fe20000000000 */
[----:B------:R-:W-:Y:S01]  /*1b00*/  R2UR UR9, R7 ;  /* 0x00000000070972ca */ /* 0x000fe200000e0000 */
[----:B------:R-:W-:Y:S01]  /*1b10*/  UMOV UR13, 0x40000040 ;  /* 0x40000040000d7882 */ /* 0x000fe20000000000 */
[----:B------:R-:W-:Y:S01]  /*1b20*/  UMOV UR7, 0x40000040 ;  /* 0x4000004000077882 */ /* 0x000fe20000000000 */
[----:B------:R-:W-:Y:S01]  /*1b30*/  UMOV UR5, UR13 ;  /* 0x0000000d00057c82 */ /* 0x000fe20008000000 */
[----:B------:R-:W-:Y:S01]  /*1b40*/  IMAD.U32 R11, RZ, RZ, UR13 ;  /* 0x0000000dff0b7e24 */ /* 0x000fe2000f8e00ff */
[----:B------:R-:W-:Y:S01]  /*1b50*/  UMOV UR13, 0x40000040 ;  /* 0x40000040000d7882 */ /* 0x000fe20000000000 */
[----:B------:R-:W-:Y:S01]  /*1b60*/  UMOV UR15, 0x40000040 ;  /* 0x40000040000f7882 */ /* 0x000fe20000000000 */
[----:B------:R-:W-:Y:S01]  /*1b70*/  UMOV UR17, 0x40000040 ;  /* 0x4000004000117882 */ /* 0x000fe20000000000 */
[----:B------:R-:W-:Y:S01]  /*1b80*/  UMOV UR21, 0x40000040 ;  /* 0x4000004000157882 */ /* 0x000fe20000000000 */
[----:B------:R-:W-:Y:S01]  /*1b90*/  UIADD3 UR4, UR4, 0x20400, URZ ;  /* 0x0002040004047890 */ /* 0x000fe2000fffe03f */
[----:B------:R-:W-:Y:S01]  /*1ba0*/  UMOV UR25, 0x40000040 ;  /* 0x4000004000197882 */ /* 0x000fe20000000000 */
[----:B------:R-:W-:-:S02]  /*1bb0*/  UMOV UR29, 0x40000040 ;  /* 0x40000040001d7882 */ /* 0x000fc40000000000 */
[----:B------:R-:W-:Y:S01]  /*1bc0*/  USHF.R.U32.HI UR4, URZ, 0x4, UR4 ;  /* 0x000000043f047899 */ /* 0x000fe20008011604 */
[----:B------:R-:W-:Y:S01]  /*1bd0*/  UMOV UR33, 0x40000040 ;  /* 0x4000004000217882 */ /* 0x000fe20000000000 */
[----:B------:R-:W-:Y:S02]  /*1be0*/  UMOV UR37, 0x40000040 ;  /* 0x4000004000257882 */ /* 0x000fe40000000000 */
[----:B------:R-:W-:Y:S01]  /*1bf0*/  ULOP3.LUT UR4, UR4, 0x3fff, URZ, 0xc0, !UPT ;  /* 0x00003fff04047892 */ /* 0x000fe2000f8ec03f */
[----:B------:R-:W-:Y:S01]  /*1c00*/  UMOV UR41, 0x40000040 ;  /* 0x4000004000297882 */ /* 0x000fe20000000000 */
[----:B------:R-:W-:Y:S02]  /*1c10*/  UMOV UR45, 0x40000040 ;  /* 0x40000040002d7882 */ /* 0x000fe40000000000 */
[----:B------:R-:W-:Y:S01]  /*1c20*/  ULOP3.LUT UR18, UR4, 0x10000, URZ, 0xfc, !UPT ;  /* 0x0001000004127892 */ /* 0x000fe2000f8efc3f */
[----:B------:R-:W-:Y:S01]  /*1c30*/  UMOV UR49, 0x40000040 ;  /* 0x4000004000317882 */ /* 0x000fe20000000000 */
[----:B------:R-:W-:-:S02]  /*1c40*/  UMOV UR53, 0x40000040 ;  /* 0x4000004000357882 */ /* 0x000fc40000000000 */
[----:B------:R-:W-:Y:S02]  /*1c50*/  UIADD3 UR6, UR18, 0x2, URZ ;  /* 0x0000000212067890 */ /* 0x000fe4000fffe03f */
[----:B------:R-:W-:Y:S02]  /*1c60*/  UIADD3 UR14, UR18, 0x200, URZ ;  /* 0x00000200120e7890 */ /* 0x000fe4000fffe03f */
[----:B------:R-:W-:Y:S01]  /*1c70*/  IMAD.U32 R20, RZ, RZ, UR18 ;  /* 0x00000012ff147e24 */ /* 0x000fe2000f8e00ff */
[----:B------:R-:W-:Y:S02]  /*1c80*/  UMOV UR10, UR18 ;  /* 0x00000012000a7c82 */ /* 0x000fe40008000000 */
[----:B------:R-:W-:Y:S01]  /*1c90*/  HGMMA.64x64x16.F32 R24, gdesc[UR8], RZ, !UPT, gsb0 ;  /* 0x00e00000081879f0 */ /* 0x000fe2000c0008ff */
[----:B------:R-:W-:Y:S01]  /*1ca0*/  R2UR UR10, R6 ;  /* 0x00000000060a72ca */ /* 0x000fe200000e0000 */
[----:B------:R-:W-:Y:S02]  /*1cb0*/  UMOV UR9, 0x40000040 ;  /* 0x4000004000097882 */ /* 0x000fe40000000000 */
[----:B------:R-:W-:-:S10]  /*1cc0*/  IMAD.U32 R15, RZ, RZ, UR9 ;  /* 0x00000009ff0f7e24 */ /* 0x000fd4000f8e00ff */
[----:B------:R-:W-:Y:S02]  /*1cd0*/  UIADD3 UR4, UR10, 0x2, URZ ;  /* 0x000000020a047890 */ /* 0x000fe4000fffe03f */
[----:B------:R-:W-:Y:S02]  /*1ce0*/  UIADD3 UR16, UR10, 0x402, URZ ;  /* 0x000004020a107890 */ /* 0x000fe4000fffe03f */
[----:B------:R-:W-:Y:S02]  /*1cf0*/  UIADD3 UR20, UR10, 0x404, URZ ;  /* 0x000004040a147890 */ /* 0x000fe4000fffe03f */
[----:B------:R-:W-:Y:S01]  /*1d00*/  UIADD3 UR24, UR10, 0x406, URZ ;  /* 0x000004060a187890 */ /* 0x000fe2000fffe03f */
[----:B------:R-:W-:Y:S01]  /*1d10*/  UMOV UR12, UR4 ;  /* 0x00000004000c7c82 */ /* 0x000fe20008000000 */
[----:B------:R-:W-:Y:S01]  /*1d20*/  UIADD3 UR28, UR10, 0x800, URZ ;  /* 0x000008000a1c7890 */ /* 0x000fe2000fffe03f */
[----:B------:R-:W-:Y:S01]  /*1d30*/  MOV R10, UR12 ;  /* 0x0000000c000a7c02 */ /* 0x000fe20008000f00 */
[----:B------:R-:W-:Y:S01]  /*1d40*/  UMOV UR4, UR12 ;  /* 0x0000000c00047c82 */ /* 0x000fe20008000000 */
[----:B------:R-:W-:-:S02]  /*1d50*/  UIADD3 UR12, UR10, 0x400, URZ ;  /* 0x000004000a0c7890 */ /* 0x000fc4000fffe03f */
[----:B------:R-:W-:Y:S02]  /*1d60*/  UIADD3 UR32, UR10, 0x802, URZ ;  /* 0x000008020a207890 */ /* 0x000fe4000fffe03f */
[----:B------:R-:W-:Y:S02]  /*1d70*/  UIADD3 UR36, UR10, 0x804, URZ ;  /* 0x000008040a247890 */ /* 0x000fe4000fffe03f */
[----:B------:R-:W-:Y:S02]  /*1d80*/  UIADD3 UR40, UR10, 0x806, URZ ;  /* 0x000008060a287890 */ /* 0x000fe4000fffe03f */
[----:B------:R-:W-:Y:S02]  /*1d90*/  UIADD3 UR44, UR10, 0xc00, URZ ;  /* 0x00000c000a2c7890 */ /* 0x000fe4000fffe03f */
[----:B------:R-:W-:Y:S02]  /*1da0*/  UIADD3 UR48, UR10, 0xc02, URZ ;  /* 0x00000c020a307890 */ /* 0x000fe4000fffe03f */
[----:B------:R-:W-:Y:S01]  /*1db0*/  UIADD3 UR52, UR10, 0xc04, URZ ;  /* 0x00000c040a347890 */ /* 0x000fe2000fffe03f */
[----:B------:R-:W-:-:S02]  /*1dc0*/  WARPGROUP.DEPBAR.LE gsb0, 0x0 ;  /* 0x00008000000079c5 */ /* 0x000fc40000010000 */
[----:B------:R-:W-:-:S06]  /*1dd0*/  WARPGROUP.ARRIVE ;  /* 0x00000000000079c5 */ /* 0x000fcc0000000000 */
[----:B------:R-:W-:Y:S01]  /*1de0*/  HGMMA.64x64x16.F32 R24, gdesc[UR4], R24, gsb0 ;  /* 0x00e00000041879f0 */ /* 0x000fe20008000818 */
[----:B------:R-:W-:Y:S02]  /*1df0*/  UIADD3 UR4, UR10, 0x4, URZ ;  /* 0x000000040a047890 */ /* 0x000fe4000fffe03f */
[----:B------:R-:W-:Y:S01]  /*1e00*/  UIADD3 UR6, UR18, 0x4, URZ ;  /* 0x0000000412067890 */ /* 0x000fe2000fffe03f */
[----:B------:R-:W-:Y:S01]  /*1e10*/  UMOV UR5, UR9 ;  /* 0x0000000900057c82 */ /* 0x000fe20008000000 */
[----:B------:R-:W-:Y:S01]  /*1e20*/  UMOV UR7, 0x40000040 ;  /* 0x4000004000077882 */ /* 0x000fe20000000000 */
[----:B------:R-:W-:Y:S02]  /*1e30*/  UMOV UR9, 0x40000040 ;  /* 0x4000004000097882 */ /* 0x000fe40000000000 */
[----:B------:R-:W-:Y:S02]  /*1e40*/  UMOV UR8, UR4 ;  /* 0x0000000400087c82 */ /* 0x000fe40008000000 */
[----:B------:R-:W-:Y:S01]  /*1e50*/  UMOV UR4, UR8 ;  /* 0x0000000800047c82 */ /* 0x000fe20008000000 */
[----:B------:R-:W-:Y:S01]  /*1e60*/  IMAD.U32 R14, RZ, RZ, UR8 ;  /* 0x00000008ff0e7e24 */ /* 0x000fe2000f8e00ff */
[----:B------:R-:W-:-:S02]  /*1e70*/  UIADD3 UR8, UR10, 0x6, URZ ;  /* 0x000000060a087890 */ /* 0x000fc4000fffe03f */
[----:B------:R-:W-:Y:S01]  /*1e80*/  UIADD3 UR10, UR10, 0xc06, URZ ;  /* 0x00000c060a0a7890 */ /* 0x000fe2000fffe03f */
[----:B------:R-:W-:Y:S02]  /*1e90*/  WARPGROUP.DEPBAR.LE gsb0, 0x0 ;  /* 0x00008000000079c5 */ /* 0x000fe40000010000 */
[----:B------:R-:W-:-:S06]  /*1ea0*/  WARPGROUP.ARRIVE ;  /* 0x00000000000079c5 */ /* 0x000fcc0000000000 */
[----:B------:R-:W-:Y:S01]  /*1eb0*/  HGMMA.64x64x16.F32 R24, gdesc[UR4], R24, gsb0 ;  /* 0x00e00000041879f0 */ /* 0x000fe20008000818 */
[----:B------:R-:W-:Y:S01]  /*1ec0*/  UIADD3 UR6, UR18, 0x6, URZ ;  /* 0x0000000612067890 */ /* 0x000fe2000fffe03f */
[----:B------:R-:W-:Y:S01]  /*1ed0*/  UMOV UR4, UR8 ;  /* 0x0000000800047c82 */ /* 0x000fe20008000000 */
[----:B------:R-:W-:Y:S01]  /*1ee0*/  UMOV UR5, UR9 ;  /* 0x0000000900057c82 */ /* 0x000fe20008000000 */
[----:B------:R-:W-:Y:S01]  /*1ef0*/  UMOV UR7, 0x40000040 ;  /* 0x4000004000077882 */ /* 0x000fe20000000000 */
        /* <DEDUP_REMOVED lines=9> */
[----:B------:R-:W-:Y:S03]  /*1f90*/  HGMMA.64x64x16.F32 R24, gdesc[UR12], R24, gsb0 ;  /* 0x00e000000c1879f0 */ /* 0x000fe60008000818 */
        /* <DEDUP_REMOVED lines=68> */
[----:B------:R-:W-:Y:S01]  /*23e0*/  UMOV UR5, 0x40000040 ;  /* 0x4000004000057882 */ /* 0x000fe20000000000 */
[----:B------:R-:W-:Y:S01]  /*23f0*/  UMOV UR7, 0x40000040 ;  /* 0x4000004000077882 */ /* 0x000fe20000000000 */
[----:B------:R-:W-:Y:S01]  /*2400*/  MOV R12, UR4 ;  /* 0x00000004000c7c02 */ /* 0x000fe20008000f00 */
[----:B------:R-:W-:Y:S01]  /*2410*/  IMAD.U32 R13, RZ, RZ, UR5 ;  /* 0x00000005ff0d7e24 */ /* 0x000fe2000f8e00ff */
[----:B------:R-:W-:Y:S02]  /*2420*/  WARPGROUP.DEPBAR.LE gsb0, 0x0 ;  /* 0x00008000000079c5 */ /* 0x000fe40000010000 */
[----:B------:R-:W-:-:S06]  /*2430*/  WARPGROUP.ARRIVE ;  /* 0x00000000000079c5 */ /* 0x000fcc0000000000 */
[----:B------:R-:W-:Y:S03]  /*2440*/  HGMMA.64x64x16.F32 R24, gdesc[UR4], R24, gsb0 ;  /* 0x00e00000041879f0 */ /* 0x000fe60008000818 */
[----:B------:R-:W-:Y:S02]  /*2450*/  WARPGROUP.DEPBAR.LE gsb0, 0x0 ;  /* 0x00008000000079c5 */ /* 0x000fe40000010000 */
[----:B------:R-:W-:Y:S05]  /*2460*/  @!P0 BRA `(.L_x_1006) ;  /* 0x0000000000048947 */ /* 0x000fea0003800000 */
[----:B------:R-:W-:Y:S01]  /*2470*/  BPT.TRAP 0x1 ;  /* 0x000000040000795c */ /* 0x000fe20000300000 */
.L_x_1006:
[----:B01----:R-:W-:Y:S01]  /*2480*/  LOP3.LUT R0, R57, 0xffffff80, RZ, 0xc0, !PT ;  /* 0xffffff8039007812 */ /* 0x003fe200078ec0ff */
[----:B------:R-:W-:Y:S01]  /*2490*/  ULDC UR11, c[0x0][0x2f0] ;  /* 0x0000bc00000b7ab9 */ /* 0x000fe20000000800 */
[----:B------:R-:W-:Y:S01]  /*24a0*/  R2UR UR5, R23 ;  /* 0x00000000170572ca */ /* 0x000fe200000e0000 */
[----:B------:R-:W-:Y:S01]  /*24b0*/  ULDC UR14, c[0x0][0x9e0] ;  /* 0x00027800000e7ab9 */ /* 0x000fe20000000800 */
[----:B------:R-:W-:Y:S01]  /*24c0*/  LEA.HI R56, R56, R19, RZ, 0x2 ;  /* 0x0000001338387211 */ /* 0x000fe200078f10ff */
[----:B------:R-:W-:Y:S01]  /*24d0*/  IMAD.IADD R0, R19, 0x1, -R0 ;  /* 0x0000000113007824 */ /* 0x000fe200078e0a00 */
[----:B------:R-:W-:Y:S02]  /*24e0*/  LEA.HI R5, R58, R58, RZ, 0x1 ;  /* 0x0000003a3a057211 */ /* 0x000fe400078f08ff */
[----:B------:R-:W-:Y:S02]  /*24f0*/  LOP3.LUT R56, R56, 0xfffffffc, RZ, 0xc0, !PT ;  /* 0xfffffffc38387812 */ /* 0x000fe400078ec0ff */
[----:B------:R-:W-:-:S02]  /*2500*/  SHF.R.S32.HI R3, RZ, 0x1f, R0 ;  /* 0x0000001fff037819 */ /* 0x000fc40000011400 */
[----:B------:R-:W-:Y:S01]  /*2510*/  LOP3.LUT R5, R5, 0x3fffffe, RZ, 0xc0, !PT ;  /* 0x03fffffe05057812 */ /* 0x000fe200078ec0ff */
[----:B------:R-:W-:Y:S01]  /*2520*/  IMAD.IADD R56, R19, 0x1, -R56 ;  /* 0x0000000113387824 */ /* 0x000fe200078e0a38 */
[CC--:B------:R-:W-:Y:S01]  /*2530*/  LEA.HI R2, R3.reuse, R0.reuse, RZ, 0x2 ;  /* 0x0000000003027211 */ /* 0x0c0fe200078f10ff */
[----:B------:R-:W-:Y:S01]  /*2540*/  UISETP.NE.AND UP1, UPT, UR5, URZ, UPT ;  /* 0x0000003f0500728c */ /* 0x000fe2000bf25270 */
[----:B------:R-:W-:Y:S02]  /*2550*/  LEA.HI R4, R3, R0, RZ, 0x5 ;  /* 0x0000000003047211 */ /* 0x000fe400078f28ff */
[--C-:B------:R-:W-:Y:S01]  /*2560*/  SHF.R.S32.HI R3, RZ, 0x2, R2.reuse ;  /* 0x00000002ff037819 */ /* 0x100fe20000011402 */
[----:B------:R-:W-:Y:S01]  /*2570*/  ULDC UR5, c[0x0][0x9d8] ;  /* 0x0002760000057ab9 */ /* 0x000fe20000000800 */
[----:B------:R-:W-:Y:S01]  /*2580*/  SHF.R.S32.HI R8, RZ, 0x1f, R2 ;  /* 0x0000001fff087819 */ /* 0x000fe20000011402 */
[----:B------:R-:W-:Y:S01]  /*2590*/  FMUL.FTZ R26, R26, UR5 ;  /* 0x000000051a1a7c20 */ /* 0x000fe20008410000 */
[----:B------:R-:W-:Y:S01]  /*25a0*/  SHF.R.S32.HI R4, RZ, 0x5, R4 ;  /* 0x00000005ff047819 */ /* 0x000fe20000011404 */
[----:B------:R-:W-:Y:S01]  /*25b0*/  FMUL.FTZ R34, R34, UR5 ;  /* 0x0000000522227c20 */ /* 0x000fe20008410000 */
[-C--:B------:R-:W-:Y:S01]  /*25c0*/  LEA.HI R8, R8, R3.reuse, RZ, 0x3 ;  /* 0x0000000308087211 */ /* 0x080fe200078f18ff */
[----:B------:R-:W0:Y:S01]  /*25d0*/  MUFU.TANH R59, R26 ;  /* 0x0000001a003b7308 */ /* 0x000e220000002400 */
[----:B------:R-:W-:Y:S01]  /*25e0*/  LEA R9, R4, UR38, 0x4 ;  /* 0x0000002604097c11 */ /* 0x000fe2000f8e20ff */
[----:B------:R-:W-:Y:S01]  /*25f0*/  @UP1 ULDC UR6, c[0x0][0x450] ;  /* 0x0001140000061ab9 */ /* 0x000fe20000000800 */
[----:B------:R-:W-:Y:S01]  /*2600*/  LOP3.LUT R8, R8, 0xfffffff8, RZ, 0xc0, !PT ;  /* 0xfffffff808087812 */ /* 0x000fe200078ec0ff */
[----:B------:R-:W-:Y:S01]  /*2610*/  FMUL.FTZ R24, R24, UR5 ;  /* 0x0000000518187c20 */ /* 0x000fe20008410000 */
[----:B------:R-:W-:Y:S01]  /*2620*/  LEA.HI R4, R56, R56, RZ, 0x1 ;  /* 0x0000003838047211 */ /* 0x000fe200078f08ff */
[----:B------:R-:W-:Y:S01]  /*2630*/  FMUL.FTZ R25, R25, UR5 ;  /* 0x0000000519197c20 */ /* 0x000fe20008410000 */
[----:B------:R-:W-:Y:S01]  /*2640*/  R2UR UR4, R22 ;  /* 0x00000000160472ca */ /* 0x000fe200000e0000 */
[----:B------:R1:W2:Y:S01]  /*2650*/  MUFU.TANH R26, R34 ;  /* 0x00000022001a7308 */ /* 0x0002a20000002400 */
[----:B------:R-:W-:Y:S01]  /*2660*/  IADD3 R8, R9, R3, -R8 ;  /* 0x0000000309087210 */ /* 0x000fe20007ffe808 */
[----:B------:R-:W-:Y:S01]  /*2670*/  FMUL.FTZ R27, R27, UR5 ;  /* 0x000000051b1b7c20 */ /* 0x000fe20008410000 */
[----:B------:R-:W-:Y:S01]  /*2680*/  IADD3 R5, R58, -R5, RZ ;  /* 0x800000053a057210 */ /* 0x000fe20007ffe0ff */
[----:B------:R-:W-:Y:S01]  /*2690*/  FMUL.FTZ R28, R28, UR5 ;  /* 0x000000051c1c7c20 */ /* 0x000fe20008410000 */
[----:B------:R-:W-:Y:S01]  /*26a0*/  LOP3.LUT R3, R4, 0x1ffffffe, RZ, 0xc0, !PT ;  /* 0x1ffffffe04037812 */ /* 0x000fe200078ec0ff */
[----:B------:R-:W-:Y:S01]  /*26b0*/  FMUL.FTZ R29, R29, UR5 ;  /* 0x000000051d1d7c20 */ /* 0x000fe20008410000 */
[----:B------:R-:W-:Y:S01]  /*26c0*/  PLOP3.LUT P1, PT, PT, PT, UP1, 0x80, 0x0 ;  /* 0x000000000000781c */ /* 0x000fe20003f2f018 */
[----:B------:R-:W-:Y:S01]  /*26d0*/  IMAD R8, R5, 0x40, R8 ;  /* 0x0000004005087824 */ /* 0x000fe200078e0208 */
[----:B------:R-:W-:Y:S01]  /*26e0*/  R2UR UR7, R16 ;  /* 0x00000000100772ca */ /* 0x000fe200000e0000 */
[----:B------:R-:W-:Y:S01]  /*26f0*/  IMAD.IADD R3, R56, 0x1, -R3 ;  /* 0x0000000138037824 */ /* 0x000fe200078e0a03 */
[----:B------:R-:W-:Y:S01]  /*2700*/  PLOP3.LUT P2, PT, PT, PT, UP1, 0x80, 0x0 ;  /* 0x000000000000781c */ /* 0x000fe20003f4f018 */
[----:B------:R-:W-:Y:S01]  /*2710*/  UISETP.NE.AND UP0, UPT, UR4, URZ, UPT ;  /* 0x0000003f0400728c */ /* 0x000fe2000bf05270 */
[----:B------:R-:W-:Y:S01]  /*2720*/  LOP3.LUT R5, R2, 0x7ffffffc, RZ, 0xc0, !PT ;  /* 0x7ffffffc02057812 */ /* 0x000fe200078ec0ff */
[----:B------:R-:W-:Y:S01]  /*2730*/  IMAD R19, R3, 0x8, R8 ;  /* 0x0000000803137824 */ /* 0x000fe200078e0208 */
[----:B------:R-:W-:Y:S01]  /*2740*/  @UP1 ULDC UR4, c[0x0][0x44c] ;  /* 0x0001130000041ab9 */ /* 0x000fe20000000800 */
[----:B------:R-:W-:-:S02]  /*2750*/  IMAD.MOV.U32 R8, RZ, RZ, -0x40 ;  /* 0xffffffc0ff087424 */ /* 0x000fc400078e00ff */
[----:B------:R-:W-:Y:S01]  /*2760*/  FMUL.FTZ R30, R30, UR5 ;  /* 0x000000051e1e7c20 */ /* 0x000fe20008410000 */
[----:B------:R-:W-:Y:S01]  /*2770*/  IMAD.IADD R5, R0, 0x1, -R5 ;  /* 0x0000000100057824 */ /* 0x000fe200078e0a05 */
[----:B------:R-:W-:Y:S01]  /*2780*/  MOV R3, R19 ;  /* 0x0000001300037202 */ /* 0x000fe20000000f00 */
[----:B------:R-:W-:-:S04]  /*2790*/  @P1 IMAD.HI.U32 R4, R19, UR4, RZ ;  /* 0x0000000413041c27 */ /* 0x000fc8000f8e00ff */
[----:B------:R-:W-:Y:S01]  /*27a0*/  FMUL.FTZ R31, R31, UR5 ;  /* 0x000000051f1f7c20 */ /* 0x000fe20008410000 */
[----:B------:R-:W-:Y:S01]  /*27b0*/  UIADD3 UR4, UR7, 0x30840, URZ ;  /* 0x0003084007047890 */ /* 0x000fe2000fffe03f */
[----:B------:R-:W3:Y:S01]  /*27c0*/  S2UR UR7, SR_CgaCtaId ;  /* 0x00000000000779c3 */ /* 0x000ee20000008800 */
[----:B-1----:R-:W-:Y:S01]  /*27d0*/  IMAD R34, R203, R8, 0x40 ;  /* 0x00000040cb227424 */ /* 0x002fe200078e0208 */
[----:B------:R-:W-:Y:S01]  /*27e0*/  @P2 SHF.R.U32.HI R3, RZ, UR6, R4 ;  /* 0x00000006ff032c19 */ /* 0x000fe20008011604 */
[----:B------:R-:W-:Y:S01]  /*27f0*/  FMUL.FTZ R32, R32, UR5 ;  /* 0x0000000520207c20 */ /* 0x000fe20008410000 */
[----:B------:R-:W-:Y:S01]  /*2800*/  FMUL.FTZ R33, R33, UR5 ;  /* 0x0000000521217c20 */ /* 0x000fe20008410000 */
[----:B------:R-:W-:Y:S02]  /*2810*/  VIADD R0, R34, 0x1 ;  /* 0x0000000122007836 */ /* 0x000fe40000000000 */
[----:B------:R-:W-:Y:S01]  /*2820*/  FMUL.FTZ R35, R35, UR5 ;  /* 0x0000000523237c20 */ /* 0x000fe20008410000 */
[----:B------:R-:W1:Y:S01]  /*2830*/  SHFL.IDX PT, R4, R3, RZ, 0x1c1f ;  /* 0x001c1fff03047589 */ /* 0x000e6200000e0000 */
[----:B------:R-:W-:Y:S01]  /*2840*/  FMUL.FTZ R36, R36, UR5 ;  /* 0x0000000524247c20 */ /* 0x000fe20008410000 */
        /* <DEDUP_REMOVED lines=15> */
[----:B---3--:R-:W-:Y:S01]  /*2940*/  UPRMT UR4, UR7, 0x654, UR4 ;  /* 0x0000065407047896 */ /* 0x008fe20008000004 */
[----:B------:R-:W-:Y:S01]  /*2950*/  FMUL.FTZ R52, R52, UR5 ;  /* 0x0000000534347c20 */ /* 0x000fe20008410000 */
[----:B------:R-:W-:Y:S01]  /*2960*/  FMUL.FTZ R53, R53, UR5 ;  /* 0x0000000535357c20 */ /* 0x000fe20008410000 */
[----:B------:R-:W-:Y:S01]  /*2970*/  FMUL.FTZ R54, R54, UR5 ;  /* 0x0000000536367c20 */ /* 0x000fe20008410000 */
[----:B------:R-:W-:Y:S01]  /*2980*/  FMUL.FTZ R55, R55, UR5 ;  /* 0x0000000537377c20 */ /* 0x000fe20008410000 */
[----:B------:R-:W-:Y:S01]  /*2990*/  IMAD R0, R5, -0x2, R0 ;  /* 0xfffffffe05007824 */ /* 0x000fe200078e0200 */
[----:B------:R-:W-:Y:S01]  /*29a0*/  ULDC UR5, c[0x0][0x288] ;  /* 0x0000a20000057ab9 */ /* 0x000fe20000000800 */
[----:B------:R-:W-:Y:S01]  /*29b0*/  PLOP3.LUT P1, PT, PT, PT, UP0, 0x40, 0x0 ;  /* 0x000000000000781c */ /* 0x000fe20003f2e808 */
[----:B------:R-:W3:Y:S01]  /*29c0*/  MUFU.TANH R24, R24 ;  /* 0x0000001800187308 */ /* 0x000ee20000002400 */
[----:B------:R-:W-:Y:S01]  /*29d0*/  MOV R154, UR5 ;  /* 0x00000005009a7c02 */ /* 0x000fe20008000f00 */
[----:B------:R-:W-:Y:S01]  /*29e0*/  SYNCS.ARRIVE.TRANS64.RED.A1T0 RZ, [UR4], RZ ;  /* 0x000000ffffff79a7 */ /* 0x000fe20008100404 */
[C---:B------:R-:W-:Y:S01]  /*29f0*/  IMAD R9, R17.reuse, UR11, R0 ;  /* 0x0000000b11097c24 */ /* 0x040fe2000f8e0200 */
[----:B------:R-:W-:Y:S01]  /*2a00*/  ULDC UR4, c[0x0][0x9dc] ;  /* 0x0002770000047ab9 */ /* 0x000fe20000000800 */
[----:B------:R-:W-:Y:S01]  /*2a10*/  IMAD R0, R17, UR11, R34 ;  /* 0x0000000b11007c24 */ /* 0x000fe2000f8e0222 */
[----:B------:R-:W-:Y:S01]  /*2a20*/  ULOP3.LUT UR6, URZ, UR4, URZ, 0x33, !UPT ;  /* 0x000000043f067292 */ /* 0x000fe2000f8e333f */
[----:B------:R-:W-:Y:S01]  /*2a30*/  IMAD.IADD R9, R9, 0x1, -R154 ;  /* 0x0000000109097824 */ /* 0x000fe200078e0a9a */
[----:B------:R-:W4:Y:S01]  /*2a40*/  MUFU.TANH R25, R25 ;  /* 0x0000001900197308 */ /* 0x000f220000002400 */
[----:B------:R-:W-:Y:S01]  /*2a50*/  IMAD R56, R5, -0x2, R0 ;  /* 0xfffffffe05387824 */ /* 0x000fe200078e0200 */
[----:B------:R-:W-:Y:S01]  /*2a60*/  LEA R8, R203, 0xffffffc0, 0x6 ;  /* 0xffffffc0cb087811 */ /* 0x000fe200078e30ff */
[C---:B------:R-:W-:Y:S01]  /*2a70*/  VIADD R57, R9.reuse, UR14 ;  /* 0x0000000e09397c36 */ /* 0x040fe20008000000 */
[----:B------:R-:W-:Y:S01]  /*2a80*/  IADD3 R58, R9, UR6, RZ ;  /* 0x00000006093a7c10 */ /* 0x000fe2000fffe0ff */
[----:B------:R-:W-:-:S03]  /*2a90*/  IMAD.U32 R21, RZ, RZ, UR6 ;  /* 0x00000006ff157e24 */ /* 0x000fc6000f8e00ff */
[----:B------:R-:W0:Y:S01]  /*2aa0*/  MUFU.TANH R27, R27 ;  /* 0x0000001b001b7308 */ /* 0x000e220000002400 */
[----:B-1----:R-:W-:Y:S01]  /*2ab0*/  VIADDMNMX R0, R4, R57, R56, PT ;  /* 0x0000003904007246 */ /* 0x002fe20003800138 */
[----:B------:R-:W-:-:S06]  /*2ac0*/  IMAD.IADD R2, R58, 0x1, R4 ;  /* 0x000000013a027824 */ /* 0x000fcc00078e0204 */
[----:B------:R-:W1:Y:S08]  /*2ad0*/  MUFU.TANH R28, R28 ;  /* 0x0000001c001c7308 */ /* 0x000e700000002400 */
[----:B------:R-:W0:Y:S08]  /*2ae0*/  MUFU.TANH R29, R29 ;  /* 0x0000001d001d7308 */ /* 0x000e300000002400 */
        /* <DEDUP_REMOVED lines=24> */
[----:B------:R-:W0:Y:S01]  /*2c70*/  MUFU.TANH R55, R55 ;  /* 0x0000003700377308 */ /* 0x000e220000002400 */
[----:B-1234-:R-:W-:Y:S05]  /*2c80*/  @P1 BRA `(.L_x_1007) ;  /* 0x0000000000641947 */ /* 0x01efea0003800000 */
[----:B------:R-:W-:Y:S01]  /*2c90*/  IMAD R9, R17, UR11, R4 ;  /* 0x0000000b11097c24 */ /* 0x000fe2000f8e0204 */
[----:B------:R-:W-:Y:S03]  /*2ca0*/  BSSY B0, `(.L_x_1008) ;  /* 0x0000013000007945 */ /* 0x000fe60003800000 */
[----:B------:R-:W-:-:S05]  /*2cb0*/  IMAD.IADD R9, R9, 0x1, -R154 ;  /* 0x0000000109097824 */ /* 0x000fca00078e0a9a */
[----:B------:R-:W-:-:S13]  /*2cc0*/  ISETP.GT.AND P1, PT, R9, -0x1, PT ;  /* 0xffffffff0900780c */ /* 0x000fda0003f24270 */
[----:B------:R-:W-:Y:S05]  /*2cd0*/  @P1 BRA `(.L_x_1009) ;  /* 0x0000000000241947 */ /* 0x000fea0003800000 */
[----:B------:R-:W-:Y:S01]  /*2ce0*/  ULDC UR4, c[0x0][0x9e4] ;  /* 0x0002790000047ab9 */ /* 0x000fe20000000800 */
[----:B------:R-:W-:Y:S01]  /*2cf0*/  LOP3.LUT R9, RZ, R9, RZ, 0x33, !PT ;  /* 0x00000009ff097212 */ /* 0x000fe200078e33ff */
[----:B------:R-:W-:-:S05]  /*2d00*/  IMAD.U32 R60, RZ, RZ, UR4 ;  /* 0x00000004ff3c7e24 */ /* 0x000fca000f8e00ff */
[----:B------:R-:W-:-:S13]  /*2d10*/  ISETP.NE.AND P1, PT, R60, 0x1, PT ;  /* 0x000000013c00780c */ /* 0x000fda0003f25270 */
[----:B------:R-:W1:Y:S02]  /*2d20*/  @P1 LDC.64 R62, c[0x0][0x9e8] ;  /* 0x00027a00ff3e1b82 */ /* 0x000e640000000a00 */
[----:B-1----:R-:W-:-:S05]  /*2d30*/  @P1 IMAD.HI.U32 R4, R9, R62, RZ ;  /* 0x0000003e09041227 */ /* 0x002fca00078e00ff */
[----:B------:R-:W-:-:S04]  /*2d40*/  @P1 SHF.R.U32.HI R9, RZ, R63, R4 ;  /* 0x0000003fff091219 */ /* 0x000fc80000011604 */
[----:B------:R-:W-:Y:S01]  /*2d50*/  LOP3.LUT R9, RZ, R9, RZ, 0x33, !PT ;  /* 0x00000009ff097212 */ /* 0x000fe200078e33ff */
[----:B------:R-:W-:Y:S06]  /*2d60*/  BRA `(.L_x_1010) ;  /* 0x0000000000187947 */ /* 0x000fec0003800000 */
.L_x_1009:
[----:B------:R-:W-:Y:S02]  /*2d70*/  ULDC UR4, c[0x0][0x9e4] ;  /* 0x0002790000047ab9 */ /* 0x000fe40000000800 */
[----:B------:R-:W-:-:S04]  /*2d80*/  MOV R60, UR4 ;  /* 0x00000004003c7c02 */ /* 0x000fc80008000f00 */
[----:B------:R-:W-:-:S13]  /*2d90*/  ISETP.NE.AND P1, PT, R60, 0x1, PT ;  /* 0x000000013c00780c */ /* 0x000fda0003f25270 */
[----:B------:R-:W1:Y:S02]  /*2da0*/  @P1 LDC.64 R62, c[0x0][0x9e8] ;  /* 0x00027a00ff3e1b82 */ /* 0x000e640000000a00 */
[----:B-1----:R-:W-:-:S05]  /*2db0*/  @P1 IMAD.HI.U32 R4, R9, R62, RZ ;  /* 0x0000003e09041227 */ /* 0x002fca00078e00ff */
[----:B------:R-:W-:-:S07]  /*2dc0*/  @P1 SHF.R.U32.HI R9, RZ, R63, R4 ;  /* 0x0000003fff091219 */ /* 0x000fce0000011604 */
.L_x_1010:
[----:B------:R-:W-:Y:S05]  /*2dd0*/  BSYNC B0 ;  /* 0x0000000000007941 */ /* 0x000fea0003800000 */
.L_x_1008:
[----:B------:R-:W-:-:S04]  /*2de0*/  IMAD R4, R9, R60, -R8 ;  /* 0x0000003c09047224 */ /* 0x000fc800078e0a08 */
[----:B------:R-:W-:-:S05]  /*2df0*/  IMAD R9, R5, -0x2, R4 ;  /* 0xfffffffe05097824 */ /* 0x000fca00078e0204 */
[----:B------:R-:W-:Y:S02]  /*2e00*/  VIADDMNMX R0, R9, R60, R0, PT ;  /* 0x0000003c09007246 */ /* 0x000fe40003800100 */
[----:B------:R-:W-:-:S07]  /*2e10*/  VIMNMX R2, R2, R9, !PT ;  /* 0x0000000902027248 */ /* 0x000fce0007fe0100 */
.L_x_1007:
[C---:B------:R-:W-:Y:S01]  /*2e20*/  ISETP.GE.AND P2, PT, R34.reuse, 0x9, PT ;  /* 0x000000092200780c */ /* 0x040fe20003f46270 */
[----:B------:R-:W1:Y:S01]  /*2e30*/  SHFL.IDX PT, R3, R3, 0x1, 0x1c1f ;  /* 0x003c1f0003037f89 */ /* 0x000e6200000e0000 */
[----:B------:R-:W-:Y:S02]  /*2e40*/  ISETP.GE.AND P1, PT, R34, 0x2, PT ;  /* 0x000000022200780c */ /* 0x000fe40003f26270 */
[C---:B------:R-:W-:Y:S02]  /*2e50*/  ISETP.GT.AND P3, PT, R2.reuse, 0x8, !P2 ;  /* 0x000000080200780c */ /* 0x040fe40005764270 */
[----:B------:R-:W-:Y:S02]  /*2e60*/  ISETP.GT.AND P4, PT, R2, 0x1, !P1 ;  /* 0x000000010200780c */ /* 0x000fe40004f84270 */
[----:B------:R-:W-:Y:S02]  /*2e70*/  ISETP.LT.OR P3, PT, R0, 0x9, P3 ;  /* 0x000000090000780c */ /* 0x000fe40001f61670 */
[----:B------:R-:W-:-:S02]  /*2e80*/  ISETP.GE.AND P5, PT, R34, 0x11, PT ;  /* 0x000000112200780c */ /* 0x000fc40003fa6270 */
[----:B------:R-:W-:Y:S02]  /*2e90*/  FSEL R63, R28, -INF , !P3 ;  /* 0xff8000001c3f7808 */ /* 0x000fe40005800000 */
[----:B------:R-:W-:Y:S02]  /*2ea0*/  ISETP.LT.OR P4, PT, R0, 0x2, P4 ;  /* 0x000000020000780c */ /* 0x000fe40002781670 */
[----:B------:R-:W-:Y:S02]  /*2eb0*/  ISETP.GT.AND P3, PT, R2, 0x10, !P5 ;  /* 0x000000100200780c */ /* 0x000fe40006f64270 */
[----:B------:R-:W-:Y:S02]  /*2ec0*/  ISETP.GE.AND P6, PT, R34, 0xa, PT ;  /* 0x0000000a2200780c */ /* 0x000fe40003fc6270 */
[----:B------:R-:W-:Y:S02]  /*2ed0*/  FSEL R61, R25, -INF , !P4 ;  /* 0xff800000193d7808 */ /* 0x000fe40006000000 */
[----:B------:R-:W-:-:S02]  /*2ee0*/  P2R R62, PR, RZ, 0x20 ;  /* 0x00000020ff3e7803 */ /* 0x000fc40000000000 */
[----:B------:R-:W-:Y:S02]  /*2ef0*/  ISETP.LT.OR P3, PT, R0, 0x11, P3 ;  /* 0x000000110000780c */ /* 0x000fe40001f61670 */
[----:B------:R-:W-:Y:S02]  /*2f00*/  ISETP.GT.AND P4, PT, R2, 0x9, !P6 ;  /* 0x000000090200780c */ /* 0x000fe40007784270 */
[----:B------:R-:W-:Y:S02]  /*2f10*/  ISETP.GE.AND P5, PT, R34, 0x12, PT ;  /* 0x000000122200780c */ /* 0x000fe40003fa6270 */
[----:B0-----:R-:W-:Y:S02]  /*2f20*/  FSEL R67, R32, -INF , !P3 ;  /* 0xff80000020437808 */ /* 0x001fe40005800000 */
[----:B------:R-:W-:Y:S02]  /*2f30*/  ISETP.LT.OR P4, PT, R0, 0xa, P4 ;  /* 0x0000000a0000780c */ /* 0x000fe40002781670 */
[----:B------:R-:W-:-:S02]  /*2f40*/  ISETP.GT.AND P3, PT, R2, 0x11, !P5 ;  /* 0x000000110200780c */ /* 0x000fc40006f64270 */
[----:B------:R-:W-:Y:S02]  /*2f50*/  FSEL R65, R29, -INF , !P4 ;  /* 0xff8000001d417808 */ /* 0x000fe40006000000 */
[----:B------:R-:W-:Y:S02]  /*2f60*/  ISETP.LT.OR P3, PT, R0, 0x12, P3 ;  /* 0x000000120000780c */ /* 0x000fe40001f61670 */
[----:B------:R-:W-:Y:S02]  /*2f70*/  ISETP.GE.AND P4, PT, R34, 0x19, PT ;  /* 0x000000192200780c */ /* 0x000fe40003f86270 */
[----:B------:R-:W-:Y:S02]  /*2f80*/  FSEL R69, R33, -INF , !P3 ;  /* 0xff80000021457808 */ /* 0x000fe40005800000 */
[----:B------:R-:W-:Y:S02]  /*2f90*/  ISETP.GT.AND P3, PT, R2, 0x18, !P4 ;  /* 0x000000180200780c */ /* 0x000fe40006764270 */
[----:B------:R-:W-:-:S02]  /*2fa0*/  P2R R32, PR, RZ, 0x10 ;  /* 0x00000010ff207803 */ /* 0x000fc40000000000 */
[----:B------:R-:W-:Y:S02]  /*2fb0*/  ISETP.LT.OR P3, PT, R0, 0x19, P3 ;  /* 0x000000190000780c */ /* 0x000fe40001f61670 */
[----:B------:R-:W-:Y:S02]  /*2fc0*/  ISETP.GE.AND P4, PT, R34, 0x1a, PT ;  /* 0x0000001a2200780c */ /* 0x000fe40003f86270 */
[----:B------:R-:W-:Y:S02]  /*2fd0*/  FSEL R71, R36, -INF , !P3 ;  /* 0xff80000024477808 */ /* 0x000fe40005800000 */
[----:B------:R-:W-:Y:S02]  /*2fe0*/  ISETP.GT.AND P3, PT, R2, 0x19, !P4 ;  /* 0x000000190200780c */ /* 0x000fe40006764270 */
[----:B------:R-:W-:Y:S02]  /*2ff0*/  P2R R33, PR, RZ, 0x10 ;  /* 0x00000010ff217803 */ /* 0x000fe40000000000 */
[----:B------:R-:W-:-:S02]  /*3000*/  ISETP.LT.OR P3, PT, R0, 0x1a, P3 ;  /* 0x0000001a0000780c */ /* 0x000fc40001f61670 */
[----:B------:R-:W-:Y:S02]  /*3010*/  ISETP.GE.AND P4, PT, R34, 0x21, PT ;  /* 0x000000212200780c */ /* 0x000fe40003f86270 */
[----:B------:R-:W-:Y:S02]  /*3020*/  FSEL R73, R37, -INF , !P3 ;  /* 0xff80000025497808 */ /* 0x000fe40005800000 */
[----:B------:R-:W-:Y:S02]  /*3030*/  ISETP.GT.AND P3, PT, R2, 0x20, !P4 ;  /* 0x000000200200780c */ /* 0x000fe40006764270 */
[----:B------:R-:W-:Y:S02]  /*3040*/  P2R R36, PR, RZ, 0x10 ;  /* 0x00000010ff247803 */ /* 0x000fe40000000000 */
[----:B------:R-:W-:Y:S02]  /*3050*/  ISETP.LT.OR P3, PT, R0, 0x21, P3 ;  /* 0x000000210000780c */ /* 0x000fe40001f61670 */
[----:B------:R-:W-:-:S02]  /*3060*/  ISETP.GE.AND P4, PT, R34, 0x22, PT ;  /* 0x000000222200780c */ /* 0x000fc40003f86270 */
[----:B------:R-:W-:Y:S02]  /*3070*/  FSEL R75, R40, -INF , !P3 ;  /* 0xff800000284b7808 */ /* 0x000fe40005800000 */
[----:B------:R-:W-:Y:S02]  /*3080*/  ISETP.GT.AND P3, PT, R2, 0x21, !P4 ;  /* 0x000000210200780c */ /* 0x000fe40006764270 */
[----:B------:R-:W-:Y:S02]  /*3090*/  P2R R40, PR, RZ, 0x10 ;  /* 0x00000010ff287803 */ /* 0x000fe40000000000 */
[----:B------:R-:W-:Y:S02]  /*30a0*/  ISETP.LT.OR P3, PT, R0, 0x22, P3 ;  /* 0x000000220000780c */ /* 0x000fe40001f61670 */
[----:B------:R-:W-:Y:S02]  /*30b0*/  ISETP.GE.AND P4, PT, R34, 0x29, PT ;  /* 0x000000292200780c */ /* 0x000fe40003f86270 */
[----:B------:R-:W-:-:S02]  /*30c0*/  FSEL R77, R41, -INF , !P3 ;  /* 0xff800000294d7808 */ /* 0x000fc40005800000 */
[----:B------:R-:W-:Y:S02]  /*30d0*/  ISETP.GT.AND P3, PT, R2, 0x28, !P4 ;  /* 0x000000280200780c */ /* 0x000fe40006764270 */
[----:B------:R-:W-:Y:S02]  /*30e0*/  P2R R41, PR, RZ, 0x10 ;  /* 0x00000010ff297803 */ /* 0x000fe40000000000 */
[----:B------:R-:W-:Y:S02]  /*30f0*/  ISETP.LT.OR P3, PT, R0, 0x29, P3 ;  /* 0x000000290000780c */ /* 0x000fe40001f61670 */
[----:B------:R-:W-:Y:S02]  /*3100*/  ISETP.GE.AND P4, PT, R34, 0x2a, PT ;  /* 0x0000002a2200780c */ /* 0x000fe40003f86270 */
[----:B------:R-:W-:Y:S02]  /*3110*/  FSEL R79, R44, -INF , !P3 ;  /* 0xff8000002c4f7808 */ /* 0x000fe40005800000 */
[----:B------:R-:W-:-:S02]  /*3120*/  ISETP.GT.AND P3, PT, R2, 0x29, !P4 ;  /* 0x000000290200780c */ /* 0x000fc40006764270 */
[----:B------:R-:W-:Y:S02]  /*3130*/  P2R R44, PR, RZ, 0x10 ;  /* 0x00000010ff2c7803 */ /* 0x000fe40000000000 */
[----:B------:R-:W-:Y:S02]  /*3140*/  ISETP.LT.OR P3, PT, R0, 0x2a, P3 ;  /* 0x0000002a0000780c */ /* 0x000fe40001f61670 */
[----:B------:R-:W-:Y:S02]  /*3150*/  P2R R29, PR, RZ, 0x20 ;  /* 0x00000020ff1d7803 */ /* 0x000fe40000000000 */
[----:B------:R-:W-:Y:S02]  /*3160*/  FSEL R81, R45, -INF , !P3 ;  /* 0xff8000002d517808 */ /* 0x000fe40005800000 */
[----:B------:R-:W-:Y:S02]  /*3170*/  ISETP.GE.AND P3, PT, R34, 0x31, PT ;  /* 0x000000312200780c */ /* 0x000fe40003f66270 */
[----:B------:R-:W-:-:S02]  /*3180*/  P2R R60, PR, RZ, 0x40 ;  /* 0x00000040ff3c7803 */ /* 0x000fc40000000000 */
[----:B------:R-:W-:Y:S02]  /*3190*/  ISETP.GT.AND P4, PT, R2, 0x30, !P3 ;  /* 0x000000300200780c */ /* 0x000fe40005f84270 */
[----:B------:R-:W-:Y:S02]  /*31a0*/  R2UR UR4, R22 ;  /* 0x00000000160472ca */ /* 0x000fe400000e0000 */
[----:B------:R-:W-:-:S04]  /*31b0*/  ISETP.LT.OR P4, PT, R0, 0x31, P4 ;  /* 0x000000310000780c */ /* 0x000fc80002781670 */
[----:B------:R-:W-:Y:S02]  /*31c0*/  FSEL R83, R48, -INF , !P4 ;  /* 0xff80000030537808 */ /* 0x000fe40006000000 */
[----:B------:R-:W-:-:S04]  /*31d0*/  ISETP.GE.AND P4, PT, R34, 0x32, PT ;  /* 0x000000322200780c */ /* 0x000fc80003f86270 */
[----:B------:R-:W-:Y:S01]  /*31e0*/  ISETP.GT.AND P5, PT, R2, 0x31, !P4 ;  /* 0x000000310200780c */ /* 0x000fe200067a4270 */
[----:B------:R-:W-:-:S03]  /*31f0*/  UISETP.NE.AND UP0, UPT, UR4, URZ, UPT ;  /* 0x0000003f0400728c */ /* 0x000fc6000bf05270 */
[----:B------:R-:W-:-:S04]  /*3200*/  ISETP.LT.OR P5, PT, R0, 0x32, P5 ;  /* 0x000000320000780c */ /* 0x000fc80002fa1670 */
[----:B------:R-:W-:Y:S02]  /*3210*/  FSEL R85, R49, -INF , !P5 ;  /* 0xff80000031557808 */ /* 0x000fe40006800000 */
[----:B------:R-:W-:-:S04]  /*3220*/  ISETP.GE.AND P5, PT, R34, 0x39, PT ;  /* 0x000000392200780c */ /* 0x000fc80003fa6270 */
[----:B------:R-:W-:-:S04]  /*3230*/  ISETP.GT.AND P6, PT, R2, 0x38, !P5 ;  /* 0x000000380200780c */ /* 0x000fc80006fc4270 */
[----:B------:R-:W-:-:S04]  /*3240*/  ISETP.LT.OR P6, PT, R0, 0x39, P6 ;  /* 0x000000390000780c */ /* 0x000fc800037c1670 */
[----:B------:R-:W-:Y:S02]  /*3250*/  FSEL R87, R52, -INF , !P6 ;  /* 0xff80000034577808 */ /* 0x000fe40007000000 */
[----:B------:R-:W-:-:S04]  /*3260*/  ISETP.GE.AND P6, PT, R34, 0x1, PT ;  /* 0x000000012200780c */ /* 0x000fc80003fc6270 */
[----:B------:R-:W-:Y:S02]  /*3270*/  P2R R28, PR, RZ, 0x40 ;  /* 0x00000040ff1c7803 */ /* 0x000fe40000000000 */
[----:B------:R-:W-:-:S04]  /*3280*/  ISETP.GT.AND P6, PT, R2, RZ, !P6 ;  /* 0x000000ff0200720c */ /* 0x000fc800077c4270 */
[----:B------:R-:W-:-:S04]  /*3290*/  ISETP.LT.OR P6, PT, R0, 0x1, P6 ;  /* 0x000000010000780c */ /* 0x000fc800037c1670 */
[----:B------:R-:W-:Y:S02]  /*32a0*/  FSEL R37, R24, -INF , !P6 ;  /* 0xff80000018257808 */ /* 0x000fe40007000000 */
[----:B------:R-:W-:-:S04]  /*32b0*/  ISETP.GE.AND P6, PT, R34, 0x3a, PT ;  /* 0x0000003a2200780c */ /* 0x000fc80003fc6270 */
[----:B------:R-:W-:Y:S02]  /*32c0*/  P2R R34, PR, RZ, 0x40 ;  /* 0x00000040ff227803 */ /* 0x000fe40000000000 */
[----:B------:R-:W-:Y:S01]  /*32d0*/  ISETP.GT.AND P6, PT, R2, 0x39, !P6 ;  /* 0x000000390200780c */ /* 0x000fe200077c4270 */
[----:B-1----:R-:W-:-:S03]  /*32e0*/  IMAD.IADD R2, R58, 0x1, R3 ;  /* 0x000000013a027824 */ /* 0x002fc600078e0203 */
[----:B------:R-:W-:Y:S02]  /*32f0*/  ISETP.LT.OR P6, PT, R0, 0x3a, P6 ;  /* 0x0000003a0000780c */ /* 0x000fe400037c1670 */
[----:B------:R-:W-:Y:S02]  /*3300*/  VIADDMNMX R0, R3, R57, R56, PT ;  /* 0x0000003903007246 */ /* 0x000fe40003800138 */
[----:B------:R-:W-:Y:S02]  /*3310*/  FSEL R53, R53, -INF , !P6 ;  /* 0xff80000035357808 */ /* 0x000fe40007000000 */
[----:B------:R-:W-:-:S13]  /*3320*/  PLOP3.LUT P6, PT, PT, PT, UP0, 0x40, 0x0 ;  /* 0x000000000000781c */ /* 0x000fda0003fce808 */
[----:B------:R-:W-:Y:S05]  /*3330*/  @P6 BRA `(.L_x_1011) ;  /* 0x0000000000646947 */ /* 0x000fea0003800000 */
        /* <DEDUP_REMOVED lines=9> */
[----:B------:R-:W0:Y:S02]  /*33d0*/  @P6 LDC.64 R24, c[0x0][0x9e8] ;  /* 0x00027a00ff186b82 */ /* 0x000e240000000a00 */
[----:B0-----:R-:W-:-:S05]  /*33e0*/  @P6 IMAD.HI.U32 R4, R3, R24, RZ ;  /* 0x0000001803046227 */ /* 0x001fca00078e00ff */
[----:B------:R-:W-:-:S04]  /*33f0*/  @P6 SHF.R.U32.HI R3, RZ, R25, R4 ;  /* 0x00000019ff036219 */ /* 0x000fc80000011604 */
[----:B------:R-:W-:Y:S01]  /*3400*/  LOP3.LUT R3, RZ, R3, RZ, 0x33, !PT ;  /* 0x00000003ff037212 */ /* 0x000fe200078e33ff */
[----:B------:R-:W-:Y:S06]  /*3410*/  BRA `(.L_x_1014) ;  /* 0x0000000000187947 */ /* 0x000fec0003800000 */
.L_x_1013:
[----:B------:R-:W-:Y:S02]  /*3420*/  ULDC UR4, c[0x0][0x9e4] ;  /* 0x0002790000047ab9 */ /* 0x000fe40000000800 */
[----:B------:R-:W-:-:S04]  /*3430*/  MOV R9, UR4 ;  /* 0x0000000400097c02 */ /* 0x000fc80008000f00 */
[----:B------:R-:W-:-:S13]  /*3440*/  ISETP.NE.AND P6, PT, R9, 0x1, PT ;  /* 0x000000010900780c */ /* 0x000fda0003fc5270 */
[----:B------:R-:W0:Y:S02]  /*3450*/  @P6 LDC.64 R24, c[0x0][0x9e8] ;  /* 0x00027a00ff186b82 */ /* 0x000e240000000a00 */
[----:B0-----:R-:W-:-:S05]  /*3460*/  @P6 IMAD.HI.U32 R4, R3, R24, RZ ;  /* 0x0000001803046227 */ /* 0x001fca00078e00ff */
[----:B------:R-:W-:-:S07]  /*3470*/  @P6 SHF.R.U32.HI R3, RZ, R25, R4 ;  /* 0x00000019ff036219 */ /* 0x000fce0000011604 */
.L_x_1014:
[----:B------:R-:W-:Y:S05]  /*3480*/  BSYNC B0 ;  /* 0x0000000000007941 */ /* 0x000fea0003800000 */
.L_x_1012:
[----:B------:R-:W-:-:S04]  /*3490*/  IMAD R4, R3, R9, -R8 ;  /* 0x0000000903047224 */ /* 0x000fc800078e0a08 */
[----:B------:R-:W-:-:S05]  /*34a0*/  IMAD R3, R5, -0x2, R4 ;  /* 0xfffffffe05037824 */ /* 0x000fca00078e0204 */
[----:B------:R-:W-:Y:S02]  /*34b0*/  VIADDMNMX R0, R3, R9, R0, PT ;  /* 0x0000000903007246 */ /* 0x000fe40003800100 */
[----:B------:R-:W-:-:S07]  /*34c0*/  VIMNMX R2, R2, R3, !PT ;  /* 0x0000000302027248 */ /* 0x000fce0007fe0100 */
.L_x_1011:
[----:B------:R-:W-:Y:S01]  /*34d0*/  ISETP.GT.AND P1, PT, R2, 0x1, !P1 ;  /* 0x000000010200780c */ /* 0x000fe20004f24270 */
[----:B------:R-:W-:Y:S01]  /*34e0*/  ULDC UR10, c[0x0][0x988] ;  /* 0x00026200000a7ab9 */ /* 0x000fe20000000800 */
[----:B------:R-:W-:Y:S01]  /*34f0*/  FMNMX.FTZ R3, R37, R61, !PT ;  /* 0x0000003d25037209 */ /* 0x000fe20007810000 */
[----:B------:R-:W-:Y:S01]  /*3500*/  VIADD R203, R203, 0xfffffffe ;  /* 0xfffffffecbcb7836 */ /* 0x000fe20000000000 */
[----:B------:R-:W-:Y:S02]  /*3510*/  ISETP.LT.OR P1, PT, R0, 0x2, P1 ;  /* 0x000000020000780c */ /* 0x000fe40000f21670 */
[----:B------:R-:W-:Y:S02]  /*3520*/  FMNMX.FTZ R3, R63, R3, !PT ;  /* 0x000000033f037209 */ /* 0x000fe40007810000 */
[----:B------:R-:W-:Y:S02]  /*3530*/  FSEL R9, R27, -INF , !P1 ;  /* 0xff8000001b097808 */ /* 0x000fe40004800000 */
[----:B------:R-:W-:-:S02]  /*3540*/  ISETP.NE.AND P1, PT, R60, RZ, PT ;  /* 0x000000ff3c00720c */ /* 0x000fc40003f25270 */
[----:B------:R-:W-:Y:S02]  /*3550*/  FMNMX.FTZ R3, R65, R3, !PT ;  /* 0x0000000341037209 */ /* 0x000fe40007810000 */
[----:B------:R-:W-:Y:S02]  /*3560*/  ISETP.GT.AND P1, PT, R2, 0x9, !P1 ;  /* 0x000000090200780c */ /* 0x000fe40004f24270 */
[----:B------:R-:W-:Y:S02]  /*3570*/  FMNMX.FTZ R3, R67, R3, !PT ;  /* 0x0000000343037209 */ /* 0x000fe40007810000 */
[----:B------:R-:W-:Y:S02]  /*3580*/  ISETP.LT.OR P1, PT, R0, 0xa, P1 ;  /* 0x0000000a0000780c */ /* 0x000fe40000f21670 */
[----:B------:R-:W-:Y:S02]  /*3590*/  FMNMX.FTZ R3, R69, R3, !PT ;  /* 0x0000000345037209 */ /* 0x000fe40007810000 */
[----:B------:R-:W-:-:S02]  /*35a0*/  FSEL R25, R31, -INF , !P1 ;  /* 0xff8000001f197808 */ /* 0x000fc40004800000 */
[----:B------:R-:W-:Y:S02]  /*35b0*/  ISETP.NE.AND P1, PT, R62, RZ, PT ;  /* 0x000000ff3e00720c */ /* 0x000fe40003f25270 */
[----:B------:R-:W-:Y:S02]  /*35c0*/  FMNMX.FTZ R3, R71, R3, !PT ;  /* 0x0000000347037209 */ /* 0x000fe40007810000 */
[----:B------:R-:W-:Y:S02]  /*35d0*/  ISETP.GT.AND P1, PT, R2, 0x10, !P1 ;  /* 0x000000100200780c */ /* 0x000fe40004f24270 */
[----:B------:R-:W-:Y:S02]  /*35e0*/  FMNMX.FTZ R3, R73, R3, !PT ;  /* 0x0000000349037209 */ /* 0x000fe40007810000 */
[----:B------:R-:W-:Y:S02]  /*35f0*/  ISETP.LT.OR P1, PT, R0, 0x11, P1 ;  /* 0x000000110000780c */ /* 0x000fe40000f21670 */
[----:B------:R-:W-:-:S02]  /*3600*/  FMNMX.FTZ R3, R75, R3, !PT ;  /* 0x000000034b037209 */ /* 0x000fc40007810000 */
[----:B------:R-:W-:Y:S02]  /*3610*/  FSEL R26, R26, -INF , !P1 ;  /* 0xff8000001a1a7808 */ /* 0x000fe40004800000 */
[----:B------:R-:W-:Y:S02]  /*3620*/  ISETP.NE.AND P1, PT, R29, RZ, PT ;  /* 0x000000ff1d00720c */ /* 0x000fe40003f25270 */
[----:B------:R-:W-:Y:S02]  /*3630*/  FMNMX.FTZ R3, R77, R3, !PT ;  /* 0x000000034d037209 */ /* 0x000fe40007810000 */
[----:B------:R-:W-:Y:S02]  /*3640*/  ISETP.GT.AND P1, PT, R2, 0x11, !P1 ;  /* 0x000000110200780c */ /* 0x000fe40004f24270 */
[----:B------:R-:W-:Y:S02]  /*3650*/  FMNMX.FTZ R3, R79, R3, !PT ;  /* 0x000000034f037209 */ /* 0x000fe40007810000 */
[----:B------:R-:W-:-:S02]  /*3660*/  ISETP.LT.OR P1, PT, R0, 0x12, P1 ;  /* 0x000000120000780c */ /* 0x000fc40000f21670 */
[----:B------:R-:W-:Y:S02]  /*3670*/  FMNMX.FTZ R3, R81, R3, !PT ;  /* 0x0000000351037209 */ /* 0x000fe40007810000 */
[----:B------:R-:W-:Y:S02]  /*3680*/  FSEL R27, R35, -INF , !P1 ;  /* 0xff800000231b7808 */ /* 0x000fe40004800000 */
[----:B------:R-:W-:Y:S02]  /*3690*/  ISETP.NE.AND P1, PT, R32, RZ, PT ;  /* 0x000000ff2000720c */ /* 0x000fe40003f25270 */
[----:B------:R-:W-:Y:S02]  /*36a0*/  FMNMX.FTZ R3, R83, R3, !PT ;  /* 0x0000000353037209 */ /* 0x000fe40007810000 */
[----:B------:R-:W-:Y:S02]  /*36b0*/  ISETP.GT.AND P1, PT, R2, 0x18, !P1 ;  /* 0x000000180200780c */ /* 0x000fe40004f24270 */
[----:B------:R-:W-:-:S02]  /*36c0*/  ISETP.NE.AND P6, PT, R28, RZ, PT ;  /* 0x000000ff1c00720c */ /* 0x000fc40003fc5270 */
[----:B------:R-:W-:Y:S02]  /*36d0*/  ISETP.LT.OR P1, PT, R0, 0x19, P1 ;  /* 0x000000190000780c */ /* 0x000fe40000f21670 */
[----:B------:R-:W-:Y:S02]  /*36e0*/  FMNMX.FTZ R3, R85, R3, !PT ;  /* 0x0000000355037209 */ /* 0x000fe40007810000 */
[----:B------:R-:W-:Y:S02]  /*36f0*/  FSEL R28, R38, -INF , !P1 ;  /* 0xff800000261c7808 */ /* 0x000fe40004800000 */
[----:B------:R-:W-:Y:S02]  /*3700*/  ISETP.NE.AND P1, PT, R33, RZ, PT ;  /* 0x000000ff2100720c */ /* 0x000fe40003f25270 */
[----:B------:R-:W-:Y:S02]  /*3710*/  FMNMX.FTZ R3, R87, R3, !PT ;  /* 0x0000000357037209 */ /* 0x000fe40007810000 */
[----:B------:R-:W-:-:S02]  /*3720*/  ISETP.GT.AND P1, PT, R2, 0x19, !P1 ;  /* 0x000000190200780c */ /* 0x000fc40004f24270 */
[----:B------:R-:W-:Y:S02]  /*3730*/  FMNMX.FTZ R33, R53, R3, !PT ;  /* 0x0000000335217209 */ /* 0x000fe40007810000 */
[----:B------:R-:W-:Y:S02]  /*3740*/  ISETP.LT.OR P1, PT, R0, 0x1a, P1 ;  /* 0x0000001a0000780c */ /* 0x000fe40000f21670 */
[----:B------:R-:W-:Y:S01]  /*3750*/  ISETP.GT.AND P2, PT, R2, 0x8, !P2 ;  /* 0x000000080200780c */ /* 0x000fe20005744270 */
[----:B------:R-:W0:Y:S01]  /*3760*/  SHFL.BFLY PT, R4, R33, 0x2, 0x1f ;  /* 0x0c401f0021047f89 */ /* 0x000e2200000e0000 */
[----:B------:R-:W-:Y:S02]  /*3770*/  FSEL R29, R39, -INF , !P1 ;  /* 0xff800000271d7808 */ /* 0x000fe40004800000 */
[----:B------:R-:W-:Y:S02]  /*3780*/  ISETP.NE.AND P1, PT, R36, RZ, PT ;  /* 0x000000ff2400720c */ /* 0x000fe40003f25270 */
[----:B------:R-:W-:-:S02]  /*3790*/  ISETP.LT.OR P2, PT, R0, 0x9, P2 ;  /* 0x000000090000780c */ /* 0x000fc40001741670 */
[----:B------:R-:W-:Y:S02]  /*37a0*/  ISETP.GT.AND P1, PT, R2, 0x20, !P1 ;  /* 0x000000200200780c */ /* 0x000fe40004f24270 */
[----:B------:R-:W-:Y:S02]  /*37b0*/  FSEL R24, R30, -INF , !P2 ;  /* 0xff8000001e187808 */ /* 0x000fe40005000000 */
[----:B------:R-:W-:Y:S02]  /*37c0*/  ISETP.LT.OR P1, PT, R0, 0x21, P1 ;  /* 0x000000210000780c */ /* 0x000fe40000f21670 */
[----:B------:R-:W-:Y:S02]  /*37d0*/  ISETP.NE.AND P2, PT, R40, RZ, PT ;  /* 0x000000ff2800720c */ /* 0x000fe40003f45270 */
[----:B------:R-:W-:Y:S02]  /*37e0*/  FSEL R30, R42, -INF , !P1 ;  /* 0xff8000002a1e7808 */ /* 0x000fe40004800000 */
[----:B------:R-:W-:-:S02]  /*37f0*/  ISETP.GT.AND P1, PT, R2, 0x21, !P2 ;  /* 0x000000210200780c */ /* 0x000fc40005724270 */
[----:B------:R-:W-:Y:S02]  /*3800*/  ISETP.NE.AND P2, PT, R44, RZ, PT ;  /* 0x000000ff2c00720c */ /* 0x000fe40003f45270 */
[----:B------:R-:W-:Y:S02]  /*3810*/  ISETP.LT.OR P1, PT, R0, 0x22, P1 ;  /* 0x000000220000780c */ /* 0x000fe40000f21670 */
[C---:B------:R-:W-:Y:S02]  /*3820*/  ISETP.GT.AND P2, PT, R2.reuse, 0x29, !P2 ;  /* 0x000000290200780c */ /* 0x040fe40005744270 */
[----:B------:R-:W-:Y:S02]  /*3830*/  FSEL R31, R43, -INF , !P1 ;  /* 0xff8000002b1f7808 */ /* 0x000fe40004800000 */
[----:B------:R-:W-:Y:S02]  /*3840*/  ISETP.GT.AND P1, PT, R2, RZ, !P6 ;  /* 0x000000ff0200720c */ /* 0x000fe40007724270 */
[----:B------:R-:W-:-:S02]  /*3850*/  ISETP.NE.AND P6, PT, R34, RZ, PT ;  /* 0x000000ff2200720c */ /* 0x000fc40003fc5270 */
[----:B0-----:R-:W-:Y:S02]  /*3860*/  FMNMX.FTZ R34, R33, R4, !PT ;  /* 0x0000000421227209 */ /* 0x001fe40007810000 */
[----:B------:R-:W-:Y:S02]  /*3870*/  ISETP.LT.OR P1, PT, R0, 0x1, P1 ;  /* 0x000000010000780c */ /* 0x000fe40000f21670 */
[----:B------:R-:W-:Y:S01]  /*3880*/  ISETP.GT.AND P3, PT, R2, 0x30, !P3 ;  /* 0x000000300200780c */ /* 0x000fe20005f64270 */
[----:B------:R-:W0:Y:S01]  /*3890*/  SHFL.BFLY PT, R35, R34, 0x1, 0x1f ;  /* 0x0c201f0022237f89 */ /* 0x000e2200000e0000 */
[----:B------:R-:W-:Y:S02]  /*38a0*/  FSEL R8, R59, -INF , !P1 ;  /* 0xff8000003b087808 */ /* 0x000fe40004800000 */
[----:B------:R-:W-:Y:S02]  /*38b0*/  ISETP.NE.AND P1, PT, R41, RZ, PT ;  /* 0x000000ff2900720c */ /* 0x000fe40003f25270 */
[----:B------:R-:W-:-:S02]  /*38c0*/  FMNMX.FTZ R3, R8, R9, !PT ;  /* 0x0000000908037209 */ /* 0x000fc40007810000 */
[----:B------:R-:W-:Y:S02]  /*38d0*/  ISETP.GT.AND P1, PT, R2, 0x28, !P1 ;  /* 0x000000280200780c */ /* 0x000fe40004f24270 */
[----:B------:R-:W-:Y:S02]  /*38e0*/  FMNMX.FTZ R4, R24, R3, !PT ;  /* 0x0000000318047209 */ /* 0x000fe40007810000 */
[C---:B------:R-:W-:Y:S02]  /*38f0*/  ISETP.LT.OR P1, PT, R0.reuse, 0x29, P1 ;  /* 0x000000290000780c */ /* 0x040fe40000f21670 */
[----:B------:R-:W-:Y:S02]  /*3900*/  FMNMX.FTZ R3, R25, R4, !PT ;  /* 0x0000000419037209 */ /* 0x000fe40007810000 */
[----:B------:R-:W-:Y:S02]  /*3910*/  ISETP.LT.OR P2, PT, R0, 0x2a, P2 ;  /* 0x0000002a0000780c */ /* 0x000fe40001741670 */
[----:B------:R-:W-:-:S02]  /*3920*/  FMNMX.FTZ R32, R26, R3, !PT ;  /* 0x000000031a207209 */ /* 0x000fc40007810000 */
[----:B------:R-:W-:Y:S02]  /*3930*/  ISETP.GT.AND P4, PT, R2, 0x31, !P4 ;  /* 0x000000310200780c */ /* 0x000fe40006784270 */
[----:B------:R-:W-:Y:S02]  /*3940*/  FMNMX.FTZ R3, R27, R32, !PT ;  /* 0x000000201b037209 */ /* 0x000fe40007810000 */
[----:B------:R-:W-:Y:S02]  /*3950*/  FSEL R32, R46, -INF , !P1 ;  /* 0xff8000002e207808 */ /* 0x000fe40004800000 */
[----:B0-----:R-:W-:Y:S02]  /*3960*/  FMNMX.FTZ R4, R34, R35, !PT ;  /* 0x0000002322047209 */ /* 0x001fe40007810000 */
[----:B------:R-:W-:Y:S02]  /*3970*/  FMNMX.FTZ R34, R28, R3, !PT ;  /* 0x000000031c227209 */ /* 0x000fe40007810000 */
[C---:B------:R-:W-:Y:S01]  /*3980*/  FSETP.NEU.FTZ.AND P1, PT, R4.reuse, -INF , PT ;  /* 0xff8000000400780b */ /* 0x040fe20003f3d000 */
[----:B------:R-:W-:Y:S01]  /*3990*/  FMUL.FTZ R33, R4, UR10 ;  /* 0x0000000a04217c20 */ /* 0x000fe20008410000 */
[----:B------:R-:W-:-:S02]  /*39a0*/  FMNMX.FTZ R3, R29, R34, !PT ;  /* 0x000000221d037209 */ /* 0x000fc40007810000 */
[----:B------:R-:W-:Y:S02]  /*39b0*/  ISETP.GT.AND P5, PT, R2, 0x38, !P5 ;  /* 0x000000380200780c */ /* 0x000fe40006fa4270 */
[----:B------:R-:W-:Y:S02]  /*39c0*/  FMNMX.FTZ R34, R30, R3, !PT ;  /* 0x000000031e227209 */ /* 0x000fe40007810000 */
[----:B------:R-:W-:Y:S02]  /*39d0*/  FSEL R38, R33, RZ, P1 ;  /* 0x000000ff21267208 */ /* 0x000fe40000800000 */
[----:B------:R-:W-:Y:S02]  /*39e0*/  FMNMX.FTZ R3, R31, R34, !PT ;  /* 0x000000221f037209 */ /* 0x000fe40007810000 */
[----:B------:R-:W-:Y:S01]  /*39f0*/  ISETP.GT.AND P1, PT, R2, 0x39, !P6 ;  /* 0x000000390200780c */ /* 0x000fe20007724270 */
[--C-:B------:R-:W-:Y:S01]  /*3a00*/  FFMA.FTZ R37, R37, UR10, -R38.reuse ;  /* 0x0000000a25257c23 */ /* 0x100fe20008010826 */
[----:B------:R-:W-:Y:S01]  /*3a10*/  ISETP.LT.OR P3, PT, R0, 0x31, P3 ;  /* 0x000000310000780c */ /* 0x000fe20001f61670 */
[--C-:B------:R-:W-:Y:S01]  /*3a20*/  FFMA.FTZ R39, R61, UR10, -R38.reuse ;  /* 0x0000000a3d277c23 */ /* 0x100fe20008010826 */
[----:B------:R-:W-:Y:S01]  /*3a30*/  FSEL R2, R47, -INF , !P2 ;  /* 0xff8000002f027808 */ /* 0x000fe20005000000 */
[----:B------:R0:W-:Y:S01]  /*3a40*/  MUFU.EX2 R196, R37 ;  /* 0x0000002500c47308 */ /* 0x0001e20000000800 */
[----:B------:R-:W-:Y:S01]  /*3a50*/  FMNMX.FTZ R3, R32, R3, !PT ;  /* 0x0000000320037209 */ /* 0x000fe20007810000 */
[--C-:B------:R-:W-:Y:S01]  /*3a60*/  FFMA.FTZ R40, R65, UR10, -R38.reuse ;  /* 0x0000000a41287c23 */ /* 0x100fe20008010826 */
[----:B------:R-:W-:Y:S01]  /*3a70*/  ISETP.LT.OR P4, PT, R0, 0x32, P4 ;  /* 0x000000320000780c */ /* 0x000fe20002781670 */
[--C-:B------:R-:W-:Y:S01]  /*3a80*/  FFMA.FTZ R42, R67, UR10, -R38.reuse ;  /* 0x0000000a432a7c23 */ /* 0x100fe20008010826 */
[----:B------:R-:W-:Y:S01]  /*3a90*/  FSEL R33, R50, -INF , !P3 ;  /* 0xff80000032217808 */ /* 0x000fe20005800000 */
[--C-:B------:R-:W-:Y:S01]  /*3aa0*/  FFMA.FTZ R43, R69, UR10, -R38.reuse ;  /* 0x0000000a452b7c23 */ /* 0x100fe20008010826 */
[----:B------:R-:W-:Y:S01]  /*3ab0*/  FMNMX.FTZ R36, R2, R3, !PT ;  /* 0x0000000302247209 */ /* 0x000fe20007810000 */
[----:B------:R-:W1:Y:S01]  /*3ac0*/  MUFU.EX2 R39, R39 ;  /* 0x0000002700277308 */ /* 0x000e620000000800 */
[C---:B------:R-:W-:Y:S01]  /*3ad0*/  ISETP.LT.OR P5, PT, R0.reuse, 0x39, P5 ;  /* 0x000000390000780c */ /* 0x040fe20002fa1670 */
[--C-:B0-----:R-:W-:Y:S01]  /*3ae0*/  FFMA.FTZ R37, R63, UR10, -R38.reuse ;  /* 0x0000000a3f257c23 */ /* 0x101fe20008010826 */
[----:B------:R-:W-:Y:S01]  /*3af0*/  FSEL R34, R51, -INF , !P4 ;  /* 0xff80000033227808 */ /* 0x000fe20006000000 */
[--C-:B------:R-:W-:Y:S01]  /*3b00*/  FFMA.FTZ R44, R71, UR10, -R38.reuse ;  /* 0x0000000a472c7c23 */ /* 0x100fe20008010826 */
[----:B------:R-:W-:Y:S01]  /*3b10*/  FMNMX.FTZ R3, R33, R36, !PT ;  /* 0x0000002421037209 */ /* 0x000fe20007810000 */
[--C-:B------:R-:W-:Y:S01]  /*3b20*/  FFMA.FTZ R45, R73, UR10, -R38.reuse ;  /* 0x0000000a492d7c23 */ /* 0x100fe20008010826 */
[----:B------:R-:W-:Y:S01]  /*3b30*/  ISETP.LT.OR P1, PT, R0, 0x3a, P1 ;  /* 0x0000003a0000780c */ /* 0x000fe20000f21670 */
[----:B------:R-:W-:Y:S01]  /*3b40*/  MUFU.EX2 R198, R37 ;  /* 0x0000002500c67308 */ /* 0x000fe20000000800 */
[----:B------:R-:W-:Y:S01]  /*3b50*/  FSEL R0, R54, -INF , !P5 ;  /* 0xff80000036007808 */ /* 0x000fe20006800000 */
[--C-:B------:R-:W-:Y:S01]  /*3b60*/  FFMA.FTZ R46, R75, UR10, -R38.reuse ;  /* 0x0000000a4b2e7c23 */ /* 0x100fe20008010826 */
[----:B------:R-:W-:Y:S01]  /*3b70*/  FMNMX.FTZ R3, R34, R3, !PT ;  /* 0x0000000322037209 */ /* 0x000fe20007810000 */
[--C-:B------:R-:W-:Y:S01]  /*3b80*/  FFMA.FTZ R48, R79, UR10, -R38.reuse ;  /* 0x0000000a4f307c23 */ /* 0x100fe20008010826 */
[----:B------:R-:W-:Y:S01]  /*3b90*/  FSEL R35, R55, -INF , !P1 ;  /* 0xff80000037237808 */ /* 0x000fe20004800000 */
[--C-:B------:R-:W-:Y:S01]  /*3ba0*/  FFMA.FTZ R49, R81, UR10, -R38.reuse ;  /* 0x0000000a51317c23 */ /* 0x100fe20008010826 */
[----:B------:R-:W-:Y:S01]  /*3bb0*/  FMNMX.FTZ R36, R0, R3, !PT ;  /* 0x0000000300247209 */ /* 0x000fe20007810000 */
[----:B------:R0:W-:Y:S01]  /*3bc0*/  MUFU.EX2 R41, R40 ;  /* 0x0000002800297308 */ /* 0x0001e20000000800 */
[--C-:B------:R-:W-:Y:S01]  /*3bd0*/  FFMA.FTZ R50, R83, UR10, -R38.reuse ;  /* 0x0000000a53327c23 */ /* 0x100fe20008010826 */
[----:B------:R-:W-:Y:S01]  /*3be0*/  FFMA.FTZ R51, R85, UR10, -R38 ;  /* 0x0000000a55337c23 */ /* 0x000fe20008010826 */
[----:B------:R-:W-:Y:S01]  /*3bf0*/  FMNMX.FTZ R36, R35, R36, !PT ;  /* 0x0000002423247209 */ /* 0x000fe20007810000 */
[----:B-1----:R-:W-:Y:S01]  /*3c00*/  FADD.FTZ R55, R196, R39 ;  /* 0x00000027c4377221 */ /* 0x002fe20000010000 */
[----:B------:R-:W-:-:S02]  /*3c10*/  R2UR UR6, R18 ;  /* 0x00000000120672ca */ /* 0x000fc400000e0000 */
[----:B------:R-:W-:Y:S01]  /*3c20*/  R2UR UR5, R23 ;  /* 0x00000000170572ca */ /* 0x000fe200000e0000 */
[----:B------:R-:W1:Y:S01]  /*3c30*/  SHFL.BFLY PT, R3, R36, 0x2, 0x1f ;  /* 0x0c401f0024037f89 */ /* 0x000e6200000e0000 */
[----:B0-----:R-:W-:Y:S01]  /*3c40*/  FFMA.FTZ R40, R77, UR10, -R38 ;  /* 0x0000000a4d287c23 */ /* 0x001fe20008010826 */
[----:B------:R-:W-:Y:S01]  /*3c50*/  MUFU.EX2 R42, R42 ;  /* 0x0000002a002a7308 */ /* 0x000fe20000000800 */
[----:B------:R-:W-:Y:S02]  /*3c60*/  F2FP.F16.F32.PACK_AB R196, R39, R196 ;  /* 0x000000c427c4723e */ /* 0x000fe400000000ff */
[----:B------:R-:W-:-:S05]  /*3c70*/  R2UR UR4, R22 ;  /* 0x00000000160472ca */ /* 0x000fca00000e0000 */
[----:B------:R-:W0:Y:S02]  /*3c80*/  MUFU.EX2 R43, R43 ;  /* 0x0000002b002b7308 */ /* 0x000e240000000800 */
[----:B------:R-:W-:-:S06]  /*3c90*/  UISETP.NE.AND UP1, UPT, UR5, URZ, UPT ;  /* 0x0000003f0500728c */ /* 0x000fcc000bf25270 */
[----:B------:R-:W-:Y:S01]  /*3ca0*/  MUFU.EX2 R44, R44 ;  /* 0x0000002c002c7308 */ /* 0x000fe20000000800 */
[----:B------:R-:W-:-:S04]  /*3cb0*/  UISETP.NE.AND UP0, UPT, UR4, URZ, UPT ;  /* 0x0000003f0400728c */ /* 0x000fc8000bf05270 */
[----:B------:R-:W-:Y:S01]  /*3cc0*/  @UP1 ULDC UR4, c[0x0][0x44c] ;  /* 0x0001130000041ab9 */ /* 0x000fe20000000800 */
[----:B-1----:R-:W-:Y:S01]  /*3cd0*/  FMNMX.FTZ R37, R36, R3, !PT ;  /* 0x0000000324257209 */ /* 0x002fe20007810000 */
[----:B------:R-:W-:Y:S01]  /*3ce0*/  UIMAD.WIDE.U32 UR4, UR38, UR4, URZ ;  /* 0x00000004260472a5 */ /* 0x000fe2000f8e003f */
[----:B------:R-:W1:Y:S01]  /*3cf0*/  MUFU.EX2 R45, R45 ;  /* 0x0000002d002d7308 */ /* 0x000e620000000800 */
[----:B------:R-:W-:Y:S01]  /*3d00*/  @UP1 ULDC UR7, c[0x0][0x450] ;  /* 0x0001140000071ab9 */ /* 0x000fe20000000800 */
[----:B0-----:R-:W-:Y:S01]  /*3d10*/  F2FP.F16.F32.PACK_AB R192, R43, R42 ;  /* 0x0000002a2bc0723e */ /* 0x001fe200000000ff */
[----:B------:R-:W0:Y:S01]  /*3d20*/  SHFL.BFLY PT, R36, R37, 0x1, 0x1f ;  /* 0x0c201f0025247f89 */ /* 0x000e2200000e0000 */
[----:B------:R-:W-:-:S04]  /*3d30*/  @UP1 USHF.R.U32.HI UR38, URZ, UR7, UR5 ;  /* 0x000000073f261299 */ /* 0x000fc80008011605 */
[----:B------:R-:W-:Y:S01]  /*3d40*/  MUFU.EX2 R46, R46 ;  /* 0x0000002e002e7308 */ /* 0x000fe20000000800 */
[----:B------:R-:W-:-:S04]  /*3d50*/  UIADD3 UR38, UR6, UR38, URZ ;  /* 0x0000002606267290 */ /* 0x000fc8000fffe03f */
[----:B------:R-:W-:-:S03]  /*3d60*/  UIADD3 UR14, UR38, UR14, URZ ;  /* 0x0000000e260e7290 */ /* 0x000fc6000fffe03f */
[----:B------:R-:W2:Y:S01]  /*3d70*/  MUFU.EX2 R47, R40 ;  /* 0x00000028002f7308 */ /* 0x000ea20000000800 */
[----:B-1----:R-:W-:-:S07]  /*3d80*/  F2FP.F16.F32.PACK_AB R194, R45, R44 ;  /* 0x0000002c2dc2723e */ /* 0x002fce00000000ff */
[----:B------:R-:W-:Y:S01]  /*3d90*/  MUFU.EX2 R48, R48 ;  /* 0x0000003000307308 */ /* 0x000fe20000000800 */
[----:B0-----:R-:W-:Y:S01]  /*3da0*/  FMNMX.FTZ R3, R37, R36, !PT ;  /* 0x0000002425037209 */ /* 0x001fe20007810000 */
[--C-:B------:R-:W-:Y:S01]  /*3db0*/  FFMA.FTZ R36, R87, UR10, -R38.reuse ;  /* 0x0000000a57247c23 */ /* 0x100fe20008010826 */
[----:B------:R-:W-:Y:S02]  /*3dc0*/  FFMA.FTZ R38, R53, UR10, -R38 ;  /* 0x0000000a35267c23 */ /* 0x000fe40008010826 */
[C---:B------:R-:W-:Y:S01]  /*3dd0*/  FSETP.NEU.FTZ.AND P1, PT, R3.reuse, -INF , PT ;  /* 0xff8000000300780b */ /* 0x040fe20003f3d000 */
[----:B------:R-:W-:Y:S02]  /*3de0*/  FMUL.FTZ R37, R3, UR10 ;  /* 0x0000000a03257c20 */ /* 0x000fe40008410000 */
[----:B------:R-:W0:Y:S01]  /*3df0*/  MUFU.EX2 R49, R49 ;  /* 0x0000003100317308 */ /* 0x000e220000000800 */
[----:B--2---:R-:W-:Y:S02]  /*3e00*/  F2FP.F16.F32.PACK_AB R188, R47, R46 ;  /* 0x0000002e2fbc723e */ /* 0x004fe400000000ff */
[----:B------:R-:W-:-:S02]  /*3e10*/  FSEL R53, R37, RZ, P1 ;  /* 0x000000ff25357208 */ /* 0x000fc40000800000 */
[----:B------:R-:W-:-:S03]  /*3e20*/  PLOP3.LUT P1, PT, PT, PT, UP0, 0x40, 0x0 ;  /* 0x000000000000781c */ /* 0x000fc60003f2e808 */
[----:B------:R1:W-:Y:S01]  /*3e30*/  MUFU.EX2 R37, R38 ;  /* 0x0000002600257308 */ /* 0x0003e20000000800 */
[--C-:B------:R-:W-:Y:S01]  /*3e40*/  FFMA.FTZ R8, R8, UR10, -R53.reuse ;  /* 0x0000000a08087c23 */ /* 0x100fe20008010835 */
[--C-:B------:R-:W-:Y:S01]  /*3e50*/  FFMA.FTZ R9, R9, UR10, -R53.reuse ;  /* 0x0000000a09097c23 */ /* 0x100fe20008010835 */
[--C-:B------:R-:W-:Y:S01]  /*3e60*/  FFMA.FTZ R24, R24, UR10, -R53.reuse ;  /* 0x0000000a18187c23 */ /* 0x100fe20008010835 */
[--C-:B------:R-:W-:Y:S01]  /*3e70*/  FFMA.FTZ R25, R25, UR10, -R53.reuse ;  /* 0x0000000a19197c23 */ /* 0x100fe20008010835 */
[--C-:B------:R-:W-:Y:S01]  /*3e80*/  FFMA.FTZ R26, R26, UR10, -R53.reuse ;  /* 0x0000000a1a1a7c23 */ /* 0x100fe20008010835 */
[--C-:B------:R-:W-:Y:S01]  /*3e90*/  FFMA.FTZ R27, R27, UR10, -R53.reuse ;  /* 0x0000000a1b1b7c23 */ /* 0x100fe20008010835 */
[----:B------:R-:W-:Y:S01]  /*3ea0*/  FFMA.FTZ R28, R28, UR10, -R53 ;  /* 0x0000000a1c1c7c23 */ /* 0x000fe20008010835 */
[----:B------:R-:W-:Y:S01]  /*3eb0*/  MUFU.EX2 R8, R8 ;  /* 0x0000000800087308 */ /* 0x000fe20000000800 */
[----:B-1----:R-:W-:Y:S01]  /*3ec0*/  FADD.FTZ R38, R198, R55 ;  /* 0x00000037c6267221 */ /* 0x002fe20000010000 */
[--C-:B------:R-:W-:Y:S01]  /*3ed0*/  FFMA.FTZ R29, R29, UR10, -R53.reuse ;  /* 0x0000000a1d1d7c23 */ /* 0x100fe20008010835 */
[--C-:B------:R-:W-:Y:S01]  /*3ee0*/  FFMA.FTZ R30, R30, UR10, -R53.reuse ;  /* 0x0000000a1e1e7c23 */ /* 0x100fe20008010835 */
[--C-:B------:R-:W-:Y:S01]  /*3ef0*/  FFMA.FTZ R31, R31, UR10, -R53.reuse ;  /* 0x0000000a1f1f7c23 */ /* 0x100fe20008010835 */
[----:B------:R-:W-:Y:S01]  /*3f00*/  FADD.FTZ R55, R41, R38 ;  /* 0x0000002629377221 */ /* 0x000fe20000010000 */
[--C-:B------:R-:W-:Y:S01]  /*3f10*/  FFMA.FTZ R32, R32, UR10, -R53.reuse ;  /* 0x0000000a20207c23 */ /* 0x100fe20008010835 */
[----:B------:R-:W-:Y:S01]  /*3f20*/  FFMA.FTZ R2, R2, UR10, -R53 ;  /* 0x0000000a02027c23 */ /* 0x000fe20008010835 */
[----:B------:R-:W1:Y:S01]  /*3f30*/  MUFU.EX2 R9, R9 ;  /* 0x0000000900097308 */ /* 0x000e620000000800 */
[----:B------:R-:W-:Y:S01]  /*3f40*/  FADD.FTZ R38, R42, R55 ;  /* 0x000000372a267221 */ /* 0x000fe20000010000 */
[--C-:B------:R-:W-:Y:S01]  /*3f50*/  FFMA.FTZ R33, R33, UR10, -R53.reuse ;  /* 0x0000000a21217c23 */ /* 0x100fe20008010835 */
[--C-:B------:R-:W-:Y:S01]  /*3f60*/  FFMA.FTZ R34, R34, UR10, -R53.reuse ;  /* 0x0000000a22227c23 */ /* 0x100fe20008010835 */
[--C-:B------:R-:W-:Y:S01]  /*3f70*/  FFMA.FTZ R0, R0, UR10, -R53.reuse ;  /* 0x0000000a00007c23 */ /* 0x100fe20008010835 */
[----:B------:R-:W-:Y:S01]  /*3f80*/  FADD.FTZ R55, R43, R38 ;  /* 0x000000262b377221 */ /* 0x000fe20000010000 */
[----:B------:R-:W-:Y:S01]  /*3f90*/  FFMA.FTZ R35, R35, UR10, -R53 ;  /* 0x0000000a23237c23 */ /* 0x000fe20008010835 */
[----:B------:R-:W-:Y:S01]  /*3fa0*/  F2FP.F16.F32.PACK_AB R198, R41, R198 ;  /* 0x000000c629c6723e */ /* 0x000fe200000000ff */
[----:B------:R-:W2:Y:S01]  /*3fb0*/  MUFU.EX2 R24, R24 ;  /* 0x0000001800187308 */ /* 0x000ea20000000800 */
[----:B------:R-:W-:Y:S01]  /*3fc0*/  FADD.FTZ R38, R44, R55 ;  /* 0x000000372c267221 */ /* 0x000fe20000010000 */
[----:B0-----:R-:W-:-:S03]  /*3fd0*/  F2FP.F16.F32.PACK_AB R190, R49, R48 ;  /* 0x0000003031be723e */ /* 0x001fc600000000ff */
[----:B------:R-:W-:-:S03]  /*3fe0*/  FADD.FTZ R57, R45, R38 ;  /* 0x000000262d397221 */ /* 0x000fc60000010000 */
[----:B------:R-:W0:Y:S01]  /*3ff0*/  MUFU.EX2 R25, R25 ;  /* 0x0000001900197308 */ /* 0x000e220000000800 */
[----:B-1----:R-:W-:Y:S01]  /*4000*/  FADD.FTZ R55, R8, R9 ;  /* 0x0000000908377221 */ /* 0x002fe20000010000 */
[----:B------:R-:W-:Y:S01]  /*4010*/  FADD.FTZ R38, R46, R57 ;  /* 0x000000392e267221 */ /* 0x000fe20000010000 */
[----:B------:R-:W-:-:S03]  /*4020*/  F2FP.F16.F32.PACK_AB R197, R9, R8 ;  /* 0x0000000809c5723e */ /* 0x000fc600000000ff */
[----:B------:R-:W-:Y:S02]  /*4030*/  FADD.FTZ R57, R47, R38 ;  /* 0x000000262f397221 */ /* 0x000fe40000010000 */
[----:B------:R-:W1:Y:S01]  /*4040*/  MUFU.EX2 R26, R26 ;  /* 0x0000001a001a7308 */ /* 0x000e620000000800 */
[----:B--2---:R-:W-:Y:S01]  /*4050*/  FADD.FTZ R18, R24, R55 ;  /* 0x0000003718127221 */ /* 0x004fe20000010000 */
[----:B------:R-:W-:-:S04]  /*4060*/  FADD.FTZ R38, R48, R57 ;  /* 0x0000003930267221 */ /* 0x000fc80000010000 */
[----:B------:R-:W-:Y:S02]  /*4070*/  FADD.FTZ R53, R49, R38 ;  /* 0x0000002631357221 */ /* 0x000fe40000010000 */
[----:B------:R-:W2:Y:S01]  /*4080*/  MUFU.EX2 R27, R27 ;  /* 0x0000001b001b7308 */ /* 0x000ea20000000800 */
[C---:B0-----:R-:W-:Y:S01]  /*4090*/  FADD.FTZ R55, R25.reuse, R18 ;  /* 0x0000001219377221 */ /* 0x041fe20000010000 */
[----:B------:R-:W-:-:S06]  /*40a0*/  F2FP.F16.F32.PACK_AB R199, R25, R24 ;  /* 0x0000001819c7723e */ /* 0x000fcc00000000ff */
[----:B------:R-:W-:Y:S01]  /*40b0*/  MUFU.EX2 R28, R28 ;  /* 0x0000001c001c7308 */ /* 0x000fe20000000800 */
[----:B-1----:R-:W-:-:S07]  /*40c0*/  FADD.FTZ R18, R26, R55 ;  /* 0x000000371a127221 */ /* 0x002fce0000010000 */
[----:B------:R-:W0:Y:S01]  /*40d0*/  MUFU.EX2 R29, R29 ;  /* 0x0000001d001d7308 */ /* 0x000e220000000800 */
[C---:B--2---:R-:W-:Y:S01]  /*40e0*/  FADD.FTZ R39, R27.reuse, R18 ;  /* 0x000000121b277221 */ /* 0x044fe20000010000 */
[----:B------:R-:W-:-:S06]  /*40f0*/  F2FP.F16.F32.PACK_AB R193, R27, R26 ;  /* 0x0000001a1bc1723e */ /* 0x000fcc00000000ff */
[----:B------:R-:W-:Y:S08]  /*4100*/  MUFU.EX2 R30, R30 ;  /* 0x0000001e001e7308 */ /* 0x000ff00000000800 */
[----:B------:R-:W1:Y:S01]  /*4110*/  MUFU.EX2 R31, R31 ;  /* 0x0000001f001f7308 */ /* 0x000e620000000800 */
[----:B0-----:R-:W-:-:S07]  /*4120*/  F2FP.F16.F32.PACK_AB R195, R29, R28 ;  /* 0x0000001c1dc3723e */ /* 0x001fce00000000ff */
[----:B------:R-:W0:Y:S08]  /*4130*/  MUFU.EX2 R32, R32 ;  /* 0x0000002000207308 */ /* 0x000e300000000800 */
[----:B------:R2:W-:Y:S01]  /*4140*/  MUFU.EX2 R191, R2 ;  /* 0x0000000200bf7308 */ /* 0x0005e20000000800 */
[----:B-1----:R-:W-:-:S07]  /*4150*/  F2FP.F16.F32.PACK_AB R189, R31, R30 ;  /* 0x0000001e1fbd723e */ /* 0x002fce00000000ff */
[----:B------:R-:W1:Y:S01]  /*4160*/  MUFU.EX2 R50, R50 ;  /* 0x0000003200327308 */ /* 0x000e620000000800 */
[----:B--2---:R-:W-:-:S04]  /*4170*/  FADD.FTZ R2, R28, R39 ;  /* 0x000000271c027221 */ /* 0x004fc80000010000 */
[----:B------:R-:W-:-:S03]  /*4180*/  FADD.FTZ R39, R29, R2 ;  /* 0x000000021d277221 */ /* 0x000fc60000010000 */
[----:B------:R-:W2:Y:S01]  /*4190*/  MUFU.EX2 R33, R33 ;  /* 0x0000002100217308 */ /* 0x000ea20000000800 */
[----:B------:R-:W-:-:S04]  /*41a0*/  FADD.FTZ R2, R30, R39 ;  /* 0x000000271e027221 */ /* 0x000fc80000010000 */
[----:B------:R-:W-:-:S03]  /*41b0*/  FADD.FTZ R39, R31, R2 ;  /* 0x000000021f277221 */ /* 0x000fc60000010000 */
[----:B------:R-:W3:Y:S01]  /*41c0*/  MUFU.EX2 R51, R51 ;  /* 0x0000003300337308 */ /* 0x000ee20000000800 */
[----:B0-----:R-:W-:Y:S01]  /*41d0*/  FADD.FTZ R2, R32, R39 ;  /* 0x0000002720027221 */ /* 0x001fe20000010000 */
[----:B-1----:R-:W-:-:S03]  /*41e0*/  FADD.FTZ R18, R50, R53 ;  /* 0x0000003532127221 */ /* 0x002fc60000010000 */
[C---:B------:R-:W-:Y:S01]  /*41f0*/  FADD.FTZ R2, R191.reuse, R2 ;  /* 0x00000002bf027221 */ /* 0x040fe20000010000 */
[----:B------:R-:W-:Y:S02]  /*4200*/  F2FP.F16.F32.PACK_AB R191, R191, R32 ;  /* 0x00000020bfbf723e */ /* 0x000fe400000000ff */
[----:B------:R-:W0:Y:S01]  /*4210*/  MUFU.EX2 R34, R34 ;  /* 0x0000002200227308 */ /* 0x000e220000000800 */
[----:B--2---:R-:W-:-:S07]  /*4220*/  FADD.FTZ R9, R33, R2 ;  /* 0x0000000221097221 */ /* 0x004fce0000010000 */
[----:B------:R-:W1:Y:S01]  /*4230*/  MUFU.EX2 R36, R36 ;  /* 0x0000002400247308 */ /* 0x000e620000000800 */
[C---:B---3--:R-:W-:Y:S01]  /*4240*/  FADD.FTZ R41, R51.reuse, R18 ;  /* 0x0000001233297221 */ /* 0x048fe20000010000 */
[----:B------:R-:W-:-:S06]  /*4250*/  F2FP.F16.F32.PACK_AB R184, R51, R50 ;  /* 0x0000003233b8723e */ /* 0x000fcc00000000ff */
[----:B------:R-:W2:Y:S01]  /*4260*/  MUFU.EX2 R0, R0 ;  /* 0x0000000000007308 */ /* 0x000ea20000000800 */
[C---:B0-----:R-:W-:Y:S01]  /*4270*/  FADD.FTZ R9, R34.reuse, R9 ;  /* 0x0000000922097221 */ /* 0x041fe20000010000 */
[----:B------:R-:W-:-:S06]  /*4280*/  F2FP.F16.F32.PACK_AB R185, R34, R33 ;  /* 0x0000002122b9723e */ /* 0x000fcc00000000ff */
[----:B------:R-:W0:Y:S01]  /*4290*/  MUFU.EX2 R35, R35 ;  /* 0x0000002300237308 */ /* 0x000e220000000800 */
[----:B-1----:R-:W-:Y:S01]  /*42a0*/  FADD.FTZ R18, R36, R41 ;  /* 0x0000002924127221 */ /* 0x002fe20000010000 */
[----:B------:R-:W-:-:S03]  /*42b0*/  F2FP.F16.F32.PACK_AB R186, R37, R36 ;  /* 0x0000002425ba723e */ /* 0x000fc600000000ff */
[----:B------:R-:W-:Y:S01]  /*42c0*/  FADD.FTZ R18, R37, R18 ;  /* 0x0000001225127221 */ /* 0x000fe20000010000 */
[----:B--2---:R-:W-:-:S04]  /*42d0*/  FADD.FTZ R2, R0, R9 ;  /* 0x0000000900027221 */ /* 0x004fc80000010000 */
[C---:B0-----:R-:W-:Y:S01]  /*42e0*/  FADD.FTZ R9, R35.reuse, R2 ;  /* 0x0000000223097221 */ /* 0x041fe20000010000 */
[----:B------:R-:W-:Y:S01]  /*42f0*/  F2FP.F16.F32.PACK_AB R187, R35, R0 ;  /* 0x0000000023bb723e */ /* 0x000fe200000000ff */
[----:B------:R-:W-:Y:S06]  /*4300*/  @P1 BRA `(.L_x_1015) ;  /* 0x00000000004c1947 */ /* 0x000fec0003800000 */
[----:B------:R-:W-:Y:S01]  /*4310*/  ISETP.LT.AND P1, PT, RZ, UR38, PT ;  /* 0x00000026ff007c0c */ /* 0x000fe2000bf21270 */
[----:B------:R-:W-:-:S12]  /*4320*/  UIADD3 UR15, UR38, -0x1, URZ ;  /* 0xffffffff260f7890 */ /* 0x000fd8000fffe03f */
[----:B------:R-:W-:Y:S05]  /*4330*/  @P1 BRA `(.L_x_1016) ;  /* 0x0000000000201947 */ /* 0x000fea0003800000 */
[----:B------:R-:W-:Y:S01]  /*4340*/  ULDC UR18, c[0x0][0x9e4] ;  /* 0x0002790000127ab9 */ /* 0x000fe20000000800 */
[----:B------:R-:W-:Y:S02]  /*4350*/  UIADD3 UR15, -UR38, URZ, URZ ;  /* 0x0000003f260f7290 */ /* 0x000fe4000fffe13f */
[----:B------:R-:W-:-:S11]  /*4360*/  UISETP.NE.AND UP0, UPT, UR18, 0x1, UPT ;  /* 0x000000011200788c */ /* 0x000fd6000bf05270 */
[----:B------:R-:W-:Y:S02]  /*4370*/  @UP0 ULDC.64 UR4, c[0x0][0x9e8] ;  /* 0x00027a0000040ab9 */ /* 0x000fe40000000a00 */
[----:B------:R-:W-:-:S04]  /*4380*/  UIMAD.WIDE.U32 UR6, UR15, UR4, URZ ;  /* 0x000000040f0672a5 */ /* 0x000fc8000f8e003f */
[----:B------:R-:W-:-:S04]  /*4390*/  @UP0 USHF.R.U32.HI UR15, URZ, UR5, UR7 ;  /* 0x000000053f0f0299 */ /* 0x000fc80008011607 */
[----:B------:R-:W-:Y:S01]  /*43a0*/  ULOP3.LUT UR15, URZ, UR15, URZ, 0x33, !UPT ;  /* 0x0000000f3f0f7292 */ /* 0x000fe2000f8e333f */
[----:B------:R-:W-:Y:S11]  /*43b0*/  BRA `(.L_x_1017) ;  /* 0x0000000000147947 */ /* 0x000ff60003800000 */
.L_x_1016:
[----:B------:R-:W-:Y:S02]  /*43c0*/  ULDC UR18, c[0x0][0x9e4] ;  /* 0x0002790000127ab9 */ /* 0x000fe40000000800 */
[----:B------:R-:W-:-:S11]  /*43d0*/  UISETP.NE.AND UP0, UPT, UR18, 0x1, UPT ;  /* 0x000000011200788c */ /* 0x000fd6000bf05270 */
[----:B------:R-:W-:Y:S02]  /*43e0*/  @UP0 ULDC.64 UR4, c[0x0][0x9e8] ;  /* 0x00027a0000040ab9 */ /* 0x000fe40000000a00 */
[----:B------:R-:W-:-:S04]  /*43f0*/  UIMAD.WIDE.U32 UR6, UR15, UR4, URZ ;  /* 0x000000040f0672a5 */ /* 0x000fc8000f8e003f */
[----:B------:R-:W-:-:S12]  /*4400*/  @UP0 USHF.R.U32.HI UR15, URZ, UR5, UR7 ;  /* 0x000000053f0f0299 */ /* 0x000fd80008011607 */
.L_x_1017:
[----:B------:R-:W-:-:S04]  /*4410*/  UIMAD UR15, UR15, UR18, UR18 ;  /* 0x000000120f0f72a4 */ /* 0x000fc8000f8e0212 */
[----:B------:R-:W-:-:S04]  /*4420*/  UISETP.LT.AND UP0, UPT, UR14, UR15, UPT ;  /* 0x0000000f0e00728c */ /* 0x000fc8000bf01270 */
[----:B------:R-:W-:-:S12]  /*4430*/  USEL UR14, UR14, UR15, UP0 ;  /* 0x0000000f0e0e7287 */ /* 0x000fd80008000000 */
.L_x_1015:
[----:B------:R-:W-:Y:S01]  /*4440*/  R2UR UR5, R200 ;  /* 0x00000000c80572ca */ /* 0x000fe200000e0000 */
[----:B------:R-:W-:Y:S01]  /*4450*/  USHF.R.S32.HI UR4, URZ, 0x1f, UR14 ;  /* 0x0000001f3f047899 */ /* 0x000fe2000801140e */
[----:B------:R-:W-:Y:S01]  /*4460*/  IMAD.MOV.U32 R0, RZ, RZ, 0x3f800000 ;  /* 0x3f800000ff007424 */ /* 0x000fe200078e00ff */
[----:B------:R-:W-:Y:S01]  /*4470*/  CS2R R150, SRZ ;  /* 0x0000000000967805 */ /* 0x000fe2000001ff00 */
[----:B------:R-:W-:Y:S01]  /*4480*/  IMAD.MOV.U32 R2, RZ, RZ, 0x3f800000 ;  /* 0x3f800000ff027424 */ /* 0x000fe200078e00ff */
[----:B------:R-:W-:Y:S01]  /*4490*/  ULEA.HI UR4, UR4, UR14, URZ, 0x6 ;  /* 0x0000000e04047291 */ /* 0x000fe2000f8f303f */
[----:B------:R-:W-:Y:S02]  /*44a0*/  CS2R R148, SRZ ;  /* 0x0000000000947805 */ /* 0x000fe4000001ff00 */
[----:B------:R-:W-:Y:S02]  /*44b0*/  CS2R R146, SRZ ;  /* 0x0000000000927805 */ /* 0x000fe4000001ff00 */
[----:B------:R-:W-:Y:S01]  /*44c0*/  CS2R R144, SRZ ;  /* 0x0000000000907805 */ /* 0x000fe2000001ff00 */
[----:B------:R-:W-:Y:S01]  /*44d0*/  USHF.R.S32.HI UR4, URZ, 0x6, UR4 ;  /* 0x000000063f047899 */ /* 0x000fe20008011404 */
[----:B------:R-:W-:-:S02]  /*44e0*/  CS2R R142, SRZ ;  /* 0x00000000008e7805 */ /* 0x000fc4000001ff00 */
[----:B------:R-:W-:Y:S02]  /*44f0*/  CS2R R140, SRZ ;  /* 0x00000000008c7805 */ /* 0x000fe4000001ff00 */
[----:B------:R-:W-:Y:S01]  /*4500*/  CS2R R138, SRZ ;  /* 0x00000000008a7805 */ /* 0x000fe2000001ff00 */
[----:B------:R-:W-:Y:S01]  /*4510*/  UISETP.LT.AND UP0, UPT, UR5, UR4, UPT ;  /* 0x000000040500728c */ /* 0x000fe2000bf01270 */
[----:B------:R-:W-:Y:S02]  /*4520*/  CS2R R136, SRZ ;  /* 0x0000000000887805 */ /* 0x000fe4000001ff00 */
[----:B------:R-:W-:Y:S02]  /*4530*/  CS2R R134, SRZ ;  /* 0x0000000000867805 */ /* 0x000fe4000001ff00 */
[----:B------:R-:W-:Y:S01]  /*4540*/  CS2R R132, SRZ ;  /* 0x0000000000847805 */ /* 0x000fe2000001ff00 */
[----:B------:R-:W-:Y:S01]  /*4550*/  USEL UR5, UR5, UR4, !UP0 ;  /* 0x0000000405057287 */ /* 0x000fe2000c000000 */
[----:B------:R-:W-:-:S02]  /*4560*/  CS2R R130, SRZ ;  /* 0x0000000000827805 */ /* 0x000fc4000001ff00 */
[----:B------:R-:W-:Y:S01]  /*4570*/  CS2R R128, SRZ ;  /* 0x0000000000807805 */ /* 0x000fe2000001ff00 */
[----:B------:R-:W-:Y:S01]  /*4580*/  UMOV UR4, URZ ;  /* 0x0000003f00047c82 */ /* 0x000fe20008000000 */
[----:B------:R-:W-:Y:S02]  /*4590*/  CS2R R126, SRZ ;  /* 0x00000000007e7805 */ /* 0x000fe4000001ff00 */
[----:B------:R-:W-:Y:S02]  /*45a0*/  CS2R R124, SRZ ;  /* 0x00000000007c7805 */ /* 0x000fe4000001ff00 */
[----:B------:R-:W-:Y:S02]  /*45b0*/  ISETP.GE.AND P1, PT, R203, UR5, PT ;  /* 0x00000005cb007c0c */ /* 0x000fe4000bf26270 */
[----:B------:R-:W-:Y:S02]  /*45c0*/  CS2R R122, SRZ ;  /* 0x00000000007a7805 */ /* 0x000fe4000001ff00 */
[----:B------:R-:W-:Y:S01]  /*45d0*/  MOV R204, UR5 ;  /* 0x0000000500cc7c02 */ /* 0x000fe20008000f00 */
[----:B------:R-:W-:Y:S01]  /*45e0*/  UMOV UR5, URZ ;  /* 0x0000003f00057c82 */ /* 0x000fe20008000000 */
        /* <DEDUP_REMOVED lines=50> */
[----:B------:R-:W-:Y:S06]  /*4910*/  @!P1 BRA `(.L_x_1018) ;  /* 0x0000002c00789947 */ /* 0x000fec0003800000 */
[----:B------:R-:W-:Y:S01]  /*4920*/  UMOV UR4, URZ ;  /* 0x0000003f00047c82 */ /* 0x000fe20008000000 */
[----:B------:R-:W-:Y:S01]  /*4930*/  IMAD.MOV.U32 R202, RZ, RZ, R3 ;  /* 0x000000ffffca7224 */ /* 0x000fe200078e0003 */
[----:B------:R-:W-:Y:S01]  /*4940*/  MOV R205, UR4 ;  /* 0x0000000400cd7c02 */ /* 0x000fe20008000f00 */
[----:B------:R-:W-:Y:S01]  /*4950*/  IMAD.MOV.U32 R201, RZ, RZ, R4 ;  /* 0x000000ffffc97224 */ /* 0x000fe200078e0004 */
[----:B------:R-:W-:Y:S01]  /*4960*/  UMOV UR5, URZ ;  /* 0x0000003f00057c82 */ /* 0x000fe20008000000 */
[----:B------:R-:W-:Y:S01]  /*4970*/  IMAD.MOV.U32 R2, RZ, RZ, 0x3f800000 ;  /* 0x3f800000ff027424 */ /* 0x000fe200078e00ff */
[----:B------:R-:W-:Y:S01]  /*4980*/  ULDC UR7, c[0x0][0x9d8] ;  /* 0x0002760000077ab9 */ /* 0x000fe20000000800 */
[----:B------:R-:W-:Y:S02]  /*4990*/  IMAD.MOV.U32 R0, RZ, RZ, 0x3f800000 ;  /* 0x3f800000ff007424 */ /* 0x000fe400078e00ff */
[----:B------:R-:W-:-:S07]  /*49a0*/  IMAD.MOV.U32 R151, RZ, RZ, RZ ;  /* 0x000000ffff977224 */ /* 0x000fce00078e00ff */
.L_x_1037:
[----:B------:R-:W-:Y:S01]  /*49b0*/  R2UR UR6, R205 ;  /* 0x00000000cd0672ca */ /* 0x000fe200000e0000 */
[----:B------:R-:W-:-:S04]  /*49c0*/  UISETP.NE.AND UP0, UPT, UR5, 0x1, UPT ;  /* 0x000000010500788c */ /* 0x000fc8000bf05270 */
[----:B------:R-:W-:-:S08]  /*49d0*/  USEL UR4, URZ, 0x1, UP0 ;  /* 0x000000013f047887 */ /* 0x000fd00008000000 */
[----:B------:R-:W-:-:S06]  /*49e0*/  ULOP3.LUT UR4, UR6, UR4, URZ, 0x3c, !UPT ;  /* 0x0000000406047292 */ /* 0x000fcc000f8e3c3f */
[----:B------:R-:W-:Y:S01]  /*49f0*/  MOV R8, UR4 ;  /* 0x0000000400087c02 */ /* 0x000fe20008000f00 */
[----:B------:R-:W-:Y:S06]  /*4a00*/  @!P0 BRA `(.L_x_1019) ;  /* 0x0000000000048947 */ /* 0x000fec0003800000 */
[----:B------:R-:W-:Y:S01]  /*4a10*/  BPT.TRAP 0x1 ;  /* 0x000000040000795c */ /* 0x000fe20000300000 */
.L_x_1019:
[----:B------:R-:W-:Y:S01]  /*4a20*/  R2UR UR6, R16 ;  /* 0x00000000100672ca */ /* 0x000fe200000e0000 */
[----:B------:R-:W-:Y:S01]  /*4a30*/  UIADD3 UR4, UR5, 0x1, URZ ;  /* 0x0000000105047890 */ /* 0x000fe2000fffe03f */
[----:B------:R-:W-:-:S03]  /*4a40*/  R2UR UR10, R8 ;  /* 0x00000000080a72ca */ /* 0x000fc600000e0000 */
[----:B------:R-:W-:-:S04]  /*4a50*/  UISETP.NE.AND UP0, UPT, UR4, 0x2, UPT ;  /* 0x000000020400788c */ /* 0x000fc8000bf05270 */
[----:B------:R-:W-:-:S04]  /*4a60*/  USEL UR4, UR4, URZ, UP0 ;  /* 0x0000003f04047287 */ /* 0x000fc80008000000 */
[----:B------:R-:W-:Y:S02]  /*4a70*/  ULEA UR6, UR4, UR6, 0x3 ;  /* 0x0000000604067291 */ /* 0x000fe4000f8e183f */
[----:B------:R-:W-:-:S04]  /*4a80*/  IMAD.U32 R3, RZ, RZ, UR10 ;  /* 0x0000000aff037e24 */ /* 0x000fc8000f8e00ff */
[----:B------:R-:W-:Y:S01]  /*4a90*/  IMAD.U32 R206, RZ, RZ, UR6 ;  /* 0x00000006ffce7e24 */ /* 0x000fe2000f8e00ff */
[----:B------:R-:W-:-:S04]  /*4aa0*/  SHF.L.U32 R3, R3, 0x1f, RZ ;  /* 0x0000001f03037819 */ /* 0x000fc800000006ff */
[----:B------:R0:W1:Y:S01]  /*4ab0*/  SYNCS.PHASECHK.TRANS64.TRYWAIT P1, [UR6+0x30830], R3 ;  /* 0x03083003ff0075a7 */ /* 0x0000620008020146 */
[----:B------:R-:W-:Y:S05]  /*4ac0*/  @!P0 BRA `(.L_x_1020) ;  /* 0x0000000000048947 */ /* 0x000fea0003800000 */
[----:B------:R-:W-:Y:S01]  /*4ad0*/  BPT.TRAP 0x1 ;  /* 0x000000040000795c */ /* 0x000fe20000300000 */
.L_x_1020:
[----:B-1----:R-:W-:Y:S05]  /*4ae0*/  @P1 BRA `(.L_x_1021) ;  /* 0x00000000000c1947 */ /* 0x002fea0003800000 */
[----:B------:R-:W-:-:S13]  /*4af0*/  R2UR UR6, R206 ;  /* 0x00000000ce0672ca */ /* 0x000fda00000e0000 */
[----:B------:R-:W1:Y:S02]  /*4b00*/  SYNCS.PHASECHK.TRANS64.TRYWAIT P1, [UR6+0x30830], R3 ;  /* 0x03083003ff0075a7 */ /* 0x000e640008020146 */
[----:B-1----:R-:W-:Y:S05]  /*4b10*/  @!P1 BRA `(.L_x_1022) ;  /* 0x000000f400cc9947 */ /* 0x002fea0003800000 */
.L_x_1021:
[----:B------:R-:W-:Y:S01]  /*4b20*/  R2UR UR6, R20 ;  /* 0x00000000140672ca */ /* 0x000fe200000e0000 */
[----:B------:R-:W-:Y:S01]  /*4b30*/  WARPGROUP.ARRIVE ;  /* 0x00000000000079c5 */ /* 0x000fe20000000000 */
[----:B------:R-:W-:Y:S01]  /*4b40*/  R2UR UR56, R6 ;  /* 0x00000000063872ca */ /* 0x000fe200000e0000 */
[----:B------:R-:W-:Y:S01]  /*4b50*/  UMOV UR59, 0x40000040 ;  /* 0x40000040003b7882 */ /* 0x000fe20000000000 */
[----:B------:R-:W-:Y:S01]  /*4b60*/  R2UR UR57, R7 ;  /* 0x00000000073972ca */ /* 0x000fe200000e0000 */
[----:B------:R-:W-:Y:S01]  /*4b70*/  UMOV UR55, 0x40000040 ;  /* 0x4000004000377882 */ /* 0x000fe20000000000 */
[----:B01----:R-:W-:Y:S01]  /*4b80*/  MOV R3, UR53 ;  /* 0x0000003500037c02 */ /* 0x003fe20008000f00 */
[----:B------:R-:W-:Y:S01]  /*4b90*/  UMOV UR11, 0x40000040 ;  /* 0x40000040000b7882 */ /* 0x000fe20000000000 */
[----:B------:R-:W-:Y:S01]  /*4ba0*/  MOV R4, UR52 ;  /* 0x0000003400047c02 */ /* 0x000fe20008000f00 */
[----:B------:R-:W-:Y:S01]  /*4bb0*/  UMOV UR15, 0x40000040 ;  /* 0x40000040000f7882 */ /* 0x000fe20000000000 */
[----:B------:R-:W-:Y:S01]  /*4bc0*/  R2UR UR52, R10 ;  /* 0x000000000a3472ca */ /* 0x000fe200000e0000 */
[----:B------:R-:W-:Y:S01]  /*4bd0*/  UMOV UR19, 0x40000040 ;  /* 0x4000004000137882 */ /* 0x000fe20000000000 */
[----:B------:R-:W-:Y:S01]  /*4be0*/  R2UR UR53, R11 ;  /* 0x000000000b3572ca */ /* 0x000fe200000e0000 */
[----:B------:R-:W-:Y:S01]  /*4bf0*/  ULEA UR6, UR4, UR6, 0xb ;  /* 0x0000000604067291 */ /* 0x000fe2000f8e583f */
[-C--:B------:R-:W-:Y:S01]  /*4c00*/  FMUL.FTZ R24, R24, R0.reuse ;  /* 0x0000000018187220 */ /* 0x080fe20000410000 */
[----:B------:R-:W-:Y:S01]  /*4c10*/  UMOV UR23, 0x40000040 ;  /* 0x4000004000177882 */ /* 0x000fe20000000000 */
[----:B------:R-:W-:Y:S01]  /*4c20*/  UMOV UR27, 0x40000040 ;  /* 0x40000040001b7882 */ /* 0x000fe20000000000 */
[----:B------:R-:W-:Y:S01]  /*4c30*/  UIADD3 UR10, UR6, 0x2, URZ ;  /* 0x00000002060a7890 */ /* 0x000fe2000fffe03f */
[-C--:B------:R-:W-:Y:S01]  /*4c40*/  FMUL.FTZ R25, R25, R0.reuse ;  /* 0x0000000019197220 */ /* 0x080fe20000410000 */
[----:B------:R-:W-:Y:S01]  /*4c50*/  UIADD3 UR14, UR6, 0x200, URZ ;  /* 0x00000200060e7890 */ /* 0x000fe2000fffe03f */
[-C--:B------:R-:W-:Y:S01]  /*4c60*/  FMUL.FTZ R28, R28, R0.reuse ;  /* 0x000000001c1c7220 */ /* 0x080fe20000410000 */
[----:B------:R-:W-:Y:S01]  /*4c70*/  UMOV UR58, UR6 ;  /* 0x00000006003a7c82 */ /* 0x000fe20008000000 */
[----:B------:R-:W-:Y:S01]  /*4c80*/  UIADD3 UR18, UR6, 0x202, URZ ;  /* 0x0000020206127890 */ /* 0x000fe2000fffe03f */
[----:B------:R-:W-:Y:S01]  /*4c90*/  HGMMA.64x64x16.F32 R152, gdesc[UR56], RZ, !UPT, gsb0 ;  /* 0x00e00000389879f0 */ /* 0x000fe2000c0008ff */
[----:B------:R-:W-:Y:S01]  /*4ca0*/  UMOV UR54, UR10 ;  /* 0x0000000a00367c82 */ /* 0x000fe20008000000 */
[----:B------:R-:W-:Y:S01]  /*4cb0*/  R2UR UR56, R14 ;  /* 0x000000000e3872ca */ /* 0x000fe200000e0000 */
[----:B------:R-:W-:Y:S01]  /*4cc0*/  UIADD3 UR10, UR6, 0x4, URZ ;  /* 0x00000004060a7890 */ /* 0x000fe2000fffe03f */
[----:B------:R-:W-:Y:S01]  /*4cd0*/  R2UR UR57, R15 ;  /* 0x000000000f3972ca */ /* 0x000fe200000e0000 */
[----:B------:R-:W-:Y:S01]  /*4ce0*/  UMOV UR59, 0x40000040 ;  /* 0x40000040003b7882 */ /* 0x000fe20000000000 */
[----:B------:R-:W-:Y:S01]  /*4cf0*/  UIADD3 UR22, UR6, 0x204, URZ ;  /* 0x0000020406167890 */ /* 0x000fe2000fffe03f */
[-C--:B------:R-:W-:Y:S01]  /*4d00*/  FMUL.FTZ R29, R29, R0.reuse ;  /* 0x000000001d1d7220 */ /* 0x080fe20000410000 */
[----:B------:R-:W-:Y:S01]  /*4d10*/  UIADD3 UR26, UR6, 0x206, URZ ;  /* 0x00000206061a7890 */ /* 0x000fe2000fffe03f */
[-C--:B------:R-:W-:Y:S01]  /*4d20*/  FMUL.FTZ R32, R32, R0.reuse ;  /* 0x0000000020207220 */ /* 0x080fe20000410000 */
[----:B------:R-:W-:Y:S01]  /*4d30*/  UMOV UR58, UR10 ;  /* 0x0000000a003a7c82 */ /* 0x000fe20008000000 */
[----:B------:R-:W-:Y:S01]  /*4d40*/  UIADD3 UR10, UR6, 0x6, URZ ;  /* 0x00000006060a7890 */ /* 0x000fe2000fffe03f */
[-C--:B------:R-:W-:Y:S01]  /*4d50*/  FMUL.FTZ R33, R33, R0.reuse ;  /* 0x0000000021217220 */ /* 0x080fe20000410000 */
        /* <DEDUP_REMOVED lines=70> */
[----:B------:R-:W-:Y:S01]  /*51c0*/  HGMMA.64x64x16.F32 R152, gdesc[UR52], R152, gsb0 ;  /* 0x00e00000349879f0 */ /* 0x000fe20008000898 */
[----:B------:R-:W-:Y:S01]  /*51d0*/  R2UR UR53, R3 ;  /* 0x00000000033572ca */ /* 0x000fe200000e0000 */
[----:B------:R-:W-:Y:S01]  /*51e0*/  UIADD3 UR54, UR6, 0x604, URZ ;  /* 0x0000060406367890 */ /* 0x000fe2000fffe03f */
[----:B------:R-:W-:Y:S01]  /*51f0*/  R2UR UR52, R4 ;  /* 0x00000000043472ca */ /* 0x000fe200000e0000 */
[----:B------:R-:W-:Y:S01]  /*5200*/  UMOV UR55, 0x40000040 ;  /* 0x4000004000377882 */ /* 0x000fe20000000000 */
[----:B------:R-:W-:Y:S01]  /*5210*/  UIADD3 UR6, UR6, 0x606, URZ ;  /* 0x0000060606067890 */ /* 0x000fe2000fffe03f */
        /* <DEDUP_REMOVED lines=68> */
[----:B------:R-:W-:Y:S01]  /*5660*/  HGMMA.64x64x16.F32 R152, gdesc[UR56], R152, gsb0 ;  /* 0x00e00000389879f0 */ /* 0x000fe20008000898 */
[----:B------:R-:W-:Y:S01]  /*5670*/  R2UR UR56, R12 ;  /* 0x000000000c3872ca */ /* 0x000fe200000e0000 */
[----:B------:R-:W-:Y:S01]  /*5680*/  UMOV UR58, UR6 ;  /* 0x00000006003a7c82 */ /* 0x000fe20008000000 */
[----:B------:R-:W-:Y:S01]  /*5690*/  R2UR UR57, R13 ;  /* 0x000000000d3972ca */ /* 0x000fe200000e0000 */
[----:B------:R-:W-:Y:S01]  /*56a0*/  UMOV UR59, 0x40000040 ;  /* 0x40000040003b7882 */ /* 0x000fe20000000000 */
[----:B------:R-:W-:Y:S02]  /*56b0*/  WARPGROUP.DEPBAR.LE gsb0, 0x0 ;  /* 0x00008000000079c5 */ /* 0x000fe40000010000 */
[----:B------:R-:W-:-:S06]  /*56c0*/  WARPGROUP.ARRIVE ;  /* 0x00000000000079c5 */ /* 0x000fcc0000000000 */
[----:B------:R-:W-:Y:S03]  /*56d0*/  HGMMA.64x64x16.F32 R152, gdesc[UR8], R152, gsb0 ;  /* 0x00e00000089879f0 */ /* 0x000fe60008000898 */
        /* <DEDUP_REMOVED lines=37> */
[----:B------:R-:W-:Y:S05]  /*5930*/  @!P0 BRA `(.L_x_1023) ;  /* 0x0000000000048947 */ /* 0x000fea0003800000 */
[----:B------:R-:W-:Y:S01]  /*5940*/  BPT.TRAP 0x1 ;  /* 0x000000040000795c */ /* 0x000fe20000300000 */
.L_x_1023:
        /* <DEDUP_REMOVED lines=8> */
.L_x_1024:
[----:B-1----:R-:W-:Y:S05]  /*59d0*/  @P1 BRA `(.L_x_1025) ;  /* 0x0000000000081947 */ /* 0x002fea0003800000 */
[----:B------:R-:W1:Y:S02]  /*59e0*/  SYNCS.PHASECHK.TRANS64.TRYWAIT P1, [UR6+0x30850], R0 ;  /* 0x03085000ff0075a7 */ /* 0x000e640008020146 */
[----:B-1----:R-:W-:Y:S05]  /*59f0*/  @!P1 BRA `(.L_x_1026) ;  /* 0x000000e800309947 */ /* 0x002fea0003800000 */
.L_x_1025:
[----:B------:R-:W-:Y:S01]  /*5a00*/  R2UR UR10, R16 ;  /* 0x00000000100a72ca */ /* 0x000fe200000e0000 */
[----:B------:R-:W-:Y:S01]  /*5a10*/  WARPGROUP.ARRIVE ;  /* 0x00000000000079c5 */ /* 0x000fe20000000000 */
[----:B------:R-:W-:-:S11]  /*5a20*/  UMOV UR11, 0x40000040 ;  /* 0x40000040000b7882 */ /* 0x000fd60000000000 */
[----:B------:R-:W-:-:S04]  /*5a30*/  UIADD3 UR10, UR10, 0x400, URZ ;  /* 0x000004000a0a7890 */ /* 0x000fc8000fffe03f */
[----:B------:R-:W-:-:S04]  /*5a40*/  USHF.R.U32.HI UR10, URZ, 0x4, UR10 ;  /* 0x000000043f0a7899 */ /* 0x000fc8000801160a */
[----:B------:R-:W-:-:S04]  /*5a50*/  ULOP3.LUT UR10, UR10, 0x3fff, URZ, 0xc0, !UPT ;  /* 0x00003fff0a0a7892 */ /* 0x000fc8000f8ec03f */
[----:B------:R-:W-:-:S04]  /*5a60*/  ULOP3.LUT UR10, UR10, 0x2000000, URZ, 0xfc, !UPT ;  /* 0x020000000a0a7892 */ /* 0x000fc8000f8efc3f */
[----:B------:R-:W-:-:S07]  /*5a70*/  ULEA UR5, UR5, UR10, 0xb ;  /* 0x0000000a05057291 */ /* 0x000fce000f8e583f */
        /* <DEDUP_REMOVED lines=23> */
.L_x_1027:
[----:B------:R-:W-:Y:S01]  /*5bf0*/  R2UR UR10, R23 ;  /* 0x00000000170a72ca */ /* 0x000fe200000e0000 */
[----:B------:R-:W2:Y:S01]  /*5c00*/  S2UR UR11, SR_CgaCtaId ;  /* 0x00000000000b79c3 */ /* 0x000ea20000008800 */
[----:B------:R-:W-:Y:S01]  /*5c10*/  R2UR UR5, R22 ;  /* 0x00000000160572ca */ /* 0x000fe200000e0000 */
[----:B01----:R-:W-:Y:S01]  /*5c20*/  FMUL.FTZ R0, R154, UR7 ;  /* 0x000000079a007c20 */ /* 0x003fe20008410000 */
[----:B------:R-:W-:Y:S01]  /*5c30*/  R2UR UR14, R206 ;  /* 0x00000000ce0e72ca */ /* 0x000fe200000e0000 */
[----:B------:R-:W-:Y:S01]  /*5c40*/  FMUL.FTZ R188, R161, UR7 ;  /* 0x00000007a1bc7c20 */ /* 0x000fe20008410000 */
[----:B------:R-:W-:Y:S01]  /*5c50*/  FMUL.FTZ R161, R171, UR7 ;  /* 0x00000007aba17c20 */ /* 0x000fe20008410000 */
[----:B------:R-:W-:Y:S01]  /*5c60*/  FMUL.FTZ R171, R173, UR7 ;  /* 0x00000007adab7c20 */ /* 0x000fe20008410000 */
[----:B------:R-:W-:Y:S01]  /*5c70*/  FMUL.FTZ R185, R156, UR7 ;  /* 0x000000079cb97c20 */ /* 0x000fe20008410000 */
[----:B------:R-:W0:Y:S01]  /*5c80*/  LDC R154, c[0x0][0x288] ;  /* 0x0000a200ff9a7b82 */ /* 0x000e220000000800 */
[----:B------:R-:W-:Y:S01]  /*5c90*/  FMUL.FTZ R173, R177, UR7 ;  /* 0x00000007b1ad7c20 */ /* 0x000fe20008410000 */
[----:B------:R-:W-:Y:S01]  /*5ca0*/  FMUL.FTZ R156, R162, UR7 ;  /* 0x00000007a29c7c20 */ /* 0x000fe20008410000 */
[----:B------:R-:W-:Y:S01]  /*5cb0*/  MOV R177, R19 ;  /* 0x0000001300b17202 */ /* 0x000fe20000000f00 */
[----:B------:R-:W-:Y:S01]  /*5cc0*/  UISETP.NE.AND UP1, UPT, UR10, URZ, UPT ;  /* 0x0000003f0a00728c */ /* 0x000fe2000bf25270 */
[----:B------:R-:W-:Y:S01]  /*5cd0*/  FMUL.FTZ R162, R174, UR7 ;  /* 0x00000007aea27c20 */ /* 0x000fe20008410000 */
[----:B------:R-:W-:Y:S01]  /*5ce0*/  UISETP.NE.AND UP0, UPT, UR5, URZ, UPT ;  /* 0x0000003f0500728c */ /* 0x000fe2000bf05270 */
[----:B------:R-:W-:-:S02]  /*5cf0*/  IMAD.SHL.U32 R174, R203, 0x40, RZ ;  /* 0x00000040cbae7824 */ /* 0x000fc400078e00ff */
[----:B------:R-:W-:Y:S01]  /*5d00*/  FMUL.FTZ R189, R164, UR7 ;  /* 0x00000007a4bd7c20 */ /* 0x000fe20008410000 */
[----:B------:R-:W-:Y:S01]  /*5d10*/  FMUL.FTZ R164, R178, UR7 ;  /* 0x00000007b2a47c20 */ /* 0x000fe20008410000 */
[----:B------:R-:W-:Y:S01]  /*5d20*/  PLOP3.LUT P1, PT, PT, PT, UP1, 0x80, 0x0 ;  /* 0x000000000000781c */ /* 0x000fe20003f2f018 */
[----:B------:R-:W-:Y:S01]  /*5d30*/  FMUL.FTZ R4, R152, UR7 ;  /* 0x0000000798047c20 */ /* 0x000fe20008410000 */
[----:B------:R-:W-:Y:S01]  /*5d40*/  PLOP3.LUT P2, PT, PT, PT, UP1, 0x80, 0x0 ;  /* 0x000000000000781c */ /* 0x000fe20003f4f018 */
[----:B------:R-:W-:Y:S01]  /*5d50*/  FMUL.FTZ R187, R160, UR7 ;  /* 0x00000007a0bb7c20 */ /* 0x000fe20008410000 */
[----:B------:R-:W-:Y:S01]  /*5d60*/  FMUL.FTZ R184, R153, UR7 ;  /* 0x0000000799b87c20 */ /* 0x000fe20008410000 */
[----:B------:R-:W-:Y:S01]  /*5d70*/  @UP1 ULDC UR5, c[0x0][0x44c] ;  /* 0x0001130000051ab9 */ /* 0x000fe20000000800 */
[----:B------:R-:W-:Y:S01]  /*5d80*/  FMUL.FTZ R152, R155, UR7 ;  /* 0x000000079b987c20 */ /* 0x000fe20008410000 */
[----:B------:R-:W-:Y:S01]  /*5d90*/  FMUL.FTZ R186, R157, UR7 ;  /* 0x000000079dba7c20 */ /* 0x000fe20008410000 */
[----:B------:R-:W-:Y:S01]  /*5da0*/  FMUL.FTZ R160, R170, UR7 ;  /* 0x00000007aaa07c20 */ /* 0x000fe20008410000 */
[----:B------:R-:W-:Y:S01]  /*5db0*/  FMUL.FTZ R153, R158, UR7 ;  /* 0x000000079e997c20 */ /* 0x000fe20008410000 */
[----:B------:R-:W-:Y:S01]  /*5dc0*/  FMUL.FTZ R155, R159, UR7 ;  /* 0x000000079f9b7c20 */ /* 0x000fe20008410000 */
[----:B------:R-:W-:Y:S01]  /*5dd0*/  FMUL.FTZ R157, R163, UR7 ;  /* 0x00000007a39d7c20 */ /* 0x000fe20008410000 */
[----:B------:R-:W-:Y:S01]  /*5de0*/  FMUL.FTZ R170, R172, UR7 ;  /* 0x00000007acaa7c20 */ /* 0x000fe20008410000 */
[----:B------:R-:W-:Y:S01]  /*5df0*/  @P1 IMAD.HI.U32 R2, R19, UR5, RZ ;  /* 0x0000000513021c27 */ /* 0x000fe2000f8e00ff */
[----:B------:R-:W-:-:S03]  /*5e00*/  @UP1 ULDC UR5, c[0x0][0x450] ;  /* 0x0001140000051ab9 */ /* 0x000fc60000000800 */
[----:B------:R-:W-:Y:S01]  /*5e10*/  FMUL.FTZ R190, R165, UR7 ;  /* 0x00000007a5be7c20 */ /* 0x000fe20008410000 */
[----:B------:R-:W-:Y:S01]  /*5e20*/  FMUL.FTZ R158, R166, UR7 ;  /* 0x00000007a69e7c20 */ /* 0x000fe20008410000 */
[----:B------:R-:W-:Y:S01]  /*5e30*/  FMUL.FTZ R159, R167, UR7 ;  /* 0x00000007a79f7c20 */ /* 0x000fe20008410000 */
[----:B------:R-:W-:Y:S01]  /*5e40*/  @P2 SHF.R.U32.HI R177, RZ, UR5, R2 ;  /* 0x00000005ffb12c19 */ /* 0x000fe20008011602 */
[----:B------:R-:W-:Y:S01]  /*5e50*/  UIADD3 UR5, UR14, 0x30840, URZ ;  /* 0x000308400e057890 */ /* 0x000fe2000fffe03f */
[----:B------:R-:W-:Y:S01]  /*5e60*/  IADD3 R2, -R174, 0x1, RZ ;  /* 0x00000001ae027810 */ /* 0x000fe20007ffe1ff */
[----:B------:R-:W-:Y:S01]  /*5e70*/  FMUL.FTZ R163, R175, UR7 ;  /* 0x00000007afa37c20 */ /* 0x000fe20008410000 */
[----:B------:R-:W-:Y:S01]  /*5e80*/  FMUL.FTZ R172, R176, UR7 ;  /* 0x00000007b0ac7c20 */ /* 0x000fe20008410000 */
[----:B------:R-:W1:Y:S01]  /*5e90*/  SHFL.IDX PT, R178, R177, RZ, 0x1c1f ;  /* 0x001c1fffb1b27589 */ /* 0x000e6200000e0000 */
[----:B------:R-:W-:Y:S01]  /*5ea0*/  R2UR UR10, R21 ;  /* 0x00000000150a72ca */ /* 0x000fe200000e0000 */
[----:B------:R-:W-:Y:S01]  /*5eb0*/  FMUL.FTZ R168, R168, UR7 ;  /* 0x00000007a8a87c20 */ /* 0x000fe20008410000 */
[----:B------:R-:W-:Y:S01]  /*5ec0*/  FMUL.FTZ R169, R169, UR7 ;  /* 0x00000007a9a97c20 */ /* 0x000fe20008410000 */
[----:B------:R-:W-:Y:S01]  /*5ed0*/  FMUL.FTZ R165, R179, UR7 ;  /* 0x00000007b3a57c20 */ /* 0x000fe20008410000 */
[----:B------:R-:W-:Y:S01]  /*5ee0*/  FMUL.FTZ R175, R180, UR7 ;  /* 0x00000007b4af7c20 */ /* 0x000fe20008410000 */
[----:B------:R-:W-:Y:S01]  /*5ef0*/  FMUL.FTZ R176, R181, UR7 ;  /* 0x00000007b5b07c20 */ /* 0x000fe20008410000 */
[----:B------:R-:W-:Y:S01]  /*5f00*/  FMUL.FTZ R166, R182, UR7 ;  /* 0x00000007b6a67c20 */ /* 0x000fe20008410000 */
[----:B------:R-:W-:-:S02]  /*5f10*/  IMAD R2, R5, -0x2, R2 ;  /* 0xfffffffe05027824 */ /* 0x000fc400078e0202 */
[----:B------:R-:W-:Y:S01]  /*5f20*/  FMUL.FTZ R167, R183, UR7 ;  /* 0x00000007b7a77c20 */ /* 0x000fe20008410000 */
[----:B--2---:R-:W-:Y:S01]  /*5f30*/  UPRMT UR5, UR11, 0x654, UR5 ;  /* 0x000006540b057896 */ /* 0x004fe20008000005 */
[----:B------:R-:W-:Y:S01]  /*5f40*/  PLOP3.LUT P1, PT, PT, PT, UP0, 0x40, 0x0 ;  /* 0x000000000000781c */ /* 0x000fe20003f2e808 */
[----:B------:R-:W2:Y:S01]  /*5f50*/  MUFU.TANH R4, R4 ;  /* 0x0000000400047308 */ /* 0x000ea20000002400 */
[----:B------:R-:W-:Y:S01]  /*5f60*/  ULDC UR11, c[0x0][0x2f0] ;  /* 0x0000bc00000b7ab9 */ /* 0x000fe20000000800 */
[----:B------:R-:W-:Y:S01]  /*5f70*/  ULDC UR14, c[0x0][0x9e0] ;  /* 0x00027800000e7ab9 */ /* 0x000fe20000000800 */
[----:B------:R-:W-:-:S04]  /*5f80*/  IMAD R3, R17, UR11, R2 ;  /* 0x0000000b11037c24 */ /* 0x000fc8000f8e0202 */
[----:B0-----:R-:W-:Y:S01]  /*5f90*/  IMAD.IADD R3, R3, 0x1, -R154 ;  /* 0x0000000103037824 */ /* 0x001fe200078e0a9a */
[----:B------:R-:W0:Y:S01]  /*5fa0*/  MUFU.TANH R184, R184 ;  /* 0x000000b800b87308 */ /* 0x000e220000002400 */
[----:B------:R-:W-:Y:S02]  /*5fb0*/  SYNCS.ARRIVE.TRANS64.RED.A1T0 RZ, [UR5], RZ ;  /* 0x000000ffffff79a7 */ /* 0x000fe40008100405 */
[C---:B------:R-:W-:Y:S01]  /*5fc0*/  VIADD R182, R3.reuse, UR14 ;  /* 0x0000000e03b67c36 */ /* 0x040fe20008000000 */
[----:B------:R-:W-:-:S03]  /*5fd0*/  IADD3 R183, R3, UR10, RZ ;  /* 0x0000000a03b77c10 */ /* 0x000fc6000fffe0ff */
[--C-:B-1----:R-:W-:Y:S01]  /*5fe0*/  IMAD.IADD R179, R182, 0x1, R178.reuse ;  /* 0x00000001b6b37824 */ /* 0x102fe200078e02b2 */
[----:B------:R-:W1:Y:S01]  /*5ff0*/  MUFU.TANH R0, R0 ;  /* 0x0000000000007308 */ /* 0x000e620000002400 */
[----:B------:R-:W-:-:S07]  /*6000*/  IMAD.IADD R180, R183, 0x1, R178 ;  /* 0x00000001b7b47824 */ /* 0x000fce00078e02b2 */
[----:B------:R-:W3:Y:S08]  /*6010*/  MUFU.TANH R152, R152 ;  /* 0x0000009800987308 */ /* 0x000ef00000002400 */
[----:B------:R-:W4:Y:S08]  /*6020*/  MUFU.TANH R185, R185 ;  /* 0x000000b900b97308 */ /* 0x000f300000002400 */
        /* <DEDUP_REMOVED lines=34> */
[----:B------:R-:W-:Y:S02]  /*6250*/  LOP3.LUT R181, RZ, R181, RZ, 0x33, !PT ;  /* 0x000000b5ffb57212 */ /* 0x000fe400078e33ff */
[----:B------:R-:W-:-:S04]  /*6260*/  MOV R178, UR5 ;  /* 0x0000000500b27c02 */ /* 0x000fc80008000f00 */
[----:B------:R-:W-:-:S13]  /*6270*/  ISETP.NE.AND P1, PT, R178, 0x1, PT ;  /* 0x00000001b200780c */ /* 0x000fda0003f25270 */
[----:B------:R-:W1:Y:S02]  /*6280*/  @P1 LDC.64 R2, c[0x0][0x9e8] ;  /* 0x00027a00ff021b82 */ /* 0x000e640000000a00 */
[----:B-1----:R-:W-:-:S05]  /*6290*/  @P1 IMAD.HI.U32 R2, R181, R2, RZ ;  /* 0x00000002b5021227 */ /* 0x002fca00078e00ff */
[----:B------:R-:W-:-:S04]  /*62a0*/  @P1 SHF.R.U32.HI R181, RZ, R3, R2 ;  /* 0x00000003ffb51219 */ /* 0x000fc80000011602 */
[----:B------:R-:W-:Y:S01]  /*62b0*/  LOP3.LUT R181, RZ, R181, RZ, 0x33, !PT ;  /* 0x000000b5ffb57212 */ /* 0x000fe200078e33ff */
[----:B------:R-:W-:Y:S06]  /*62c0*/  BRA `(.L_x_1031) ;  /* 0x0000000000187947 */ /* 0x000fec0003800000 */
.L_x_1030:
[----:B------:R-:W-:Y:S02]  /*62d0*/  ULDC UR5, c[0x0][0x9e4] ;  /* 0x0002790000057ab9 */ /* 0x000fe40000000800 */
[----:B------:R-:W-:-:S05]  /*62e0*/  IMAD.U32 R178, RZ, RZ, UR5 ;  /* 0x00000005ffb27e24 */ /* 0x000fca000f8e00ff */
[----:B------:R-:W-:-:S13]  /*62f0*/  ISETP.NE.AND P1, PT, R178, 0x1, PT ;  /* 0x00000001b200780c */ /* 0x000fda0003f25270 */
[----:B------:R-:W1:Y:S02]  /*6300*/  @P1 LDC.64 R2, c[0x0][0x9e8] ;  /* 0x00027a00ff021b82 */ /* 0x000e640000000a00 */
[----:B-1----:R-:W-:-:S05]  /*6310*/  @P1 IMAD.HI.U32 R2, R181, R2, RZ ;  /* 0x00000002b5021227 */ /* 0x002fca00078e00ff */
[----:B------:R-:W-:-:S07]  /*6320*/  @P1 SHF.R.U32.HI R181, RZ, R3, R2 ;  /* 0x00000003ffb51219 */ /* 0x000fce0000011602 */
.L_x_1031:
[----:B------:R-:W-:Y:S05]  /*6330*/  BSYNC B0 ;  /* 0x0000000000007941 */ /* 0x000fea0003800000 */
.L_x_1029:
[----:B------:R-:W-:-:S04]  /*6340*/  IMAD R2, R181, R178, -R174 ;  /* 0x000000b2b5027224 */ /* 0x000fc800078e0aae */
[----:B------:R-:W-:-:S05]  /*6350*/  IMAD R2, R5, -0x2, R2 ;  /* 0xfffffffe05027824 */ /* 0x000fca00078e0202 */
[----:B------:R-:W-:Y:S02]  /*6360*/  VIADDMNMX R179, R2, R178, R179, PT ;  /* 0x000000b202b37246 */ /* 0x000fe400038001b3 */
[----:B------:R-:W-:-:S07]  /*6370*/  VIMNMX R180, R180, R2, !PT ;  /* 0x00000002b4b47248 */ /* 0x000fce0007fe0100 */
.L_x_1028:
[----:B------:R-:W-:Y:S01]  /*6380*/  ISETP.GT.AND P1, PT, R203, -0x1, PT ;  /* 0xffffffffcb00780c */ /* 0x000fe20003f24270 */
[----:B------:R-:W1:Y:S01]  /*6390*/  SHFL.IDX PT, R2, R177, 0x1, 0x1c1f ;  /* 0x003c1f00b1027f89 */ /* 0x000e6200000e0000 */
[----:B------:R-:W-:Y:S02]  /*63a0*/  R2UR UR5, R22 ;  /* 0x00000000160572ca */ /* 0x000fe400000e0000 */
[C---:B------:R-:W-:Y:S02]  /*63b0*/  ISETP.GT.AND P4, PT, R180.reuse, 0x1, P1 ;  /* 0x00000001b400780c */ /* 0x040fe40000f84270 */
[----:B------:R-:W-:Y:S02]  /*63c0*/  ISETP.GT.AND P5, PT, R180, RZ, P1 ;  /* 0x000000ffb400720c */ /* 0x000fe40000fa4270 */
[C---:B------:R-:W-:Y:S02]  /*63d0*/  ISETP.LT.OR P4, PT, R179.reuse, 0x2, P4 ;  /* 0x00000002b300780c */ /* 0x040fe40002781670 */
[----:B------:R-:W-:-:S02]  /*63e0*/  ISETP.LT.OR P5, PT, R179, 0x1, P5 ;  /* 0x00000001b300780c */ /* 0x000fc40002fa1670 */
[----:B0-----:R-:W-:Y:S02]  /*63f0*/  FSEL R184, R184, -INF , !P4 ;  /* 0xff800000b8b87808 */ /* 0x001fe40006000000 */
[----:B------:R-:W-:Y:S01]  /*6400*/  ISETP.GT.AND P4, PT, R180, 0x18, P1 ;  /* 0x00000018b400780c */ /* 0x000fe20000f84270 */
[----:B------:R-:W-:Y:S01]  /*6410*/  UISETP.NE.AND UP0, UPT, UR5, URZ, UPT ;  /* 0x0000003f0500728c */ /* 0x000fe2000bf05270 */
[----:B------:R-:W-:Y:S02]  /*6420*/  FSEL R178, R4, -INF , !P5 ;  /* 0xff80000004b27808 */ /* 0x000fe40006800000 */
[----:B------:R-:W-:Y:S02]  /*6430*/  ISETP.LT.OR P4, PT, R179, 0x19, P4 ;  /* 0x00000019b300780c */ /* 0x000fe40002781670 */
[C---:B------:R-:W-:Y:S02]  /*6440*/  ISETP.GT.AND P6, PT, R180.reuse, 0x8, P1 ;  /* 0x00000008b400780c */ /* 0x040fe40000fc4270 */
[----:B------:R-:W-:-:S02]  /*6450*/  ISETP.GT.AND P2, PT, R180, 0x9, P1 ;  /* 0x00000009b400780c */ /* 0x000fc40000f44270 */
[----:B------:R-:W-:Y:S01]  /*6460*/  ISETP.GT.AND P3, PT, R180, 0x10, P1 ;  /* 0x00000010b400780c */ /* 0x000fe20000f64270 */
[----:B-1----:R-:W-:Y:S01]  /*6470*/  IMAD.IADD R177, R182, 0x1, R2 ;  /* 0x00000001b6b17824 */ /* 0x002fe200078e0202 */
[C---:B------:R-:W-:Y:S02]  /*6480*/  ISETP.GT.AND P5, PT, R180.reuse, 0x11, P1 ;  /* 0x00000011b400780c */ /* 0x040fe40000fa4270 */
[----:B------:R-:W-:Y:S02]  /*6490*/  FSEL R189, R189, -INF , !P4 ;  /* 0xff800000bdbd7808 */ /* 0x000fe40006000000 */
[----:B------:R-:W-:Y:S02]  /*64a0*/  ISETP.GT.AND P4, PT, R180, 0x29, P1 ;  /* 0x00000029b400780c */ /* 0x000fe40000f84270 */
[C---:B------:R-:W-:Y:S02]  /*64b0*/  ISETP.LT.OR P6, PT, R179.reuse, 0x9, P6 ;  /* 0x00000009b300780c */ /* 0x040fe400037c1670 */
[----:B------:R-:W-:-:S02]  /*64c0*/  ISETP.LT.OR P2, PT, R179, 0xa, P2 ;  /* 0x0000000ab300780c */ /* 0x000fc40001741670 */
[C---:B------:R-:W-:Y:S02]  /*64d0*/  ISETP.LT.OR P3, PT, R179.reuse, 0x11, P3 ;  /* 0x00000011b300780c */ /* 0x040fe40001f61670 */
[C---:B------:R-:W-:Y:S02]  /*64e0*/  ISETP.LT.OR P5, PT, R179.reuse, 0x12, P5 ;  /* 0x00000012b300780c */ /* 0x040fe40002fa1670 */
[----:B------:R-:W-:Y:S02]  /*64f0*/  ISETP.LT.OR P4, PT, R179, 0x2a, P4 ;  /* 0x0000002ab300780c */ /* 0x000fe40002781670 */
[----:B------:R-:W-:Y:S02]  /*6500*/  FSEL R185, R185, -INF , !P6 ;  /* 0xff800000b9b97808 */ /* 0x000fe40007000000 */
[----:B------:R-:W-:Y:S02]  /*6510*/  FSEL R186, R186, -INF , !P2 ;  /* 0xff800000baba7808 */ /* 0x000fe40005000000 */
[----:B------:R-:W-:-:S02]  /*6520*/  FSEL R187, R187, -INF , !P3 ;  /* 0xff800000bbbb7808 */ /* 0x000fc40005800000 */
[----:B------:R-:W-:Y:S02]  /*6530*/  FSEL R188, R188, -INF , !P5 ;  /* 0xff800000bcbc7808 */ /* 0x000fe40006800000 */
[C---:B------:R-:W-:Y:S02]  /*6540*/  ISETP.GT.AND P6, PT, R180.reuse, 0x19, P1 ;  /* 0x00000019b400780c */ /* 0x040fe40000fc4270 */
[C---:B------:R-:W-:Y:S02]  /*6550*/  ISETP.GT.AND P2, PT, R180.reuse, 0x20, P1 ;  /* 0x00000020b400780c */ /* 0x040fe40000f44270 */
[C---:B------:R-:W-:Y:S02]  /*6560*/  ISETP.GT.AND P3, PT, R180.reuse, 0x21, P1 ;  /* 0x00000021b400780c */ /* 0x040fe40000f64270 */
[----:B------:R-:W-:Y:S02]  /*6570*/  ISETP.GT.AND P5, PT, R180, 0x28, P1 ;  /* 0x00000028b400780c */ /* 0x000fe40000fa4270 */
[----:B------:R-:W-:-:S02]  /*6580*/  FSEL R171, R171, -INF , !P4 ;  /* 0xff800000abab7808 */ /* 0x000fc40006000000 */
[----:B------:R-:W-:Y:S02]  /*6590*/  PLOP3.LUT P4, PT, PT, PT, UP0, 0x40, 0x0 ;  /* 0x000000000000781c */ /* 0x000fe40003f8e808 */
[C---:B------:R-:W-:Y:S02]  /*65a0*/  ISETP.LT.OR P6, PT, R179.reuse, 0x1a, P6 ;  /* 0x0000001ab300780c */ /* 0x040fe400037c1670 */
[C---:B------:R-:W-:Y:S02]  /*65b0*/  ISETP.LT.OR P2, PT, R179.reuse, 0x21, P2 ;  /* 0x00000021b300780c */ /* 0x040fe40001741670 */
[C---:B------:R-:W-:Y:S02]  /*65c0*/  ISETP.LT.OR P3, PT, R179.reuse, 0x22, P3 ;  /* 0x00000022b300780c */ /* 0x040fe40001f61670 */
[----:B------:R-:W-:Y:S02]  /*65d0*/  ISETP.LT.OR P5, PT, R179, 0x29, P5 ;  /* 0x00000029b300780c */ /* 0x000fe40002fa1670 */
[----:B------:R-:W-:-:S02]  /*65e0*/  FSEL R190, R190, -INF , !P6 ;  /* 0xff800000bebe7808 */ /* 0x000fc40007000000 */
[----:B------:R-:W-:Y:S02]  /*65f0*/  FSEL R168, R168, -INF , !P2 ;  /* 0xff800000a8a87808 */ /* 0x000fe40005000000 */
[----:B------:R-:W-:Y:S02]  /*6600*/  FSEL R169, R169, -INF , !P3 ;  /* 0xff800000a9a97808 */ /* 0x000fe40005800000 */
[----:B------:R-:W-:Y:S02]  /*6610*/  FSEL R170, R170, -INF , !P5 ;  /* 0xff800000aaaa7808 */ /* 0x000fe40006800000 */
[C---:B------:R-:W-:Y:S02]  /*6620*/  ISETP.GT.AND P6, PT, R180.reuse, 0x30, P1 ;  /* 0x00000030b400780c */ /* 0x040fe40000fc4270 */
[C---:B------:R-:W-:Y:S02]  /*6630*/  ISETP.GT.AND P2, PT, R180.reuse, 0x31, P1 ;  /* 0x00000031b400780c */ /* 0x040fe40000f44270 */
[----:B------:R-:W-:-:S02]  /*6640*/  ISETP.GT.AND P3, PT, R180, 0x38, P1 ;  /* 0x00000038b400780c */ /* 0x000fc40000f64270 */
[----:B------:R-:W-:Y:S02]  /*6650*/  ISETP.GT.AND P5, PT, R180, 0x39, P1 ;  /* 0x00000039b400780c */ /* 0x000fe40000fa4270 */
[C---:B------:R-:W-:Y:S02]  /*6660*/  ISETP.LT.OR P6, PT, R179.reuse, 0x31, P6 ;  /* 0x00000031b300780c */ /* 0x040fe400037c1670 */
[C---:B------:R-:W-:Y:S02]  /*6670*/  ISETP.LT.OR P2, PT, R179.reuse, 0x32, P2 ;  /* 0x00000032b300780c */ /* 0x040fe40001741670 */
[C---:B------:R-:W-:Y:S02]  /*6680*/  ISETP.LT.OR P3, PT, R179.reuse, 0x39, P3 ;  /* 0x00000039b300780c */ /* 0x040fe40001f61670 */
[----:B------:R-:W-:Y:S01]  /*6690*/  ISETP.LT.OR P5, PT, R179, 0x3a, P5 ;  /* 0x0000003ab300780c */ /* 0x000fe20002fa1670 */
[----:B------:R-:W-:Y:S01]  /*66a0*/  IMAD.IADD R179, R183, 0x1, R2 ;  /* 0x00000001b7b37824 */ /* 0x000fe200078e0202 */
[----:B------:R-:W-:-:S02]  /*66b0*/  FSEL R172, R172, -INF , !P6 ;  /* 0xff800000acac7808 */ /* 0x000fc40007000000 */
[----:B------:R-:W-:Y:S02]  /*66c0*/  FSEL R173, R173, -INF , !P2 ;  /* 0xff800000adad7808 */ /* 0x000fe40005000000 */
[----:B------:R-:W-:Y:S02]  /*66d0*/  FSEL R175, R175, -INF , !P3 ;  /* 0xff800000afaf7808 */ /* 0x000fe40005800000 */
[----:B------:R-:W-:Y:S01]  /*66e0*/  FSEL R176, R176, -INF , !P5 ;  /* 0xff800000b0b07808 */ /* 0x000fe20006800000 */
[----:B------:R-:W-:Y:S06]  /*66f0*/  @P4 BRA `(.L_x_1032) ;  /* 0x0000000000644947 */ /* 0x000fec0003800000 */
[----:B------:R-:W-:Y:S01]  /*6700*/  IMAD R3, R17, UR11, R2 ;  /* 0x0000000b11037c24 */ /* 0x000fe2000f8e0202 */
[----:B------:R-:W-:Y:S04]  /*6710*/  BSSY B0, `(.L_x_1033) ;  /* 0x0000013000007945 */ /* 0x000fe80003800000 */
[----:B------:R-:W-:-:S04]  /*6720*/  IADD3 R181, R3, -R154, RZ ;  /* 0x8000009a03b57210 */ /* 0x000fc80007ffe0ff */
        /* <DEDUP_REMOVED lines=11> */
.L_x_1034:
[----:B------:R-:W-:Y:S02]  /*67e0*/  ULDC UR5, c[0x0][0x9e4] ;  /* 0x0002790000057ab9 */ /* 0x000fe40000000800 */
[----:B------:R-:W-:-:S05]  /*67f0*/  IMAD.U32 R4, RZ, RZ, UR5 ;  /* 0x00000005ff047e24 */ /* 0x000fca000f8e00ff */
[----:B------:R-:W-:-:S13]  /*6800*/  ISETP.NE.AND P2, PT, R4, 0x1, PT ;  /* 0x000000010400780c */ /* 0x000fda0003f45270 */
[----:B------:R-:W0:Y:S02]  /*6810*/  @P2 LDC.64 R2, c[0x0][0x9e8] ;  /* 0x00027a00ff022b82 */ /* 0x000e240000000a00 */
[----:B0-----:R-:W-:-:S05]  /*6820*/  @P2 IMAD.HI.U32 R2, R181, R2, RZ ;  /* 0x00000002b5022227 */ /* 0x001fca00078e00ff */
[----:B------:R-:W-:-:S07]  /*6830*/  @P2 SHF.R.U32.HI R181, RZ, R3, R2 ;  /* 0x00000003ffb52219 */ /* 0x000fce0000011602 */
.L_x_1035:
[----:B------:R-:W-:Y:S05]  /*6840*/  BSYNC B0 ;  /* 0x0000000000007941 */ /* 0x000fea0003800000 */
.L_x_1033:
[----:B------:R-:W-:-:S04]  /*6850*/  IMAD R174, R181, R4, -R174 ;  /* 0x00000004b5ae7224 */ /* 0x000fc800078e0aae */
[----:B------:R-:W-:-:S05]  /*6860*/  IMAD R174, R5, -0x2, R174 ;  /* 0xfffffffe05ae7824 */ /* 0x000fca00078e02ae */
[----:B------:R-:W-:Y:S02]  /*6870*/  VIADDMNMX R177, R174, R4, R177, PT ;  /* 0x00000004aeb17246 */ /* 0x000fe400038001b1 */
[----:B------:R-:W-:-:S07]  /*6880*/  VIMNMX R179, R179, R174, !PT ;  /* 0x000000aeb3b37248 */ /* 0x000fce0007fe0100 */
.L_x_1032:
[----:B------:R-:W-:Y:S01]  /*6890*/  FMNMX.FTZ R3, R178, R201, !PT ;  /* 0x000000c9b2037209 */ /* 0x000fe20007810000 */
[----:B------:R-:W-:Y:S01]  /*68a0*/  ULDC UR5, c[0x0][0x988] ;  /* 0x0002620000057ab9 */ /* 0x000fe20000000800 */
[C---:B------:R-:W-:Y:S01]  /*68b0*/  ISETP.GT.AND P3, PT, R179.reuse, RZ, P1 ;  /* 0x000000ffb300720c */ /* 0x040fe20000f64270 */
[----:B------:R-:W-:Y:S01]  /*68c0*/  UMOV UR10, UR5 ;  /* 0x00000005000a7c82 */ /* 0x000fe20008000000 */
[----:B------:R-:W-:Y:S02]  /*68d0*/  FMNMX.FTZ R2, R184, R3, !PT ;  /* 0x00000003b8027209 */ /* 0x000fe40007810000 */
[----:B------:R-:W-:Y:S02]  /*68e0*/  ISETP.GT.AND P4, PT, R179, 0x1, P1 ;  /* 0x00000001b300780c */ /* 0x000fe40000f84270 */
[----:B------:R-:W-:Y:S02]  /*68f0*/  FMNMX.FTZ R3, R185, R2, !PT ;  /* 0x00000002b9037209 */ /* 0x000fe40007810000 */
[----:B------:R-:W-:-:S02]  /*6900*/  ISETP.LT.OR P3, PT, R177, 0x1, P3 ;  /* 0x00000001b100780c */ /* 0x000fc40001f61670 */
[----:B------:R-:W-:Y:S02]  /*6910*/  FMNMX.FTZ R2, R186, R3, !PT ;  /* 0x00000003ba027209 */ /* 0x000fe40007810000 */
[----:B------:R-:W-:Y:S02]  /*6920*/  ISETP.GT.AND P6, PT, R179, 0x8, P1 ;  /* 0x00000008b300780c */ /* 0x000fe40000fc4270 */
[----:B------:R-:W-:Y:S02]  /*6930*/  FMNMX.FTZ R3, R187, R2, !PT ;  /* 0x00000002bb037209 */ /* 0x000fe40007810000 */
[----:B------:R-:W-:Y:S02]  /*6940*/  ISETP.LT.OR P4, PT, R177, 0x2, P4 ;  /* 0x00000002b100780c */ /* 0x000fe40002781670 */
[----:B------:R-:W-:Y:S02]  /*6950*/  FMNMX.FTZ R2, R188, R3, !PT ;  /* 0x00000003bc027209 */ /* 0x000fe40007810000 */
[----:B------:R-:W-:-:S02]  /*6960*/  ISETP.GT.AND P2, PT, R179, 0x9, P1 ;  /* 0x00000009b300780c */ /* 0x000fc40000f44270 */
[----:B------:R-:W-:Y:S02]  /*6970*/  FMNMX.FTZ R3, R189, R2, !PT ;  /* 0x00000002bd037209 */ /* 0x000fe40007810000 */
[----:B------:R-:W-:Y:S02]  /*6980*/  ISETP.LT.OR P6, PT, R177, 0x9, P6 ;  /* 0x00000009b100780c */ /* 0x000fe400037c1670 */
[----:B------:R-:W-:Y:S02]  /*6990*/  FMNMX.FTZ R3, R190, R3, !PT ;  /* 0x00000003be037209 */ /* 0x000fe40007810000 */
[----:B------:R-:W-:Y:S02]  /*69a0*/  FSEL R152, R152, -INF , !P4 ;  /* 0xff80000098987808 */ /* 0x000fe40006000000 */
        /* <DEDUP_REMOVED lines=9> */
[----:B------:R-:W-:Y:S02]  /*6a40*/  FSEL R155, R155, -INF , !P2 ;  /* 0xff8000009b9b7808 */ /* 0x000fe40005000000 */
[----:B------:R-:W-:Y:S02]  /*6a50*/  FMNMX.FTZ R2, R173, R2, !PT ;  /* 0x00000002ad027209 */ /* 0x000fe40007810000 */
[----:B------:R-:W-:Y:S02]  /*6a60*/  ISETP.LT.OR P5, PT, R177, 0x11, P5 ;  /* 0x00000011b100780c */ /* 0x000fe40002fa1670 */
[----:B------:R-:W-:Y:S02]  /*6a70*/  FMNMX.FTZ R3, R175, R2, !PT ;  /* 0x00000002af037209 */ /* 0x000fe40007810000 */
[----:B------:R-:W-:-:S02]  /*6a80*/  ISETP.GT.AND P6, PT, R179, 0x18, P1 ;  /* 0x00000018b300780c */ /* 0x000fc40000fc4270 */
[----:B------:R-:W-:Y:S02]  /*6a90*/  FMNMX.FTZ R3, R176, R3, !PT ;  /* 0x00000003b0037209 */ /* 0x000fe40007810000 */
[----:B------:R-:W-:Y:S02]  /*6aa0*/  ISETP.LT.OR P4, PT, R177, 0x12, P4 ;  /* 0x00000012b100780c */ /* 0x000fe40002781670 */
[----:B------:R-:W-:Y:S01]  /*6ab0*/  FSEL R156, R156, -INF , !P5 ;  /* 0xff8000009c9c7808 */ /* 0x000fe20006800000 */
[----:B------:R-:W0:Y:S01]  /*6ac0*/  SHFL.BFLY PT, R2, R3, 0x2, 0x1f ;  /* 0x0c401f0003027f89 */ /* 0x000e2200000e0000 */
[----:B------:R-:W-:Y:S02]  /*6ad0*/  ISETP.GT.AND P2, PT, R179, 0x19, P1 ;  /* 0x00000019b300780c */ /* 0x000fe40000f44270 */
[----:B------:R-:W-:Y:S02]  /*6ae0*/  ISETP.LT.OR P6, PT, R177, 0x19, P6 ;  /* 0x00000019b100780c */ /* 0x000fe400037c1670 */
[----:B------:R-:W-:-:S02]  /*6af0*/  FSEL R157, R157, -INF , !P4 ;  /* 0xff8000009d9d7808 */ /* 0x000fc40006000000 */
[----:B------:R-:W-:Y:S02]  /*6b00*/  FSEL R158, R158, -INF , !P6 ;  /* 0xff8000009e9e7808 */ /* 0x000fe40007000000 */
[----:B------:R-:W-:Y:S02]  /*6b10*/  ISETP.LT.OR P2, PT, R177, 0x1a, P2 ;  /* 0x0000001ab100780c */ /* 0x000fe40001741670 */
[----:B------:R-:W-:Y:S02]  /*6b20*/  ISETP.GT.AND P5, PT, R179, 0x21, P1 ;  /* 0x00000021b300780c */ /* 0x000fe40000fa4270 */
[----:B------:R-:W-:Y:S02]  /*6b30*/  FSEL R159, R159, -INF , !P2 ;  /* 0xff8000009f9f7808 */ /* 0x000fe40005000000 */
[----:B------:R-:W-:Y:S02]  /*6b40*/  ISETP.GT.AND P4, PT, R179, 0x28, P1 ;  /* 0x00000028b300780c */ /* 0x000fe40000f84270 */
[----:B------:R-:W-:-:S02]  /*6b50*/  ISETP.LT.OR P5, PT, R177, 0x22, P5 ;  /* 0x00000022b100780c */ /* 0x000fc40002fa1670 */
[----:B------:R-:W-:Y:S02]  /*6b60*/  ISETP.GT.AND P6, PT, R179, 0x29, P1 ;  /* 0x00000029b300780c */ /* 0x000fe40000fc4270 */
[----:B------:R-:W-:Y:S02]  /*6b70*/  ISETP.LT.OR P4, PT, R177, 0x29, P4 ;  /* 0x00000029b100780c */ /* 0x000fe40002781670 */
[----:B------:R-:W-:Y:S02]  /*6b80*/  FSEL R174, R161, -INF , !P5 ;  /* 0xff800000a1ae7808 */ /* 0x000fe40006800000 */
[----:B0-----:R-:W-:Y:S02]  /*6b90*/  FMNMX.FTZ R2, R3, R2, !PT ;  /* 0x0000000203027209 */ /* 0x001fe40007810000 */
[----:B------:R-:W-:Y:S02]  /*6ba0*/  ISETP.GT.AND P2, PT, R179, 0x30, P1 ;  /* 0x00000030b300780c */ /* 0x000fe40000f44270 */
[----:B------:R-:W-:Y:S01]  /*6bb0*/  FSEL R162, R162, -INF , !P4 ;  /* 0xff800000a2a27808 */ /* 0x000fe20006000000 */
[----:B------:R-:W0:Y:S01]  /*6bc0*/  SHFL.BFLY PT, R181, R2, 0x1, 0x1f ;  /* 0x0c201f0002b57f89 */ /* 0x000e2200000e0000 */
[----:B------:R-:W-:-:S02]  /*6bd0*/  ISETP.LT.OR P6, PT, R177, 0x2a, P6 ;  /* 0x0000002ab100780c */ /* 0x000fc400037c1670 */
[----:B------:R-:W-:Y:S02]  /*6be0*/  ISETP.GT.AND P5, PT, R179, 0x31, P1 ;  /* 0x00000031b300780c */ /* 0x000fe40000fa4270 */
[----:B------:R-:W-:Y:S02]  /*6bf0*/  ISETP.LT.OR P2, PT, R177, 0x31, P2 ;  /* 0x00000031b100780c */ /* 0x000fe40001741670 */
[----:B------:R-:W-:Y:S02]  /*6c00*/  FSEL R163, R163, -INF , !P6 ;  /* 0xff800000a3a37808 */ /* 0x000fe40007000000 */
[----:B------:R-:W-:Y:S02]  /*6c10*/  ISETP.GT.AND P4, PT, R179, 0x38, P1 ;  /* 0x00000038b300780c */ /* 0x000fe40000f84270 */
[----:B------:R-:W-:Y:S02]  /*6c20*/  ISETP.LT.OR P5, PT, R177, 0x32, P5 ;  /* 0x00000032b100780c */ /* 0x000fe40002fa1670 */
[----:B------:R-:W-:-:S02]  /*6c30*/  FSEL R164, R164, -INF , !P2 ;  /* 0xff800000a4a47808 */ /* 0x000fc40005000000 */
[----:B------:R-:W-:Y:S02]  /*6c40*/  ISETP.LT.OR P4, PT, R177, 0x39, P4 ;  /* 0x00000039b100780c */ /* 0x000fe40002781670 */
[----:B------:R-:W-:Y:S02]  /*6c50*/  FSEL R165, R165, -INF , !P5 ;  /* 0xff800000a5a57808 */ /* 0x000fe40006800000 */
[----:B------:R-:W-:Y:S02]  /*6c60*/  FSEL R166, R166, -INF , !P4 ;  /* 0xff800000a6a67808 */ /* 0x000fe40006000000 */
[----:B0-----:R-:W-:Y:S02]  /*6c70*/  FMNMX.FTZ R4, R2, R181, !PT ;  /* 0x000000b502047209 */ /* 0x001fe40007810000 */
[----:B------:R-:W-:Y:S02]  /*6c80*/  FSEL R181, R0, -INF , !P3 ;  /* 0xff80000000b57808 */ /* 0x000fe40005800000 */
        /* <DEDUP_REMOVED lines=8> */
[----:B------:R-:W-:Y:S02]  /*6d10*/  FSETP.NEU.FTZ.AND P3, PT, R4, -INF , PT ;  /* 0xff8000000400780b */ /* 0x000fe40003f7d000 */
[----:B------:R-:W-:Y:S01]  /*6d20*/  FMNMX.FTZ R0, R156, R3, !PT ;  /* 0x000000039c007209 */ /* 0x000fe20007810000 */
[----:B------:R-:W-:Y:S01]  /*6d30*/  FMUL.FTZ R3, R4, UR10 ;  /* 0x0000000a04037c20 */ /* 0x000fe20008410000 */
[----:B------:R-:W-:Y:S02]  /*6d40*/  ISETP.LT.OR P1, PT, R177, 0x3a, P1 ;  /* 0x0000003ab100780c */ /* 0x000fe40000f21670 */
[----:B------:R-:W-:Y:S02]  /*6d50*/  FMNMX.FTZ R183, R157, R0, !PT ;  /* 0x000000009db77209 */ /* 0x000fe40007810000 */
[----:B------:R-:W-:-:S02]  /*6d60*/  FSEL R3, R3, RZ, P3 ;  /* 0x000000ff03037208 */ /* 0x000fc40001800000 */
[----:B------:R-:W-:Y:S02]  /*6d70*/  FMNMX.FTZ R0, R158, R183, !PT ;  /* 0x000000b79e007209 */ /* 0x000fe40007810000 */
[----:B------:R-:W-:Y:S01]  /*6d80*/  FSEL R2, R4, RZ, P3 ;  /* 0x000000ff04027208 */ /* 0x000fe20001800000 */
        /* <DEDUP_REMOVED lines=8> */
[--C-:B------:R-:W-:Y:S01]  /*6e10*/  FFMA.FTZ R192, R187, UR10, -R3.reuse ;  /* 0x0000000abbc07c23 */ /* 0x100fe20008010803 */
[----:B------:R-:W-:Y:S01]  /*6e20*/  FMNMX.FTZ R183, R174, R183, !PT ;  /* 0x000000b7aeb77209 */ /* 0x000fe20007810000 */
[--C-:B------:R-:W-:Y:S01]  /*6e30*/  FFMA.FTZ R194, R189, UR10, -R3.reuse ;  /* 0x0000000abdc27c23 */ /* 0x100fe20008010803 */
[--C-:B------:R-:W-:Y:S01]  /*6e40*/  FFMA.FTZ R169, R169, UR10, -R3.reuse ;  /* 0x0000000aa9a97c23 */ /* 0x100fe20008010803 */
[--C-:B------:R-:W-:Y:S01]  /*6e50*/  FFMA.FTZ R171, R171, UR10, -R3.reuse ;  /* 0x0000000aabab7c23 */ /* 0x100fe20008010803 */
[----:B------:R-:W-:Y:S01]  /*6e60*/  FMNMX.FTZ R0, R162, R183, !PT ;  /* 0x000000b7a2007209 */ /* 0x000fe20007810000 */
[--C-:B------:R-:W-:Y:S01]  /*6e70*/  FFMA.FTZ R184, R172, UR10, -R3.reuse ;  /* 0x0000000aacb87c23 */ /* 0x100fe20008010803 */
[--C-:B0-----:R-:W-:Y:S01]  /*6e80*/  FFMA.FTZ R186, R175, UR10, -R3.reuse ;  /* 0x0000000aafba7c23 */ /* 0x101fe20008010803 */
[--C-:B------:R-:W-:Y:S01]  /*6e90*/  FFMA.FTZ R173, R173, UR10, -R3.reuse ;  /* 0x0000000aadad7c23 */ /* 0x100fe20008010803 */
[----:B------:R-:W-:Y:S01]  /*6ea0*/  FMNMX.FTZ R179, R163, R0, !PT ;  /* 0x00000000a3b37209 */ /* 0x000fe20007810000 */
[----:B------:R-:W-:Y:S01]  /*6eb0*/  FFMA.FTZ R175, R176, UR10, -R3 ;  /* 0x0000000ab0af7c23 */ /* 0x000fe20008010803 */
[----:B------:R-:W-:Y:S01]  /*6ec0*/  FADD.FTZ R2, -R2, R201 ;  /* 0x000000c902027221 */ /* 0x000fe20000010100 */
[----:B------:R-:W-:Y:S01]  /*6ed0*/  MUFU.EX2 R161, R161 ;  /* 0x000000a100a17308 */ /* 0x000fe20000000800 */
[----:B------:R-:W-:Y:S01]  /*6ee0*/  FMNMX.FTZ R0, R164, R179, !PT ;  /* 0x000000b3a4007209 */ /* 0x000fe20007810000 */
[--C-:B------:R-:W-:Y:S01]  /*6ef0*/  FFMA.FTZ R179, R190, UR10, -R3.reuse ;  /* 0x0000000abeb37c23 */ /* 0x100fe20008010803 */
[----:B------:R-:W-:Y:S01]  /*6f00*/  FFMA.FTZ R190, R170, UR10, -R3 ;  /* 0x0000000aaabe7c23 */ /* 0x000fe20008010803 */
[----:B------:R-:W-:Y:S01]  /*6f10*/  FMUL.FTZ R2, R2, UR10 ;  /* 0x0000000a02027c20 */ /* 0x000fe20008410000 */
[----:B------:R-:W-:-:S03]  /*6f20*/  FMNMX.FTZ R177, R165, R0, !PT ;  /* 0x00000000a5b17209 */ /* 0x000fc60007810000 */
[----:B------:R-:W-:Y:S01]  /*6f30*/  MUFU.EX2 R196, R196 ;  /* 0x000000c400c47308 */ /* 0x000fe20000000800 */
[----:B------:R-:W-:-:S04]  /*6f40*/  FMNMX.FTZ R177, R166, R177, !PT ;  /* 0x000000b1a6b17209 */ /* 0x000fc80007810000 */
[----:B------:R-:W-:Y:S01]  /*6f50*/  FMNMX.FTZ R0, R178, R177, !PT ;  /* 0x000000b1b2007209 */ /* 0x000fe20007810000 */
[--C-:B------:R-:W-:Y:S01]  /*6f60*/  FFMA.FTZ R177, R188, UR10, -R3.reuse ;  /* 0x0000000abcb17c23 */ /* 0x100fe20008010803 */
[----:B------:R-:W-:Y:S01]  /*6f70*/  FFMA.FTZ R188, R168, UR10, -R3 ;  /* 0x0000000aa8bc7c23 */ /* 0x000fe20008010803 */
[----:B------:R-:W-:Y:S02]  /*6f80*/  MUFU.EX2 R198, R198 ;  /* 0x000000c600c67308 */ /* 0x000fe40000000800 */
[----:B------:R-:W0:Y:S06]  /*6f90*/  SHFL.BFLY PT, R183, R0, 0x2, 0x1f ;  /* 0x0c401f0000b77f89 */ /* 0x000e2c00000e0000 */
[----:B------:R-:W-:Y:S08]  /*6fa0*/  MUFU.EX2 R192, R192 ;  /* 0x000000c000c07308 */ /* 0x000ff00000000800 */
[----:B------:R-:W-:Y:S08]  /*6fb0*/  MUFU.EX2 R177, R177 ;  /* 0x000000b100b17308 */ /* 0x000ff00000000800 */
[----:B------:R-:W-:Y:S01]  /*6fc0*/  MUFU.EX2 R194, R194 ;  /* 0x000000c200c27308 */ /* 0x000fe20000000800 */
[----:B0-----:R-:W-:-:S05]  /*6fd0*/  FMNMX.FTZ R183, R0, R183, !PT ;  /* 0x000000b700b77209 */ /* 0x001fca0007810000 */
[----:B------:R-:W0:Y:S02]  /*6fe0*/  SHFL.BFLY PT, R0, R183, 0x1, 0x1f ;  /* 0x0c201f00b7007f89 */ /* 0x000e2400000e0000 */
[----:B------:R-:W-:Y:S08]  /*6ff0*/  MUFU.EX2 R179, R179 ;  /* 0x000000b300b37308 */ /* 0x000ff00000000800 */
[----:B------:R-:W-:Y:S08]  /*7000*/  MUFU.EX2 R188, R188 ;  /* 0x000000bc00bc7308 */ /* 0x000ff00000000800 */
[----:B------:R-:W-:Y:S01]  /*7010*/  MUFU.EX2 R169, R169 ;  /* 0x000000a900a97308 */ /* 0x000fe20000000800 */
[----:B0-----:R-:W-:-:S07]  /*7020*/  FMNMX.FTZ R3, R183, R0, !PT ;  /* 0x00000000b7037209 */ /* 0x001fce0007810000 */
[----:B------:R-:W-:Y:S01]  /*7030*/  MUFU.EX2 R190, R190 ;  /* 0x000000be00be7308 */ /* 0x000fe20000000800 */
[C---:B------:R-:W-:Y:S01]  /*7040*/  FSETP.NEU.FTZ.AND P1, PT, R3.reuse, -INF , PT ;  /* 0xff8000000300780b */ /* 0x040fe20003f3d000 */
[----:B------:R-:W-:-:S06]  /*7050*/  FMUL.FTZ R183, R3, UR10 ;  /* 0x0000000a03b77c20 */ /* 0x000fcc0008410000 */
[----:B------:R-:W0:Y:S01]  /*7060*/  MUFU.EX2 R0, R2 ;  /* 0x0000000200007308 */ /* 0x000e220000000800 */
[----:B------:R-:W-:-:S05]  /*7070*/  FSEL R183, R183, RZ, P1 ;  /* 0x000000ffb7b77208 */ /* 0x000fca0000800000 */
[--C-:B------:R-:W-:Y:S01]  /*7080*/  FFMA.FTZ R199, R153, UR10, -R183.reuse ;  /* 0x0000000a99c77c23 */ /* 0x100fe200080108b7 */
[----:B------:R-:W-:Y:S01]  /*7090*/  FSEL R153, R3, RZ, P1 ;  /* 0x000000ff03997208 */ /* 0x000fe20000800000 */
[--C-:B------:R-:W-:Y:S01]  /*70a0*/  FFMA.FTZ R197, R181, UR10, -R183.reuse ;  /* 0x0000000ab5c57c23 */ /* 0x100fe200080108b7 */
[--C-:B------:R-:W-:Y:S01]  /*70b0*/  FFMA.FTZ R152, R152, UR10, -R183.reuse ;  /* 0x0000000a98987c23 */ /* 0x100fe200080108b7 */
[--C-:B------:R-:W-:Y:S01]  /*70c0*/  FFMA.FTZ R168, R155, UR10, -R183.reuse ;  /* 0x0000000a9ba87c23 */ /* 0x100fe200080108b7 */
[--C-:B------:R-:W-:Y:S01]  /*70d0*/  FFMA.FTZ R193, R156, UR10, -R183.reuse ;  /* 0x0000000a9cc17c23 */ /* 0x100fe200080108b7 */
[----:B------:R-:W-:Y:S01]  /*70e0*/  FADD.FTZ R153, -R153, R202 ;  /* 0x000000ca99997221 */ /* 0x000fe20000010100 */
[----:B------:R-:W-:Y:S01]  /*70f0*/  MUFU.EX2 R199, R199 ;  /* 0x000000c700c77308 */ /* 0x000fe20000000800 */
[--C-:B------:R-:W-:Y:S01]  /*7100*/  FFMA.FTZ R156, R157, UR10, -R183.reuse ;  /* 0x0000000a9d9c7c23 */ /* 0x100fe200080108b7 */
[----:B------:R-:W-:Y:S01]  /*7110*/  FFMA.FTZ R195, R158, UR10, -R183 ;  /* 0x0000000a9ec37c23 */ /* 0x000fe200080108b7 */
[----:B------:R-:W-:Y:S01]  /*7120*/  FMUL.FTZ R153, R153, UR10 ;  /* 0x0000000a99997c20 */ /* 0x000fe20008410000 */
[----:B0-----:R-:W-:Y:S01]  /*7130*/  FFMA.FTZ R155, R0, R18, R161 ;  /* 0x00000012009b7223 */ /* 0x001fe200000100a1 */
[--C-:B------:R-:W-:Y:S01]  /*7140*/  FFMA.FTZ R158, R159, UR10, -R183.reuse ;  /* 0x0000000a9f9e7c23 */ /* 0x100fe200080108b7 */
[--C-:B------:R-:W-:Y:S01]  /*7150*/  FFMA.FTZ R189, R160, UR10, -R183.reuse ;  /* 0x0000000aa0bd7c23 */ /* 0x100fe200080108b7 */
[----:B------:R-:W-:Y:S01]  /*7160*/  FFMA.FTZ R160, R174, UR10, -R183 ;  /* 0x0000000aaea07c23 */ /* 0x000fe200080108b7 */
[----:B------:R-:W-:Y:S01]  /*7170*/  MUFU.EX2 R197, R197 ;  /* 0x000000c500c57308 */ /* 0x000fe20000000800 */
[----:B------:R-:W-:Y:S01]  /*7180*/  FADD.FTZ R155, R196, R155 ;  /* 0x0000009bc49b7221 */ /* 0x000fe20000010000 */
[--C-:B------:R-:W-:Y:S01]  /*7190*/  FFMA.FTZ R185, R164, UR10, -R183.reuse ;  /* 0x0000000aa4b97c23 */ /* 0x100fe200080108b7 */
[--C-:B------:R-:W-:Y:S01]  /*71a0*/  FFMA.FTZ R191, R162, UR10, -R183.reuse ;  /* 0x0000000aa2bf7c23 */ /* 0x100fe200080108b7 */
[----:B------:R-:W-:Y:S01]  /*71b0*/  FFMA.FTZ R162, R163, UR10, -R183 ;  /* 0x0000000aa3a27c23 */ /* 0x000fe200080108b7 */
[----:B------:R-:W-:Y:S01]  /*71c0*/  FADD.FTZ R170, R198, R155 ;  /* 0x0000009bc6aa7221 */ /* 0x000fe20000010000 */
[--C-:B------:R-:W-:Y:S01]  /*71d0*/  FFMA.FTZ R165, R165, UR10, -R183.reuse ;  /* 0x0000000aa5a57c23 */ /* 0x100fe200080108b7 */
[--C-:B------:R-:W-:Y:S01]  /*71e0*/  FFMA.FTZ R166, R166, UR10, -R183.reuse ;  /* 0x0000000aa6a67c23 */ /* 0x100fe200080108b7 */
[----:B------:R0:W1:Y:S01]  /*71f0*/  MUFU.EX2 R2, R153 ;  /* 0x0000009900027308 */ /* 0x0000620000000800 */
[----:B------:R-:W-:-:S07]  /*7200*/  FFMA.FTZ R178, R178, UR10, -R183 ;  /* 0x0000000ab2b27c23 */ /* 0x000fce00080108b7 */
[----:B------:R-:W2:Y:S01]  /*7210*/  MUFU.EX2 R152, R152 ;  /* 0x0000009800987308 */ /* 0x000ea20000000800 */
[----:B0-----:R-:W-:-:S04]  /*7220*/  FADD.FTZ R153, R167, R170 ;  /* 0x000000aaa7997221 */ /* 0x001fc80000010000 */
[----:B------:R-:W-:-:S03]  /*7230*/  FADD.FTZ R164, R192, R153 ;  /* 0x00000099c0a47221 */ /* 0x000fc60000010000 */
[----:B------:R-:W0:Y:S01]  /*7240*/  MUFU.EX2 R168, R168 ;  /* 0x000000a800a87308 */ /* 0x000e220000000800 */
[----:B-1----:R-:W-:Y:S01]  /*7250*/  FFMA.FTZ R9, R2, R9, R197 ;  /* 0x0000000902097223 */ /* 0x002fe200000100c5 */
[----:B------:R-:W-:-:S04]  /*7260*/  FADD.FTZ R153, R177, R164 ;  /* 0x000000a4b1997221 */ /* 0x000fc80000010000 */
[----:B------:R-:W-:Y:S02]  /*7270*/  FADD.FTZ R164, R194, R153 ;  /* 0x00000099c2a47221 */ /* 0x000fe40000010000 */
[----:B------:R-:W1:Y:S01]  /*7280*/  MUFU.EX2 R193, R193 ;  /* 0x000000c100c17308 */ /* 0x000e620000000800 */
[----:B--2---:R-:W-:Y:S01]  /*7290*/  FADD.FTZ R18, R152, R9 ;  /* 0x0000000998127221 */ /* 0x004fe20000010000 */
[----:B------:R-:W-:-:S03]  /*72a0*/  FADD.FTZ R153, R179, R164 ;  /* 0x000000a4b3997221 */ /* 0x000fc60000010000 */
[----:B------:R-:W-:Y:S01]  /*72b0*/  FADD.FTZ R9, R199, R18 ;  /* 0x00000012c7097221 */ /* 0x000fe20000010000 */
[----:B------:R-:W-:Y:S02]  /*72c0*/  FADD.FTZ R164, R188, R153 ;  /* 0x00000099bca47221 */ /* 0x000fe40000010000 */
[----:B------:R-:W2:Y:S01]  /*72d0*/  MUFU.EX2 R156, R156 ;  /* 0x0000009c009c7308 */ /* 0x000ea20000000800 */
[----:B0-----:R-:W-:Y:S01]  /*72e0*/  FADD.FTZ R18, R168, R9 ;  /* 0x00000009a8127221 */ /* 0x001fe20000010000 */
[----:B------:R-:W-:-:S04]  /*72f0*/  FADD.FTZ R153, R169, R164 ;  /* 0x000000a4a9997221 */ /* 0x000fc80000010000 */
[----:B------:R-:W-:Y:S02]  /*7300*/  FADD.FTZ R164, R190, R153 ;  /* 0x00000099bea47221 */ /* 0x000fe40000010000 */
        /* <DEDUP_REMOVED lines=34> */
.L_x_1036:
[----:B------:R-:W0:Y:S01]  /*7530*/  S2UR UR14, SR_CgaCtaId ;  /* 0x00000000000e79c3 */ /* 0x000e220000008800 */
[----:B------:R-:W-:Y:S01]  /*7540*/  UIADD3 UR6, UR6, 0x30860, URZ ;  /* 0x0003086006067890 */ /* 0x000fe2000fffe03f */
[----:B------:R-:W-:Y:S01]  /*7550*/  R2UR UR5, R204 ;  /* 0x00000000cc0572ca */ /* 0x000fe200000e0000 */
[----:B------:R-:W-:Y:S01]  /*7560*/  IMAD.MOV.U32 R201, RZ, RZ, R4 ;  /* 0x000000ffffc97224 */ /* 0x000fe200078e0004 */
[----:B------:R-:W-:Y:S02]  /*7570*/  F2FP.F16.F32.PACK_AB R196, R196, R161 ;  /* 0x000000a1c4c4723e */ /* 0x000fe400000000ff */
[----:B------:R-:W-:Y:S02]  /*7580*/  F2FP.F16.F32.PACK_AB R197, R152, R197 ;  /* 0x000000c598c5723e */ /* 0x000fe400000000ff */
[----:B------:R-:W-:Y:S02]  /*7590*/  F2FP.F16.F32.PACK_AB R198, R167, R198 ;  /* 0x000000c6a7c6723e */ /* 0x000fe400000000ff */
[----:B------:R-:W-:-:S02]  /*75a0*/  F2FP.F16.F32.PACK_AB R199, R168, R199 ;  /* 0x000000c7a8c7723e */ /* 0x000fc400000000ff */
[----:B------:R-:W-:Y:S02]  /*75b0*/  F2FP.F16.F32.PACK_AB R192, R177, R192 ;  /* 0x000000c0b1c0723e */ /* 0x000fe400000000ff */
[----:B------:R-:W-:Y:S02]  /*75c0*/  F2FP.F16.F32.PACK_AB R193, R156, R193 ;  /* 0x000000c19cc1723e */ /* 0x000fe400000000ff */
[----:B------:R-:W-:Y:S01]  /*75d0*/  ISETP.GT.AND P1, PT, R203, UR5, PT ;  /* 0x00000005cb007c0c */ /* 0x000fe2000bf24270 */
[----:B------:R-:W-:Y:S01]  /*75e0*/  UMOV UR5, UR4 ;  /* 0x0000000400057c82 */ /* 0x000fe20008000000 */
[----:B------:R-:W-:Y:S01]  /*75f0*/  F2FP.F16.F32.PACK_AB R194, R179, R194 ;  /* 0x000000c2b3c2723e */ /* 0x000fe200000000ff */
[----:B------:R-:W-:Y:S01]  /*7600*/  VIADD R203, R203, 0xffffffff ;  /* 0xffffffffcbcb7836 */ /* 0x000fe20000000000 */
[----:B------:R-:W-:Y:S02]  /*7610*/  F2FP.F16.F32.PACK_AB R195, R158, R195 ;  /* 0x000000c39ec3723e */ /* 0x000fe400000000ff */
[----:B------:R-:W-:Y:S01]  /*7620*/  F2FP.F16.F32.PACK_AB R188, R169, R188 ;  /* 0x000000bca9bc723e */ /* 0x000fe200000000ff */
[----:B0-----:R-:W-:Y:S01]  /*7630*/  UPRMT UR6, UR14, 0x654, UR6 ;  /* 0x000006540e067896 */ /* 0x001fe20008000006 */
[----:B------:R-:W-:-:S02]  /*7640*/  F2FP.F16.F32.PACK_AB R189, R160, R189 ;  /* 0x000000bda0bd723e */ /* 0x000fc400000000ff */
        /* <DEDUP_REMOVED lines=8> */
[----:B------:R-:W-:-:S05]  /*76d0*/  MOV R202, R3 ;  /* 0x0000000300ca7202 */ /* 0x000fca0000000f00 */
[----:B------:R-:W-:Y:S01]  /*76e0*/  IMAD.U32 R205, RZ, RZ, UR6 ;  /* 0x00000006ffcd7e24 */ /* 0x000fe2000f8e00ff */
[----:B------:R-:W-:Y:S06]  /*76f0*/  @P1 BRA `(.L_x_1037) ;  /* 0xffffffd000ac1947 */ /* 0x000fec000383ffff */
.L_x_1018:
[----:B------:R-:W-:Y:S02]  /*7700*/  R2UR UR5, R22 ;  /* 0x00000000160572ca */ /* 0x000fe400000e0000 */
[----:B------:R-:W-:Y:S02]  /*7710*/  R2UR UR6, R23 ;  /* 0x00000000170672ca */ /* 0x000fe400000e0000 */
[----:B------:R-:W-:-:S05]  /*7720*/  IADD3 R154, -R154, 0x1, RZ ;  /* 0x000000019a9a7810 */ /* 0x000fca0007ffe1ff */
[----:B------:R-:W-:-:S04]  /*7730*/  IMAD R154, R17, UR11, R154 ;  /* 0x0000000b119a7c24 */ /* 0x000fc8000f8e029a */
[----:B------:R-:W-:Y:S01]  /*7740*/  UISETP.NE.AND UP0, UPT, UR5, URZ, UPT ;  /* 0x0000003f0500728c */ /* 0x000fe2000bf05270 */
[----:B------:R-:W0:Y:S01]  /*7750*/  S2UR UR5, SR_CTAID.X ;  /* 0x00000000000579c3 */ /* 0x000e220000002500 */
[----:B------:R-:W-:Y:S01]  /*7760*/  UISETP.NE.AND UP1, UPT, UR6, URZ, UPT ;  /* 0x0000003f0600728c */ /* 0x000fe2000bf25270 */
[----:B------:R-:W-:-:S03]  /*7770*/  R2UR UR11, R154 ;  /* 0x000000009a0b72ca */ /* 0x000fc600000e0000 */
[----:B------:R-:W-:-:S07]  /*7780*/  PLOP3.LUT P1, PT, PT, PT, UP0, 0x40, 0x0 ;  /* 0x000000000000781c */ /* 0x000fce0003f2e808 */
[----:B------:R-:W-:Y:S01]  /*7790*/  @UP1 ULDC UR6, c[0x0][0x44c] ;  /* 0x0001130000061ab9 */ /* 0x000fe20000000800 */
[----:B------:R-:W-:Y:S01]  /*77a0*/  @UP1 ULDC UR14, c[0x0][0x450] ;  /* 0x00011400000e1ab9 */ /* 0x000fe20000000800 */
[----:B0-----:R-:W-:-:S04]  /*77b0*/  ULEA UR5, UR5, 0x7f, 0x7 ;  /* 0x0000007f05057891 */ /* 0x001fc8000f8e383f */
[----:B------:R-:W-:-:S04]  /*77c0*/  UIMAD.WIDE.U32 UR6, UR5, UR6, URZ ;  /* 0x00000006050672a5 */ /* 0x000fc8000f8e003f */
[----:B------:R-:W-:-:S04]  /*77d0*/  @UP1 USHF.R.U32.HI UR5, URZ, UR14, UR7 ;  /* 0x0000000e3f051299 */ /* 0x000fc80008011607 */
[----:B------:R-:W-:-:S03]  /*77e0*/  UIADD3 UR6, UR11, UR5, URZ ;  /* 0x000000050b067290 */ /* 0x000fc6000fffe03f */
[----:B------:R-:W-:Y:S02]  /*77f0*/  ULDC UR5, c[0x0][0x9dc] ;  /* 0x0002770000057ab9 */ /* 0x000fe40000000800 */
[----:B------:R-:W-:Y:S01]  /*7800*/  UIADD3 UR5, UR6, -UR5, URZ ;  /* 0x8000000506057290 */ /* 0x000fe2000fffe03f */
[----:B------:R-:W-:Y:S11]  /*7810*/  @P1 BRA `(.L_x_1038) ;  /* 0x0000000000501947 */ /* 0x000ff60003800000 */
[----:B------:R-:W-:Y:S02]  /*7820*/  UMOV UR11, UR6 ;  /* 0x00000006000b7c82 */ /* 0x000fe40008000000 */
[----:B------:R-:W-:-:S06]  /*7830*/  UISETP.GT.AND UP0, UPT, UR11, -0x1, UPT ;  /* 0xffffffff0b00788c */ /* 0x000fcc000bf04270 */
[----:B------:R-:W-:-:S13]  /*7840*/  PLOP3.LUT P1, PT, PT, PT, UP0, 0x80, 0x0 ;  /* 0x000000000000781c */ /* 0x000fda0003f2f008 */
[----:B------:R-:W-:Y:S05]  /*7850*/  @P1 BRA `(.L_x_1039) ;  /* 0x0000000000201947 */ /* 0x000fea0003800000 */
[----:B------:R-:W-:Y:S01]  /*7860*/  ULDC UR18, c[0x0][0x9e4] ;  /* 0x0002790000127ab9 */ /* 0x000fe20000000800 */
[----:B------:R-:W-:Y:S02]  /*7870*/  ULOP3.LUT UR11, URZ, UR11, URZ, 0x33, !UPT ;  /* 0x0000000b3f0b7292 */ /* 0x000fe4000f8e333f */
[----:B------:R-:W-:-:S11]  /*7880*/  UISETP.NE.AND UP0, UPT, UR18, 0x1, UPT ;  /* 0x000000011200788c */ /* 0x000fd6000bf05270 */
[----:B------:R-:W-:Y:S02]  /*7890*/  @UP0 ULDC.64 UR6, c[0x0][0x9e8] ;  /* 0x00027a0000060ab9 */ /* 0x000fe40000000a00 */
[----:B------:R-:W-:-:S04]  /*78a0*/  UIMAD.WIDE.U32 UR14, UR11, UR6, URZ ;  /* 0x000000060b0e72a5 */ /* 0x000fc8000f8e003f */
[----:B------:R-:W-:-:S04]  /*78b0*/  @UP0 USHF.R.U32.HI UR11, URZ, UR7, UR15 ;  /* 0x000000073f0b0299 */ /* 0x000fc8000801160f */
[----:B------:R-:W-:Y:S01]  /*78c0*/  ULOP3.LUT UR11, URZ, UR11, URZ, 0x33, !UPT ;  /* 0x0000000b3f0b7292 */ /* 0x000fe2000f8e333f */
[----:B------:R-:W-:Y:S11]  /*78d0*/  BRA `(.L_x_1040) ;  /* 0x0000000000147947 */ /* 0x000ff60003800000 */
.L_x_1039:
[----:B------:R-:W-:Y:S02]  /*78e0*/  ULDC UR18, c[0x0][0x9e4] ;  /* 0x0002790000127ab9 */ /* 0x000fe40000000800 */
[----:B------:R-:W-:-:S11]  /*78f0*/  UISETP.NE.AND UP0, UPT, UR18, 0x1, UPT ;  /* 0x000000011200788c */ /* 0x000fd6000bf05270 */
[----:B------:R-:W-:Y:S02]  /*7900*/  @UP0 ULDC.64 UR6, c[0x0][0x9e8] ;  /* 0x00027a0000060ab9 */ /* 0x000fe40000000a00 */
[----:B------:R-:W-:-:S04]  /*7910*/  UIMAD.WIDE.U32 UR14, UR11, UR6, URZ ;  /* 0x000000060b0e72a5 */ /* 0x000fc8000f8e003f */
[----:B------:R-:W-:-:S12]  /*7920*/  @UP0 USHF.R.U32.HI UR11, URZ, UR7, UR15 ;  /* 0x000000073f0b0299 */ /* 0x000fd8000801160f */
.L_x_1040:
[----:B------:R-:W-:-:S04]  /*7930*/  UIMAD UR11, UR11, UR18, URZ ;  /* 0x000000120b0b72a4 */ /* 0x000fc8000f8e023f */
[----:B------:R-:W-:-:S04]  /*7940*/  UISETP.LT.AND UP0, UPT, UR5, UR11, UPT ;  /* 0x0000000b0500728c */ /* 0x000fc8000bf01270 */
[----:B------:R-:W-:-:S12]  /*7950*/  USEL UR5, UR5, UR11, !UP0 ;  /* 0x0000000b05057287 */ /* 0x000fd8000c000000 */
.L_x_1038:
[----:B------:R-:W-:Y:S01]  /*7960*/  UIADD3 UR5, UR5, 0x3f, URZ ;  /* 0x0000003f05057890 */ /* 0x000fe2000fffe03f */
[----:B------:R-:W-:-:S03]  /*7970*/  R2UR UR7, R200 ;  /* 0x00000000c80772ca */ /* 0x000fc600000e0000 */
[----:B------:R-:W-:-:S04]  /*7980*/  USHF.R.S32.HI UR6, URZ, 0x1f, UR5 ;  /* 0x0000001f3f067899 */ /* 0x000fc80008011405 */
[----:B------:R-:W-:-:S04]  /*7990*/  ULEA.HI UR6, UR6, UR5, URZ, 0x6 ;  /* 0x0000000506067291 */ /* 0x000fc8000f8f303f */
[----:B------:R-:W-:-:S04]  /*79a0*/  USHF.R.S32.HI UR6, URZ, 0x6, UR6 ;  /* 0x000000063f067899 */ /* 0x000fc80008011406 */
[----:B------:R-:W-:-:S04]  /*79b0*/  UISETP.LT.AND UP0, UPT, UR7, UR6, UPT ;  /* 0x000000060700728c */ /* 0x000fc8000bf01270 */
[----:B------:R-:W-:-:S06]  /*79c0*/  USEL UR5, UR7, UR6, !UP0 ;  /* 0x0000000607057287 */ /* 0x000fcc000c000000 */
[----:B------:R-:W-:Y:S01]  /*79d0*/  ISETP.GE.AND P1, PT, R203, UR5, PT ;  /* 0x00000005cb007c0c */ /* 0x000fe2000bf26270 */
[----:B------:R-:W-:-:S12]  /*79e0*/  IMAD.U32 R204, RZ, RZ, UR5 ;  /* 0x00000005ffcc7e24 */ /* 0x000fd8000f8e00ff */
[----:B------:R-:W-:Y:S05]  /*79f0*/  @!P1 BRA `(.L_x_1041) ;  /* 0x00000020005c9947 */ /* 0x000fea0003800000 */
[----:B------:R-:W-:Y:S01]  /*7a00*/  R2UR UR5, R8 ;  /* 0x00000000080572ca */ /* 0x000fe200000e0000 */
[----:B------:R-:W-:Y:S01]  /*7a10*/  IMAD.MOV.U32 R201, RZ, RZ, R4 ;  /* 0x000000ffffc97224 */ /* 0x000fe200078e0004 */
[----:B------:R-:W-:Y:S01]  /*7a20*/  MOV R202, R3 ;  /* 0x0000000300ca7202 */ /* 0x000fe20000000f00 */
[----:B------:R-:W-:Y:S01]  /*7a30*/  UMOV UR7, UR4 ;  /* 0x0000000400077c82 */ /* 0x000fe20008000000 */
[----:B------:R-:W-:-:S09]  /*7a40*/  ULDC UR6, c[0x0][0x9d8] ;  /* 0x0002760000067ab9 */ /* 0x000fd20000000800 */
[----:B------:R-:W-:-:S07]  /*7a50*/  IMAD.U32 R205, RZ, RZ, UR5 ;  /* 0x00000005ffcd7e24 */ /* 0x000fce000f8e00ff */
.L_x_1052:
[----:B------:R-:W-:Y:S01]  /*7a60*/  R2UR UR10, R205 ;  /* 0x00000000cd0a72ca */ /* 0x000fe200000e0000 */
[----:B------:R-:W-:-:S04]  /*7a70*/  UIADD3 UR4, UR7, 0x1, URZ ;  /* 0x0000000107047890 */ /* 0x000fc8000fffe03f */
[----:B------:R-:W-:-:S04]  /*7a80*/  UISETP.NE.AND UP0, UPT, UR4, 0x2, UPT ;  /* 0x000000020400788c */ /* 0x000fc8000bf05270 */
[----:B------:R-:W-:Y:S02]  /*7a90*/  USEL UR5, URZ, 0x1, UP0 ;  /* 0x000000013f057887 */ /* 0x000fe40008000000 */
[----:B------:R-:W-:Y:S02]  /*7aa0*/  USEL UR4, UR4, URZ, UP0 ;  /* 0x0000003f04047287 */ /* 0x000fe40008000000 */
[----:B------:R-:W-:-:S06]  /*7ab0*/  ULOP3.LUT UR5, UR10, UR5, URZ, 0x3c, !UPT ;  /* 0x000000050a057292 */ /* 0x000fcc000f8e3c3f */
[----:B------:R-:W-:Y:S01]  /*7ac0*/  IMAD.U32 R8, RZ, RZ, UR5 ;  /* 0x00000005ff087e24 */ /* 0x000fe2000f8e00ff */
[----:B------:R-:W-:Y:S06]  /*7ad0*/  @!P0 BRA `(.L_x_1042) ;  /* 0x0000000000048947 */ /* 0x000fec0003800000 */
[----:B------:R-:W-:Y:S01]  /*7ae0*/  BPT.TRAP 0x1 ;  /* 0x000000040000795c */ /* 0x000fe20000300000 */
.L_x_1042:
[----:B------:R-:W-:Y:S02]  /*7af0*/  R2UR UR5, R16 ;  /* 0x00000000100572ca */ /* 0x000fe400000e0000 */
[----:B------:R-:W-:-:S11]  /*7b00*/  R2UR UR10, R8 ;  /* 0x00000000080a72ca */ /* 0x000fd600000e0000 */
[----:B------:R-:W-:Y:S02]  /*7b10*/  ULEA UR5, UR4, UR5, 0x3 ;  /* 0x0000000504057291 */ /* 0x000fe4000f8e183f */
[----:B------:R-:W-:-:S04]  /*7b20*/  MOV R3, UR10 ;  /* 0x0000000a00037c02 */ /* 0x000fc80008000f00 */
[----:B------:R-:W-:-:S04]  /*7b30*/  SHF.L.U32 R3, R3, 0x1f, RZ ;  /* 0x0000001f03037819 */ /* 0x000fc800000006ff */
[----:B------:R0:W1:Y:S01]  /*7b40*/  SYNCS.PHASECHK.TRANS64.TRYWAIT P1, [UR5+0x30830], R3 ;  /* 0x03083003ff0075a7 */ /* 0x0000620008020145 */
[----:B------:R-:W-:Y:S05]  /*7b50*/  @!P0 BRA `(.L_x_1043) ;  /* 0x0000000000048947 */ /* 0x000fea0003800000 */
[----:B------:R-:W-:Y:S01]  /*7b60*/  BPT.TRAP 0x1 ;  /* 0x000000040000795c */ /* 0x000fe20000300000 */
.L_x_1043:
[----:B-1----:R-:W-:Y:S05]  /*7b70*/  @P1 BRA `(.L_x_1044) ;  /* 0x0000000000081947 */ /* 0x002fea0003800000 */
[----:B------:R-:W1:Y:S02]  /*7b80*/  SYNCS.PHASECHK.TRANS64.TRYWAIT P1, [UR5+0x30830], R3 ;  /* 0x03083003ff0075a7 */ /* 0x000e640008020145 */
[----:B-1----:R-:W-:Y:S05]  /*7b90*/  @!P1 BRA `(.L_x_1045) ;  /* 0x000000c400e09947 */ /* 0x002fea0003800000 */
.L_x_1044:
[----:B------:R-:W-:Y:S01]  /*7ba0*/  R2UR UR5, R20 ;  /* 0x00000000140572ca */ /* 0x000fe200000e0000 */
[----:B------:R-:W-:Y:S01]  /*7bb0*/  WARPGROUP.ARRIVE ;  /* 0x00000000000079c5 */ /* 0x000fe20000000000 */
[----:B------:R-:W-:Y:S01]  /*7bc0*/  R2UR UR56, R6 ;  /* 0x00000000063872ca */ /* 0x000fe200000e0000 */
[----:B------:R-:W-:Y:S01]  /*7bd0*/  UMOV UR59, 0x40000040 ;  /* 0x40000040003b7882 */ /* 0x000fe20000000000 */
[----:B------:R-:W-:Y:S01]  /*7be0*/  R2UR UR57, R7 ;  /* 0x00000000073972ca */ /* 0x000fe200000e0000 */
[----:B------:R-:W-:Y:S01]  /*7bf0*/  UMOV UR11, 0x40000040 ;  /* 0x40000040000b7882 */ /* 0x000fe20000000000 */
[----:B------:R-:W-:Y:S01]  /*7c00*/  UMOV UR15, 0x40000040 ;  /* 0x40000040000f7882 */ /* 0x000fe20000000000 */
[----:B------:R-:W-:Y:S01]  /*7c10*/  UMOV UR19, 0x40000040 ;  /* 0x4000004000137882 */ /* 0x000fe20000000000 */
[----:B------:R-:W-:Y:S01]  /*7c20*/  UMOV UR23, 0x40000040 ;  /* 0x4000004000177882 */ /* 0x000fe20000000000 */
[----:B------:R-:W-:Y:S01]  /*7c30*/  UMOV UR27, 0x40000040 ;  /* 0x40000040001b7882 */ /* 0x000fe20000000000 */
[----:B------:R-:W-:Y:S01]  /*7c40*/  UMOV UR31, 0x40000040 ;  /* 0x40000040001f7882 */ /* 0x000fe20000000000 */
[----:B------:R-:W-:Y:S01]  /*7c50*/  UMOV UR35, 0x40000040 ;  /* 0x4000004000237882 */ /* 0x000fe20000000000 */
[----:B------:R-:W-:Y:S01]  /*7c60*/  UMOV UR39, 0x40000040 ;  /* 0x4000004000277882 */ /* 0x000fe20000000000 */
        /* <DEDUP_REMOVED lines=88> */
[----:B------:R-:W-:Y:S01]  /*81f0*/  FMUL.FTZ R149, R149, R0 ;  /* 0x0000000095957220 */ /* 0x000fe20000410000 */
        /* <DEDUP_REMOVED lines=73> */
[----:B------:R-:W-:Y:S01]  /*8690*/  UIADD3 UR58, UR5, 0x606, URZ ;  /* 0x00000606053a7890 */ /* 0x000fe2000fffe03f */
        /* <DEDUP_REMOVED lines=44> */
.L_x_1046:
[----:B------:R-:W-:Y:S02]  /*8960*/  R2UR UR5, R16 ;  /* 0x00000000100572ca */ /* 0x000fe400000e0000 */
[----:B------:R-:W-:-:S11]  /*8970*/  R2UR UR10, R205 ;  /* 0x00000000cd0a72ca */ /* 0x000fd600000e0000 */
[----:B------:R-:W-:Y:S02]  /*8980*/  ULEA UR5, UR7, UR5, 0x3 ;  /* 0x0000000507057291 */ /* 0x000fe4000f8e183f */
[----:B------:R-:W-:-:S05]  /*8990*/  IMAD.U32 R0, RZ, RZ, UR10 ;  /* 0x0000000aff007e24 */ /* 0x000fca000f8e00ff */
[----:B------:R-:W-:-:S04]  /*89a0*/  SHF.L.U32 R0, R0, 0x1f, RZ ;  /* 0x0000001f00007819 */ /* 0x000fc800000006ff */
[----:B------:R2:W3:Y:S01]  /*89b0*/  SYNCS.PHASECHK.TRANS64.TRYWAIT P1, [UR5+0x30850], R0 ;  /* 0x03085000ff0075a7 */ /* 0x0004e20008020145 */
[----:B------:R-:W-:Y:S05]  /*89c0*/  @!P0 BRA `(.L_x_1047) ;  /* 0x0000000000048947 */ /* 0x000fea0003800000 */
[----:B------:R-:W-:Y:S01]  /*89d0*/  BPT.TRAP 0x1 ;  /* 0x000000040000795c */ /* 0x000fe20000300000 */
.L_x_1047:
[----:B---3--:R-:W-:Y:S05]  /*89e0*/  @P1 BRA `(.L_x_1048) ;  /* 0x0000000000081947 */ /* 0x008fea0003800000 */
[----:B------:R-:W3:Y:S02]  /*89f0*/  SYNCS.PHASECHK.TRANS64.TRYWAIT P1, [UR5+0x30850], R0 ;  /* 0x03085000ff0075a7 */ /* 0x000ee40008020145 */
[----:B---3--:R-:W-:Y:S05]  /*8a00*/  @!P1 BRA `(.L_x_1049) ;  /* 0x000000b8005c9947 */ /* 0x008fea0003800000 */
.L_x_1048:
        /* <DEDUP_REMOVED lines=31> */
.L_x_1050:
        /* <DEDUP_REMOVED lines=23> */
[----:B0-2---:R-:W-:Y:S01]  /*8d70*/  FMNMX.FTZ R0, R184, R201, !PT ;  /* 0x000000c9b8007209 */ /* 0x005fe20007810000 */
[----:B------:R-:W-:Y:S01]  /*8d80*/  FMUL.FTZ R171, R173, UR6 ;  /* 0x00000006adab7c20 */ /* 0x000fe20008410000 */
[----:B------:R-:W-:Y:S01]  /*8d90*/  FMUL.FTZ R173, R177, UR6 ;  /* 0x00000006b1ad7c20 */ /* 0x000fe20008410000 */
[----:B------:R-:W-:Y:S01]  /*8da0*/  FMUL.FTZ R170, R172, UR6 ;  /* 0x00000006acaa7c20 */ /* 0x000fe20008410000 */
[----:B------:R-:W-:Y:S01]  /*8db0*/  FMUL.FTZ R162, R174, UR6 ;  /* 0x00000006aea27c20 */ /* 0x000fe20008410000 */
[----:B------:R-:W-:Y:S01]  /*8dc0*/  FMUL.FTZ R164, R175, UR6 ;  /* 0x00000006afa47c20 */ /* 0x000fe20008410000 */
[----:B------:R-:W-:Y:S01]  /*8dd0*/  FMUL.FTZ R172, R176, UR6 ;  /* 0x00000006b0ac7c20 */ /* 0x000fe20008410000 */
[----:B------:R-:W0:Y:S01]  /*8de0*/  MUFU.TANH R152, R152 ;  /* 0x0000009800987308 */ /* 0x000e220000002400 */
[----:B-1----:R-:W-:Y:S01]  /*8df0*/  FMNMX.FTZ R3, R153, R202, !PT ;  /* 0x000000ca99037209 */ /* 0x002fe20007810000 */
[----:B------:R-:W-:Y:S01]  /*8e00*/  FMUL.FTZ R167, R178, UR6 ;  /* 0x00000006b2a77c20 */ /* 0x000fe20008410000 */
[----:B------:R-:W-:Y:S01]  /*8e10*/  FMUL.FTZ R175, R180, UR6 ;  /* 0x00000006b4af7c20 */ /* 0x000fe20008410000 */
[----:B------:R-:W-:Y:S01]  /*8e20*/  FMUL.FTZ R174, R182, UR6 ;  /* 0x00000006b6ae7c20 */ /* 0x000fe20008410000 */
[----:B------:R-:W-:Y:S01]  /*8e30*/  FMUL.FTZ R176, R183, UR6 ;  /* 0x00000006b7b07c20 */ /* 0x000fe20008410000 */
[----:B------:R-:W-:Y:S01]  /*8e40*/  ULDC UR7, c[0x0][0x988] ;  /* 0x0002620000077ab9 */ /* 0x000fe20000000800 */
[----:B------:R-:W1:Y:S01]  /*8e50*/  S2UR UR11, SR_CgaCtaId ;  /* 0x00000000000b79c3 */ /* 0x000e620000008800 */
[----:B------:R-:W2:Y:S01]  /*8e60*/  MUFU.TANH R186, R186 ;  /* 0x000000ba00ba7308 */ /* 0x000ea20000002400 */
[----:B---3--:R-:W-:Y:S01]  /*8e70*/  FMNMX.FTZ R169, R185, R0, !PT ;  /* 0x00000000b9a97209 */ /* 0x008fe20007810000 */
[----:B------:R-:W-:Y:S01]  /*8e80*/  UMOV UR10, UR7 ;  /* 0x00000007000a7c82 */ /* 0x000fe20008000000 */
[----:B------:R-:W-:-:S05]  /*8e90*/  R2UR UR7, R16 ;  /* 0x00000000100772ca */ /* 0x000fca00000e0000 */
[----:B------:R-:W3:Y:S01]  /*8ea0*/  MUFU.TANH R154, R154 ;  /* 0x0000009a009a7308 */ /* 0x000ee20000002400 */
[----:B0-----:R-:W-:-:S07]  /*8eb0*/  FMNMX.FTZ R3, R152, R3, !PT ;  /* 0x0000000398037209 */ /* 0x001fce0007810000 */
[----:B------:R-:W0:Y:S01]  /*8ec0*/  MUFU.TANH R187, R187 ;  /* 0x000000bb00bb7308 */ /* 0x000e220000002400 */
[----:B--2---:R-:W-:Y:S01]  /*8ed0*/  FMNMX.FTZ R0, R186, R169, !PT ;  /* 0x000000a9ba007209 */ /* 0x004fe20007810000 */
[----:B------:R-:W-:Y:S01]  /*8ee0*/  FMUL.FTZ R169, R179, UR6 ;  /* 0x00000006b3a97c20 */ /* 0x000fe20008410000 */
[----:B------:R-:W-:-:S04]  /*8ef0*/  ULEA UR7, UR4, UR7, 0x3 ;  /* 0x0000000704077291 */ /* 0x000fc8000f8e183f */
[----:B------:R-:W-:Y:S01]  /*8f00*/  UIADD3 UR7, UR7, 0x30840, URZ ;  /* 0x0003084007077890 */ /* 0x000fe2000fffe03f */
[----:B------:R-:W2:Y:S01]  /*8f10*/  MUFU.TANH R155, R155 ;  /* 0x0000009b009b7308 */ /* 0x000ea20000002400 */
[----:B---3--:R-:W-:Y:S02]  /*8f20*/  FMNMX.FTZ R2, R154, R3, !PT ;  /* 0x000000039a027209 */ /* 0x008fe40007810000 */
[----:B-1----:R-:W-:-:S05]  /*8f30*/  UPRMT UR7, UR11, 0x654, UR7 ;  /* 0x000006540b077896 */ /* 0x002fca0008000007 */
[----:B------:R-:W1:Y:S01]  /*8f40*/  MUFU.TANH R188, R188 ;  /* 0x000000bc00bc7308 */ /* 0x000e620000002400 */
[----:B0-----:R-:W-:-:S03]  /*8f50*/  FMNMX.FTZ R3, R187, R0, !PT ;  /* 0x00000000bb037209 */ /* 0x001fc60007810000 */
[----:B------:R-:W-:Y:S04]  /*8f60*/  SYNCS.ARRIVE.TRANS64.RED.A1T0 RZ, [UR7], RZ ;  /* 0x000000ffffff79a7 */ /* 0x000fe80008100407 */
[----:B------:R-:W0:Y:S01]  /*8f70*/  MUFU.TANH R156, R156 ;  /* 0x0000009c009c7308 */ /* 0x000e220000002400 */
[----:B--2---:R-:W-:-:S07]  /*8f80*/  FMNMX.FTZ R177, R155, R2, !PT ;  /* 0x000000029bb17209 */ /* 0x004fce0007810000 */
[----:B------:R-:W2:Y:S01]  /*8f90*/  MUFU.TANH R189, R189 ;  /* 0x000000bd00bd7308 */ /* 0x000ea20000002400 */
[----:B-1----:R-:W-:-:S07]  /*8fa0*/  FMNMX.FTZ R0, R188, R3, !PT ;  /* 0x00000003bc007209 */ /* 0x002fce0007810000 */
[----:B------:R-:W1:Y:S01]  /*8fb0*/  MUFU.TANH R157, R157 ;  /* 0x0000009d009d7308 */ /* 0x000e620000002400 */
[----:B0-----:R-:W-:Y:S01]  /*8fc0*/  FMNMX.FTZ R2, R156, R177, !PT ;  /* 0x000000b19c027209 */ /* 0x001fe20007810000 */
[----:B------:R-:W-:-:S06]  /*8fd0*/  FMUL.FTZ R177, R181, UR6 ;  /* 0x00000006b5b17c20 */ /* 0x000fcc0008410000 */
        /* <DEDUP_REMOVED lines=39> */
[----:B-1----:R-:W-:Y:S02]  /*9250*/  FMNMX.FTZ R3, R174, R3, !PT ;  /* 0x00000003ae037209 */ /* 0x002fe40007810000 */
[----:B0-----:R-:W-:Y:S02]  /*9260*/  FMNMX.FTZ R2, R177, R2, !PT ;  /* 0x00000002b1027209 */ /* 0x001fe40007810000 */
[----:B--2---:R-:W-:-:S03]  /*9270*/  FMNMX.FTZ R0, R176, R3, !PT ;  /* 0x00000003b0007209 */ /* 0x004fc60007810000 */
[----:B------:R-:W0:Y:S04]  /*9280*/  SHFL.BFLY PT, R3, R2, 0x2, 0x1f ;  /* 0x0c401f0002037f89 */ /* 0x000e2800000e0000 */
[----:B------:R-:W1:Y:S01]  /*9290*/  SHFL.BFLY PT, R179, R0, 0x2, 0x1f ;  /* 0x0c401f0000b37f89 */ /* 0x000e6200000e0000 */
[----:B0-----:R-:W-:Y:S02]  /*92a0*/  FMNMX.FTZ R178, R2, R3, !PT ;  /* 0x0000000302b27209 */ /* 0x001fe40007810000 */
[----:B-1----:R-:W-:-:S03]  /*92b0*/  FMNMX.FTZ R179, R0, R179, !PT ;  /* 0x000000b300b37209 */ /* 0x002fc60007810000 */
[----:B------:R-:W0:Y:S04]  /*92c0*/  SHFL.BFLY PT, R3, R178, 0x1, 0x1f ;  /* 0x0c201f00b2037f89 */ /* 0x000e2800000e0000 */
[----:B------:R-:W1:Y:S01]  /*92d0*/  SHFL.BFLY PT, R180, R179, 0x1, 0x1f ;  /* 0x0c201f00b3b47f89 */ /* 0x000e6200000e0000 */
[----:B0-----:R-:W-:Y:S02]  /*92e0*/  FMNMX.FTZ R4, R178, R3, !PT ;  /* 0x00000003b2047209 */ /* 0x001fe40007810000 */
[----:B-1----:R-:W-:-:S03]  /*92f0*/  FMNMX.FTZ R3, R179, R180, !PT ;  /* 0x000000b4b3037209 */ /* 0x002fc60007810000 */
[C---:B------:R-:W-:Y:S01]  /*9300*/  FMUL.FTZ R182, R4.reuse, UR10 ;  /* 0x0000000a04b67c20 */ /* 0x040fe20008410000 */
[----:B------:R-:W-:-:S03]  /*9310*/  FADD.FTZ R180, -R4, R201 ;  /* 0x000000c904b47221 */ /* 0x000fc60000010100 */
[--C-:B------:R-:W-:Y:S01]  /*9320*/  FFMA.FTZ R198, R186, UR10, -R182.reuse ;  /* 0x0000000abac67c23 */ /* 0x100fe200080108b6 */
[--C-:B------:R-:W-:Y:S01]  /*9330*/  FFMA.FTZ R186, R175, UR10, -R182.reuse ;  /* 0x0000000aafba7c23 */ /* 0x100fe200080108b6 */
[----:B------:R-:W-:Y:S01]  /*9340*/  FFMA.FTZ R175, R177, UR10, -R182 ;  /* 0x0000000ab1af7c23 */ /* 0x000fe200080108b6 */
[C---:B------:R-:W-:Y:S01]  /*9350*/  FADD.FTZ R2, -R3.reuse, R202 ;  /* 0x000000ca03027221 */ /* 0x040fe20000010100 */
[----:B------:R-:W-:Y:S01]  /*9360*/  FMUL.FTZ R177, R3, UR10 ;  /* 0x0000000a03b17c20 */ /* 0x000fe20008410000 */
[--C-:B------:R-:W-:Y:S01]  /*9370*/  FFMA.FTZ R179, R184, UR10, -R182.reuse ;  /* 0x0000000ab8b37c23 */ /* 0x100fe200080108b6 */
[----:B------:R-:W-:Y:S01]  /*9380*/  FMUL.FTZ R180, R180, UR10 ;  /* 0x0000000ab4b47c20 */ /* 0x000fe20008410000 */
[----:B------:R-:W-:Y:S01]  /*9390*/  FMUL.FTZ R2, R2, UR10 ;  /* 0x0000000a02027c20 */ /* 0x000fe20008410000 */
        /* <DEDUP_REMOVED lines=26> */
[----:B------:R-:W-:Y:S01]  /*9540*/  FFMA.FTZ R185, R167, UR10, -R177 ;  /* 0x0000000aa7b97c23 */ /* 0x000fe200080108b1 */
[----:B------:R-:W1:Y:S01]  /*9550*/  MUFU.EX2 R197, R197 ;  /* 0x000000c500c57308 */ /* 0x000e620000000800 */
[----:B0-----:R-:W-:Y:S01]  /*9560*/  FFMA.FTZ R153, R0, R18, R179 ;  /* 0x0000001200997223 */ /* 0x001fe200000100b3 */
[----:B------:R-:W-:Y:S01]  /*9570*/  FFMA.FTZ R173, R173, UR10, -R182 ;  /* 0x0000000aadad7c23 */ /* 0x000fe200080108b6 */
[--C-:B------:R-:W-:Y:S01]  /*9580*/  FFMA.FTZ R169, R169, UR10, -R177.reuse ;  /* 0x0000000aa9a97c23 */ /* 0x100fe200080108b1 */
[--C-:B------:R-:W-:Y:S01]  /*9590*/  FFMA.FTZ R174, R174, UR10, -R177.reuse ;  /* 0x0000000aaeae7c23 */ /* 0x100fe200080108b1 */
[----:B------:R-:W-:-:S03]  /*95a0*/  FFMA.FTZ R176, R176, UR10, -R177 ;  /* 0x0000000ab0b07c23 */ /* 0x000fc600080108b1 */
        /* <DEDUP_REMOVED lines=58> */
[----:B0-----:R-:W-:Y:S01]  /*9950*/  FADD.FTZ R9, R187, R18 ;  /* 0x00000012bb097221 */ /* 0x001fe20000010000 */
[----:B--2---:R-:W-:-:S03]  /*9960*/  FADD.FTZ R18, R175, R164 ;  /* 0x000000a4af127221 */ /* 0x004fc60000010000 */
[----:B-1----:R-:W-:Y:S01]  /*9970*/  FADD.FTZ R9, R176, R9 ;  /* 0x00000009b0097221 */ /* 0x002fe20000010000 */
[----:B------:R-:W-:Y:S06]  /*9980*/  @!P0 BRA `(.L_x_1051) ;  /* 0x0000000000048947 */ /* 0x000fec0003800000 */
[----:B------:R-:W-:Y:S01]  /*9990*/  BPT.TRAP 0x1 ;  /* 0x000000040000795c */ /* 0x000fe20000300000 */
.L_x_1051:
        /* <DEDUP_REMOVED lines=29> */
.L_x_1041:
[----:B------:R-:W-:-:S13]  /*9b70*/  R2UR UR5, R200 ;  /* 0x00000000c80572ca */ /* 0x000fda00000e0000 */
[----:B------:R-:W-:-:S13]  /*9b80*/  ISETP.GE.AND P1, PT, R203, UR5, PT ;  /* 0x00000005cb007c0c */ /* 0x000fda000bf26270 */
[----:B------:R-:W-:Y:S05]  /*9b90*/  @!P1 BRA `(.L_x_1053) ;  /* 0x0000002c005c9947 */ /* 0x000fea0003800000 */
[----:B------:R-:W-:Y:S01]  /*9ba0*/  R2UR UR5, R8 ;  /* 0x00000000080572ca */ /* 0x000fe200000e0000 */
[----:B------:R-:W-:Y:S01]  /*9bb0*/  IMAD.MOV.U32 R202, RZ, RZ, R3 ;  /* 0x000000ffffca7224 */ /* 0x000fe200078e0003 */
[----:B------:R-:W-:Y:S01]  /*9bc0*/  UMOV UR7, UR4 ;  /* 0x0000000400077c82 */ /* 0x000fe20008000000 */
[----:B------:R-:W-:Y:S01]  /*9bd0*/  IMAD.MOV.U32 R201, RZ, RZ, R4 ;  /* 0x000000ffffc97224 */ /* 0x000fe200078e0004 */
[----:B------:R-:W-:-:S09]  /*9be0*/  ULDC UR6, c[0x0][0x9d8] ;  /* 0x0002760000067ab9 */ /* 0x000fd20000000800 */
[----:B------:R-:W-:-:S07]  /*9bf0*/  MOV R204, UR5 ;  /* 0x0000000500cc7c02 */ /* 0x000fce0008000f00 */
.L_x_1072:
        /* <DEDUP_REMOVED lines=9> */
.L_x_1054:
[----:B------:R-:W-:Y:S02]  /*9c90*/  R2UR UR5, R16 ;  /* 0x00000000100572ca */ /* 0x000fe400000e0000 */
[----:B------:R-:W-:-:S11]  /*9ca0*/  R2UR UR10, R8 ;  /* 0x00000000080a72ca */ /* 0x000fd600000e0000 */
[----:B------:R-:W-:Y:S02]  /*9cb0*/  ULEA UR5, UR4, UR5, 0x3 ;  /* 0x0000000504057291 */ /* 0x000fe4000f8e183f */
[----:B------:R-:W-:-:S04]  /*9cc0*/  IMAD.U32 R3, RZ, RZ, UR10 ;  /* 0x0000000aff037e24 */ /* 0x000fc8000f8e00ff */
[----:B------:R-:W-:Y:S01]  /*9cd0*/  IMAD.U32 R205, RZ, RZ, UR5 ;  /* 0x00000005ffcd7e24 */ /* 0x000fe2000f8e00ff */
[----:B------:R-:W-:-:S04]  /*9ce0*/  SHF.L.U32 R3, R3, 0x1f, RZ ;  /* 0x0000001f03037819 */ /* 0x000fc800000006ff */
[----:B------:R0:W1:Y:S01]  /*9cf0*/  SYNCS.PHASECHK.TRANS64.TRYWAIT P1, [UR5+0x30830], R3 ;  /* 0x03083003ff0075a7 */ /* 0x0000620008020145 */
[----:B------:R-:W-:Y:S05]  /*9d00*/  @!P0 BRA `(.L_x_1055) ;  /* 0x0000000000048947 */ /* 0x000fea0003800000 */
[----:B------:R-:W-:Y:S01]  /*9d10*/  BPT.TRAP 0x1 ;  /* 0x000000040000795c */ /* 0x000fe20000300000 */
.L_x_1055:
[----:B-1----:R-:W-:Y:S05]  /*9d20*/  @P1 BRA `(.L_x_1056) ;  /* 0x00000000000c1947 */ /* 0x002fea0003800000 */
[----:B------:R-:W-:-:S13]  /*9d30*/  R2UR UR5, R205 ;  /* 0x00000000cd0572ca */ /* 0x000fda00000e0000 */
[----:B------:R-:W1:Y:S02]  /*9d40*/  SYNCS.PHASECHK.TRANS64.TRYWAIT P1, [UR5+0x30830], R3 ;  /* 0x03083003ff0075a7 */ /* 0x000e640008020145 */
[----:B-1----:R-:W-:Y:S05]  /*9d50*/  @!P1 BRA `(.L_x_1057) ;  /* 0x000000a400a09947 */ /* 0x002fea0003800000 */
.L_x_1056:
        /* <DEDUP_REMOVED lines=220> */
.L_x_1058:
[----:B------:R-:W-:Y:S02]  /*ab20*/  R2UR UR5, R16 ;  /* 0x00000000100572ca */ /* 0x000fe400000e0000 */
[----:B------:R-:W-:-:S11]  /*ab30*/  R2UR UR10, R204 ;  /* 0x00000000cc0a72ca */ /* 0x000fd600000e0000 */
[----:B------:R-:W-:Y:S02]  /*ab40*/  ULEA UR5, UR7, UR5, 0x3 ;  /* 0x0000000507057291 */ /* 0x000fe4000f8e183f */
[----:B------:R-:W-:-:S04]  /*ab50*/  MOV R0, UR10 ;  /* 0x0000000a00007c02 */ /* 0x000fc80008000f00 */
[----:B------:R-:W-:-:S04]  /*ab60*/  SHF.L.U32 R0, R0, 0x1f, RZ ;  /* 0x0000001f00007819 */ /* 0x000fc800000006ff */
[----:B------:R2:W3:Y:S01]  /*ab70*/  SYNCS.PHASECHK.TRANS64.TRYWAIT P1, [UR5+0x30850], R0 ;  /* 0x03085000ff0075a7 */ /* 0x0004e20008020145 */
[----:B------:R-:W-:Y:S05]  /*ab80*/  @!P0 BRA `(.L_x_1059) ;  /* 0x0000000000048947 */ /* 0x000fea0003800000 */
[----:B------:R-:W-:Y:S01]  /*ab90*/  BPT.TRAP 0x1 ;  /* 0x000000040000795c */ /* 0x000fe20000300000 */
.L_x_1059:
[----:B---3--:R-:W-:Y:S05]  /*aba0*/  @P1 BRA `(.L_x_1060) ;  /* 0x0000000000081947 */ /* 0x008fea0003800000 */
[----:B------:R-:W3:Y:S02]  /*abb0*/  SYNCS.PHASECHK.TRANS64.TRYWAIT P1, [UR5+0x30850], R0 ;  /* 0x03085000ff0075a7 */ /* 0x000ee40008020145 */
[----:B---3--:R-:W-:Y:S05]  /*abc0*/  @!P1 BRA `(.L_x_1061) ;  /* 0x0000009800209947 */ /* 0x008fea0003800000 */
.L_x_1060:
        /* <DEDUP_REMOVED lines=31> */
.L_x_1062:
[----:B------:R-:W-:Y:S01]  /*adc0*/  R2UR UR10, R23 ;  /* 0x00000000170a72ca */ /* 0x000fe200000e0000 */
[----:B------:R-:W3:Y:S01]  /*add0*/  S2UR UR11, SR_CgaCtaId ;  /* 0x00000000000b79c3 */ /* 0x000ee20000008800 */
[----:B------:R-:W-:Y:S01]  /*ade0*/  R2UR UR7, R22 ;  /* 0x00000000160772ca */ /* 0x000fe200000e0000 */
[----:B------:R-:W-:Y:S01]  /*adf0*/  FMUL.FTZ R184, R153, UR6 ;  /* 0x0000000699b87c20 */ /* 0x000fe20008410000 */
[----:B------:R-:W-:Y:S01]  /*ae00*/  FMUL.FTZ R153, R158, UR6 ;  /* 0x000000069e997c20 */ /* 0x000fe20008410000 */
[----:B------:R-:W-:Y:S01]  /*ae10*/  FMUL.FTZ R158, R167, UR6 ;  /* 0x00000006a79e7c20 */ /* 0x000fe20008410000 */
[----:B------:R-:W-:Y:S01]  /*ae20*/  R2UR UR14, R205 ;  /* 0x00000000cd0e72ca */ /* 0x000fe200000e0000 */
[----:B------:R-:W-:Y:S01]  /*ae30*/  FMUL.FTZ R167, R168, UR6 ;  /* 0x00000006a8a77c20 */ /* 0x000fe20008410000 */
[----:B------:R-:W-:Y:S01]  /*ae40*/  FMUL.FTZ R168, R169, UR6 ;  /* 0x00000006a9a87c20 */ /* 0x000fe20008410000 */
[----:B0-2---:R-:W-:Y:S01]  /*ae50*/  FMUL.FTZ R0, R154, UR6 ;  /* 0x000000069a007c20 */ /* 0x005fe20008410000 */
[----:B------:R-:W-:Y:S01]  /*ae60*/  FMUL.FTZ R169, R172, UR6 ;  /* 0x00000006aca97c20 */ /* 0x000fe20008410000 */
[----:B------:R-:W-:Y:S01]  /*ae70*/  FMUL.FTZ R154, R159, UR6 ;  /* 0x000000069f9a7c20 */ /* 0x000fe20008410000 */
[----:B------:R-:W-:Y:S01]  /*ae80*/  FMUL.FTZ R172, R177, UR6 ;  /* 0x00000006b1ac7c20 */ /* 0x000fe20008410000 */
[----:B------:R-:W-:Y:S01]  /*ae90*/  UISETP.NE.AND UP1, UPT, UR10, URZ, UPT ;  /* 0x0000003f0a00728c */ /* 0x000fe2000bf25270 */
[----:B------:R-:W-:Y:S01]  /*aea0*/  FMUL.FTZ R159, R170, UR6 ;  /* 0x00000006aa9f7c20 */ /* 0x000fe20008410000 */
[----:B------:R-:W-:Y:S01]  /*aeb0*/  UISETP.NE.AND UP0, UPT, UR7, URZ, UPT ;  /* 0x0000003f0700728c */ /* 0x000fe2000bf05270 */
[----:B------:R-:W-:-:S02]  /*aec0*/  IMAD.MOV.U32 R177, RZ, RZ, R19 ;  /* 0x000000ffffb17224 */ /* 0x000fc400078e0013 */
[----:B------:R-:W-:Y:S01]  /*aed0*/  FMUL.FTZ R170, R173, UR6 ;  /* 0x00000006adaa7c20 */ /* 0x000fe20008410000 */
[----:B------:R-:W-:Y:S01]  /*aee0*/  IMAD.SHL.U32 R173, R203, 0x40, RZ ;  /* 0x00000040cbad7824 */ /* 0x000fe200078e00ff */
[----:B------:R-:W-:Y:S01]  /*aef0*/  PLOP3.LUT P1, PT, PT, PT, UP1, 0x80, 0x0 ;  /* 0x000000000000781c */ /* 0x000fe20003f2f018 */
[----:B-1----:R-:W-:Y:S01]  /*af00*/  FMUL.FTZ R4, R152, UR6 ;  /* 0x0000000698047c20 */ /* 0x002fe20008410000 */
        /* <DEDUP_REMOVED lines=21> */
[----:B------:R-:W0:Y:S01]  /*b060*/  SHFL.IDX PT, R3, R177, RZ, 0x1c1f ;  /* 0x001c1fffb1037589 */ /* 0x000e2200000e0000 */
[----:B------:R-:W-:Y:S01]  /*b070*/  FMUL.FTZ R163, R178, UR6 ;  /* 0x00000006b2a37c20 */ /* 0x000fe20008410000 */
[----:B------:R-:W-:Y:S01]  /*b080*/  FMUL.FTZ R164, R179, UR6 ;  /* 0x00000006b3a47c20 */ /* 0x000fe20008410000 */
[----:B------:R-:W-:Y:S01]  /*b090*/  FMUL.FTZ R174, R180, UR6 ;  /* 0x00000006b4ae7c20 */ /* 0x000fe20008410000 */
[----:B------:R-:W-:Y:S01]  /*b0a0*/  FMUL.FTZ R175, R181, UR6 ;  /* 0x00000006b5af7c20 */ /* 0x000fe20008410000 */
[----:B------:R-:W-:Y:S01]  /*b0b0*/  FMUL.FTZ R166, R182, UR6 ;  /* 0x00000006b6a67c20 */ /* 0x000fe20008410000 */
[----:B------:R-:W-:-:S02]  /*b0c0*/  IMAD R2, R5, -0x2, R2 ;  /* 0xfffffffe05027824 */ /* 0x000fc400078e0202 */
[----:B------:R-:W-:Y:S01]  /*b0d0*/  FMUL.FTZ R165, R183, UR6 ;  /* 0x00000006b7a57c20 */ /* 0x000fe20008410000 */
[----:B------:R-:W-:Y:S01]  /*b0e0*/  R2UR UR10, R21 ;  /* 0x00000000150a72ca */ /* 0x000fe200000e0000 */
[----:B---3--:R-:W-:Y:S01]  /*b0f0*/  UPRMT UR7, UR11, 0x654, UR7 ;  /* 0x000006540b077896 */ /* 0x008fe20008000007 */
[----:B------:R-:W-:Y:S01]  /*b100*/  PLOP3.LUT P1, PT, PT, PT, UP0, 0x40, 0x0 ;  /* 0x000000000000781c */ /* 0x000fe20003f2e808 */
[----:B------:R-:W1:Y:S01]  /*b110*/  MUFU.TANH R4, R4 ;  /* 0x0000000400047308 */ /* 0x000e620000002400 */
[----:B------:R-:W-:Y:S01]  /*b120*/  ULDC UR11, c[0x0][0x2f0] ;  /* 0x0000bc00000b7ab9 */ /* 0x000fe20000000800 */
[----:B------:R-:W-:Y:S01]  /*b130*/  ULDC UR14, c[0x0][0x288] ;  /* 0x0000a200000e7ab9 */ /* 0x000fe20000000800 */
[----:B------:R-:W-:Y:S01]  /*b140*/  IMAD R2, R17, UR11, R2 ;  /* 0x0000000b11027c24 */ /* 0x000fe2000f8e0202 */
[----:B------:R-:W-:-:S03]  /*b150*/  ULDC UR11, c[0x0][0x9e0] ;  /* 0x00027800000b7ab9 */ /* 0x000fc60000000800 */
[----:B------:R-:W-:Y:S01]  /*b160*/  VIADD R2, R2, -UR14 ;  /* 0x8000000e02027c36 */ /* 0x000fe20008000000 */
[----:B------:R-:W2:Y:S01]  /*b170*/  MUFU.TANH R184, R184 ;  /* 0x000000b800b87308 */ /* 0x000ea20000002400 */
[----:B------:R-:W-:Y:S02]  /*b180*/  SYNCS.ARRIVE.TRANS64.RED.A1T0 RZ, [UR7], RZ ;  /* 0x000000ffffff79a7 */ /* 0x000fe40008100407 */
[C---:B------:R-:W-:Y:S01]  /*b190*/  VIADD R182, R2.reuse, UR10 ;  /* 0x0000000a02b67c36 */ /* 0x040fe20008000000 */
[----:B------:R-:W-:-:S03]  /*b1a0*/  IADD3 R180, R2, UR11, RZ ;  /* 0x0000000b02b47c10 */ /* 0x000fc6000fffe0ff */
[--C-:B0-----:R-:W-:Y:S01]  /*b1b0*/  IMAD.IADD R179, R182, 0x1, R3.reuse ;  /* 0x00000001b6b37824 */ /* 0x101fe200078e0203 */
[----:B------:R-:W0:Y:S01]  /*b1c0*/  MUFU.TANH R0, R0 ;  /* 0x0000000000007308 */ /* 0x000e220000002400 */
        /* <DEDUP_REMOVED lines=31> */
[----:B------:R-:W-:Y:S01]  /*b3c0*/  ULDC UR10, c[0x0][0x2f0] ;  /* 0x0000bc00000a7ab9 */ /* 0x000fe20000000800 */
[----:B------:R-:W-:Y:S01]  /*b3d0*/  ULDC UR7, c[0x0][0x288] ;  /* 0x0000a20000077ab9 */ /* 0x000fe20000000800 */
[----:B------:R-:W-:Y:S01]  /*b3e0*/  IMAD R2, R17, UR10, R3 ;  /* 0x0000000a11027c24 */ /* 0x000fe2000f8e0203 */
[----:B------:R-:W-:Y:S04]  /*b3f0*/  BSSY B0, `(.L_x_1064) ;  /* 0x0000013000007945 */ /* 0x000fe80003800000 */
[----:B------:R-:W-:-:S04]  /*b400*/  IADD3 R176, R2, -UR7, RZ ;  /* 0x8000000702b07c10 */ /* 0x000fc8000fffe0ff */
        /* <DEDUP_REMOVED lines=11> */
.L_x_1065:
[----:B------:R-:W-:Y:S02]  /*b4c0*/  ULDC UR7, c[0x0][0x9e4] ;  /* 0x0002790000077ab9 */ /* 0x000fe40000000800 */
[----:B------:R-:W-:-:S05]  /*b4d0*/  IMAD.U32 R183, RZ, RZ, UR7 ;  /* 0x00000007ffb77e24 */ /* 0x000fca000f8e00ff */
[----:B------:R-:W-:-:S13]  /*b4e0*/  ISETP.NE.AND P1, PT, R183, 0x1, PT ;  /* 0x00000001b700780c */ /* 0x000fda0003f25270 */
[----:B------:R-:W1:Y:S02]  /*b4f0*/  @P1 LDC.64 R2, c[0x0][0x9e8] ;  /* 0x00027a00ff021b82 */ /* 0x000e640000000a00 */
[----:B-1----:R-:W-:-:S05]  /*b500*/  @P1 IMAD.HI.U32 R2, R176, R2, RZ ;  /* 0x00000002b0021227 */ /* 0x002fca00078e00ff */
[----:B------:R-:W-:-:S07]  /*b510*/  @P1 SHF.R.U32.HI R176, RZ, R3, R2 ;  /* 0x00000003ffb01219 */ /* 0x000fce0000011602 */
.L_x_1066:
[----:B------:R-:W-:Y:S05]  /*b520*/  BSYNC B0 ;  /* 0x0000000000007941 */ /* 0x000fea0003800000 */
.L_x_1064:
[----:B------:R-:W-:-:S04]  /*b530*/  IMAD R176, R176, R183, -R173 ;  /* 0x000000b7b0b07224 */ /* 0x000fc800078e0aad */
[----:B------:R-:W-:-:S05]  /*b540*/  IMAD R176, R5, -0x2, R176 ;  /* 0xfffffffe05b07824 */ /* 0x000fca00078e02b0 */
[----:B------:R-:W-:Y:S02]  /*b550*/  VIADDMNMX R178, R176, R183, R178, PT ;  /* 0x000000b7b0b27246 */ /* 0x000fe400038001b2 */
[----:B------:R-:W-:-:S07]  /*b560*/  VIMNMX R179, R179, R176, !PT ;  /* 0x000000b0b3b37248 */ /* 0x000fce0007fe0100 */
.L_x_1063:
[----:B------:R-:W-:Y:S01]  /*b570*/  ISETP.GT.AND P1, PT, R203, -0x1, PT ;  /* 0xffffffffcb00780c */ /* 0x000fe20003f24270 */
[----:B------:R-:W1:Y:S01]  /*b580*/  SHFL.IDX PT, R3, R177, 0x1, 0x1c1f ;  /* 0x003c1f00b1037f89 */ /* 0x000e6200000e0000 */
[----:B------:R-:W-:Y:S02]  /*b590*/  R2UR UR7, R22 ;  /* 0x00000000160772ca */ /* 0x000fe400000e0000 */
[C---:B------:R-:W-:Y:S02]  /*b5a0*/  ISETP.GT.AND P4, PT, R179.reuse, 0x1, P1 ;  /* 0x00000001b300780c */ /* 0x040fe40000f84270 */
[----:B------:R-:W-:Y:S02]  /*b5b0*/  ISETP.GT.AND P5, PT, R179, RZ, P1 ;  /* 0x000000ffb300720c */ /* 0x000fe40000fa4270 */
[C---:B------:R-:W-:Y:S02]  /*b5c0*/  ISETP.LT.OR P4, PT, R178.reuse, 0x2, P4 ;  /* 0x00000002b200780c */ /* 0x040fe40002781670 */
[----:B------:R-:W-:-:S02]  /*b5d0*/  ISETP.LT.OR P5, PT, R178, 0x1, P5 ;  /* 0x00000001b200780c */ /* 0x000fc40002fa1670 */
[----:B------:R-:W-:Y:S02]  /*b5e0*/  FSEL R184, R184, -INF , !P4 ;  /* 0xff800000b8b87808 */ /* 0x000fe40006000000 */
[C---:B------:R-:W-:Y:S01]  /*b5f0*/  ISETP.GT.AND P4, PT, R179.reuse, 0x18, P1 ;  /* 0x00000018b300780c */ /* 0x040fe20000f84270 */
[----:B------:R-:W-:Y:S01]  /*b600*/  UISETP.NE.AND UP0, UPT, UR7, URZ, UPT ;  /* 0x0000003f0700728c */ /* 0x000fe2000bf05270 */
[----:B------:R-:W-:Y:S02]  /*b610*/  FSEL R176, R4, -INF , !P5 ;  /* 0xff80000004b07808 */ /* 0x000fe40006800000 */
[----:B------:R-:W-:Y:S02]  /*b620*/  ISETP.LT.OR P4, PT, R178, 0x19, P4 ;  /* 0x00000019b200780c */ /* 0x000fe40002781670 */
[C---:B------:R-:W-:Y:S02]  /*b630*/  ISETP.GT.AND P6, PT, R179.reuse, 0x8, P1 ;  /* 0x00000008b300780c */ /* 0x040fe40000fc4270 */
[----:B------:R-:W-:-:S02]  /*b640*/  ISETP.GT.AND P2, PT, R179, 0x9, P1 ;  /* 0x00000009b300780c */ /* 0x000fc40000f44270 */
[C---:B------:R-:W-:Y:S01]  /*b650*/  ISETP.GT.AND P3, PT, R179.reuse, 0x10, P1 ;  /* 0x00000010b300780c */ /* 0x040fe20000f64270 */
[----:B-1----:R-:W-:Y:S01]  /*b660*/  IMAD.IADD R177, R180, 0x1, R3 ;  /* 0x00000001b4b17824 */ /* 0x002fe200078e0203 */
[----:B------:R-:W-:Y:S02]  /*b670*/  ISETP.GT.AND P5, PT, R179, 0x11, P1 ;  /* 0x00000011b300780c */ /* 0x000fe40000fa4270 */
[----:B0-----:R-:W-:Y:S02]  /*b680*/  FSEL R189, R189, -INF , !P4 ;  /* 0xff800000bdbd7808 */ /* 0x001fe40006000000 */
        /* <DEDUP_REMOVED lines=31> */
[----:B------:R-:W-:Y:S02]  /*b880*/  ISETP.LT.OR P5, PT, R178, 0x3a, P5 ;  /* 0x0000003ab200780c */ /* 0x000fe40002fa1670 */
[----:B------:R-:W-:-:S02]  /*b890*/  IADD3 R178, R182, R3, RZ ;  /* 0x00000003b6b27210 */ /* 0x000fc40007ffe0ff */
[----:B------:R-:W-:Y:S02]  /*b8a0*/  FSEL R171, R171, -INF , !P6 ;  /* 0xff800000abab7808 */ /* 0x000fe40007000000 */
[----:B------:R-:W-:Y:S02]  /*b8b0*/  FSEL R172, R172, -INF , !P2 ;  /* 0xff800000acac7808 */ /* 0x000fe40005000000 */
[----:B------:R-:W-:Y:S02]  /*b8c0*/  FSEL R174, R174, -INF , !P3 ;  /* 0xff800000aeae7808 */ /* 0x000fe40005800000 */
[----:B------:R-:W-:Y:S01]  /*b8d0*/  FSEL R175, R175, -INF , !P5 ;  /* 0xff800000afaf7808 */ /* 0x000fe20006800000 */
[----:B------:R-:W-:Y:S06]  /*b8e0*/  @P4 BRA `(.L_x_1067) ;  /* 0x00000000006c4947 */ /* 0x000fec0003800000 */
[----:B------:R-:W-:Y:S01]  /*b8f0*/  ULDC UR10, c[0x0][0x2f0] ;  /* 0x0000bc00000a7ab9 */ /* 0x000fe20000000800 */
[----:B------:R-:W-:Y:S01]  /*b900*/  ULDC UR7, c[0x0][0x288] ;  /* 0x0000a20000077ab9 */ /* 0x000fe20000000800 */
[----:B------:R-:W-:Y:S01]  /*b910*/  IMAD R2, R17, UR10, R3 ;  /* 0x0000000a11027c24 */ /* 0x000fe2000f8e0203 */
[----:B------:R-:W-:Y:S03]  /*b920*/  BSSY B0, `(.L_x_1068) ;  /* 0x0000013000007945 */ /* 0x000fe60003800000 */
[----:B------:R-:W-:-:S05]  /*b930*/  VIADD R4, R2, -UR7 ;  /* 0x8000000702047c36 */ /* 0x000fca0008000000 */
        /* <DEDUP_REMOVED lines=11> */
.L_x_1069:
[----:B------:R-:W-:Y:S02]  /*b9f0*/  ULDC UR7, c[0x0][0x9e4] ;  /* 0x0002790000077ab9 */ /* 0x000fe40000000800 */
[----:B------:R-:W-:-:S05]  /*ba00*/  IMAD.U32 R180, RZ, RZ, UR7 ;  /* 0x00000007ffb47e24 */ /* 0x000fca000f8e00ff */
[----:B------:R-:W-:-:S13]  /*ba10*/  ISETP.NE.AND P2, PT, R180, 0x1, PT ;  /* 0x00000001b400780c */ /* 0x000fda0003f45270 */
[----:B------:R-:W0:Y:S02]  /*ba20*/  @P2 LDC.64 R2, c[0x0][0x9e8] ;  /* 0x00027a00ff022b82 */ /* 0x000e240000000a00 */
[----:B0-----:R-:W-:-:S05]  /*ba30*/  @P2 IMAD.HI.U32 R2, R4, R2, RZ ;  /* 0x0000000204022227 */ /* 0x001fca00078e00ff */
[----:B------:R-:W-:-:S07]  /*ba40*/  @P2 SHF.R.U32.HI R4, RZ, R3, R2 ;  /* 0x00000003ff042219 */ /* 0x000fce0000011602 */
.L_x_1070:
[----:B------:R-:W-:Y:S05]  /*ba50*/  BSYNC B0 ;  /* 0x0000000000007941 */ /* 0x000fea0003800000 */
.L_x_1068:
[----:B------:R-:W-:-:S04]  /*ba60*/  IMAD R4, R4, R180, -R173 ;  /* 0x000000b404047224 */ /* 0x000fc800078e0aad */
[----:B------:R-:W-:-:S05]  /*ba70*/  IMAD R4, R5, -0x2, R4 ;  /* 0xfffffffe05047824 */ /* 0x000fca00078e0204 */
[----:B------:R-:W-:Y:S02]  /*ba80*/  VIADDMNMX R177, R4, R180, R177, PT ;  /* 0x000000b404b17246 */ /* 0x000fe400038001b1 */
[----:B------:R-:W-:-:S07]  /*ba90*/  VIMNMX R178, R178, R4, !PT ;  /* 0x00000004b2b27248 */ /* 0x000fce0007fe0100 */
.L_x_1067:
[----:B------:R-:W-:Y:S01]  /*baa0*/  FMNMX.FTZ R3, R176, R201, !PT ;  /* 0x000000c9b0037209 */ /* 0x000fe20007810000 */
[----:B------:R-:W-:Y:S01]  /*bab0*/  ULDC UR7, c[0x0][0x988] ;  /* 0x0002620000077ab9 */ /* 0x000fe20000000800 */
[----:B------:R-:W-:Y:S01]  /*bac0*/  ISETP.GT.AND P3, PT, R178, RZ, P1 ;  /* 0x000000ffb200720c */ /* 0x000fe20000f64270 */
        /* <DEDUP_REMOVED lines=10> */
[----:B------:R-:W-:-:S02]  /*bb70*/  FSEL R173, R0, -INF , !P3 ;  /* 0xff80000000ad7808 */ /* 0x000fc40005800000 */
        /* <DEDUP_REMOVED lines=15> */
[----:B------:R-:W-:Y:S02]  /*bc70*/  FSEL R154, R154, -INF , !P2 ;  /* 0xff8000009a9a7808 */ /* 0x000fe40005000000 */
[----:B------:R-:W-:Y:S02]  /*bc80*/  FMNMX.FTZ R2, R174, R3, !PT ;  /* 0x00000003ae027209 */ /* 0x000fe40007810000 */
[----:B------:R-:W-:-:S02]  /*bc90*/  ISETP.LT.OR P5, PT, R177, 0x11, P5 ;  /* 0x00000011b100780c */ /* 0x000fc40002fa1670 */
[----:B------:R-:W-:Y:S02]  /*bca0*/  FMNMX.FTZ R2, R175, R2, !PT ;  /* 0x00000002af027209 */ /* 0x000fe40007810000 */
[C---:B------:R-:W-:Y:S02]  /*bcb0*/  ISETP.GT.AND P6, PT, R178.reuse, 0x18, P1 ;  /* 0x00000018b200780c */ /* 0x040fe40000fc4270 */
[----:B------:R-:W-:Y:S01]  /*bcc0*/  ISETP.LT.OR P4, PT, R177, 0x12, P4 ;  /* 0x00000012b100780c */ /* 0x000fe20002781670 */
[----:B------:R-:W0:Y:S01]  /*bcd0*/  SHFL.BFLY PT, R3, R2, 0x2, 0x1f ;  /* 0x0c401f0002037f89 */ /* 0x000e2200000e0000 */
[----:B------:R-:W-:Y:S02]  /*bce0*/  FSEL R155, R155, -INF , !P5 ;  /* 0xff8000009b9b7808 */ /* 0x000fe40006800000 */
[----:B------:R-:W-:Y:S02]  /*bcf0*/  ISETP.GT.AND P2, PT, R178, 0x19, P1 ;  /* 0x00000019b200780c */ /* 0x000fe40000f44270 */
[----:B------:R-:W-:-:S02]  /*bd00*/  ISETP.LT.OR P6, PT, R177, 0x19, P6 ;  /* 0x00000019b100780c */ /* 0x000fc400037c1670 */
[----:B------:R-:W-:Y:S02]  /*bd10*/  FSEL R156, R156, -INF , !P4 ;  /* 0xff8000009c9c7808 */ /* 0x000fe40006000000 */
[C---:B------:R-:W-:Y:S02]  /*bd20*/  ISETP.GT.AND P3, PT, R178.reuse, 0x20, P1 ;  /* 0x00000020b200780c */ /* 0x040fe40000f64270 */
[----:B------:R-:W-:Y:S02]  /*bd30*/  FSEL R157, R157, -INF , !P6 ;  /* 0xff8000009d9d7808 */ /* 0x000fe40007000000 */
[C---:B------:R-:W-:Y:S02]  /*bd40*/  ISETP.LT.OR P2, PT, R177.reuse, 0x1a, P2 ;  /* 0x0000001ab100780c */ /* 0x040fe40001741670 */
[----:B------:R-:W-:Y:S02]  /*bd50*/  ISETP.LT.OR P3, PT, R177, 0x21, P3 ;  /* 0x00000021b100780c */ /* 0x000fe40001f61670 */
[----:B------:R-:W-:-:S02]  /*bd60*/  ISETP.GT.AND P5, PT, R178, 0x21, P1 ;  /* 0x00000021b200780c */ /* 0x000fc40000fa4270 */
[----:B------:R-:W-:Y:S02]  /*bd70*/  FSEL R158, R158, -INF , !P2 ;  /* 0xff8000009e9e7808 */ /* 0x000fe40005000000 */
[----:B------:R-:W-:Y:S02]  /*bd80*/  FSEL R159, R159, -INF , !P3 ;  /* 0xff8000009f9f7808 */ /* 0x000fe40005800000 */
[----:B------:R-:W-:Y:S02]  /*bd90*/  ISETP.GT.AND P4, PT, R178, 0x28, P1 ;  /* 0x00000028b200780c */ /* 0x000fe40000f84270 */
[----:B0-----:R-:W-:Y:S02]  /*bda0*/  FMNMX.FTZ R3, R2, R3, !PT ;  /* 0x0000000302037209 */ /* 0x001fe40007810000 */
[C---:B------:R-:W-:Y:S02]  /*bdb0*/  ISETP.LT.OR P5, PT, R177.reuse, 0x22, P5 ;  /* 0x00000022b100780c */ /* 0x040fe40002fa1670 */
[----:B------:R-:W-:Y:S01]  /*bdc0*/  ISETP.GT.AND P6, PT, R178, 0x29, P1 ;  /* 0x00000029b200780c */ /* 0x000fe20000fc4270 */
[----:B------:R-:W0:Y:S01]  /*bdd0*/  SHFL.BFLY PT, R4, R3, 0x1, 0x1f ;  /* 0x0c201f0003047f89 */ /* 0x000e2200000e0000 */
[----:B------:R-:W-:-:S02]  /*bde0*/  ISETP.LT.OR P4, PT, R177, 0x29, P4 ;  /* 0x00000029b100780c */ /* 0x000fc40002781670 */
[----:B------:R-:W-:Y:S02]  /*bdf0*/  FSEL R160, R160, -INF , !P5 ;  /* 0xff800000a0a07808 */ /* 0x000fe40006800000 */
[C---:B------:R-:W-:Y:S02]  /*be00*/  ISETP.GT.AND P2, PT, R178.reuse, 0x30, P1 ;  /* 0x00000030b200780c */ /* 0x040fe40000f44270 */
[C---:B------:R-:W-:Y:S02]  /*be10*/  ISETP.LT.OR P6, PT, R177.reuse, 0x2a, P6 ;  /* 0x0000002ab100780c */ /* 0x040fe400037c1670 */
[----:B------:R-:W-:Y:S02]  /*be20*/  ISETP.GT.AND P5, PT, R178, 0x31, P1 ;  /* 0x00000031b200780c */ /* 0x000fe40000fa4270 */
[----:B------:R-:W-:Y:S02]  /*be30*/  ISETP.LT.OR P2, PT, R177, 0x31, P2 ;  /* 0x00000031b100780c */ /* 0x000fe40001741670 */
[----:B------:R-:W-:-:S02]  /*be40*/  FSEL R162, R162, -INF , !P6 ;  /* 0xff800000a2a27808 */ /* 0x000fc40007000000 */
[----:B------:R-:W-:Y:S02]  /*be50*/  ISETP.LT.OR P5, PT, R177, 0x32, P5 ;  /* 0x00000032b100780c */ /* 0x000fe40002fa1670 */
[----:B------:R-:W-:Y:S02]  /*be60*/  FSEL R163, R163, -INF , !P2 ;  /* 0xff800000a3a37808 */ /* 0x000fe40005000000 */
[----:B------:R-:W-:Y:S02]  /*be70*/  FSEL R164, R164, -INF , !P5 ;  /* 0xff800000a4a47808 */ /* 0x000fe40006800000 */
[----:B0-----:R-:W-:Y:S02]  /*be80*/  FMNMX.FTZ R4, R3, R4, !PT ;  /* 0x0000000403047209 */ /* 0x001fe40007810000 */
[----:B------:R-:W-:Y:S02]  /*be90*/  FMNMX.FTZ R3, R173, R202, !PT ;  /* 0x000000caad037209 */ /* 0x000fe40007810000 */
[C---:B------:R-:W-:Y:S01]  /*bea0*/  FSETP.NEU.FTZ.AND P3, PT, R4.reuse, -INF , PT ;  /* 0xff8000000400780b */ /* 0x040fe20003f7d000 */
[----:B------:R-:W-:Y:S01]  /*beb0*/  FMUL.FTZ R2, R4, UR10 ;  /* 0x0000000a04027c20 */ /* 0x000fe20008410000 */
[----:B------:R-:W-:-:S04]  /*bec0*/  FMNMX.FTZ R0, R152, R3, !PT ;  /* 0x0000000398007209 */ /* 0x000fc80007810000 */
[----:B------:R-:W-:-:S04]  /*bed0*/  FMNMX.FTZ R3, R153, R0, !PT ;  /* 0x0000000099037209 */ /* 0x000fc80007810000 */
[----:B------:R-:W-:-:S04]  /*bee0*/  FMNMX.FTZ R0, R154, R3, !PT ;  /* 0x000000039a007209 */ /* 0x000fc80007810000 */
[----:B------:R-:W-:-:S04]  /*bef0*/  FMNMX.FTZ R3, R155, R0, !PT ;  /* 0x000000009b037209 */ /* 0x000fc80007810000 */
[----:B------:R-:W-:Y:S02]  /*bf00*/  FMNMX.FTZ R0, R156, R3, !PT ;  /* 0x000000039c007209 */ /* 0x000fe40007810000 */
[----:B------:R-:W-:Y:S02]  /*bf10*/  FSEL R3, R2, RZ, P3 ;  /* 0x000000ff02037208 */ /* 0x000fe40001800000 */
[----:B------:R-:W-:-:S03]  /*bf20*/  FMNMX.FTZ R179, R157, R0, !PT ;  /* 0x000000009db37209 */ /* 0x000fc60007810000 */
[--C-:B------:R-:W-:Y:S01]  /*bf30*/  FFMA.FTZ R2, R176, UR10, -R3.reuse ;  /* 0x0000000ab0027c23 */ /* 0x100fe20008010803 */
[----:B------:R-:W-:Y:S01]  /*bf40*/  FMNMX.FTZ R0, R158, R179, !PT ;  /* 0x000000b39e007209 */ /* 0x000fe20007810000 */
[--C-:B------:R-:W-:Y:S01]  /*bf50*/  FFMA.FTZ R186, R186, UR10, -R3.reuse ;  /* 0x0000000ababa7c23 */ /* 0x100fe20008010803 */
[----:B------:R-:W-:Y:S01]  /*bf60*/  FSEL R176, R161, -INF , !P4 ;  /* 0xff800000a1b07808 */ /* 0x000fe20006000000 */
[--C-:B------:R-:W-:Y:S01]  /*bf70*/  FFMA.FTZ R196, R184, UR10, -R3.reuse ;  /* 0x0000000ab8c47c23 */ /* 0x100fe20008010803 */
[----:B------:R-:W-:Y:S01]  /*bf80*/  FMNMX.FTZ R179, R159, R0, !PT ;  /* 0x000000009fb37209 */ /* 0x000fe20007810000 */
[--C-:B------:R-:W-:Y:S01]  /*bf90*/  FFMA.FTZ R181, R190, UR10, -R3.reuse ;  /* 0x0000000abeb57c23 */ /* 0x100fe20008010803 */
[----:B------:R-:W-:Y:S01]  /*bfa0*/  ISETP.GT.AND P4, PT, R178, 0x38, P1 ;  /* 0x00000038b200780c */ /* 0x000fe20000f84270 */
[--C-:B------:R-:W-:Y:S01]  /*bfb0*/  FFMA.FTZ R190, R169, UR10, -R3.reuse ;  /* 0x0000000aa9be7c23 */ /* 0x100fe20008010803 */
[----:B------:R-:W-:Y:S01]  /*bfc0*/  FMNMX.FTZ R179, R160, R179, !PT ;  /* 0x000000b3a0b37209 */ /* 0x000fe20007810000 */
[--C-:B------:R-:W-:Y:S01]  /*bfd0*/  FFMA.FTZ R184, R171, UR10, -R3.reuse ;  /* 0x0000000aabb87c23 */ /* 0x100fe20008010803 */
[----:B------:R-:W-:Y:S01]  /*bfe0*/  ISETP.GT.AND P1, PT, R178, 0x39, P1 ;  /* 0x00000039b200780c */ /* 0x000fe20000f24270 */
[--C-:B------:R-:W-:Y:S01]  /*bff0*/  FFMA.FTZ R198, R185, UR10, -R3.reuse ;  /* 0x0000000ab9c67c23 */ /* 0x100fe20008010803 */
[----:B------:R-:W-:Y:S01]  /*c000*/  FMNMX.FTZ R179, R176, R179, !PT ;  /* 0x000000b3b0b37209 */ /* 0x000fe20007810000 */
[--C-:B------:R-:W-:Y:S01]  /*c010*/  FFMA.FTZ R192, R187, UR10, -R3.reuse ;  /* 0x0000000abbc07c23 */ /* 0x100fe20008010803 */
[----:B------:R-:W-:Y:S01]  /*c020*/  ISETP.LT.OR P4, PT, R177, 0x39, P4 ;  /* 0x00000039b100780c */ /* 0x000fe20002781670 */
[--C-:B------:R-:W-:Y:S01]  /*c030*/  FFMA.FTZ R194, R189, UR10, -R3.reuse ;  /* 0x0000000abdc27c23 */ /* 0x100fe20008010803 */
[----:B------:R-:W-:Y:S01]  /*c040*/  FMNMX.FTZ R0, R162, R179, !PT ;  /* 0x000000b3a2007209 */ /* 0x000fe20007810000 */
[--C-:B------:R-:W-:Y:S01]  /*c050*/  FFMA.FTZ R169, R170, UR10, -R3.reuse ;  /* 0x0000000aaaa97c23 */ /* 0x100fe20008010803 */
[----:B------:R-:W-:Y:S01]  /*c060*/  ISETP.LT.OR P1, PT, R177, 0x3a, P1 ;  /* 0x0000003ab100780c */ /* 0x000fe20000f21670 */
[--C-:B------:R-:W-:Y:S01]  /*c070*/  FFMA.FTZ R171, R172, UR10, -R3.reuse ;  /* 0x0000000aacab7c23 */ /* 0x100fe20008010803 */
[----:B------:R-:W-:Y:S01]  /*c080*/  FMNMX.FTZ R179, R163, R0, !PT ;  /* 0x00000000a3b37209 */ /* 0x000fe20007810000 */
[----:B------:R-:W-:Y:S01]  /*c090*/  FFMA.FTZ R175, R175, UR10, -R3 ;  /* 0x0000000aafaf7c23 */ /* 0x000fe20008010803 */
[----:B------:R-:W-:Y:S01]  /*c0a0*/  FSEL R166, R166, -INF , !P4 ;  /* 0xff800000a6a67808 */ /* 0x000fe20006000000 */
[----:B------:R0:W-:Y:S01]  /*c0b0*/  MUFU.EX2 R161, R2 ;  /* 0x0000000200a17308 */ /* 0x0001e20000000800 */
[----:B------:R-:W-:-:S02]  /*c0c0*/  FMNMX.FTZ R179, R164, R179, !PT ;  /* 0x000000b3a4b37209 */ /* 0x000fc40007810000 */
[----:B------:R-:W-:Y:S02]  /*c0d0*/  FSEL R177, R165, -INF , !P1 ;  /* 0xff800000a5b17808 */ /* 0x000fe40004800000 */
[----:B------:R-:W-:Y:S01]  /*c0e0*/  FMNMX.FTZ R0, R166, R179, !PT ;  /* 0x000000b3a6007209 */ /* 0x000fe20007810000 */
[--C-:B------:R-:W-:Y:S01]  /*c0f0*/  FFMA.FTZ R179, R188, UR10, -R3.reuse ;  /* 0x0000000abcb37c23 */ /* 0x100fe20008010803 */
[--C-:B------:R-:W-:Y:S01]  /*c100*/  FFMA.FTZ R188, R167, UR10, -R3.reuse ;  /* 0x0000000aa7bc7c23 */ /* 0x100fe20008010803 */
[----:B------:R1:W-:Y:S01]  /*c110*/  MUFU.EX2 R165, R186 ;  /* 0x000000ba00a57308 */ /* 0x0003e20000000800 */
[----:B------:R-:W-:Y:S01]  /*c120*/  FMNMX.FTZ R0, R177, R0, !PT ;  /* 0x00000000b1007209 */ /* 0x000fe20007810000 */
[----:B------:R-:W-:Y:S01]  /*c130*/  FFMA.FTZ R167, R168, UR10, -R3 ;  /* 0x0000000aa8a77c23 */ /* 0x000fe20008010803 */
[----:B0-----:R-:W-:-:S03]  /*c140*/  FSEL R2, R4, RZ, P3 ;  /* 0x000000ff04027208 */ /* 0x001fc60001800000 */
[----:B------:R-:W0:Y:S02]  /*c150*/  SHFL.BFLY PT, R183, R0, 0x2, 0x1f ;  /* 0x0c401f0000b77f89 */ /* 0x000e2400000e0000 */
[----:B------:R-:W-:Y:S01]  /*c160*/  FADD.FTZ R2, -R2, R201 ;  /* 0x000000c902027221 */ /* 0x000fe20000010100 */
[----:B-1----:R-:W-:Y:S01]  /*c170*/  FFMA.FTZ R186, R174, UR10, -R3 ;  /* 0x0000000aaeba7c23 */ /* 0x002fe20008010803 */
[----:B------:R-:W-:Y:S02]  /*c180*/  MUFU.EX2 R196, R196 ;  /* 0x000000c400c47308 */ /* 0x000fe40000000800 */
[----:B------:R-:W-:-:S06]  /*c190*/  FMUL.FTZ R2, R2, UR10 ;  /* 0x0000000a02027c20 */ /* 0x000fcc0008410000 */
[----:B------:R-:W-:Y:S08]  /*c1a0*/  MUFU.EX2 R198, R198 ;  /* 0x000000c600c67308 */ /* 0x000ff00000000800 */
[----:B------:R-:W-:Y:S01]  /*c1b0*/  MUFU.EX2 R192, R192 ;  /* 0x000000c000c07308 */ /* 0x000fe20000000800 */
[----:B0-----:R-:W-:-:S07]  /*c1c0*/  FMNMX.FTZ R183, R0, R183, !PT ;  /* 0x000000b700b77209 */ /* 0x001fce0007810000 */
[----:B------:R-:W-:Y:S01]  /*c1d0*/  MUFU.EX2 R179, R179 ;  /* 0x000000b300b37308 */ /* 0x000fe20000000800 */
[----:B------:R-:W0:Y:S07]  /*c1e0*/  SHFL.BFLY PT, R0, R183, 0x1, 0x1f ;  /* 0x0c201f00b7007f89 */ /* 0x000e2e00000e0000 */
[----:B------:R-:W-:Y:S08]  /*c1f0*/  MUFU.EX2 R194, R194 ;  /* 0x000000c200c27308 */ /* 0x000ff00000000800 */
[----:B------:R-:W-:Y:S08]  /*c200*/  MUFU.EX2 R181, R181 ;  /* 0x000000b500b57308 */ /* 0x000ff00000000800 */
[----:B------:R-:W-:Y:S01]  /*c210*/  MUFU.EX2 R188, R188 ;  /* 0x000000bc00bc7308 */ /* 0x000fe20000000800 */
[----:B0-----:R-:W-:-:S04]  /*c220*/  FMNMX.FTZ R3, R183, R0, !PT ;  /* 0x00000000b7037209 */ /* 0x001fc80007810000 */
[C---:B------:R-:W-:Y:S01]  /*c230*/  FSETP.NEU.FTZ.AND P1, PT, R3.reuse, -INF , PT ;  /* 0xff8000000300780b */ /* 0x040fe20003f3d000 */
[----:B------:R-:W-:Y:S02]  /*c240*/  FMUL.FTZ R183, R3, UR10 ;  /* 0x0000000a03b77c20 */ /* 0x000fe40008410000 */
[----:B------:R-:W0:Y:S03]  /*c250*/  MUFU.EX2 R0, R2 ;  /* 0x0000000200007308 */ /* 0x000e260000000800 */
        /* <DEDUP_REMOVED lines=9> */
[----:B------:R-:W-:Y:S01]  /*c2f0*/  FFMA.FTZ R156, R156, UR10, -R183 ;  /* 0x0000000a9c9c7c23 */ /* 0x000fe200080108b7 */
[----:B0-----:R-:W-:Y:S01]  /*c300*/  FFMA.FTZ R155, R0, R18, R161 ;  /* 0x00000012009b7223 */ /* 0x001fe200000100a1 */
[----:B------:R-:W-:Y:S01]  /*c310*/  FMUL.FTZ R153, R153, UR10 ;  /* 0x0000000a99997c20 */ /* 0x000fe20008410000 */
[--C-:B------:R-:W-:Y:S01]  /*c320*/  FFMA.FTZ R195, R157, UR10, -R183.reuse ;  /* 0x0000000a9dc37c23 */ /* 0x100fe200080108b7 */
[----:B------:R-:W-:Y:S01]  /*c330*/  FFMA.FTZ R158, R158, UR10, -R183 ;  /* 0x0000000a9e9e7c23 */ /* 0x000fe200080108b7 */
[----:B------:R-:W-:Y:S01]  /*c340*/  FADD.FTZ R155, R196, R155 ;  /* 0x0000009bc49b7221 */ /* 0x000fe20000010000 */
[--C-:B------:R-:W-:Y:S01]  /*c350*/  FFMA.FTZ R189, R159, UR10, -R183.reuse ;  /* 0x0000000a9fbd7c23 */ /* 0x100fe200080108b7 */
[----:B------:R-:W-:Y:S01]  /*c360*/  MUFU.EX2 R197, R197 ;  /* 0x000000c500c57308 */ /* 0x000fe20000000800 */
[----:B------:R-:W-:Y:S01]  /*c370*/  FFMA.FTZ R160, R160, UR10, -R183 ;  /* 0x0000000aa0a07c23 */ /* 0x000fe200080108b7 */
[----:B------:R-:W-:Y:S01]  /*c380*/  FADD.FTZ R168, R198, R155 ;  /* 0x0000009bc6a87221 */ /* 0x000fe20000010000 */
[--C-:B------:R-:W-:Y:S01]  /*c390*/  FFMA.FTZ R191, R176, UR10, -R183.reuse ;  /* 0x0000000ab0bf7c23 */ /* 0x100fe200080108b7 */
[--C-:B------:R-:W-:Y:S01]  /*c3a0*/  FFMA.FTZ R162, R162, UR10, -R183.reuse ;  /* 0x0000000aa2a27c23 */ /* 0x100fe200080108b7 */
[--C-:B------:R-:W-:Y:S01]  /*c3b0*/  FFMA.FTZ R163, R163, UR10, -R183.reuse ;  /* 0x0000000aa3a37c23 */ /* 0x100fe200080108b7 */
        /* <DEDUP_REMOVED lines=51> */
[----:B--2---:R-:W-:Y:S01]  /*c6f0*/  FADD.FTZ R9, R166, R9 ;  /* 0x00000009a6097221 */ /* 0x004fe20000010000 */
[----:B0-----:R-:W-:-:S03]  /*c700*/  FADD.FTZ R18, R175, R18 ;  /* 0x00000012af127221 */ /* 0x001fc60000010000 */
[----:B-1----:R-:W-:Y:S01]  /*c710*/  FADD.FTZ R9, R177, R9 ;  /* 0x00000009b1097221 */ /* 0x002fe20000010000 */
[----:B------:R-:W-:Y:S06]  /*c720*/  @!P0 BRA `(.L_x_1071) ;  /* 0x0000000000048947 */ /* 0x000fec0003800000 */
[----:B------:R-:W-:Y:S01]  /*c730*/  BPT.TRAP 0x1 ;  /* 0x000000040000795c */ /* 0x000fe20000300000 */
.L_x_1071:
[----:B------:R-:W0:Y:S01]  /*c740*/  S2UR UR11, SR_CgaCtaId ;  /* 0x00000000000b79c3 */ /* 0x000e220000008800 */
[----:B------:R-:W-:Y:S01]  /*c750*/  UIADD3 UR5, UR5, 0x30860, URZ ;  /* 0x0003086005057890 */ /* 0x000fe2000fffe03f */
[----:B------:R-:W-:Y:S01]  /*c760*/  R2UR UR7, R200 ;  /* 0x00000000c80772ca */ /* 0x000fe200000e0000 */
[----:B------:R-:W-:Y:S01]  /*c770*/  IMAD.MOV.U32 R202, RZ, RZ, R3 ;  /* 0x000000ffffca7224 */ /* 0x000fe200078e0003 */
[----:B------:R-:W-:Y:S01]  /*c780*/  F2FP.F16.F32.PACK_AB R196, R196, R161 ;  /* 0x000000a1c4c4723e */ /* 0x000fe200000000ff */
[----:B------:R-:W-:Y:S01]  /*c790*/  IMAD.MOV.U32 R201, RZ, RZ, R4 ;  /* 0x000000ffffc97224 */ /* 0x000fe200078e0004 */
[----:B------:R-:W-:Y:S02]  /*c7a0*/  F2FP.F16.F32.PACK_AB R197, R152, R197 ;  /* 0x000000c598c5723e */ /* 0x000fe400000000ff */
[----:B------:R-:W-:Y:S02]  /*c7b0*/  F2FP.F16.F32.PACK_AB R198, R165, R198 ;  /* 0x000000c6a5c6723e */ /* 0x000fe400000000ff */
[----:B------:R-:W-:-:S02]  /*c7c0*/  F2FP.F16.F32.PACK_AB R199, R154, R199 ;  /* 0x000000c79ac7723e */ /* 0x000fc400000000ff */
[----:B------:R-:W-:Y:S02]  /*c7d0*/  F2FP.F16.F32.PACK_AB R192, R179, R192 ;  /* 0x000000c0b3c0723e */ /* 0x000fe400000000ff */
[----:B------:R-:W-:Y:S02]  /*c7e0*/  F2FP.F16.F32.PACK_AB R193, R156, R193 ;  /* 0x000000c19cc1723e */ /* 0x000fe400000000ff */
[----:B------:R-:W-:Y:S01]  /*c7f0*/  ISETP.GT.AND P1, PT, R203, UR7, PT ;  /* 0x00000007cb007c0c */ /* 0x000fe2000bf24270 */
[----:B------:R-:W-:Y:S01]  /*c800*/  UMOV UR7, UR4 ;  /* 0x0000000400077c82 */ /* 0x000fe20008000000 */
[----:B------:R-:W-:Y:S02]  /*c810*/  F2FP.F16.F32.PACK_AB R194, R181, R194 ;  /* 0x000000c2b5c2723e */ /* 0x000fe400000000ff */
        /* <DEDUP_REMOVED lines=11> */
[----:B------:R-:W-:Y:S02]  /*c8d0*/  IADD3 R203, R203, -0x1, RZ ;  /* 0xffffffffcbcb7810 */ /* 0x000fe40007ffe0ff */
[----:B------:R-:W-:-:S05]  /*c8e0*/  F2FP.F16.F32.PACK_AB R187, R177, R166 ;  /* 0x000000a6b1bb723e */ /* 0x000fca00000000ff */
[----:B------:R-:W-:Y:S01]  /*c8f0*/  IMAD.U32 R204, RZ, RZ, UR5 ;  /* 0x00000005ffcc7e24 */ /* 0x000fe2000f8e00ff */
[----:B------:R-:W-:Y:S06]  /*c900*/  @P1 BRA `(.L_x_1072) ;  /* 0xffffffd000bc1947 */ /* 0x000fec000383ffff */
.L_x_1053:
        /* <DEDUP_REMOVED lines=131> */
.L_x_1073:
        /* <DEDUP_REMOVED lines=8> */
.L_x_1074:
[----:B-1----:R-:W-:Y:S05]  /*d1c0*/  @P1 BRA `(.L_x_1075) ;  /* 0x0000000000081947 */ /* 0x002fea0003800000 */
[----:B------:R-:W1:Y:S02]  /*d1d0*/  SYNCS.PHASECHK.TRANS64.TRYWAIT P1, [UR5+0x30850], R0 ;  /* 0x03085000ff0075a7 */ /* 0x000e640008020145 */
[----:B-1----:R-:W-:Y:S05]  /*d1e0*/  @!P1 BRA `(.L_x_1076) ;  /* 0x0000007000b09947 */ /* 0x002fea0003800000 */
.L_x_1075:
[----:B------:R-:W-:Y:S01]  /*d1f0*/  R2UR UR6, R16 ;  /* 0x00000000100672ca */ /* 0x000fe200000e0000 */
[----:B------:R-:W-:Y:S01]  /*d200*/  WARPGROUP.ARRIVE ;  /* 0x00000000000079c5 */ /* 0x000fe20000000000 */
[----:B------:R-:W-:Y:S01]  /*d210*/  UMOV UR7, 0x40000040 ;  /* 0x4000004000077882 */ /* 0x000fe20000000000 */
[----:B-1----:R-:W0:Y:S01]  /*d220*/  SHFL.BFLY PT, R5, R18, 0x2, 0x1f ;  /* 0x0c401f0012057f89 */ /* 0x002e2200000e0000 */
[----:B------:R-:W-:-:S03]  /*d230*/  IMAD.MOV.U32 R6, RZ, RZ, RZ ;  /* 0x000000ffff067224 */ /* 0x000fc600078e00ff */
[----:B------:R-:W1:Y:S06]  /*d240*/  SHFL.BFLY PT, R2, R9, 0x2, 0x1f ;  /* 0x0c401f0009027f89 */ /* 0x000e6c00000e0000 */
[----:B------:R-:W-:-:S04]  /*d250*/  UIADD3 UR6, UR6, 0x400, URZ ;  /* 0x0000040006067890 */ /* 0x000fc8000fffe03f */
[----:B------:R-:W-:-:S04]  /*d260*/  USHF.R.U32.HI UR6, URZ, 0x4, UR6 ;  /* 0x000000043f067899 */ /* 0x000fc80008011606 */
[----:B------:R-:W-:-:S04]  /*d270*/  ULOP3.LUT UR6, UR6, 0x3fff, URZ, 0xc0, !UPT ;  /* 0x00003fff06067892 */ /* 0x000fc8000f8ec03f */
[----:B------:R-:W-:Y:S01]  /*d280*/  ULOP3.LUT UR6, UR6, 0x2000000, URZ, 0xfc, !UPT ;  /* 0x0200000006067892 */ /* 0x000fe2000f8efc3f */
[----:B0-----:R-:W-:-:S03]  /*d290*/  FADD.FTZ R0, R5, R18 ;  /* 0x0000001205007221 */ /* 0x001fc60000010000 */
[----:B------:R-:W-:Y:S01]  /*d2a0*/  ULEA UR4, UR4, UR6, 0xb ;  /* 0x0000000604047291 */ /* 0x000fe2000f8e583f */
[----:B-1----:R-:W-:Y:S01]  /*d2b0*/  FADD.FTZ R2, R2, R9 ;  /* 0x0000000902027221 */ /* 0x002fe20000010000 */
[----:B------:R-:W0:Y:S01]  /*d2c0*/  SHFL.BFLY PT, R5, R0, 0x1, 0x1f ;  /* 0x0c201f0000057f89 */ /* 0x000e2200000e0000 */
[----:B------:R-:W-:-:S04]  /*d2d0*/  MOV R9, UR10 ;  /* 0x0000000a00097c02 */ /* 0x000fc80008000f00 */
[----:B------:R-:W-:Y:S01]  /*d2e0*/  UMOV UR6, UR4 ;  /* 0x0000000400067c82 */ /* 0x000fe20008000000 */
[----:B------:R-:W1:Y:S01]  /*d2f0*/  SHFL.BFLY PT, R7, R2, 0x1, 0x1f ;  /* 0x0c201f0002077f89 */ /* 0x000e6200000e0000 */
[----:B------:R-:W-:Y:S01]  /*d300*/  HGMMA.64x256x16.F32 R24, R196, gdesc[UR4].tnspB, R24, gsb0 ;  /* 0x43e00004c4187df0 */ /* 0x000fe20008000818 */
[----:B------:R-:W-:Y:S01]  /*d310*/  UIADD3 UR6, UR4, 0x80, URZ ;  /* 0x0000008004067890 */ /* 0x000fe2000fffe03f */
[----:B------:R-:W-:Y:S01]  /*d320*/  UMOV UR7, 0x40000040 ;  /* 0x4000004000077882 */ /* 0x000fe20000000000 */
[----:B0-----:R-:W-:Y:S01]  /*d330*/  FADD.FTZ R11, R0, R5 ;  /* 0x00000005000b7221 */ /* 0x001fe20000010000 */
[----:B------:R-:W-:Y:S02]  /*d340*/  IMAD.MOV.U32 R5, RZ, RZ, RZ ;  /* 0x000000ffff057224 */ /* 0x000fe400078e00ff */
[----:B------:R-:W-:Y:S02]  /*d350*/  IMAD.MOV.U32 R0, RZ, RZ, -0x800000 ;  /* 0xff800000ff007424 */ /* 0x000fe400078e00ff */
[----:B-1----:R-:W-:Y:S01]  /*d360*/  FADD.FTZ R12, R2, R7 ;  /* 0x00000007020c7221 */ /* 0x002fe20000010000 */
[----:B------:R-:W-:Y:S01]  /*d370*/  FSETP.NE.FTZ.AND P1, PT, R11, RZ, PT ;  /* 0x000000ff0b00720b */ /* 0x000fe20003f35000 */
[----:B------:R-:W-:-:S02]  /*d380*/  IMAD.U32 R7, RZ, RZ, UR10 ;  /* 0x0000000aff077e24 */ /* 0x000fc4000f8e00ff */
[----:B------:R-:W-:Y:S01]  /*d390*/  IMAD.MOV.U32 R2, RZ, RZ, -0x800000 ;  /* 0xff800000ff027424 */ /* 0x000fe200078e00ff */
[----:B------:R-:W-:-:S09]  /*d3a0*/  FSETP.NE.FTZ.AND P2, PT, R12, RZ, PT ;  /* 0x000000ff0c00720b */ /* 0x000fd20003f55000 */
[----:B------:R-:W0:Y:S01]  /*d3b0*/  @P1 MUFU.LG2 R8, R11 ;  /* 0x0000000b00081308 */ /* 0x000e220000000c00 */
[----:B------:R-:W-:-:S03]  /*d3c0*/  @P1 FMUL.FTZ R7, R7, 0.69314718246459960938 ;  /* 0x3f31721807071820 */ /* 0x000fc60000410000 */
[----:B------:R-:W-:-:S04]  /*d3d0*/  @P2 FMUL.FTZ R9, R9, 0.69314718246459960938 ;  /* 0x3f31721809092820 */ /* 0x000fc80000410000 */
[----:B------:R-:W1:Y:S08]  /*d3e0*/  @P2 MUFU.LG2 R10, R12 ;  /* 0x0000000c000a2308 */ /* 0x000e700000000c00 */
        /* <DEDUP_REMOVED lines=9> */
[----:B------:R-:W-:Y:S01]  /*d480*/  UIADD3 UR6, UR4, 0x100, URZ ;  /* 0x0000010004067890 */ /* 0x000fe2000fffe03f */
[----:B------:R-:W-:Y:S01]  /*d490*/  UMOV UR7, 0x40000040 ;  /* 0x4000004000077882 */ /* 0x000fe20000000000 */
[----:B------:R-:W-:Y:S01]  /*d4a0*/  UIADD3 UR4, UR4, 0x180, URZ ;  /* 0x0000018004047890 */ /* 0x000fe2000fffe03f */
[----:B------:R-:W-:Y:S02]  /*d4b0*/  WARPGROUP.DEPBAR.LE gsb0, 0x0 ;  /* 0x00008000000079c5 */ /* 0x000fe40000010000 */
[----:B------:R-:W-:-:S15]  /*d4c0*/  WARPGROUP.ARRIVE ;  /* 0x00000000000079c5 */ /* 0x000fde0000000000 */
[----:B------:R-:W-:-:S07]  /*d4d0*/  NOP ;  /* 0x0000000000007918 */ /* 0x000fce0000000000 */
        /* <DEDUP_REMOVED lines=10> */
.L_x_1077:
        /* <DEDUP_REMOVED lines=133> */
.L_x_999:
[----:B------:R-:W-:Y:S05]  /*ddd0*/  @P0 BRA `(.L_x_1078) ;  /* 0x0000002000540947 */ /* 0x000fea0003800000 */
[----:B------:R-:W2:Y:S01]  /*dde0*/  LDL R3, [R1] ;  /* 0x0000000001037983 */ /* 0x000ea20000100800 */
[----:B------:R-:W0:Y:S01]  /*ddf0*/  S2UR UR12, SR_CTAID.Z ;  /* 0x00000000000c79c3 */ /* 0x000e220000002700 */
[----:B------:R-:W-:Y:S01]  /*de00*/  ULDC.64 UR8, c[0x0][0xbd0] ;  /* 0x0002f40000087ab9 */ /* 0x000fe20000000a00 */
[----:B------:R-:W-:Y:S06]  /*de10*/  BSSY B0, `(.L_x_1079) ;  /* 0x000014d000007945 */ /* 0x000fec0003800000 */
[----:B------:R-:W1:Y:S08]  /*de20*/  LDC.64 R18, c[0x0][0xbd8] ;  /* 0x0002f600ff127b82 */ /* 0x000e700000000a00 */
[----:B------:R-:W3:Y:S08]  /*de30*/  S2UR UR11, SR_CTAID.Y ;  /* 0x00000000000b79c3 */ /* 0x000ef00000002600 */
[----:B------:R-:W3:Y:S01]  /*de40*/  LDC R23, c[0x0][0xc50] ;  /* 0x00031400ff177b82 */ /* 0x000ee20000000800 */
[----:B0-----:R-:W-:-:S07]  /*de50*/  USHF.R.S32.HI UR10, URZ, 0x1f, UR12 ;  /* 0x0000001f3f0a7899 */ /* 0x001fce000801140c */
[----:B------:R-:W0:Y:S08]  /*de60*/  LDC.64 R20, c[0x0][0xb40] ;  /* 0x0002d000ff147b82 */ /* 0x000e300000000a00 */
[----:B------:R-:W-:Y:S01]  /*de70*/  BAR.SYNC.DEFER_BLOCKING 0x1, 0x100 ;  /* 0x0044000000007b1d */ /* 0x000fe20000010000 */
[----:B--2---:R-:W-:-:S05]  /*de80*/  R2UR UR13, R3 ;  /* 0x00000000030d72ca */ /* 0x004fca00000e0000 */
[----:B------:R-:W2:Y:S08]  /*de90*/  S2R R3, SR_TID.X ;  /* 0x0000000000037919 */ /* 0x000eb00000002100 */
[----:B------:R-:W-:Y:S02]  /*dea0*/  USHF.R.S32.HI UR7, URZ, 0x1f, UR13 ;  /* 0x0000001f3f077899 */ /* 0x000fe4000801140d */
[----:B------:R-:W-:-:S02]  /*deb0*/  UIMAD.WIDE.U32 UR4, UR13, UR8, URZ ;  /* 0x000000080d0472a5 */ /* 0x000fc4000f8e003f */
[----:B------:R-:W-:-:S04]  /*dec0*/  UIMAD UR6, UR7, UR8, URZ ;  /* 0x00000008070672a4 */ /* 0x000fc8000f8e023f */
[----:B------:R-:W-:-:S03]  /*ded0*/  UIMAD UR6, UR13, UR9, UR6 ;  /* 0x000000090d0672a4 */ /* 0x000fc6000f8e0206 */
[----:B------:R-:W-:Y:S01]  /*dee0*/  ULDC.64 UR8, c[0x0][0xb38] ;  /* 0x0002ce0000087ab9 */ /* 0x000fe20000000a00 */
[----:B------:R-:W-:Y:S02]  /*def0*/  UIADD3 UR6, UR5, UR6, URZ ;  /* 0x0000000605067290 */ /* 0x000fe4000fffe03f */
[----:B------:R-:W-:Y:S01]  /*df00*/  UIMAD UR7, UR7, UR8, URZ ;  /* 0x00000008070772a4 */ /* 0x000fe2000f8e023f */
[----:B--2---:R-:W-:-:S05]  /*df10*/  VIADD R5, R3, 0xffffff80 ;  /* 0xffffff8003057836 */ /* 0x004fca0000000000 */
[----:B------:R-:W-:-:S04]  /*df20*/  SHF.R.S32.HI R4, RZ, 0x1f, R5 ;  /* 0x0000001fff047819 */ /* 0x000fc80000011405 */
[CC--:B------:R-:W-:Y:S02]  /*df30*/  LEA.HI R6, R4.reuse, R5.reuse, RZ, 0x7 ;  /* 0x0000000504067211 */ /* 0x0c0fe400078f38ff */
[----:B------:R-:W-:Y:S02]  /*df40*/  LEA.HI R11, R4, R5, RZ, 0x2 ;  /* 0x00000005040b7211 */ /* 0x000fe400078f10ff */
[C---:B------:R-:W-:Y:S02]  /*df50*/  LOP3.LUT R8, R6.reuse, 0xffffff80, RZ, 0xc0, !PT ;  /* 0xffffff8006087812 */ /* 0x040fe400078ec0ff */
[----:B------:R-:W-:Y:S02]  /*df60*/  SHF.R.S32.HI R7, RZ, 0x7, R6 ;  /* 0x00000007ff077819 */ /* 0x000fe40000011406 */
[----:B------:R-:W-:Y:S02]  /*df70*/  IADD3 R3, R5, -R8, RZ ;  /* 0x8000000805037210 */ /* 0x000fe40007ffe0ff */
[----:B------:R-:W2:Y:S01]  /*df80*/  LDC R8, c[0x0][0xbe8] ;  /* 0x0002fa00ff087b82 */ /* 0x000ea20000000800 */
[----:B------:R-:W-:-:S02]  /*df90*/  LEA.HI R4, R6, R7, RZ, 0x1 ;  /* 0x0000000706047211 */ /* 0x000fc400078f08ff */
[----:B------:R-:W-:Y:S02]  /*dfa0*/  SHF.R.S32.HI R12, RZ, 0x1f, R3 ;  /* 0x0000001fff0c7819 */ /* 0x000fe40000011403 */
[----:B------:R-:W-:Y:S02]  /*dfb0*/  LOP3.LUT R6, R11, 0xfffffffc, RZ, 0xc0, !PT ;  /* 0xfffffffc0b067812 */ /* 0x000fe400078ec0ff */
[----:B------:R-:W-:Y:S02]  /*dfc0*/  LEA.HI R10, R12, R3, RZ, 0x2 ;  /* 0x000000030c0a7211 */ /* 0x000fe400078f10ff */
[----:B------:R-:W-:Y:S01]  /*dfd0*/  LOP3.LUT R4, R4, 0x3fffffe, RZ, 0xc0, !PT ;  /* 0x03fffffe04047812 */ /* 0x000fe200078ec0ff */
[----:B------:R-:W-:Y:S01]  /*dfe0*/  IMAD.IADD R5, R5, 0x1, -R6 ;  /* 0x0000000105057824 */ /* 0x000fe200078e0a06 */
[--C-:B------:R-:W-:Y:S02]  /*dff0*/  SHF.R.S32.HI R9, RZ, 0x2, R10.reuse ;  /* 0x00000002ff097819 */ /* 0x100fe4000001140a */
[----:B------:R-:W-:Y:S01]  /*e000*/  SHF.R.S32.HI R14, RZ, 0x1f, R10 ;  /* 0x0000001fff0e7819 */ /* 0x000fe2000001140a */
[----:B------:R-:W-:Y:S01]  /*e010*/  IMAD.IADD R6, R7, 0x1, -R4 ;  /* 0x0000000107067824 */ /* 0x000fe200078e0a04 */
[----:B------:R-:W-:-:S02]  /*e020*/  LEA.HI R7, R5, R5, RZ, 0x1 ;  /* 0x0000000505077211 */ /* 0x000fc400078f08ff */
[----:B------:R-:W-:Y:S02]  /*e030*/  LEA.HI R14, R14, R9, RZ, 0x3 ;  /* 0x000000090e0e7211 */ /* 0x000fe400078f18ff */
[----:B------:R-:W-:Y:S02]  /*e040*/  LEA.HI R12, R12, R3, RZ, 0x5 ;  /* 0x000000030c0c7211 */ /* 0x000fe400078f28ff */
[----:B------:R-:W-:Y:S02]  /*e050*/  LOP3.LUT R14, R14, 0xfffffff8, RZ, 0xc0, !PT ;  /* 0xfffffff80e0e7812 */ /* 0x000fe400078ec0ff */
[----:B------:R-:W-:Y:S02]  /*e060*/  LOP3.LUT R10, R10, 0x7ffffffc, RZ, 0xc0, !PT ;  /* 0x7ffffffc0a0a7812 */ /* 0x000fe400078ec0ff */
[----:B--2---:R-:W-:Y:S01]  /*e070*/  ISETP.NE.AND P0, PT, R8, 0x1, PT ;  /* 0x000000010800780c */ /* 0x004fe20003f05270 */
[----:B------:R-:W-:Y:S01]  /*e080*/  IMAD.IADD R4, R9, 0x1, -R14 ;  /* 0x0000000109047824 */ /* 0x000fe200078e0a0e */
[----:B------:R-:W-:Y:S01]  /*e090*/  LOP3.LUT R14, R7, 0x1ffffffe, RZ, 0xc0, !PT ;  /* 0x1ffffffe070e7812 */ /* 0x000fe200078ec0ff */
[----:B------:R-:W2:Y:S01]  /*e0a0*/  S2R R9, SR_CTAID.X ;  /* 0x0000000000097919 */ /* 0x000ea20000002500 */
[----:B------:R-:W-:Y:S01]  /*e0b0*/  SHF.R.S32.HI R7, RZ, 0x5, R12 ;  /* 0x00000005ff077819 */ /* 0x000fe2000001140c */
[----:B-1----:R-:W-:Y:S01]  /*e0c0*/  IMAD R12, R18, UR10, RZ ;  /* 0x0000000a120c7c24 */ /* 0x002fe2000f8e02ff */
[----:B------:R-:W-:Y:S01]  /*e0d0*/  IADD3 R11, R5, -R14, RZ ;  /* 0x8000000e050b7210 */ /* 0x000fe20007ffe0ff */
[----:B------:R-:W-:Y:S01]  /*e0e0*/  IMAD.U32 R5, RZ, RZ, UR5 ;  /* 0x00000005ff057e24 */ /* 0x000fe2000f8e00ff */
[----:B------:R-:W-:Y:S01]  /*e0f0*/  MOV R5, UR6 ;  /* 0x0000000600057c02 */ /* 0x000fe20008000f00 */
[----:B------:R-:W-:Y:S01]  /*e100*/  IMAD R7, R7, 0x10, R4 ;  /* 0x0000001007077824 */ /* 0x000fe200078e0204 */
[----:B------:R-:W-:Y:S01]  /*e110*/  UIMAD UR6, UR13, UR9, UR7 ;  /* 0x000000090d0672a4 */ /* 0x000fe2000f8e0207 */
[----:B------:R-:W-:Y:S01]  /*e120*/  IMAD.U32 R4, RZ, RZ, UR4 ;  /* 0x00000004ff047e24 */ /* 0x000fe2000f8e00ff */
[----:B------:R-:W-:Y:S01]  /*e130*/  UIMAD.WIDE.U32 UR4, UR13, UR8, URZ ;  /* 0x000000080d0472a5 */ /* 0x000fe2000f8e003f */
[----:B------:R-:W1:Y:S01]  /*e140*/  @P0 LDC R14, c[0x0][0xbec] ;  /* 0x0002fb00ff0e0b82 */ /* 0x000e620000000800 */
[----:B------:R-:W-:Y:S01]  /*e150*/  IMAD R16, R6, 0x40, R7 ;  /* 0x0000004006107824 */ /* 0x000fe200078e0207 */
[----:B------:R-:W-:Y:S01]  /*e160*/  ULDC.64 UR8, c[0x0][0xb28] ;  /* 0x0002ca0000087ab9 */ /* 0x000fe20000000a00 */
[----:B------:R-:W-:Y:S01]  /*e170*/  UIADD3 UR6, UR5, UR6, URZ ;  /* 0x0000000605067290 */ /* 0x000fe2000fffe03f */
[----:B------:R-:W-:-:S04]  /*e180*/  IMAD.WIDE.U32 R4, R18, UR12, R4 ;  /* 0x0000000c12047c25 */ /* 0x000fc8000f8e0004 */
[----:B------:R-:W4:Y:S01]  /*e190*/  @P0 LDC R17, c[0x0][0xbf0] ;  /* 0x0002fc00ff110b82 */ /* 0x000f220000000800 */
[----:B------:R-:W-:Y:S02]  /*e1a0*/  IMAD R6, R11, 0x8, R16 ;  /* 0x000000080b067824 */ /* 0x000fe400078e0210 */
[----:B------:R-:W-:Y:S02]  /*e1b0*/  IMAD R18, RZ, RZ, -UR13 ;  /* 0x8000000dff127e24 */ /* 0x000fe4000f8e02ff */
[----:B------:R-:W-:Y:S02]  /*e1c0*/  IMAD R15, R19, UR12, R12 ;  /* 0x0000000c130f7c24 */ /* 0x000fe4000f8e020c */
[----:B------:R-:W-:Y:S01]  /*e1d0*/  IMAD.U32 R7, RZ, RZ, UR5 ;  /* 0x00000005ff077e24 */ /* 0x000fe2000f8e00ff */
[----:B------:R-:W5:Y:S01]  /*e1e0*/  @P0 LDC R22, c[0x0][0xbec] ;  /* 0x0002fb00ff160b82 */ /* 0x000f620000000800 */
[----:B---3--:R-:W-:Y:S02]  /*e1f0*/  IMAD R23, R23, R18, UR11 ;  /* 0x0000000b17177e24 */ /* 0x008fe4000f8e0212 */
[----:B------:R-:W-:Y:S01]  /*e200*/  IMAD.U32 R7, RZ, RZ, UR6 ;  /* 0x00000006ff077e24 */ /* 0x000fe2000f8e00ff */
[----:B------:R-:W-:Y:S01]  /*e210*/  ULDC.64 UR6, c[0x0][0xb48] ;  /* 0x0002d20000067ab9 */ /* 0x000fe20000000a00 */
[----:B------:R-:W-:-:S02]  /*e220*/  IMAD.IADD R5, R5, 0x1, R15 ;  /* 0x0000000105057824 */ /* 0x000fc400078e020f */
[----:B--2---:R-:W-:Y:S01]  /*e230*/  IMAD R11, R9, 0x80, R6 ;  /* 0x00000080090b7824 */ /* 0x004fe200078e0206 */
[----:B------:R-:W2:Y:S01]  /*e240*/  @P0 LDC R153, c[0x0][0xbf0] ;  /* 0x0002fc00ff990b82 */ /* 0x000ea20000000800 */
[----:B------:R-:W-:Y:S01]  /*e250*/  MOV R6, UR4 ;  /* 0x0000000400067c02 */ /* 0x000fe20008000f00 */
[----:B------:R-:W-:Y:S01]  /*e260*/  ULDC.64 UR4, c[0x0][0xbe0] ;  /* 0x0002f80000047ab9 */ /* 0x000fe20000000a00 */
[----:B-1----:R-:W-:Y:S01]  /*e270*/  @P0 IMAD.HI.U32 R12, R11, R14, RZ ;  /* 0x0000000e0b0c0227 */ /* 0x002fe200078e00ff */
[----:B------:R-:W-:-:S03]  /*e280*/  MOV R13, R11 ;  /* 0x0000000b000d7202 */ /* 0x000fc60000000f00 */
[C---:B0-----:R-:W-:Y:S01]  /*e290*/  IMAD R14, R20.reuse, UR10, RZ ;  /* 0x0000000a140e7c24 */ /* 0x041fe2000f8e02ff */
[----:B----4-:R-:W-:Y:S01]  /*e2a0*/  @P0 SHF.R.U32.HI R13, RZ, R17, R12 ;  /* 0x00000011ff0d0219 */ /* 0x010fe2000001160c */
[----:B------:R-:W-:-:S04]  /*e2b0*/  IMAD.WIDE.U32 R6, R20, UR12, R6 ;  /* 0x0000000c14067c25 */ /* 0x000fc8000f8e0006 */
[----:B------:R-:W-:Y:S01]  /*e2c0*/  IMAD R17, R21, UR12, R14 ;  /* 0x0000000c15117c24 */ /* 0x000fe2000f8e020e */
[----:B------:R-:W-:Y:S01]  /*e2d0*/  SHF.R.S32.HI R14, RZ, 0x1f, R23 ;  /* 0x0000001fff0e7819 */ /* 0x000fe20000011417 */
[----:B------:R-:W-:-:S04]  /*e2e0*/  IMAD.WIDE.U32 R4, R23, UR4, R4 ;  /* 0x0000000417047c25 */ /* 0x000fc8000f8e0004 */
[----:B-----5:R-:W-:-:S04]  /*e2f0*/  @P0 IMAD.HI.U32 R22, R11, R22, RZ ;  /* 0x000000160b160227 */ /* 0x020fc800078e00ff */
[----:B------:R-:W-:Y:S02]  /*e300*/  IMAD.IADD R7, R7, 0x1, R17 ;  /* 0x0000000107077824 */ /* 0x000fe400078e0211 */
[C---:B------:R-:W-:Y:S02]  /*e310*/  IMAD R17, R14.reuse, UR6, RZ ;  /* 0x000000060e117c24 */ /* 0x040fe4000f8e02ff */
[----:B------:R-:W-:Y:S01]  /*e320*/  IMAD.MOV.U32 R15, RZ, RZ, R11 ;  /* 0x000000ffff0f7224 */ /* 0x000fe200078e000b */
[----:B--2---:R-:W-:Y:S01]  /*e330*/  @P0 SHF.R.U32.HI R15, RZ, R153, R22 ;  /* 0x00000099ff0f0219 */ /* 0x004fe20000011616 */
[----:B------:R-:W-:Y:S01]  /*e340*/  IMAD R12, R14, UR4, RZ ;  /* 0x000000040e0c7c24 */ /* 0x000fe2000f8e02ff */
[----:B------:R-:W-:Y:S01]  /*e350*/  IADD3 R4, P0, R13, R4, RZ ;  /* 0x000000040d047210 */ /* 0x000fe20007f1e0ff */
[C---:B------:R-:W-:Y:S01]  /*e360*/  IMAD R19, R23.reuse, UR7, R17 ;  /* 0x0000000717137c24 */ /* 0x040fe2000f8e0211 */
[----:B------:R-:W-:Y:S01]  /*e370*/  SHF.R.S32.HI R17, RZ, 0x1f, R13 ;  /* 0x0000001fff117819 */ /* 0x000fe2000001140d */
[----:B------:R-:W-:Y:S01]  /*e380*/  IMAD R14, R23, UR5, R12 ;  /* 0x00000005170e7c24 */ /* 0x000fe2000f8e020c */
[--C-:B------:R-:W-:Y:S01]  /*e390*/  SHF.R.S32.HI R12, RZ, 0x1f, R15.reuse ;  /* 0x0000001fff0c7819 */ /* 0x100fe2000001140f */
[----:B------:R-:W-:Y:S01]  /*e3a0*/  ULDC.64 UR4, c[0x0][0xb30] ;  /* 0x0002cc0000047ab9 */ /* 0x000fe20000000a00 */
[----:B------:R-:W-:Y:S01]  /*e3b0*/  IADD3 R13, -R13, RZ, RZ ;  /* 0x000000ff0d0d7210 */ /* 0x000fe20007ffe1ff */
[----:B------:R-:W-:Y:S01]  /*e3c0*/  IMAD.MOV R18, RZ, RZ, -R15 ;  /* 0x000000ffff127224 */ /* 0x000fe200078e0a0f */
[----:B------:R-:W-:Y:S01]  /*e3d0*/  IADD3.X R5, R17, R5, R14, P0, !PT ;  /* 0x0000000511057210 */ /* 0x000fe200007fe40e */
[----:B------:R-:W-:-:S02]  /*e3e0*/  IMAD R12, R12, UR4, RZ ;  /* 0x000000040c0c7c24 */ /* 0x000fc4000f8e02ff */
[----:B------:R-:W-:Y:S02]  /*e3f0*/  IMAD R13, R8, R13, R11 ;  /* 0x0000000d080d7224 */ /* 0x000fe400078e020b */
[----:B------:R-:W-:Y:S01]  /*e400*/  IMAD.WIDE.U32 R6, R23, UR6, R6 ;  /* 0x0000000617067c25 */ /* 0x000fe2000f8e0006 */
[----:B------:R-:W-:-:S03]  /*e410*/  ULDC.64 UR6, c[0x0][0xbc8] ;  /* 0x0002f20000067ab9 */ /* 0x000fc60000000a00 */
[----:B------:R-:W-:Y:S02]  /*e420*/  IMAD R11, R8, R18, R11 ;  /* 0x00000012080b7224 */ /* 0x000fe400078e020b */
[----:B------:R-:W-:Y:S01]  /*e430*/  IMAD R17, R15, UR5, R12 ;  /* 0x000000050f117c24 */ /* 0x000fe2000f8e020c */
[----:B------:R-:W-:Y:S01]  /*e440*/  SHF.R.S32.HI R12, RZ, 0x1f, R13 ;  /* 0x0000001fff0c7819 */ /* 0x000fe2000001140d */
[----:B------:R-:W-:Y:S01]  /*e450*/  IMAD.IADD R7, R7, 0x1, R19 ;  /* 0x0000000107077824 */ /* 0x000fe200078e0213 */
[----:B------:R-:W-:Y:S01]  /*e460*/  SHF.R.S32.HI R14, RZ, 0x1f, R11 ;  /* 0x0000001fff0e7819 */ /* 0x000fe2000001140b */
[----:B------:R-:W0:Y:S01]  /*e470*/  S2UR UR5, SR_CgaCtaId ;  /* 0x00000000000579c3 */ /* 0x000e220000008800 */
[----:B------:R-:W-:-:S04]  /*e480*/  IMAD.WIDE.U32 R4, R13, UR6, R4 ;  /* 0x000000060d047c25 */ /* 0x000fc8000f8e0004 */
[----:B------:R-:W-:Y:S01]  /*e490*/  IMAD.WIDE.U32 R6, R15, UR4, R6 ;  /* 0x000000040f067c25 */ /* 0x000fe2000f8e0006 */
[----:B------:R-:W-:-:S03]  /*e4a0*/  UMOV UR4, 0x400 ;  /* 0x0000040000047882 */ /* 0x000fc60000000000 */
[----:B------:R-:W-:Y:S02]  /*e4b0*/  IMAD R12, R12, UR6, RZ ;  /* 0x000000060c0c7c24 */ /* 0x000fe4000f8e02ff */
[----:B------:R-:W-:Y:S02]  /*e4c0*/  IMAD.IADD R7, R7, 0x1, R17 ;  /* 0x0000000107077824 */ /* 0x000fe400078e0211 */
[----:B------:R-:W-:Y:S02]  /*e4d0*/  IMAD R14, R14, UR8, RZ ;  /* 0x000000080e0e7c24 */ /* 0x000fe4000f8e02ff */
[----:B------:R-:W-:Y:S01]  /*e4e0*/  IMAD R15, R13, UR7, R12 ;  /* 0x000000070d0f7c24 */ /* 0x000fe2000f8e020c */
[----:B------:R-:W-:Y:S01]  /*e4f0*/  ULDC.64 UR6, c[0x0][0xba8] ;  /* 0x0002ea0000067ab9 */ /* 0x000fe20000000a00 */
[C---:B------:R-:W-:Y:S01]  /*e500*/  IMAD R17, R11.reuse, UR9, R14 ;  /* 0x000000090b117c24 */ /* 0x040fe2000f8e020e */
[----:B------:R-:W-:Y:S01]  /*e510*/  LEA R18, P0, R4, UR6, 0x2 ;  /* 0x0000000604127c11 */ /* 0x000fe2000f8010ff */
[----:B------:R-:W-:Y:S01]  /*e520*/  IMAD.WIDE.U32 R12, R11, UR8, R6 ;  /* 0x000000080b0c7c25 */ /* 0x000fe2000f8e0006 */
[----:B------:R-:W-:Y:S01]  /*e530*/  IADD3 R5, R5, R15, RZ ;  /* 0x0000000f05057210 */ /* 0x000fe20007ffe0ff */
[----:B------:R-:W-:Y:S01]  /*e540*/  ULDC.64 UR8, c[0x0][0xb00] ;  /* 0x0002c00000087ab9 */ /* 0x000fe20000000a00 */
[----:B------:R-:W-:Y:S01]  /*e550*/  ULDC UR6, c[0x0][0xa88] ;  /* 0x0002a20000067ab9 */ /* 0x000fe20000000800 */
[----:B------:R-:W-:Y:S01]  /*e560*/  IMAD.IADD R7, R13, 0x1, R17 ;  /* 0x000000010d077824 */ /* 0x000fe200078e0211 */
[----:B------:R-:W-:Y:S01]  /*e570*/  LEA R6, P1, R12, UR8, 0x2 ;  /* 0x000000080c067c11 */ /* 0x000fe2000f8210ff */
[----:B------:R-:W-:Y:S01]  /*e580*/  SHFL.IDX PT, R14, R18, 0x1, 0x1c1f ;  /* 0x003c1f00120e7f89 */ /* 0x000fe200000e0000 */
[----:B------:R-:W-:Y:S01]  /*e590*/  LEA.HI.X R17, R4, UR7, R5, 0x2, P0 ;  /* 0x0000000704117c11 */ /* 0x000fe200080f1405 */
[----:B------:R-:W-:Y:S01]  /*e5a0*/  IMAD R11, R9, 0x80, R16 ;  /* 0x00000080090b7824 */ /* 0x000fe200078e0210 */
[----:B------:R-:W-:Y:S01]  /*e5b0*/  LEA.HI.X R7, R12, UR9, R7, 0x2, P1 ;  /* 0x000000090c077c11 */ /* 0x000fe200088f1407 */
[----:B0-----:R-:W-:Y:S01]  /*e5c0*/  ULEA UR4, UR5, UR4, 0x18 ;  /* 0x0000000405047291 */ /* 0x001fe2000f8ec03f */
[----:B------:R-:W-:Y:S01]  /*e5d0*/  SHFL.IDX PT, R12, R18, RZ, 0x1c1f ;  /* 0x001c1fff120c7589 */ /* 0x000fe200000e0000 */
[----:B------:R-:W-:Y:S01]  /*e5e0*/  IMAD R8, R8, UR6, RZ ;  /* 0x0000000608087c24 */ /* 0x000fe2000f8e02ff */
[----:B------:R-:W-:Y:S01]  /*e5f0*/  LOP3.LUT P0, RZ, R3, 0x3, RZ, 0xc0, !PT ;  /* 0x0000000303ff7812 */ /* 0x000fe2000780c0ff */
[C---:B------:R-:W-:Y:S01]  /*e600*/  VIADD R9, R11.reuse, 0x8 ;  /* 0x000000080b097836 */ /* 0x040fe20000000000 */
[----:B------:R-:W0:Y:S01]  /*e610*/  SHFL.IDX PT, R13, R17, RZ, 0x1c1f ;  /* 0x001c1fff110d7589 */ /* 0x000e2200000e0000 */
[----:B------:R-:W-:Y:S01]  /*e620*/  UIADD3 UR4, UR4, 0x30820, URZ ;  /* 0x0003082004047890 */ /* 0x000fe2000fffe03f */
[----:B------:R-:W-:-:S02]  /*e630*/  ISETP.GE.OR P1, PT, R11, R8, P0 ;  /* 0x000000080b00720c */ /* 0x000fc40000726670 */
[----:B------:R-:W1:Y:S01]  /*e640*/  SHFL.IDX PT, R15, R17, 0x1, 0x1c1f ;  /* 0x003c1f00110f7f89 */ /* 0x000e6200000e0000 */
[-C--:B------:R-:W-:Y:S01]  /*e650*/  ISETP.GE.OR P0, PT, R9, R8.reuse, P0 ;  /* 0x000000080900720c */ /* 0x080fe20000706670 */
[----:B------:R-:W-:Y:S01]  /*e660*/  UPRMT UR4, URZ, 0x654, UR4 ;  /* 0x000006543f047896 */ /* 0x000fe20008000004 */
[----:B------:R-:W-:Y:S01]  /*e670*/  ISETP.GE.AND P2, PT, R11, R8, PT ;  /* 0x000000080b00720c */ /* 0x000fe20003f46270 */
[----:B------:R2:W3:Y:S01]  /*e680*/  SHFL.IDX PT, R4, R6, RZ, 0x1c1f ;  /* 0x001c1fff06047589 */ /* 0x0004e200000e0000 */
[----:B------:R-:W-:-:S03]  /*e690*/  IADD3 R3, R3, -R10, RZ ;  /* 0x8000000a03037210 */ /* 0x000fc60007ffe0ff */
[----:B------:R2:W4:Y:S02]  /*e6a0*/  SHFL.IDX PT, R5, R7, RZ, 0x1c1f ;  /* 0x001c1fff07057589 */ /* 0x00052400000e0000 */
[----:B------:R-:W-:Y:S01]  /*e6b0*/  IMAD.SHL.U32 R3, R3, 0x2, RZ ;  /* 0x0000000203037824 */ /* 0x000fe200078e00ff */
[----:B------:R-:W-:Y:S01]  /*e6c0*/  SYNCS.ARRIVE.TRANS64.RED.A1T0 RZ, [UR4], RZ ;  /* 0x000000ffffff79a7 */ /* 0x000fe20008100404 */
        /* <DEDUP_REMOVED lines=11> */
[C---:B------:R-:W-:Y:S01]  /*e780*/  VIADD R20, R3.reuse, 0x40 ;  /* 0x0000004003147836 */ /* 0x040fe20000000000 */
[----:B------:R-:W-:Y:S01]  /*e790*/  ISETP.GE.AND P5, PT, R10, UR4, PT ;  /* 0x000000040a007c0c */ /* 0x000fe2000bfa6270 */
[C---:B------:R-:W-:Y:S01]  /*e7a0*/  VIADD R21, R3.reuse, 0x48 ;  /* 0x0000004803157836 */ /* 0x040fe20000000000 */
[C---:B------:R-:W-:Y:S01]  /*e7b0*/  ISETP.GE.AND P2, PT, R3.reuse, UR4, PT ;  /* 0x0000000403007c0c */ /* 0x040fe2000bf46270 */
[----:B------:R-:W-:Y:S01]  /*e7c0*/  VIADD R22, R3, 0x50 ;  /* 0x0000005003167836 */ /* 0x000fe20000000000 */
[----:B------:R-:W-:-:S02]  /*e7d0*/  ISETP.GE.AND P0, PT, R18, UR4, PT ;  /* 0x0000000412007c0c */ /* 0x000fc4000bf06270 */
[----:B------:R-:W-:Y:S02]  /*e7e0*/  ISETP.GE.AND P1, PT, R19, UR4, PT ;  /* 0x0000000413007c0c */ /* 0x000fe4000bf26270 */
[----:B------:R-:W-:Y:S02]  /*e7f0*/  ISETP.GE.AND P6, PT, R22, UR4, PT ;  /* 0x0000000416007c0c */ /* 0x000fe4000bfc6270 */
[----:B------:R-:W-:Y:S02]  /*e800*/  @!P3 LEA.HI R0, R0, R0, RZ, 0x1 ;  /* 0x000000000000b211 */ /* 0x000fe400078f08ff */
[----:B------:R-:W-:Y:S02]  /*e810*/  @!P4 LEA.HI R2, R2, R2, RZ, 0x1 ;  /* 0x000000020202c211 */ /* 0x000fe400078f08ff */
[----:B------:R-:W-:Y:S02]  /*e820*/  @!P5 LEA.HI R10, R10, R10, RZ, 0x1 ;  /* 0x0000000a0a0ad211 */ /* 0x000fe400078f08ff */
[----:B------:R-:W-:Y:S01]  /*e830*/  @!P3 LOP3.LUT R13, R0, 0xfffffffe, RZ, 0xc0, !PT ;  /* 0xfffffffe000db812 */ /* 0x000fe200078ec0ff */
[----:B------:R-:W-:Y:S01]  /*e840*/  VIADD R0, R3, 0x30 ;  /* 0x0000003003007836 */ /* 0x000fe20000000000 */
[----:B------:R-:W-:-:S02]  /*e850*/  @!P4 LOP3.LUT R15, R2, 0xfffffffe, RZ, 0xc0, !PT ;  /* 0xfffffffe020fc812 */ /* 0x000fc400078ec0ff */
[----:B------:R-:W-:Y:S01]  /*e860*/  @!P5 LOP3.LUT R17, R10, 0xfffffffe, RZ, 0xc0, !PT ;  /* 0xfffffffe0a11d812 */ /* 0x000fe200078ec0ff */
[C-C-:B---34-:R-:W-:Y:S01]  /*e870*/  @!P2 IMAD.WIDE R10, R3.reuse, 0x4, R4.reuse ;  /* 0x00000004030aa825 */ /* 0x158fe200078e0204 */
[----:B------:R-:W-:Y:S02]  /*e880*/  IADD3 R2, R3, 0x38, RZ ;  /* 0x0000003803027810 */ /* 0x000fe40007ffe0ff */
[----:B------:R-:W-:Y:S01]  /*e890*/  @!P0 LEA.HI R18, R18, R18, RZ, 0x1 ;  /* 0x0000001212128211 */ /* 0x000fe200078f08ff */
        /* <DEDUP_REMOVED lines=13> */
[----:B------:R-:W-:Y:S02]  /*e970*/  @!P0 LOP3.LUT R11, R18, 0xfffffffe, RZ, 0xc0, !PT ;  /* 0xfffffffe120b8812 */ /* 0x000fe400078ec0ff */
[----:B------:R-:W-:-:S02]  /*e980*/  @!P2 LEA.HI R0, R0, R0, RZ, 0x1 ;  /* 0x000000000000a211 */ /* 0x000fc400078f08ff */
[----:B-1----:R-:W-:Y:S01]  /*e990*/  @!P1 LOP3.LUT R13, R19, 0xfffffffe, RZ, 0xc0, !PT ;  /* 0xfffffffe130d9812 */ /* 0x002fe200078ec0ff */
[--C-:B------:R-:W-:Y:S01]  /*e9a0*/  @!P0 IMAD.WIDE R10, R11, 0x4, R4.reuse ;  /* 0x000000040b0a8825 */ /* 0x100fe200078e0204 */
[----:B------:R-:W-:Y:S02]  /*e9b0*/  @!P3 LEA.HI R2, R2, R2, RZ, 0x1 ;  /* 0x000000020202b211 */ /* 0x000fe400078f08ff */
        /* <DEDUP_REMOVED lines=9> */
[----:B------:R-:W-:Y:S01]  /*ea50*/  @!P4 LOP3.LUT R19, R20, 0xfffffffe, RZ, 0xc0, !PT ;  /* 0xfffffffe1413c812 */ /* 0x000fe200078ec0ff */
        /* <DEDUP_REMOVED lines=23> */
[----:B------:R-:W-:Y:S02]  /*ebd0*/  ISETP.GE.AND P4, PT, R21, UR4, PT ;  /* 0x0000000415007c0c */ /* 0x000fe4000bf86270 */
[----:B------:R-:W-:Y:S02]  /*ebe0*/  ISETP.GE.AND P3, PT, R22, UR4, PT ;  /* 0x0000000416007c0c */ /* 0x000fe4000bf66270 */
[----:B------:R-:W-:Y:S02]  /*ebf0*/  @!P0 LEA.HI R25, R25, R25, RZ, 0x1 ;  /* 0x0000001919198211 */ /* 0x000fe400078f08ff */
[----:B0-----:R-:W-:Y:S01]  /*ec00*/  @!P1 LOP3.LUT R11, R24, 0xfffffffe, RZ, 0xc0, !PT ;  /* 0xfffffffe180b9812 */ /* 0x001fe200078ec0ff */
[----:B------:R-:W-:Y:S01]  /*ec10*/  VIADD R24, R3, 0x90 ;  /* 0x0000009003187836 */ /* 0x000fe20000000000 */
[----:B-1----:R-:W-:Y:S02]  /*ec20*/  @!P0 LOP3.LUT R13, R25, 0xfffffffe, RZ, 0xc0, !PT ;  /* 0xfffffffe190d8812 */ /* 0x002fe400078ec0ff */
[----:B------:R-:W-:Y:S01]  /*ec30*/  @!P2 LEA.HI R0, R0, R0, RZ, 0x1 ;  /* 0x000000000000a211 */ /* 0x000fe200078f08ff */
[----:B------:R-:W-:Y:S01]  /*ec40*/  @!P1 IMAD.WIDE R10, R11, 0x4, R4 ;  /* 0x000000040b0a9825 */ /* 0x000fe200078e0204 */
[----:B------:R-:W-:-:S02]  /*ec50*/  @!P6 LEA.HI R2, R2, R2, RZ, 0x1 ;  /* 0x000000020202e211 */ /* 0x000fc400078f08ff */
[----:B------:R-:W-:Y:S01]  /*ec60*/  @!P5 LEA.HI R20, R20, R20, RZ, 0x1 ;  /* 0x000000141414d211 */ /* 0x000fe200078f08ff */
[--C-:B------:R-:W-:Y:S01]  /*ec70*/  @!P0 IMAD.WIDE R12, R13, 0x4, R4.reuse ;  /* 0x000000040d0c8825 */ /* 0x100fe200078e0204 */
        /* <DEDUP_REMOVED lines=9> */
[----:B------:R-:W-:Y:S01]  /*ed10*/  @!P4 LOP3.LUT R21, R21, 0xfffffffe, RZ, 0xc0, !PT ;  /* 0xfffffffe1515c812 */ /* 0x000fe200078ec0ff */
[C---:B------:R-:W-:Y:S01]  /*ed20*/  VIADD R20, R3.reuse, 0xb0 ;  /* 0x000000b003147836 */ /* 0x040fe20000000000 */
[----:B------:R-:W-:Y:S01]  /*ed30*/  @!P3 LOP3.LUT R23, R22, 0xfffffffe, RZ, 0xc0, !PT ;  /* 0xfffffffe1617b812 */ /* 0x000fe200078ec0ff */
[C---:B------:R-:W-:Y:S01]  /*ed40*/  VIADD R22, R3.reuse, 0xc0 ;  /* 0x000000c003167836 */ /* 0x040fe20000000000 */
        /* <DEDUP_REMOVED lines=13> */
[----:B------:R-:W-:Y:S01]  /*ee20*/  @!P3 IMAD.WIDE R18, R23, 0x4, R4 ;  /* 0x000000041712b825 */ /* 0x000fe200078e0204 */
[----:B------:R3:W-:Y:S01]  /*ee30*/  @!P4 ST.E.64 desc[UR60][R16.64], R88 ;  /* 0x000000581000c985 */ /* 0x0007e2000c101b3c */
[----:B------:R-:W-:Y:S02]  /*ee40*/  ISETP.GE.AND P4, PT, R20, UR4, PT ;  /* 0x0000000414007c0c */ /* 0x000fe4000bf86270 */
[----:B------:R-:W-:Y:S01]  /*ee50*/  ISETP.GE.AND P5, PT, R21, UR4, PT ;  /* 0x0000000415007c0c */ /* 0x000fe2000bfa6270 */
[----:B------:R4:W-:Y:S01]  /*ee60*/  @!P3 ST.E.64 desc[UR60][R18.64], R92 ;  /* 0x0000005c1200b985 */ /* 0x0009e2000c101b3c */
[----:B------:R-:W-:Y:S02]  /*ee70*/  ISETP.GE.AND P3, PT, R2, UR4, PT ;  /* 0x0000000402007c0c */ /* 0x000fe4000bf66270 */
[----:B------:R-:W-:Y:S02]  /*ee80*/  @!P0 LEA.HI R24, R24, R24, RZ, 0x1 ;  /* 0x0000001818188211 */ /* 0x000fe400078f08ff */
[----:B------:R-:W-:-:S02]  /*ee90*/  @!P1 LEA.HI R25, R25, R25, RZ, 0x1 ;  /* 0x0000001919199211 */ /* 0x000fc400078f08ff */
[----:B0-----:R-:W-:Y:S02]  /*eea0*/  @!P0 LOP3.LUT R11, R24, 0xfffffffe, RZ, 0xc0, !PT ;  /* 0xfffffffe180b8812 */ /* 0x001fe400078ec0ff */
[----:B------:R-:W-:Y:S02]  /*eeb0*/  @!P2 LEA.HI R0, R0, R0, RZ, 0x1 ;  /* 0x000000000000a211 */ /* 0x000fe400078f08ff */
[----:B-1----:R-:W-:Y:S01]  /*eec0*/  @!P1 LOP3.LUT R13, R25, 0xfffffffe, RZ, 0xc0, !PT ;  /* 0xfffffffe190d9812 */ /* 0x002fe200078ec0ff */
[--C-:B------:R-:W-:Y:S01]  /*eed0*/  @!P0 IMAD.WIDE R10, R11, 0x4, R4.reuse ;  /* 0x000000040b0a8825 */ /* 0x100fe200078e0204 */
[----:B------:R-:W-:Y:S02]  /*eee0*/  @!P4 LEA.HI R20, R20, R20, RZ, 0x1 ;  /* 0x000000141414c211 */ /* 0x000fe400078f08ff */
[----:B------:R-:W-:Y:S01]  /*eef0*/  @!P3 LEA.HI R2, R2, R2, RZ, 0x1 ;  /* 0x000000020202b211 */ /* 0x000fe200078f08ff */
[--C-:B------:R-:W-:Y:S01]  /*ef00*/  @!P1 IMAD.WIDE R12, R13, 0x4, R4.reuse ;  /* 0x000000040d0c9825 */ /* 0x100fe200078e0204 */
[----:B--2---:R-:W-:Y:S01]  /*ef10*/  @!P2 LOP3.LUT R15, R0, 0xfffffffe, RZ, 0xc0, !PT ;  /* 0xfffffffe000fa812 */ /* 0x004fe200078ec0ff */
[----:B------:R0:W-:Y:S01]  /*ef20*/  @!P0 ST.E.64 desc[UR60][R10.64], R96 ;  /* 0x000000600a008985 */ /* 0x0001e2000c101b3c */
[----:B------:R-:W-:Y:S01]  /*ef30*/  @!P5 LEA.HI R21, R21, R21, RZ, 0x1 ;  /* 0x000000151515d211 */ /* 0x000fe200078f08ff */
[----:B------:R-:W-:Y:S01]  /*ef40*/  VIADD R0, R3, 0xc8 ;  /* 0x000000c803007836 */ /* 0x000fe20000000000 */
[----:B---3--:R-:W-:Y:S01]  /*ef50*/  @!P3 LOP3.LUT R17, R2, 0xfffffffe, RZ, 0xc0, !PT ;  /* 0xfffffffe0211b812 */ /* 0x008fe200078ec0ff */
[----:B------:R-:W-:Y:S01]  /*ef60*/  @!P2 IMAD.WIDE R14, R15, 0x4, R4 ;  /* 0x000000040f0ea825 */ /* 0x000fe200078e0204 */
[----:B------:R-:W-:Y:S01]  /*ef70*/  @!P6 LEA.HI R22, R22, R22, RZ, 0x1 ;  /* 0x000000161616e211 */ /* 0x000fe200078f08ff */
[----:B------:R1:W-:Y:S01]  /*ef80*/  @!P1 ST.E.64 desc[UR60][R12.64], R100 ;  /* 0x000000640c009985 */ /* 0x0003e2000c101b3c */
[----:B----4-:R-:W-:Y:S01]  /*ef90*/  @!P4 LOP3.LUT R19, R20, 0xfffffffe, RZ, 0xc0, !PT ;  /* 0xfffffffe1413c812 */ /* 0x010fe200078ec0ff */
[----:B------:R-:W-:Y:S01]  /*efa0*/  VIADD R2, R3, 0xd0 ;  /* 0x000000d003027836 */ /* 0x000fe20000000000 */
[----:B------:R-:W-:Y:S01]  /*efb0*/  @!P5 LOP3.LUT R21, R21, 0xfffffffe, RZ, 0xc0, !PT ;  /* 0xfffffffe1515d812 */ /* 0x000fe200078ec0ff */
[----:B------:R2:W-:Y:S01]  /*efc0*/  @!P2 ST.E.64 desc[UR60][R14.64], R104 ;  /* 0x000000680e00a985 */ /* 0x0005e2000c101b3c */
[----:B------:R-:W-:-:S02]  /*efd0*/  @!P6 LOP3.LUT R23, R22, 0xfffffffe, RZ, 0xc0, !PT ;  /* 0xfffffffe1617e812 */ /* 0x000fc400078ec0ff */
[----:B------:R-:W-:Y:S01]  /*efe0*/  IADD3 R20, R3, 0xd8, RZ ;  /* 0x000000d803147810 */ /* 0x000fe20007ffe0ff */
[--C-:B0-----:R-:W-:Y:S01]  /*eff0*/  @!P3 IMAD.WIDE R10, R17, 0x4, R4.reuse ;  /* 0x00000004110ab825 */ /* 0x101fe200078e0204 */
[----:B------:R-:W-:Y:S02]  /*f000*/  ISETP.GE.AND P0, PT, R0, UR4, PT ;  /* 0x0000000400007c0c */ /* 0x000fe4000bf06270 */
[----:B------:R-:W-:Y:S01]  /*f010*/  ISETP.GE.AND P1, PT, R2, UR4, PT ;  /* 0x0000000402007c0c */ /* 0x000fe2000bf26270 */
[--C-:B------:R-:W-:Y:S01]  /*f020*/  @!P5 IMAD.WIDE R16, R21, 0x4, R4.reuse ;  /* 0x000000041510d825 */ /* 0x100fe200078e0204 */
[----:B------:R0:W-:Y:S01]  /*f030*/  @!P3 ST.E.64 desc[UR60][R10.64], R108 ;  /* 0x0000006c0a00b985 */ /* 0x0001e2000c101b3c */
[----:B------:R-:W-:Y:S02]  /*f040*/  ISETP.GE.AND P2, PT, R20, UR4, PT ;  /* 0x0000000414007c0c */ /* 0x000fe4000bf46270 */
[----:B-1----:R-:W-:-:S04]  /*f050*/  @!P4 IMAD.WIDE R12, R19, 0x4, R4 ;  /* 0x00000004130cc825 */ /* 0x002fc800078e0204 */
[----:B------:R-:W-:Y:S01]  /*f060*/  @!P6 IMAD.WIDE R18, R23, 0x4, R4 ;  /* 0x000000041712e825 */ /* 0x000fe200078e0204 */
[----:B------:R1:W-:Y:S01]  /*f070*/  @!P4 ST.E.64 desc[UR60][R12.64], R112 ;  /* 0x000000700c00c985 */ /* 0x0003e2000c101b3c */
[----:B------:R-:W-:Y:S02]  /*f080*/  @!P0 LEA.HI R0, R0, R0, RZ, 0x1 ;  /* 0x0000000000008211 */ /* 0x000fe400078f08ff */
[C---:B------:R-:W-:Y:S01]  /*f090*/  VIADD R21, R3.reuse, 0xe0 ;  /* 0x000000e003157836 */ /* 0x040fe20000000000 */
[----:B------:R3:W-:Y:S01]  /*f0a0*/  @!P5 ST.E.64 desc[UR60][R16.64], R116 ;  /* 0x000000741000d985 */ /* 0x0007e2000c101b3c */
[C---:B--2---:R-:W-:Y:S01]  /*f0b0*/  VIADD R14, R3.reuse, 0xe8 ;  /* 0x000000e8030e7836 */ /* 0x044fe20000000000 */
[C---:B0-----:R-:W-:Y:S01]  /*f0c0*/  IADD3 R11, R3.reuse, 0xf8, RZ ;  /* 0x000000f8030b7810 */ /* 0x041fe20007ffe0ff */
[----:B------:R-:W-:Y:S01]  /*f0d0*/  VIADD R15, R3, 0xf0 ;  /* 0x000000f0030f7836 */ /* 0x000fe20000000000 */
[----:B------:R0:W-:Y:S01]  /*f0e0*/  @!P6 ST.E.64 desc[UR60][R18.64], R120 ;  /* 0x000000781200e985 */ /* 0x0001e2000c101b3c */
[----:B------:R-:W-:-:S02]  /*f0f0*/  ISETP.GE.AND P3, PT, R21, UR4, PT ;  /* 0x0000000415007c0c */ /* 0x000fc4000bf66270 */
[----:B------:R-:W-:Y:S02]  /*f100*/  ISETP.GE.AND P6, PT, R11, UR4, PT ;  /* 0x000000040b007c0c */ /* 0x000fe4000bfc6270 */
[----:B------:R-:W-:Y:S02]  /*f110*/  ISETP.GE.AND P4, PT, R14, UR4, PT ;  /* 0x000000040e007c0c */ /* 0x000fe4000bf86270 */
[----:B------:R-:W-:Y:S02]  /*f120*/  ISETP.GE.AND P5, PT, R15, UR4, PT ;  /* 0x000000040f007c0c */ /* 0x000fe4000bfa6270 */
[----:B------:R-:W-:Y:S02]  /*f130*/  @!P1 LEA.HI R2, R2, R2, RZ, 0x1 ;  /* 0x0000000202029211 */ /* 0x000fe400078f08ff */
[----:B------:R-:W-:Y:S02]  /*f140*/  @!P2 LEA.HI R20, R20, R20, RZ, 0x1 ;  /* 0x000000141414a211 */ /* 0x000fe400078f08ff */
[----:B-1----:R-:W-:-:S02]  /*f150*/  @!P1 LOP3.LUT R13, R2, 0xfffffffe, RZ, 0xc0, !PT ;  /* 0xfffffffe020d9812 */ /* 0x002fc400078ec0ff */
[----:B------:R-:W-:Y:S02]  /*f160*/  @!P3 LEA.HI R21, R21, R21, RZ, 0x1 ;  /* 0x000000151515b211 */ /* 0x000fe400078f08ff */
[----:B------:R-:W-:Y:S02]  /*f170*/  @!P6 LEA.HI R12, R11, R11, RZ, 0x1 ;  /* 0x0000000b0b0ce211 */ /* 0x000fe400078f08ff */
[----:B------:R-:W-:Y:S02]  /*f180*/  @!P4 LEA.HI R14, R14, R14, RZ, 0x1 ;  /* 0x0000000e0e0ec211 */ /* 0x000fe400078f08ff */
[----:B------:R-:W-:Y:S02]  /*f190*/  @!P5 LEA.HI R10, R15, R15, RZ, 0x1 ;  /* 0x0000000f0f0ad211 */ /* 0x000fe400078f08ff */
[----:B------:R-:W-:Y:S02]  /*f1a0*/  @!P0 LOP3.LUT R11, R0, 0xfffffffe, RZ, 0xc0, !PT ;  /* 0xfffffffe000b8812 */ /* 0x000fe400078ec0ff */
[----:B------:R-:W-:-:S02]  /*f1b0*/  @!P2 LOP3.LUT R15, R20, 0xfffffffe, RZ, 0xc0, !PT ;  /* 0xfffffffe140fa812 */ /* 0x000fc400078ec0ff */
[----:B---3--:R-:W-:Y:S02]  /*f1c0*/  @!P3 LOP3.LUT R17, R21, 0xfffffffe, RZ, 0xc0, !PT ;  /* 0xfffffffe1511b812 */ /* 0x008fe400078ec0ff */
[----:B0-----:R-:W-:Y:S01]  /*f1d0*/  @!P4 LOP3.LUT R19, R14, 0xfffffffe, RZ, 0xc0, !PT ;  /* 0xfffffffe0e13c812 */ /* 0x001fe200078ec0ff */
[--C-:B------:R-:W-:Y:S01]  /*f1e0*/  @!P2 IMAD.WIDE R14, R15, 0x4, R4.reuse ;  /* 0x000000040f0ea825 */ /* 0x100fe200078e0204 */
[----:B------:R-:W-:Y:S02]  /*f1f0*/  @!P5 LOP3.LUT R21, R10, 0xfffffffe, RZ, 0xc0, !PT ;  /* 0xfffffffe0a15d812 */ /* 0x000fe400078ec0ff */
        /* <DEDUP_REMOVED lines=14> */
.L_x_1080:
[----:B------:R-:W-:Y:S05]  /*f2e0*/  BSYNC B0 ;  /* 0x0000000000007941 */ /* 0x000fea0003800000 */
.L_x_1079:
[----:B------:R-:W-:Y:S01]  /*f2f0*/  ISETP.GE.AND P0, PT, R9, R8, PT ;  /* 0x000000080900720c */ /* 0x000fe20003f06270 */
[----:B0---4-:R4:W0:Y:S04]  /*f300*/  SHFL.IDX PT, R5, R7, 0x1, 0x1c1f ;  /* 0x003c1f0007057f89 */ /* 0x01182800000e0000 */
[----:B---3--:R4:W3:Y:S08]  /*f310*/  SHFL.IDX PT, R4, R6, 0x1, 0x1c1f ;  /* 0x003c1f0006047f89 */ /* 0x0088f000000e0000 */
[----:B----4-:R-:W-:Y:S05]  /*f320*/  @P0 BRA `(.L_x_991) ;  /* 0x0000004c00880947 */ /* 0x010fea0003800000 */
[C---:B--2---:R-:W-:Y:S01]  /*f330*/  VIADD R0, R3.reuse, 0x8 ;  /* 0x0000000803007836 */ /* 0x044fe20000000000 */
[----:B------:R-:W-:Y:S01]  /*f340*/  ULDC UR4, c[0x0][0xac8] ;  /* 0x0002b20000047ab9 */ /* 0x000fe20000000800 */
[C---:B------:R-:W-:Y:S01]  /*f350*/  VIADD R2, R3.reuse, 0x10 ;  /* 0x0000001003027836 */ /* 0x040fe20000000000 */
[C---:B------:R-:W-:Y:S01]  /*f360*/  ISETP.GE.AND P0, PT, R3.reuse, UR4, PT ;  /* 0x0000000403007c0c */ /* 0x040fe2000bf06270 */
[C---:B------:R-:W-:Y:S01]  /*f370*/  VIADD R12, R3.reuse, 0x18 ;  /* 0x00000018030c7836 */ /* 0x040fe20000000000 */
[----:B------:R-:W-:Y:S01]  /*f380*/  ISETP.GE.AND P1, PT, R0, UR4, PT ;  /* 0x0000000400007c0c */ /* 0x000fe2000bf26270 */
[C---:B------:R-:W-:Y:S01]  /*f390*/  VIADD R14, R3.reuse, 0x38 ;  /* 0x00000038030e7836 */ /* 0x040fe20000000000 */
[----:B------:R-:W-:Y:S01]  /*f3a0*/  ISETP.GE.AND P2, PT, R2, UR4, PT ;  /* 0x0000000402007c0c */ /* 0x000fe2000bf46270 */
[C---:B------:R-:W-:Y:S01]  /*f3b0*/  VIADD R16, R3.reuse, 0x48 ;  /* 0x0000004803107836 */ /* 0x040fe20000000000 */
[C---:B------:R-:W-:Y:S01]  /*f3c0*/  IADD3 R13, R3.reuse, 0x20, RZ ;  /* 0x00000020030d7810 */ /* 0x040fe20007ffe0ff */
[C---:B------:R-:W-:Y:S01]  /*f3d0*/  VIADD R18, R3.reuse, 0x50 ;  /* 0x0000005003127836 */ /* 0x040fe20000000000 */
[----:B------:R-:W-:Y:S01]  /*f3e0*/  ISETP.GE.AND P5, PT, R12, UR4, PT ;  /* 0x000000040c007c0c */ /* 0x000fe2000bfa6270 */
[----:B------:R-:W-:Y:S01]  /*f3f0*/  VIADD R20, R3, 0x58 ;  /* 0x0000005803147836 */ /* 0x000fe20000000000 */
[----:B------:R-:W-:-:S02]  /*f400*/  ISETP.GE.AND P6, PT, R13, UR4, PT ;  /* 0x000000040d007c0c */ /* 0x000fc4000bfc6270 */
[C---:B------:R-:W-:Y:S01]  /*f410*/  IADD3 R15, R3.reuse, 0x40, RZ ;  /* 0x00000040030f7810 */ /* 0x040fe20007ffe0ff */
[C-C-:B0--3--:R-:W-:Y:S01]  /*f420*/  @!P0 IMAD.WIDE R6, R3.reuse, 0x4, R4.reuse ;  /* 0x0000000403068825 */ /* 0x149fe200078e0204 */
[----:B------:R-:W-:Y:S02]  /*f430*/  ISETP.GE.AND P4, PT, R16, UR4, PT ;  /* 0x0000000410007c0c */ /* 0x000fe4000bf86270 */
[----:B------:R-:W-:Y:S02]  /*f440*/  @!P1 LEA.HI R0, R0, R0, RZ, 0x1 ;  /* 0x0000000000009211 */ /* 0x000fe400078f08ff */
[----:B------:R-:W-:Y:S01]  /*f450*/  @!P2 LEA.HI R2, R2, R2, RZ, 0x1 ;  /* 0x000000020202a211 */ /* 0x000fe200078f08ff */
[----:B------:R0:W-:Y:S01]  /*f460*/  @!P0 ST.E.64 desc[UR60][R6.64], R26 ;  /* 0x0000001a06008985 */ /* 0x0001e2000c101b3c */
[----:B------:R-:W-:Y:S01]  /*f470*/  @!P1 LOP3.LUT R9, R0, 0xfffffffe, RZ, 0xc0, !PT ;  /* 0xfffffffe00099812 */ /* 0x000fe200078ec0ff */
[C---:B------:R-:W-:Y:S01]  /*f480*/  VIADD R0, R3.reuse, 0x28 ;  /* 0x0000002803007836 */ /* 0x040fe20000000000 */
[----:B------:R-:W-:Y:S01]  /*f490*/  @!P2 LOP3.LUT R11, R2, 0xfffffffe, RZ, 0xc0, !PT ;  /* 0xfffffffe020ba812 */ /* 0x000fe200078ec0ff */
[----:B------:R-:W-:Y:S01]  /*f4a0*/  VIADD R2, R3, 0x30 ;  /* 0x0000003003027836 */ /* 0x000fe20000000000 */
[----:B------:R-:W-:Y:S01]  /*f4b0*/  ISETP.GE.AND P3, PT, R15, UR4, PT ;  /* 0x000000040f007c0c */ /* 0x000fe2000bf66270 */
[----:B------:R-:W-:Y:S01]  /*f4c0*/  @!P1 IMAD.WIDE R8, R9, 0x4, R4 ;  /* 0x0000000409089825 */ /* 0x000fe200078e0204 */
[----:B------:R-:W-:-:S02]  /*f4d0*/  ISETP.GE.AND P0, PT, R0, UR4, PT ;  /* 0x0000000400007c0c */ /* 0x000fc4000bf06270 */
[----:B------:R-:W-:Y:S01]  /*f4e0*/  @!P5 LEA.HI R12, R12, R12, RZ, 0x1 ;  /* 0x0000000c0c0cd211 */ /* 0x000fe200078f08ff */
        /* <DEDUP_REMOVED lines=10> */
[----:B-1----:R-:W-:Y:S02]  /*f590*/  @!P6 LOP3.LUT R9, R13, 0xfffffffe, RZ, 0xc0, !PT ;  /* 0xfffffffe0d09e812 */ /* 0x002fe400078ec0ff */
[----:B------:R-:W-:Y:S02]  /*f5a0*/  @!P1 LEA.HI R2, R2, R2, RZ, 0x1 ;  /* 0x0000000202029211 */ /* 0x000fe400078f08ff */
[----:B------:R0:W-:Y:S01]  /*f5b0*/  @!P5 ST.E.64 desc[UR60][R6.64], R38 ;  /* 0x000000260600d985 */ /* 0x0001e2000c101b3c */
[----:B------:R-:W-:Y:S01]  /*f5c0*/  @!P2 LEA.HI R14, R14, R14, RZ, 0x1 ;  /* 0x0000000e0e0ea211 */ /* 0x000fe200078f08ff */
[----:B------:R-:W-:Y:S01]  /*f5d0*/  @!P6 IMAD.WIDE R8, R9, 0x4, R4 ;  /* 0x000000040908e825 */ /* 0x000fe200078e0204 */
[----:B--2---:R-:W-:Y:S02]  /*f5e0*/  @!P3 LEA.HI R10, R15, R15, RZ, 0x1 ;  /* 0x0000000f0f0ab211 */ /* 0x004fe400078f08ff */
[----:B------:R-:W-:-:S02]  /*f5f0*/  @!P0 LOP3.LUT R11, R0, 0xfffffffe, RZ, 0xc0, !PT ;  /* 0xfffffffe000b8812 */ /* 0x000fc400078ec0ff */
[----:B------:R-:W-:Y:S01]  /*f600*/  @!P1 LOP3.LUT R13, R2, 0xfffffffe, RZ, 0xc0, !PT ;  /* 0xfffffffe020d9812 */ /* 0x000fe200078ec0ff */
[----:B------:R1:W-:Y:S01]  /*f610*/  @!P6 ST.E.64 desc[UR60][R8.64], R42 ;  /* 0x0000002a0800e985 */ /* 0x0003e2000c101b3c */
[----:B------:R-:W-:Y:S01]  /*f620*/  @!P2 LOP3.LUT R15, R14, 0xfffffffe, RZ, 0xc0, !PT ;  /* 0xfffffffe0e0fa812 */ /* 0x000fe200078ec0ff */
[----:B------:R-:W-:Y:S01]  /*f630*/  VIADD R2, R3, 0x68 ;  /* 0x0000006803027836 */ /* 0x000fe20000000000 */
[----:B------:R-:W-:Y:S02]  /*f640*/  @!P3 LOP3.LUT R17, R10, 0xfffffffe, RZ, 0xc0, !PT ;  /* 0xfffffffe0a11b812 */ /* 0x000fe400078ec0ff */
[----:B------:R-:W-:Y:S01]  /*f650*/  @!P4 LOP3.LUT R19, R16, 0xfffffffe, RZ, 0xc0, !PT ;  /* 0xfffffffe1013c812 */ /* 0x000fe200078ec0ff */
[--C-:B0-----:R-:W-:Y:S01]  /*f660*/  @!P0 IMAD.WIDE R6, R11, 0x4, R4.reuse ;  /* 0x000000040b068825 */ /* 0x101fe200078e0204 */
[----:B------:R-:W-:Y:S02]  /*f670*/  ISETP.GE.AND P5, PT, R18, UR4, PT ;  /* 0x0000000412007c0c */ /* 0x000fe4000bfa6270 */
[----:B------:R-:W-:Y:S01]  /*f680*/  ISETP.GE.AND P6, PT, R20, UR4, PT ;  /* 0x0000000414007c0c */ /* 0x000fe2000bfc6270 */
[----:B------:R-:W-:Y:S01]  /*f690*/  @!P2 IMAD.WIDE R10, R15, 0x4, R4 ;  /* 0x000000040f0aa825 */ /* 0x000fe200078e0204 */
[----:B------:R0:W-:Y:S01]  /*f6a0*/  @!P0 ST.E.64 desc[UR60][R6.64], R46 ;  /* 0x0000002e06008985 */ /* 0x0001e2000c101b3c */
[----:B------:R-:W-:-:S02]  /*f6b0*/  IADD3 R0, R3, 0x60, RZ ;  /* 0x0000006003007810 */ /* 0x000fc40007ffe0ff */
[----:B-1----:R-:W-:-:S04]  /*f6c0*/  @!P1 IMAD.WIDE R8, R13, 0x4, R4 ;  /* 0x000000040d089825 */ /* 0x002fc800078e0204 */
[--C-:B------:R-:W-:Y:S01]  /*f6d0*/  @!P3 IMAD.WIDE R12, R17, 0x4, R4.reuse ;  /* 0x00000004110cb825 */ /* 0x100fe200078e0204 */
[----:B------:R1:W-:Y:S01]  /*f6e0*/  @!P1 ST.E.64 desc[UR60][R8.64], R50 ;  /* 0x0000003208009985 */ /* 0x0003e2000c101b3c */
[----:B------:R-:W-:Y:S02]  /*f6f0*/  @!P5 LEA.HI R18, R18, R18, RZ, 0x1 ;  /* 0x000000121212d211 */ /* 0x000fe400078f08ff */
[----:B------:R-:W-:Y:S01]  /*f700*/  @!P4 IMAD.WIDE R14, R19, 0x4, R4 ;  /* 0x00000004130ec825 */ /* 0x000fe200078e0204 */
[----:B------:R2:W-:Y:S01]  /*f710*/  @!P2 ST.E.64 desc[UR60][R10.64], R54 ;  /* 0x000000360a00a985 */ /* 0x0005e2000c101b3c */
[C---:B------:R-:W-:Y:S02]  /*f720*/  IADD3 R19, R3.reuse, 0x80, RZ ;  /* 0x0000008003137810 */ /* 0x040fe40007ffe0ff */
        /* <DEDUP_REMOVED lines=8> */
[----:B------:R-:W-:Y:S02]  /*f7b0*/  ISETP.GE.AND P0, PT, R19, UR4, PT ;  /* 0x0000000413007c0c */ /* 0x000fe4000bf06270 */
[----:B------:R-:W-:Y:S02]  /*f7c0*/  @!P6 LEA.HI R20, R20, R20, RZ, 0x1 ;  /* 0x000000141414e211 */ /* 0x000fe400078f08ff */
[----:B0-----:R-:W-:Y:S01]  /*f7d0*/  @!P5 LOP3.LUT R7, R18, 0xfffffffe, RZ, 0xc0, !PT ;  /* 0xfffffffe1207d812 */ /* 0x001fe200078ec0ff */
[C---:B------:R-:W-:Y:S01]  /*f7e0*/  VIADD R18, R3.reuse, 0x88 ;  /* 0x0000008803127836 */ /* 0x040fe20000000000 */
        /* <DEDUP_REMOVED lines=17> */
[----:B------:R-:W-:Y:S02]  /*f900*/  @!P0 LOP3.LUT R19, R19, 0xfffffffe, RZ, 0xc0, !PT ;  /* 0xfffffffe13138812 */ /* 0x000fe400078ec0ff */
[----:B------:R-:W-:Y:S01]  /*f910*/  ISETP.GE.AND P6, PT, R18, UR4, PT ;  /* 0x0000000412007c0c */ /* 0x000fe2000bfc6270 */
[--C-:B0-----:R-:W-:Y:S01]  /*f920*/  @!P4 IMAD.WIDE R6, R11, 0x4, R4.reuse ;  /* 0x000000040b06c825 */ /* 0x101fe200078e0204 */
[----:B------:R-:W-:Y:S02]  /*f930*/  ISETP.GE.AND P5, PT, R20, UR4, PT ;  /* 0x0000000414007c0c */ /* 0x000fe4000bfa6270 */
[----:B------:R-:W-:Y:S01]  /*f940*/  IADD3 R2, R3, 0xa0, RZ ;  /* 0x000000a003027810 */ /* 0x000fe20007ffe0ff */
[--C-:B-1----:R-:W-:Y:S01]  /*f950*/  @!P3 IMAD.WIDE R8, R13, 0x4, R4.reuse ;  /* 0x000000040d08b825 */ /* 0x102fe200078e0204 */
[----:B------:R0:W-:Y:S02]  /*f960*/  @!P4 ST.E.64 desc[UR60][R6.64], R74 ;  /* 0x0000004a0600c985 */ /* 0x0001e4000c101b3c */
[----:B------:R-:W-:Y:S01]  /*f970*/  ISETP.GE.AND P4, PT, R2, UR4, PT ;  /* 0x0000000402007c0c */ /* 0x000fe2000bf86270 */
        /* <DEDUP_REMOVED lines=8> */
[----:B------:R-:W-:Y:S02]  /*fa00*/  @!P5 LEA.HI R20, R20, R20, RZ, 0x1 ;  /* 0x000000141414d211 */ /* 0x000fe400078f08ff */
[C---:B------:R-:W-:Y:S01]  /*fa10*/  VIADD R17, R3.reuse, 0xb0 ;  /* 0x000000b003117836 */ /* 0x040fe20000000000 */
[----:B------:R4:W-:Y:S01]  /*fa20*/  @!P0 ST.E.64 desc[UR60][R14.64], R90 ;  /* 0x0000005a0e008985 */ /* 0x0009e2000c101b3c */
[----:B------:R-:W-:Y:S01]  /*fa30*/  VIADD R19, R3, 0xb8 ;  /* 0x000000b803137836 */ /* 0x000fe20000000000 */
[----:B------:R-:W-:-:S02]  /*fa40*/  ISETP.GE.AND P0, PT, R0, UR4, PT ;  /* 0x0000000400007c0c */ /* 0x000fc4000bf06270 */
[----:B------:R-:W-:Y:S02]  /*fa50*/  ISETP.GE.AND P2, PT, R17, UR4, PT ;  /* 0x0000000411007c0c */ /* 0x000fe4000bf46270 */
[----:B------:R-:W-:Y:S02]  /*fa60*/  ISETP.GE.AND P1, PT, R19, UR4, PT ;  /* 0x0000000413007c0c */ /* 0x000fe4000bf26270 */
        /* <DEDUP_REMOVED lines=42> */
[----:B0-----:R-:W-:Y:S02]  /*fd10*/  @!P5 LOP3.LUT R7, R18, 0xfffffffe, RZ, 0xc0, !PT ;  /* 0xfffffffe1207d812 */ /* 0x001fe400078ec0ff */
[----:B-1----:R-:W-:Y:S02]  /*fd20*/  @!P6 LOP3.LUT R9, R20, 0xfffffffe, RZ, 0xc0, !PT ;  /* 0xfffffffe1409e812 */ /* 0x002fe400078ec0ff */
        /* <DEDUP_REMOVED lines=10> */
[----:B---3--:R-:W-:Y:S02]  /*fdd0*/  @!P1 LOP3.LUT R13, R2, 0xfffffffe, RZ, 0xc0, !PT ;  /* 0xfffffffe020d9812 */ /* 0x008fe400078ec0ff */
[----:B----4-:R-:W-:-:S02]  /*fde0*/  @!P2 LOP3.LUT R15, R16, 0xfffffffe, RZ, 0xc0, !PT ;  /* 0xfffffffe100fa812 */ /* 0x010fc400078ec0ff */
[----:B------:R-:W-:Y:S02]  /*fdf0*/  @!P3 LOP3.LUT R17, R17, 0xfffffffe, RZ, 0xc0, !PT ;  /* 0xfffffffe1111b812 */ /* 0x000fe400078ec0ff */
[----:B------:R-:W-:Y:S02]  /*fe00*/  @!P4 LOP3.LUT R19, R19, 0xfffffffe, RZ, 0xc0, !PT ;  /* 0xfffffffe1313c812 */ /* 0x000fe400078ec0ff */
[----:B------:R-:W-:Y:S01]  /*fe10*/  IADD3 R3, R3, 0xf8, RZ ;  /* 0x000000f803037810 */ /* 0x000fe20007ffe0ff */
[----:B0-----:R-:W-:-:S04]  /*fe20*/  @!P0 IMAD.WIDE R6, R11, 0x4, R4 ;  /* 0x000000040b068825 */ /* 0x001fc800078e0204 */
[--C-:B-1----:R-:W-:Y:S01]  /*fe30*/  @!P1 IMAD.WIDE R8, R13, 0x4, R4.reuse ;  /* 0x000000040d089825 */ /* 0x102fe200078e0204 */
[----:B------:R4:W-:Y:S01]  /*fe40*/  @!P0 ST.E.64 desc[UR60][R6.64], R130 ;  /* 0x0000008206008985 */ /* 0x0009e2000c101b3c */
[----:B------:R-:W-:Y:S02]  /*fe50*/  ISETP.GE.AND P0, PT, R3, UR4, PT ;  /* 0x0000000403007c0c */ /* 0x000fe4000bf06270 */
[--C-:B------:R-:W-:Y:S01]  /*fe60*/  @!P2 IMAD.WIDE R10, R15, 0x4, R4.reuse ;  /* 0x000000040f0aa825 */ /* 0x100fe200078e0204 */
[----:B------:R4:W-:Y:S03]  /*fe70*/  @!P1 ST.E.64 desc[UR60][R8.64], R134 ;  /* 0x0000008608009985 */ /* 0x0009e6000c101b3c */
[--C-:B------:R-:W-:Y:S01]  /*fe80*/  @!P3 IMAD.WIDE R12, R17, 0x4, R4.reuse ;  /* 0x00000004110cb825 */ /* 0x100fe200078e0204 */
[----:B------:R4:W-:Y:S03]  /*fe90*/  @!P2 ST.E.64 desc[UR60][R10.64], R138 ;  /* 0x0000008a0a00a985 */ /* 0x0009e6000c101b3c */
[----:B------:R-:W-:Y:S01]  /*fea0*/  @!P4 IMAD.WIDE R14, R19, 0x4, R4 ;  /* 0x00000004130ec825 */ /* 0x000fe200078e0204 */
[----:B------:R4:W-:Y:S04]  /*feb0*/  @!P3 ST.E.64 desc[UR60][R12.64], R142 ;  /* 0x0000008e0c00b985 */ /* 0x0009e8000c101b3c */
[----:B------:R4:W-:Y:S01]  /*fec0*/  @!P4 ST.E.64 desc[UR60][R14.64], R146 ;  /* 0x000000920e00c985 */ /* 0x0009e2000c101b3c */
[----:B------:R-:W-:Y:S05]  /*fed0*/  @P0 BRA `(.L_x_991) ;  /* 0x00000040009c0947 */ /* 0x000fea0003800000 */
[----:B------:R-:W-:-:S04]  /*fee0*/  LEA.HI R3, R3, R3, RZ, 0x1 ;  /* 0x0000000303037211 */ /* 0x000fc800078f08ff */
[----:B------:R-:W-:-:S05]  /*fef0*/  LOP3.LUT R3, R3, 0xfffffffe, RZ, 0xc0, !PT ;  /* 0xfffffffe03037812 */ /* 0x000fca00078ec0ff */
[----:B------:R-:W-:-:S05]  /*ff00*/  IMAD.WIDE R4, R3, 0x4, R4 ;  /* 0x0000000403047825 */ /* 0x000fca00078e0204 */
[----:B------:R0:W-:Y:S01]  /*ff10*/  ST.E.64 desc[UR60][R4.64], R150 ;  /* 0x0000009604007985 */ /* 0x0001e2000c101b3c */
[----:B------:R-:W-:Y:S05]  /*ff20*/  BRA `(.L_x_991) ;  /* 0x0000004000887947 */ /* 0x000fea0003800000 */
.L_x_1078:
[----:B------:R-:W0:Y:S02]  /*ff30*/  S2R R0, SR_TID.X ;  /* 0x0000000000007919 */ /* 0x000e240000002100 */
[----:B0-----:R-:W-:-:S05]  /*ff40*/  VIADD R2, R0, 0xffffff80 ;  /* 0xffffff8000027836 */ /* 0x001fca0000000000 */
[----:B------:R-:W-:-:S13]  /*ff50*/  ISETP.GT.AND P0, PT, R2, 0x7f, PT ;  /* 0x0000007f0200780c */ /* 0x000fda0003f04270 */
[----:B------:R-:W-:Y:S05]  /*ff60*/  @P0 BRA `(.L_x_991) ;  /* 0x0000004000780947 */ /* 0x000fea0003800000 */
[----:B------:R-:W0:Y:S01]  /*ff70*/  S2R R3, SR_CTAID.X ;  /* 0x0000000000037919 */ /* 0x000e220000002500 */
[----:B------:R-:W1:Y:S01]  /*ff80*/  LDC R6, c[0x0][0xbe8] ;  /* 0x0002fa00ff067b82 */ /* 0x000e620000000800 */
[----:B------:R-:W-:Y:S01]  /*ff90*/  ULDC UR4, c[0x0][0xa88] ;  /* 0x0002a20000047ab9 */ /* 0x000fe20000000800 */
[----:B0-----:R-:W-:Y:S02]  /*ffa0*/  IMAD R0, R3, 0x80, R0 ;  /* 0x0000008003007824 */ /* 0x001fe400078e0200 */
[----:B-1----:R-:W-:-:S03]  /*ffb0*/  IMAD R3, R6, UR4, RZ ;  /* 0x0000000406037c24 */ /* 0x002fc6000f8e02ff */
[----:B------:R-:W-:-:S04]  /*ffc0*/  IADD3 R0, R0, -0x80, RZ ;  /* 0xffffff8000007810 */ /* 0x000fc80007ffe0ff */
[----:B------:R-:W-:-:S13]  /*ffd0*/  ISETP.GE.AND P0, PT, R0, R3, PT ;  /* 0x000000030000720c */ /* 0x000fda0003f06270 */
[----:B------:R-:W-:Y:S05]  /*ffe0*/  @P0 BRA `(.L_x_991) ;  /* 0x0000004000580947 */ /* 0x000fea0003800000 */
[----:B------:R-:W2:Y:S01]  /*fff0*/  LDL R4, [R1] ;  /* 0x0000000001047983 */ /* 0x000ea20000100800 */
[----:B------:R-:W-:Y:S01]  /*10000*/  ISETP.NE.AND P0, PT, R6, 0x1, PT ;  /* 0x000000010600780c */ /* 0x000fe20003f05270 */
[----:B------:R-:W-:Y:S01]  /*10010*/  S2UR UR7, SR_CTAID.Z ;  /* 0x00000000000779c3 */ /* 0x000fe20000002700 */
[----:B------:R-:W-:Y:S01]  /*10020*/  ULDC.64 UR8, c[0x0][0xbd0] ;  /* 0x0002f40000087ab9 */ /* 0x000fe20000000a00 */
[----:B------:R-:W-:-:S06]  /*10030*/  IMAD.MOV.U32 R5, RZ, RZ, R0 ;  /* 0x000000ffff057224 */ /* 0x000fcc00078e0000 */
[----:B------:R-:W0:Y:S08]  /*10040*/  LDC.64 R10, c[0x0][0xbd8] ;  /* 0x0002f600ff0a7b82 */ /* 0x000e300000000a00 */
[----:B------:R-:W1:Y:S08]  /*10050*/  @P0 LDC R7, c[0x0][0xbec] ;  /* 0x0002fb00ff070b82 */ /* 0x000e700000000800 */
[----:B------:R-:W3:Y:S08]  /*10060*/  @P0 LDC R9, c[0x0][0xbf0] ;  /* 0x0002fc00ff090b82 */ /* 0x000ef00000000800 */
[----:B------:R-:W4:Y:S08]  /*10070*/  S2UR UR10, SR_CTAID.Y ;  /* 0x00000000000a79c3 */ /* 0x000f300000002600 */
[----:B------:R-:W4:Y:S01]  /*10080*/  LDC R8, c[0x0][0xc50] ;  /* 0x00031400ff087b82 */ /* 0x000f220000000800 */
[----:B--2---:R-:W-:Y:S01]  /*10090*/  R2UR UR11, R4 ;  /* 0x00000000040b72ca */ /* 0x004fe200000e0000 */
[----:B-1----:R-:W-:-:S05]  /*100a0*/  @P0 IMAD.HI.U32 R4, R0, R7, RZ ;  /* 0x0000000700040227 */ /* 0x002fca00078e00ff */
[----:B---3--:R-:W-:-:S07]  /*100b0*/  @P0 SHF.R.U32.HI R5, RZ, R9, R4 ;  /* 0x00000009ff050219 */ /* 0x008fce0000011604 */
[----:B------:R-:W-:Y:S02]  /*100c0*/  USHF.R.S32.HI UR6, URZ, 0x1f, UR11 ;  /* 0x0000001f3f067899 */ /* 0x000fe4000801140b */
[----:B------:R-:W-:Y:S01]  /*100d0*/  IMAD R7, RZ, RZ, -UR11 ;  /* 0x8000000bff077e24 */ /* 0x000fe2000f8e02ff */
[----:B------:R-:W-:Y:S02]  /*100e0*/  UIMAD.WIDE.U32 UR4, UR11, UR8, URZ ;  /* 0x000000080b0472a5 */ /* 0x000fe4000f8e003f */
[----:B------:R-:W-:Y:S01]  /*100f0*/  UIMAD UR6, UR6, UR8, URZ ;  /* 0x00000008060672a4 */ /* 0x000fe2000f8e023f */
[----:B----4-:R-:W-:Y:S01]  /*10100*/  IMAD R9, R8, R7, UR10 ;  /* 0x0000000a08097e24 */ /* 0x010fe2000f8e0207 */
[----:B------:R-:W-:Y:S01]  /*10110*/  USHF.R.S32.HI UR8, URZ, 0x1f, UR7 ;  /* 0x0000001f3f087899 */ /* 0x000fe20008011407 */
[----:B------:R-:W-:Y:S01]  /*10120*/  IADD3 R7, -R5, RZ, RZ ;  /* 0x000000ff05077210 */ /* 0x000fe20007ffe1ff */
[----:B------:R-:W-:Y:S01]  /*10130*/  UIMAD UR6, UR11, UR9, UR6 ;  /* 0x000000090b0672a4 */ /* 0x000fe2000f8e0206 */
[----:B------:R-:W-:Y:S01]  /*10140*/  MOV R3, UR5 ;  /* 0x0000000500037c02 */ /* 0x000fe20008000f00 */
[----:B------:R-:W-:Y:S01]  /*10150*/  IMAD.U32 R2, RZ, RZ, UR4 ;  /* 0x00000004ff027e24 */ /* 0x000fe2000f8e00ff */
[----:B------:R-:W-:Y:S01]  /*10160*/  SHF.R.S32.HI R4, RZ, 0x1f, R9 ;  /* 0x0000001fff047819 */ /* 0x000fe20000011409 */
[----:B------:R-:W-:Y:S01]  /*10170*/  UIADD3 UR6, UR5, UR6, URZ ;  /* 0x0000000605067290 */ /* 0x000fe2000fffe03f */
[----:B0-----:R-:W-:-:S02]  /*10180*/  IMAD R12, R10, UR8, RZ ;  /* 0x000000080a0c7c24 */ /* 0x001fc4000f8e02ff */
[----:B------:R-:W-:Y:S01]  /*10190*/  ULDC.64 UR4, c[0x0][0xbe0] ;  /* 0x0002f80000047ab9 */ /* 0x000fe20000000a00 */
[----:B------:R-:W-:Y:S02]  /*101a0*/  IMAD R7, R6, R7, R0 ;  /* 0x0000000706077224 */ /* 0x000fe400078e0200 */
[----:B------:R-:W-:Y:S02]  /*101b0*/  IMAD.U32 R3, RZ, RZ, UR6 ;  /* 0x00000006ff037e24 */ /* 0x000fe4000f8e00ff */
[----:B------:R-:W-:Y:S01]  /*101c0*/  IMAD R11, R11, UR7, R12 ;  /* 0x000000070b0b7c24 */ /* 0x000fe2000f8e020c */
[----:B------:R-:W-:Y:S01]  /*101d0*/  SHF.R.S32.HI R0, RZ, 0x1f, R7 ;  /* 0x0000001fff007819 */ /* 0x000fe20000011407 */
[----:B------:R-:W-:-:S04]  /*101e0*/  IMAD.WIDE.U32 R2, R10, UR7, R2 ;  /* 0x000000070a027c25 */ /* 0x000fc8000f8e0002 */
[----:B------:R-:W-:Y:S02]  /*101f0*/  IMAD.IADD R3, R11, 0x1, R3 ;  /* 0x000000010b037824 */ /* 0x000fe400078e0203 */
[----:B------:R-:W-:Y:S02]  /*10200*/  IMAD R4, R4, UR4, RZ ;  /* 0x0000000404047c24 */ /* 0x000fe4000f8e02ff */
[----:B------:R-:W-:-:S04]  /*10210*/  IMAD.WIDE.U32 R2, R9, UR4, R2 ;  /* 0x0000000409027c25 */ /* 0x000fc8000f8e0002 */
[----:B------:R-:W-:Y:S01]  /*10220*/  IMAD R4, R9, UR5, R4 ;  /* 0x0000000509047c24 */ /* 0x000fe2000f8e0204 */
[----:B------:R-:W-:Y:S01]  /*10230*/  SHF.R.S32.HI R9, RZ, 0x1f, R5 ;  /* 0x0000001fff097819 */ /* 0x000fe20000011405 */
[----:B------:R-:W-:Y:S01]  /*10240*/  ULDC.64 UR4, c[0x0][0xbc8] ;  /* 0x0002f20000047ab9 */ /* 0x000fe20000000a00 */
[----:B------:R-:W-:Y:S01]  /*10250*/  IADD3 R2, P0, R5, R2, RZ ;  /* 0x0000000205027210 */ /* 0x000fe20007f1e0ff */
[----:B------:R-:W-:-:S03]  /*10260*/  IMAD R0, R0, UR4, RZ ;  /* 0x0000000400007c24 */ /* 0x000fc6000f8e02ff */
[----:B------:R-:W-:Y:S01]  /*10270*/  IADD3.X R3, R9, R3, R4, P0, !PT ;  /* 0x0000000309037210 */ /* 0x000fe200007fe404 */
[C---:B------:R-:W-:Y:S02]  /*10280*/  IMAD R5, R7.reuse, UR5, R0 ;  /* 0x0000000507057c24 */ /* 0x040fe4000f8e0200 */
[----:B------:R-:W-:Y:S01]  /*10290*/  IMAD.WIDE.U32 R2, R7, UR4, R2 ;  /* 0x0000000407027c25 */ /* 0x000fe2000f8e0002 */
[----:B------:R-:W-:-:S03]  /*102a0*/  ULDC.64 UR4, c[0x0][0xba8] ;  /* 0x0002ea0000047ab9 */ /* 0x000fc60000000a00 */
[----:B------:R-:W-:Y:S01]  /*102b0*/  IMAD.IADD R3, R3, 0x1, R5 ;  /* 0x0000000103037824 */ /* 0x000fe200078e0205 */
[----:B------:R-:W-:-:S04]  /*102c0*/  LEA R4, P0, R2, UR4, 0x2 ;  /* 0x0000000402047c11 */ /* 0x000fc8000f8010ff */
[----:B------:R-:W-:Y:S02]  /*102d0*/  LEA.HI.X R5, R2, UR5, R3, 0x2, P0 ;  /* 0x0000000502057c11 */ /* 0x000fe400080f1403 */
[----:B------:R-:W-:-:S05]  /*102e0*/  MOV R3, 0xff800000 ;  /* 0xff80000000037802 */ /* 0x000fca0000000f00 */
[----:B------:R0:W-:Y:S01]  /*102f0*/  STG.E desc[UR60][R4.64], R3 ;  /* 0x0000000304007986 */ /* 0x0001e2000c10193c */
[----:B------:R-:W-:Y:S05]  /*10300*/  BRA `(.L_x_991) ;  /* 0x0000003c00907947 */ /* 0x000fea0003800000 */
.L_x_989:
        /* <DEDUP_REMOVED lines=18> */
.L_x_1081:
[----:B------:R-:W-:Y:S01]  /*10430*/  ULDC UR7, c[0x0][0xc50] ;  /* 0x0003140000077ab9 */ /* 0x000fe20000000800 */
[----:B------:R-:W-:Y:S01]  /*10440*/  UMOV UR39, UR6 ;  /* 0x0000000600277c82 */ /* 0x000fe20008000000 */
[----:B------:R-:W-:-:S11]  /*10450*/  UISETP.NE.AND UP0, UPT, UR7, 0x1, UPT ;  /* 0x000000010700788c */ /* 0x000fd6000bf05270 */
[----:B------:R-:W-:Y:S01]  /*10460*/  @UP0 ULDC UR4, c[0x0][0xc54] ;  /* 0x0003150000040ab9 */ /* 0x000fe20000000800 */
[----:B------:R-:W-:Y:S01]  /*10470*/  @UP0 ULDC UR8, c[0x0][0xc58] ;  /* 0x0003160000080ab9 */ /* 0x000fe20000000800 */
[----:B------:R-:W-:-:S04]  /*10480*/  UIMAD.WIDE.U32 UR4, UR6, UR4, URZ ;  /* 0x00000004060472a5 */ /* 0x000fc8000f8e003f */
[----:B------:R-:W-:-:S12]  /*10490*/  @UP0 USHF.R.U32.HI UR39, URZ, UR8, UR5 ;  /* 0x000000083f270299 */ /* 0x000fd80008011605 */
.L_x_1082:
[----:B------:R-:W-:Y:S01]  /*104a0*/  ISETP.GE.AND P0, PT, R23, RZ, PT ;  /* 0x000000ff1700720c */ /* 0x000fe20003f06270 */
[----:B------:R-:W-:Y:S01]  /*104b0*/  UIADD3 UR44, -UR39, URZ, URZ ;  /* 0x0000003f272c7290 */ /* 0x000fe2000fffe13f */
[----:B------:R-:W-:Y:S01]  /*104c0*/  IMAD.MOV.U32 R0, RZ, RZ, 0x1 ;  /* 0x00000001ff007424 */ /* 0x000fe200078e00ff */
[----:B------:R-:W-:Y:S01]  /*104d0*/  MOV R6, 0x1 ;  /* 0x0000000100067802 */ /* 0x000fe20000000f00 */
[----:B------:R-:W-:Y:S01]  /*104e0*/  IMAD.MOV.U32 R2, RZ, RZ, RZ ;  /* 0x000000ffff027224 */ /* 0x000fe200078e00ff */
[----:B------:R-:W-:-:S08]  /*104f0*/  UIMAD UR44, UR7, UR44, UR6 ;  /* 0x0000002c072c72a4 */ /* 0x000fd0000f8e0206 */
[----:B------:R-:W-:Y:S05]  /*10500*/  @!P0 BRA `(.L_x_1083) ;  /* 0x0000003800488947 */ /* 0x000fea0003800000 */
[----:B------:R-:W0:Y:S01]  /*10510*/  LDC.64 R2, c[0x0][0xa28] ;  /* 0x00028a00ff027b82 */ /* 0x000e220000000a00 */
[----:B------:R-:W-:Y:S01]  /*10520*/  IMAD.MOV.U32 R22, RZ, RZ, RZ ;  /* 0x000000ffff167224 */ /* 0x000fe200078e00ff */
[----:B------:R-:W-:Y:S01]  /*10530*/  ULDC.64 UR4, c[0x0][0x418] ;  /* 0x0001060000047ab9 */ /* 0x000fe20000000a00 */
[----:B------:R-:W-:Y:S01]  /*10540*/  ULDC UR6, c[0x0][0x448] ;  /* 0x0001120000067ab9 */ /* 0x000fe20000000800 */
[----:B------:R-:W-:Y:S01]  /*10550*/  ULDC UR10, c[0x0][0x2f0] ;  /* 0x0000bc00000a7ab9 */ /* 0x000fe20000000800 */
[----:B------:R-:W-:Y:S01]  /*10560*/  ULDC UR11, c[0x0][0x288] ;  /* 0x0000a200000b7ab9 */ /* 0x000fe20000000800 */
[----:B0-----:R-:W-:-:S04]  /*10570*/  ISETP.NE.U32.AND P0, PT, R2, RZ, PT ;  /* 0x000000ff0200720c */ /* 0x001fc80003f05070 */
[----:B------:R-:W-:-:S13]  /*10580*/  ISETP.NE.AND.EX P0, PT, R3, RZ, PT, P0 ;  /* 0x000000ff0300720c */ /* 0x000fda0003f05300 */
[----:B------:R-:W0:Y:S02]  /*10590*/  @P0 LDC.64 R2, c[0x0][0xa28] ;  /* 0x00028a00ff020b82 */ /* 0x000e240000000a00 */
[----:B0-----:R-:W-:-:S05]  /*105a0*/  @P0 IMAD.WIDE R2, R23, 0x4, R2 ;  /* 0x0000000417020825 */ /* 0x001fca00078e0202 */
[----:B------:R0:W5:Y:S01]  /*105b0*/  @P0 LDG.E R22, desc[UR60][R2.64] ;  /* 0x0000003c02160981 */ /* 0x000162000c1e1900 */
[----:B------:R-:W1:Y:S01]  /*105c0*/  S2UR UR40, SR_CTAID.X ;  /* 0x00000000002879c3 */ /* 0x000e620000002500 */
[----:B------:R-:W-:Y:S02]  /*105d0*/  UISETP.NE.U32.AND UP0, UPT, UR4, URZ, UPT ;  /* 0x0000003f0400728c */ /* 0x000fe4000bf05070 */
[----:B------:R-:W-:Y:S02]  /*105e0*/  UISETP.NE.AND UP1, UPT, UR6, 0x1, UPT ;  /* 0x000000010600788c */ /* 0x000fe4000bf25270 */
[----:B------:R-:W-:Y:S01]  /*105f0*/  UISETP.NE.AND.EX UP0, UPT, UR5, URZ, UPT, UP0 ;  /* 0x0000003f0500728c */ /* 0x000fe2000bf05300 */
[----:B------:R-:W-:Y:S02]  /*10600*/  ULDC UR6, c[0x0][0x424] ;  /* 0x0001090000067ab9 */ /* 0x000fe40000000800 */
[----:B------:R-:W-:Y:S01]  /*10610*/  ULDC.64 UR4, c[0x0][0x9e0] ;  /* 0x0002780000047ab9 */ /* 0x000fe20000000a00 */
[----:B------:R-:W-:-:S02]  /*10620*/  USEL UR9, UR6, 0x1, UP0 ;  /* 0x0000000106097887 */ /* 0x000fc40008000000 */
[----:B------:R-:W-:Y:S02]  /*10630*/  UISETP.GE.AND UP0, UPT, UR5, 0x1, UPT ;  /* 0x000000010500788c */ /* 0x000fe4000bf06270 */
[----:B------:R-:W-:Y:S01]  /*10640*/  UIMAD UR47, UR9, UR10, URZ ;  /* 0x0000000a092f72a4 */ /* 0x000fe2000f8e023f */
[----:B------:R-:W-:Y:S01]  /*10650*/  @UP1 ULDC UR7, c[0x0][0x44c] ;  /* 0x0001130000071ab9 */ /* 0x000fe20000000800 */
[----:B------:R-:W-:Y:S02]  /*10660*/  UIMAD UR9, UR9, UR10, 0x3f ;  /* 0x0000003f090974a4 */ /* 0x000fe4000f8e020a */
[----:B------:R-:W-:Y:S01]  /*10670*/  PLOP3.LUT P1, PT, PT, PT, UP0, 0x80, 0x0 ;  /* 0x000000000000781c */ /* 0x000fe20003f2f008 */
[----:B------:R-:W-:Y:S01]  /*10680*/  @UP1 ULDC UR12, c[0x0][0x450] ;  /* 0x00011400000c1ab9 */ /* 0x000fe20000000800 */
[----:B------:R-:W-:Y:S02]  /*10690*/  UP2UR UR48, UPR, URZ, 0x2 ;  /* 0x000000023f307883 */ /* 0x000fe40008000000 */
[----:B-1----:R-:W-:-:S04]  /*106a0*/  USHF.L.U32 UR40, UR40, 0x7, URZ ;  /* 0x0000000728287899 */ /* 0x002fc8000800063f */
[----:B------:R-:W-:-:S04]  /*106b0*/  UIADD3 UR8, UR40, 0x7f, URZ ;  /* 0x0000007f28087890 */ /* 0x000fc8000fffe03f */
[----:B------:R-:W-:Y:S02]  /*106c0*/  UIMAD.WIDE.U32 UR6, UR8, UR7, URZ ;  /* 0x00000007080672a5 */ /* 0x000fe4000f8e003f */
[----:B------:R-:W-:Y:S02]  /*106d0*/  UIADD3 UR6, UR47, 0x1, -UR11 ;  /* 0x000000012f067890 */ /* 0x000fe4000fffe80b */
[----:B------:R-:W-:Y:S02]  /*106e0*/  @UP1 USHF.R.U32.HI UR8, URZ, UR12, UR7 ;  /* 0x0000000c3f081299 */ /* 0x000fe40008011607 */
[----:B------:R-:W-:Y:S02]  /*106f0*/  USHF.R.S32.HI UR7, URZ, 0x1f, UR9 ;  /* 0x0000001f3f077899 */ /* 0x000fe40008011409 */
[----:B------:R-:W-:Y:S02]  /*10700*/  UIADD3 UR6, UR6, UR8, URZ ;  /* 0x0000000806067290 */ /* 0x000fe4000fffe03f */
[----:B------:R-:W-:-:S02]  /*10710*/  ULEA.HI UR7, UR7, UR9, URZ, 0x6 ;  /* 0x0000000907077291 */ /* 0x000fc4000f8f303f */
[----:B------:R-:W-:Y:S02]  /*10720*/  UIADD3 UR4, UR6, UR4, URZ ;  /* 0x0000000406047290 */ /* 0x000fe4000fffe03f */
[----:B------:R-:W-:Y:S01]  /*10730*/  USHF.R.S32.HI UR41, URZ, 0x6, UR7 ;  /* 0x000000063f297899 */ /* 0x000fe20008011407 */
[----:B0-----:R-:W-:Y:S11]  /*10740*/  @!P1 BRA `(.L_x_1084) ;  /* 0x0000000000449947 */ /* 0x001ff60003800000 */
        /* <DEDUP_REMOVED lines=10> */
.L_x_1085:
[----:B------:R-:W-:-:S11]  /*107f0*/  UISETP.NE.AND UP0, UPT, UR5, 0x1, UPT ;  /* 0x000000010500788c */ /* 0x000fd6000bf05270 */
[----:B------:R-:W-:Y:S02]  /*10800*/  @UP0 ULDC.64 UR12, c[0x0][0x9e8] ;  /* 0x00027a00000c0ab9 */ /* 0x000fe40000000a00 */
[----:B------:R-:W-:-:S04]  /*10810*/  UIMAD.WIDE.U32 UR6, UR8, UR12, URZ ;  /* 0x0000000c080672a5 */ /* 0x000fc8000f8e003f */
[----:B------:R-:W-:-:S12]  /*10820*/  @UP0 USHF.R.U32.HI UR8, URZ, UR13, UR7 ;  /* 0x0000000d3f080299 */ /* 0x000fd80008011607 */
.L_x_1086:
[----:B------:R-:W-:-:S04]  /*10830*/  UIMAD UR8, UR8, UR5, UR5 ;  /* 0x00000005080872a4 */ /* 0x000fc8000f8e0205 */
[----:B------:R-:W-:-:S04]  /*10840*/  UISETP.LT.AND UP0, UPT, UR4, UR8, UPT ;  /* 0x000000080400728c */ /* 0x000fc8000bf01270 */
[----:B------:R-:W-:-:S12]  /*10850*/  USEL UR4, UR4, UR8, UP0 ;  /* 0x0000000804047287 */ /* 0x000fd80008000000 */
.L_x_1084:
[----:B------:R-:W-:Y:S02]  /*10860*/  UISETP.NE.AND UP0, UPT, UR48, URZ, UPT ;  /* 0x0000003f3000728c */ /* 0x000fe4000bf05270 */
[----:B------:R-:W-:-:S04]  /*10870*/  UIADD3 UR4, UR4, 0x3f, URZ ;  /* 0x0000003f04047890 */ /* 0x000fc8000fffe03f */
[----:B------:R-:W-:-:S04]  /*10880*/  USHF.R.S32.HI UR8, URZ, 0x1f, UR4 ;  /* 0x0000001f3f087899 */ /* 0x000fc80008011404 */
[----:B------:R-:W-:Y:S01]  /*10890*/  ULEA.HI UR8, UR8, UR4, URZ, 0x6 ;  /* 0x0000000408087291 */ /* 0x000fe2000f8f303f */
[----:B------:R-:W-:Y:S01]  /*108a0*/  @UP0 ULDC UR6, c[0x0][0x44c] ;  /* 0x0001130000060ab9 */ /* 0x000fe20000000800 */
[----:B------:R-:W-:Y:S01]  /*108b0*/  @UP0 ULDC UR9, c[0x0][0x450] ;  /* 0x0001140000090ab9 */ /* 0x000fe20000000800 */
[----:B------:R-:W-:Y:S02]  /*108c0*/  UIMAD.WIDE.U32 UR6, UR40, UR6, URZ ;  /* 0x00000006280672a5 */ /* 0x000fe4000f8e003f */
[----:B------:R-:W-:Y:S01]  /*108d0*/  UMOV UR4, UR40 ;  /* 0x0000002800047c82 */ /* 0x000fe20008000000 */
[----:B------:R-:W-:Y:S02]  /*108e0*/  USHF.R.S32.HI UR42, URZ, 0x6, UR8 ;  /* 0x000000063f2a7899 */ /* 0x000fe40008011408 */
[----:B------:R-:W-:Y:S02]  /*108f0*/  @UP0 USHF.R.U32.HI UR4, URZ, UR9, UR7 ;  /* 0x000000093f040299 */ /* 0x000fe40008011607 */
[----:B------:R-:W-:-:S02]  /*10900*/  UISETP.LT.AND UP0, UPT, UR41, UR42, UPT ;  /* 0x0000002a2900728c */ /* 0x000fc4000bf01270 */
[----:B------:R-:W-:Y:S01]  /*10910*/  UIADD3 UR4, UR4, -UR11, UR47 ;  /* 0x8000000b04047290 */ /* 0x000fe2000fffe02f */
[----:B------:R-:W-:Y:S01]  /*10920*/  ULDC UR8, c[0x0][0x9dc] ;  /* 0x0002770000087ab9 */ /* 0x000fe20000000800 */
[----:B------:R-:W-:Y:S02]  /*10930*/  USEL UR12, UR41, UR42, UP0 ;  /* 0x0000002a290c7287 */ /* 0x000fe40008000000 */
[----:B------:R-:W-:Y:S01]  /*10940*/  UIADD3 UR8, UR4, -UR8, URZ ;  /* 0x8000000804087290 */ /* 0x000fe2000fffe03f */
[----:B------:R-:W-:Y:S11]  /*10950*/  @!P1 BRA `(.L_x_1087) ;  /* 0x0000000000449947 */ /* 0x000ff60003800000 */
        /* <DEDUP_REMOVED lines=10> */
.L_x_1088:
[----:B------:R-:W-:-:S11]  /*10a00*/  UISETP.NE.AND UP0, UPT, UR5, 0x1, UPT ;  /* 0x000000010500788c */ /* 0x000fd6000bf05270 */
[----:B------:R-:W-:Y:S02]  /*10a10*/  @UP0 ULDC.64 UR10, c[0x0][0x9e8] ;  /* 0x00027a00000a0ab9 */ /* 0x000fe40000000a00 */
[----:B------:R-:W-:-:S04]  /*10a20*/  UIMAD.WIDE.U32 UR6, UR4, UR10, URZ ;  /* 0x0000000a040672a5 */ /* 0x000fc8000f8e003f */
[----:B------:R-:W-:-:S12]  /*10a30*/  @UP0 USHF.R.U32.HI UR4, URZ, UR11, UR7 ;  /* 0x0000000b3f040299 */ /* 0x000fd80008011607 */
.L_x_1089:
[----:B------:R-:W-:-:S04]  /*10a40*/  UIMAD UR4, UR4, UR5, URZ ;  /* 0x00000005040472a4 */ /* 0x000fc8000f8e023f */
[----:B------:R-:W-:-:S04]  /*10a50*/  UISETP.LT.AND UP0, UPT, UR8, UR4, UPT ;  /* 0x000000040800728c */ /* 0x000fc8000bf01270 */
[----:B------:R-:W-:-:S12]  /*10a60*/  USEL UR8, UR8, UR4, !UP0 ;  /* 0x0000000408087287 */ /* 0x000fd8000c000000 */
.L_x_1087:
[----:B------:R-:W-:Y:S02]  /*10a70*/  USHF.R.S32.HI UR4, URZ, 0x1f, UR8 ;  /* 0x0000001f3f047899 */ /* 0x000fe40008011408 */
[----:B------:R-:W-:Y:S02]  /*10a80*/  USHF.R.U32.HI UR9, URZ, 0x10, UR44 ;  /* 0x000000103f097899 */ /* 0x000fe4000801162c */
[----:B------:R-:W-:Y:S02]  /*10a90*/  ULEA.HI UR4, UR4, UR8, URZ, 0x6 ;  /* 0x0000000804047291 */ /* 0x000fe4000f8f303f */
[----:B------:R-:W-:Y:S02]  /*10aa0*/  ULOP3.LUT UR44, UR44, 0xffff, URZ, 0xc0, !UPT ;  /* 0x0000ffff2c2c7892 */ /* 0x000fe4000f8ec03f */
[----:B------:R-:W-:Y:S01]  /*10ab0*/  USHF.R.S32.HI UR4, URZ, 0x6, UR4 ;  /* 0x000000063f047899 */ /* 0x000fe20008011404 */
[----:B------:R-:W-:-:S03]  /*10ac0*/  UMOV UR38, URZ ;  /* 0x0000003f00267c82 */ /* 0x000fc60008000000 */
[----:B------:R-:W-:-:S04]  /*10ad0*/  UISETP.LT.AND UP0, UPT, URZ, UR4, UPT ;  /* 0x000000043f00728c */ /* 0x000fc8000bf01270 */
[----:B------:R-:W-:Y:S02]  /*10ae0*/  USEL UR43, URZ, UR4, !UP0 ;  /* 0x000000043f2b7287 */ /* 0x000fe4000c000000 */
[----:B------:R-:W-:Y:S02]  /*10af0*/  UISETP.NE.AND UP0, UPT, UR9, URZ, UPT ;  /* 0x0000003f0900728c */ /* 0x000fe4000bf05270 */
[----:B------:R-:W-:-:S06]  /*10b00*/  UISETP.GT.AND UP1, UPT, UR12, UR43, UPT ;  /* 0x0000002b0c00728c */ /* 0x000fcc000bf24270 */
[----:B------:R-:W-:-:S03]  /*10b10*/  PLOP3.LUT P0, PT, PT, PT, UP1, 0x80, 0x0 ;  /* 0x000000000000781c */ /* 0x000fc60003f0f018 */
[----:B------:R-:W-:-:S10]  /*10b20*/  @!UP0 ULDC UR9, c[0x0][0x9f0] ;  /* 0x00027c0000098ab9 */ /* 0x000fd40000000800 */
[----:B------:R-:W-:Y:S05]  /*10b30*/  @!P0 BRA `(.L_x_1090) ;  /* 0x00000000007c8947 */ /* 0x000fea0003800000 */
[----:B------:R-:W-:Y:S01]  /*10b40*/  IABS R0, UR9 ;  /* 0x0000000900007c13 */ /* 0x000fe20008000000 */
[----:B------:R-:W-:Y:S02]  /*10b50*/  UIADD3 UR4, UR9, -0x1, UR12 ;  /* 0xffffffff09047890 */ /* 0x000fe4000fffe00c */
[----:B------:R-:W-:Y:S02]  /*10b60*/  IABS R4, UR9 ;  /* 0x0000000900047c13 */ /* 0x000fe40008000000 */
[----:B------:R-:W-:Y:S01]  /*10b70*/  R2UR UR10, R0 ;  /* 0x00000000000a72ca */ /* 0x000fe200000e0000 */
[----:B------:R-:W-:-:S03]  /*10b80*/  UIADD3 UR6, -UR43, UR4, URZ ;  /* 0x000000042b067290 */ /* 0x000fc6000fffe13f */
[----:B------:R-:W-:-:S03]  /*10b90*/  UMOV UR4, URZ ;  /* 0x0000003f00047c82 */ /* 0x000fc60008000000 */
[----:B------:R-:W-:Y:S01]  /*10ba0*/  IABS R3, UR6 ;  /* 0x0000000600037c13 */ /* 0x000fe20008000000 */
[----:B------:R-:W-:-:S03]  /*10bb0*/  ULOP3.LUT UR6, UR6, UR9, URZ, 0x3c, !UPT ;  /* 0x0000000906067292 */ /* 0x000fc6000f8e3c3f */
[----:B------:R-:W-:Y:S02]  /*10bc0*/  R2UR UR8, R3 ;  /* 0x00000000030872ca */ /* 0x000fe400000e0000 */
[----:B------:R-:W0:Y:S08]  /*10bd0*/  I2F.RP R0, UR10 ;  /* 0x0000000a00007d06 */ /* 0x000e300008209400 */
[----:B0-----:R-:W0:Y:S02]  /*10be0*/  MUFU.RCP R0, R0 ;  /* 0x0000000000007308 */ /* 0x001e240000001000 */
        /* <DEDUP_REMOVED lines=20> */
.L_x_1090:
[----:B------:R-:W-:Y:S02]  /*10d30*/  UIMAD UR49, UR44, UR38, UR43 ;  /* 0x000000262c3172a4 */ /* 0x000fe4000f8e022b */
[----:B------:R-:W-:Y:S01]  /*10d40*/  IMAD.U32 R0, RZ, RZ, UR38 ;  /* 0x00000026ff007e24 */ /* 0x000fe2000f8e00ff */
[----:B------:R-:W-:Y:S01]  /*10d50*/  MOV R2, RZ ;  /* 0x000000ff00027202 */ /* 0x000fe20000000f00 */
[----:B------:R-:W-:Y:S02]  /*10d60*/  IMAD.MOV.U32 R6, RZ, RZ, 0x1 ;  /* 0x00000001ff067424 */ /* 0x000fe400078e00ff */
[----:B------:R-:W-:-:S05]  /*10d70*/  IMAD.U32 R19, RZ, RZ, UR49 ;  /* 0x00000031ff137e24 */ /* 0x000fca000f8e00ff */
[----:B------:R-:W-:Y:S01]  /*10d80*/  VIADDMNMX R19, R19, R0, UR12, PT ;  /* 0x0000000c13137e46 */ /* 0x000fe2000b800100 */
[----:B------:R-:W-:-:S03]  /*10d90*/  IMAD.MOV.U32 R0, RZ, RZ, 0x1 ;  /* 0x00000001ff007424 */ /* 0x000fc600078e00ff */
[----:B------:R-:W-:-:S13]  /*10da0*/  ISETP.GT.AND P0, PT, R19, UR49, PT ;  /* 0x0000003113007c0c */ /* 0x000fda000bf04270 */
        /* <DEDUP_REMOVED lines=11> */
[----:B------:R-:W-:Y:S01]  /*10e60*/  MOV R4, UR4 ;  /* 0x0000000400047c02 */ /* 0x000fe20008000f00 */
[----:B------:R-:W-:Y:S01]  /*10e70*/  IMAD.U32 R5, RZ, RZ, UR5 ;  /* 0x00000005ff057e24 */ /* 0x000fe2000f8e00ff */
[----:B------:R-:W-:Y:S01]  /*10e80*/  ULDC.64 UR4, c[0x4][0x30] ;  /* 0x01000c0000047ab9 */ /* 0x000fe20000000a00 */
[----:B------:R-:W0:Y:S01]  /*10e90*/  LDC.64 R2, c[0x4][R2] ;  /* 0x0100000002027b82 */ /* 0x000e220000000a00 */
[----:B------:R-:W-:Y:S01]  /*10ea0*/  IMAD.U32 R6, RZ, RZ, UR6 ;  /* 0x00000006ff067e24 */ /* 0x000fe2000f8e00ff */
[----:B------:R-:W-:Y:S01]  /*10eb0*/  MOV R7, UR7 ;  /* 0x0000000700077c02 */ /* 0x000fe20008000f00 */
[----:B------:R-:W-:Y:S01]  /*10ec0*/  IMAD.U32 R10, RZ, RZ, UR4 ;  /* 0x00000004ff0a7e24 */ /* 0x000fe2000f8e00ff */
[----:B------:R-:W-:Y:S01]  /*10ed0*/  MOV R8, 0x70 ;  /* 0x0000007000087802 */ /* 0x000fe20000000f00 */
[----:B------:R-:W-:-:S02]  /*10ee0*/  IMAD.U32 R11, RZ, RZ, UR5 ;  /* 0x00000005ff0b7e24 */ /* 0x000fc4000f8e00ff */
[----:B------:R-:W-:Y:S02]  /*10ef0*/  IMAD.MOV.U32 R12, RZ, RZ, 0x1 ;  /* 0x00000001ff0c7424 */ /* 0x000fe400078e00ff */
[----:B------:R-:W-:-:S07]  /*10f00*/  IMAD.MOV.U32 R13, RZ, RZ, RZ ;  /* 0x000000ffff0d7224 */ /* 0x000fce00078e00ff */
[----:B------:R-:W-:-:S07]  /*10f10*/  LEPC R20, `(.L_x_1091) ;  /* 0x000000001014794e */ /* 0x000fce0000000000 */
[----:B0----5:R-:W-:Y:S05]  /*10f20*/  CALL.ABS.NOINC R2 ;  /* 0x0000000002007343 */ /* 0x021fea0003c00000 */
.L_x_1091:
        /* <DEDUP_REMOVED lines=8> */
[----:B------:R0:W1:Y:S01]  /*10fb0*/  LDC.64 R2, c[0x4][R16] ;  /* 0x0100000010027b82 */ /* 0x0000620000000a00 */
[----:B------:R-:W-:Y:S01]  /*10fc0*/  IMAD.U32 R5, RZ, RZ, UR5 ;  /* 0x00000005ff057e24 */ /* 0x000fe2000f8e00ff */
[----:B------:R-:W-:Y:S01]  /*10fd0*/  ULDC.64 UR4, c[0x4][0x38] ;  /* 0x01000e0000047ab9 */ /* 0x000fe20000000a00 */
[----:B------:R-:W-:Y:S01]  /*10fe0*/  IMAD.U32 R6, RZ, RZ, UR6 ;  /* 0x00000006ff067e24 */ /* 0x000fe2000f8e00ff */
[----:B------:R-:W-:Y:S01]  /*10ff0*/  MOV R7, UR7 ;  /* 0x0000000700077c02 */ /* 0x000fe20008000f00 */
[----:B------:R-:W-:Y:S01]  /*11000*/  IMAD.U32 R10, RZ, RZ, UR4 ;  /* 0x00000004ff0a7e24 */ /* 0x000fe2000f8e00ff */
[----:B------:R-:W-:Y:S01]  /*11010*/  MOV R8, 0x70 ;  /* 0x0000007000087802 */ /* 0x000fe20000000f00 */
[----:B------:R-:W-:-:S02]  /*11020*/  IMAD.U32 R11, RZ, RZ, UR5 ;  /* 0x00000005ff0b7e24 */ /* 0x000fc4000f8e00ff */
[----:B------:R-:W-:Y:S02]  /*11030*/  IMAD.MOV.U32 R12, RZ, RZ, 0x1 ;  /* 0x00000001ff0c7424 */ /* 0x000fe400078e00ff */
[----:B0-----:R-:W-:-:S07]  /*11040*/  IMAD.MOV.U32 R13, RZ, RZ, RZ ;  /* 0x000000ffff0d7224 */ /* 0x001fce00078e00ff */
[----:B------:R-:W-:-:S07]  /*11050*/  LEPC R20, `(.L_x_1093) ;  /* 0x000000001014794e */ /* 0x000fce0000000000 */
[----:B-1---5:R-:W-:Y:S05]  /*11060*/  CALL.ABS.NOINC R2 ;  /* 0x0000000002007343 */ /* 0x022fea0003c00000 */
.L_x_1093:
[----:B------:R0:W1:Y:S01]  /*11070*/  LDC.64 R2, c[0x4][R16] ;  /* 0x0100000010027b82 */ /* 0x0000620000000a00 */
[----:B------:R-:W-:Y:S01]  /*11080*/  ULDC.64 UR4, c[0x4][0xa8] ;  /* 0x01002a0000047ab9 */ /* 0x000fe20000000a00 */
[----:B------:R-:W-:Y:S01]  /*11090*/  ULDC.64 UR6, c[0x4][0xb0] ;  /* 0x01002c0000067ab9 */ /* 0x000fe20000000a00 */
[----:B------:R-:W-:Y:S01]  /*110a0*/  MOV R4, UR4 ;  /* 0x0000000400047c02 */ /* 0x000fe20008000f00 */
        /* <DEDUP_REMOVED lines=10> */
[----:B-1----:R-:W-:Y:S05]  /*11150*/  CALL.ABS.NOINC R2 ;  /* 0x0000000002007343 */ /* 0x002fea0003c00000 */
.L_x_1092:
[----:B------:R-:W0:Y:S01]  /*11160*/  LDC.64 R2, c[0x0][0x9f8] ;  /* 0x00027e00ff027b82 */ /* 0x000e220000000a00 */
[----:B------:R-:W-:-:S07]  /*11170*/  MOV R33, R23 ;  /* 0x0000001700217202 */ /* 0x000fce0000000f00 */
[----:B------:R-:W1:Y:S01]  /*11180*/  LDC R17, c[0x0][0x430] ;  /* 0x00010c00ff117b82 */ /* 0x000e620000000800 */
[C---:B------:R-:W-:Y:S01]  /*11190*/  IMAD.SHL.U32 R24, R26.reuse, 0x10, RZ ;  /* 0x000000101a187824 */ /* 0x040fe200078e00ff */
[----:B------:R-:W-:Y:S01]  /*111a0*/  LOP3.LUT R8, R26, 0x7f, RZ, 0xc0, !PT ;  /* 0x0000007f1a087812 */ /* 0x000fe200078ec0ff */
[----:B------:R-:W-:Y:S01]  /*111b0*/  VIADD R0, R19, 0xffffffff ;  /* 0xffffffff13007836 */ /* 0x000fe20000000000 */
[----:B------:R-:W-:Y:S01]  /*111c0*/  LOP3.LUT R16, R16, 0xffffffbf, RZ, 0xc0, !PT ;  /* 0xffffffbf10107812 */ /* 0x000fe200078ec0ff */
[----:B------:R-:W-:Y:S01]  /*111d0*/  ULDC UR4, c[0x0][0x2f4] ;  /* 0x0000bd0000047ab9 */ /* 0x000fe20000000800 */
[----:B0-----:R-:W-:-:S04]  /*111e0*/  ISETP.NE.U32.AND P0, PT, R2, RZ, PT ;  /* 0x000000ff0200720c */ /* 0x001fc80003f05070 */
[----:B------:R-:W-:-:S13]  /*111f0*/  ISETP.NE.AND.EX P0, PT, R3, RZ, PT, P0 ;  /* 0x000000ff0300720c */ /* 0x000fda0003f05300 */
[----:B------:R-:W0:Y:S02]  /*11200*/  @P0 LDC.64 R2, c[0x0][0x9f8] ;  /* 0x00027e00ff020b82 */ /* 0x000e240000000a00 */
[----:B0-----:R-:W-:-:S05]  /*11210*/  @P0 IMAD.WIDE R2, R23, 0x4, R2 ;  /* 0x0000000417020825 */ /* 0x001fca00078e0202 */
[----:B------:R0:W2:Y:S01]  /*11220*/  @P0 LDG.E R33, desc[UR60][R2.64] ;  /* 0x0000003c02210981 */ /* 0x0000a2000c1e1900 */
[----:B------:R-:W-:Y:S02]  /*11230*/  LOP3.LUT R24, R24, 0x70, RZ, 0xc0, !PT ;  /* 0x0000007018187812 */ /* 0x000fe400078ec0ff */
[----:B------:R-:W-:Y:S02]  /*11240*/  SHF.R.U32.HI R4, RZ, 0x3, R8 ;  /* 0x00000003ff047819 */ /* 0x000fe40000011608 */
[----:B-1----:R-:W-:Y:S02]  /*11250*/  ISETP.NE.AND P1, PT, R17, 0x1, PT ;  /* 0x000000011100780c */ /* 0x002fe40003f25270 */
[----:B------:R-:W-:-:S04]  /*11260*/  LOP3.LUT R37, R24, R4, RZ, 0xfc, !PT ;  /* 0x0000000418257212 */ /* 0x000fc800078efcff */
[----:B------:R-:W-:-:S04]  /*11270*/  LEA R7, R0, R37, 0x6 ;  /* 0x0000002500077211 */ /* 0x000fc800078e30ff */
[C---:B------:R-:W-:Y:S01]  /*11280*/  ISETP.GE.AND P0, PT, R7.reuse, UR47, PT ;  /* 0x0000002f07007c0c */ /* 0x040fe2000bf06270 */
[----:B-----5:R-:W-:Y:S02]  /*11290*/  IMAD.IADD R7, R7, 0x1, R22 ;  /* 0x0000000107077824 */ /* 0x020fe400078e0216 */
[----:B0-----:R-:W0:Y:S01]  /*112a0*/  @P1 LDC R2, c[0x0][0x434] ;  /* 0x00010d00ff021b82 */ /* 0x001e220000000800 */
[----:B------:R-:W-:Y:S01]  /*112b0*/  ISETP.GT.U32.OR P0, PT, R37, 0x3f, P0 ;  /* 0x0000003f2500780c */ /* 0x000fe20000704470 */
[----:B------:R-:W-:Y:S01]  /*112c0*/  IMAD.MOV.U32 R9, RZ, RZ, R7 ;  /* 0x000000ffff097224 */ /* 0x000fe200078e0007 */
[----:B------:R-:W-:-:S05]  /*112d0*/  @P1 LOP3.LUT R16, R16, 0x40, RZ, 0xfc, !PT ;  /* 0x0000004010101812 */ /* 0x000fca00078efcff */
[----:B------:R-:W1:Y:S08]  /*112e0*/  @P1 LDC R3, c[0x0][0x438] ;  /* 0x00010e00ff031b82 */ /* 0x000e700000000800 */
[----:B------:R-:W3:Y:S08]  /*112f0*/  @!P0 LDC.64 R10, c[0x0][0x428] ;  /* 0x00010a00ff0a8b82 */ /* 0x000ef00000000a00 */
[----:B------:R-:W4:Y:S01]  /*11300*/  @!P0 LDC.64 R4, c[0x0][0x418] ;  /* 0x00010600ff048b82 */ /* 0x000f220000000a00 */
[----:B0-----:R-:W-:-:S05]  /*11310*/  @P1 IMAD.HI.U32 R2, R7, R2, RZ ;  /* 0x0000000207021227 */ /* 0x001fca00078e00ff */
[----:B-1----:R-:W-:-:S04]  /*11320*/  @P1 SHF.R.U32.HI R9, RZ, R3, R2 ;  /* 0x00000003ff091219 */ /* 0x002fc80000011602 */
[----:B------:R-:W-:Y:S02]  /*11330*/  @!P0 SHF.R.S32.HI R3, RZ, 0x1f, R9 ;  /* 0x0000001fff038819 */ /* 0x000fe40000011409 */
[----:B------:R-:W-:Y:S01]  /*11340*/  LOP3.LUT R16, R16, 0xffffffef, RZ, 0xc0, !PT ;  /* 0xffffffef10107812 */ /* 0x000fe200078ec0ff */
[----:B------:R-:W-:Y:S01]  /*11350*/  UMOV UR5, 0xffffffff ;  /* 0xffffffff00057882 */ /* 0x000fe20000000000 */
[----:B--2---:R-:W-:-:S05]  /*11360*/  SHF.R.S32.HI R6, RZ, 0x1f, R33 ;  /* 0x0000001fff067819 */ /* 0x004fca0000011421 */
[----:B---3--:R-:W-:Y:S01]  /*11370*/  @!P0 IMAD R2, R6, R10, RZ ;  /* 0x0000000a06028224 */ /* 0x008fe200078e02ff */
[----:B------:R0:W-:Y:S03]  /*11380*/  STL [R1], R6 ;  /* 0x0000000601007387 */ /* 0x0001e60000100800 */
[----:B------:R-:W-:Y:S01]  /*11390*/  @!P0 IMAD R11, R33, R11, R2 ;  /* 0x0000000b210b8224 */ /* 0x000fe200078e0202 */
[----:B------:R-:W-:-:S05]  /*113a0*/  @!P0 MOV R2, R9 ;  /* 0x0000000900028202 */ /* 0x000fca0000000f00 */
[----:B------:R-:W-:-:S04]  /*113b0*/  @!P0 IMAD.WIDE.U32 R2, R33, R10, R2 ;  /* 0x0000000a21028225 */ /* 0x000fc800078e0002 */
[----:B------:R-:W-:Y:S01]  /*113c0*/  @!P0 IMAD.IADD R3, R3, 0x1, R11 ;  /* 0x0000000103038824 */ /* 0x000fe200078e020b */
[----:B----4-:R-:W-:Y:S01]  /*113d0*/  @!P0 LEA R4, P1, R2, R4, 0x2 ;  /* 0x0000000402048211 */ /* 0x010fe200078210ff */
[----:B0-----:R-:W-:-:S03]  /*113e0*/  IMAD.MOV.U32 R6, RZ, RZ, RZ ;  /* 0x000000ffff067224 */ /* 0x001fc600078e00ff */
[----:B------:R-:W-:-:S05]  /*113f0*/  @!P0 LEA.HI.X R5, R2, R5, R3, 0x2, P1 ;  /* 0x0000000502058211 */ /* 0x000fca00008f1403 */
[----:B------:R0:W5:Y:S02]  /*11400*/  @!P0 LDG.E R6, desc[UR60][R4.64] ;  /* 0x0000003c04068981 */ /* 0x000164000c1e1900 */
[----:B0-----:R-:W-:-:S04]  /*11410*/  SHF.L.U32 R4, R26, 0x3, RZ ;  /* 0x000000031a047819 */ /* 0x001fc800000006ff */
[----:B------:R-:W-:-:S04]  /*11420*/  LOP3.LUT R25, R4, 0x38, RZ, 0xc0, !PT ;  /* 0x0000003804197812 */ /* 0x000fc800078ec0ff */
[C---:B------:R-:W-:Y:S02]  /*11430*/  ISETP.GE.AND P0, PT, R25.reuse, UR4, PT ;  /* 0x0000000419007c0c */ /* 0x040fe4000bf06270 */
[C---:B------:R-:W-:Y:S02]  /*11440*/  LOP3.LUT R36, R25.reuse, 0x40, RZ, 0xfc, !PT ;  /* 0x0000004019247812 */ /* 0x040fe400078efcff */
[C---:B------:R-:W-:Y:S02]  /*11450*/  LOP3.LUT R35, R25.reuse, 0x80, RZ, 0xfc, !PT ;  /* 0x0000008019237812 */ /* 0x040fe400078efcff */
[----:B------:R-:W-:Y:S02]  /*11460*/  ISETP.GE.AND P2, PT, R36, UR4, PT ;  /* 0x0000000424007c0c */ /* 0x000fe4000bf46270 */
[----:B------:R-:W-:Y:S02]  /*11470*/  LOP3.LUT R34, R25, 0xc0, RZ, 0xfc, !PT ;  /* 0x000000c019227812 */ /* 0x000fe400078efcff */
[----:B------:R-:W-:-:S03]  /*11480*/  ISETP.GE.AND P1, PT, R35, UR4, PT ;  /* 0x0000000423007c0c */ /* 0x000fc6000bf26270 */
[----:B------:R-:W-:Y:S02]  /*11490*/  @P0 LOP3.LUT R16, R16, 0x10, RZ, 0xfc, !PT ;  /* 0x0000001010100812 */ /* 0x000fe400078efcff */
[----:B------:R-:W-:Y:S02]  /*114a0*/  ISETP.GE.AND P0, PT, R34, UR4, PT ;  /* 0x0000000422007c0c */ /* 0x000fe4000bf06270 */
[----:B------:R-:W-:-:S04]  /*114b0*/  LOP3.LUT R16, R16, 0xfffffff7, RZ, 0xc0, !PT ;  /* 0xfffffff710107812 */ /* 0x000fc800078ec0ff */
[----:B------:R-:W-:-:S04]  /*114c0*/  @P2 LOP3.LUT R16, R16, 0x8, RZ, 0xfc, !PT ;  /* 0x0000000810102812 */ /* 0x000fc800078efcff */
[----:B------:R-:W-:-:S04]  /*114d0*/  LOP3.LUT R16, R16, 0xfffffffd, RZ, 0xc0, !PT ;  /* 0xfffffffd10107812 */ /* 0x000fc800078ec0ff */
[----:B------:R-:W-:-:S04]  /*114e0*/  LOP3.LUT R16, R16, 0xfffffffb, RZ, 0xc0, !PT ;  /* 0xfffffffb10107812 */ /* 0x000fc800078ec0ff */
[----:B------:R-:W-:-:S04]  /*114f0*/  @P1 LOP3.LUT R16, R16, 0x4, RZ, 0xfc, !PT ;  /* 0x0000000410101812 */ /* 0x000fc800078efcff */
[----:B------:R-:W-:Y:S01]  /*11500*/  @P0 LOP3.LUT R16, R16, 0x2, RZ, 0xfc, !PT ;  /* 0x0000000210100812 */ /* 0x000fe200078efcff */
[----:B------:R-:W-:Y:S06]  /*11510*/  BRA.DIV UR5, `(.L_x_1094) ;  /* 0x0000002e05fc7947 */ /* 0x000fec000b800000 */
.L_x_1136:
[----:B------:R-:W2:Y:S01]  /*11520*/  LDL R2, [R1+0x4] ;  /* 0x0000040001027983 */ /* 0x000ea20000100800 */
[----:B------:R-:W-:Y:S01]  /*11530*/  ISETP.GT.U32.AND P1, PT, R37, 0x3f, PT ;  /* 0x0000003f2500780c */ /* 0x000fe20003f24070 */
[----:B------:R-:W-:Y:S01]  /*11540*/  IMAD.MOV.U32 R27, RZ, RZ, R0 ;  /* 0x000000ffff1b7224 */ /* 0x000fe200078e0000 */
[----:B------:R-:W-:Y:S02]  /*11550*/  LOP3.LUT R16, R16, 0xfffffffe, RZ, 0xc0, !PT ;  /* 0xfffffffe10107812 */ /* 0x000fe400078ec0ff */
[----:B------:R-:W-:-:S04]  /*11560*/  MOV R32, UR39 ;  /* 0x0000002700207c02 */ /* 0x000fc80008000f00 */
[----:B------:R-:W-:-:S05]  /*11570*/  SHF.R.S32.HI R32, RZ, 0x1f, R32 ;  /* 0x0000001fff207819 */ /* 0x000fca0000011420 */
[----:B------:R-:W-:-:S04]  /*11580*/  @P1 LOP3.LUT R16, R16, 0x1, RZ, 0xfc, !PT ;  /* 0x0000000110101812 */ /* 0x000fc800078efcff */
[----:B------:R-:W-:Y:S02]  /*11590*/  LOP3.LUT R16, R16, 0xffffffdf, RZ, 0xc0, !PT ;  /* 0xffffffdf10107812 */ /* 0x000fe400078ec0ff */
[----:B--2---:R-:W-:Y:S01]  /*115a0*/  R2UR UR4, R2 ;  /* 0x00000000020472ca */ /* 0x004fe200000e0000 */
[----:B------:R-:W-:-:S04]  /*115b0*/  IMAD.MOV R2, RZ, RZ, -R9 ;  /* 0x000000ffff027224 */ /* 0x000fc800078e0a09 */
[----:B------:R-:W-:-:S08]  /*115c0*/  IMAD R7, R17, R2, R7 ;  /* 0x0000000211077224 */ /* 0x000fd000078e0207 */
[----:B------:R-:W-:-:S06]  /*115d0*/  ULOP3.LUT UR4, UR4, 0x2, URZ, 0xfc, !UPT ;  /* 0x0000000204047892 */ /* 0x000fcc000f8efc3f */
[----:B------:R-:W-:-:S05]  /*115e0*/  IMAD.U32 R2, RZ, RZ, UR4 ;  /* 0x00000004ff027e24 */ /* 0x000fca000f8e00ff */
[----:B------:R-:W-:-:S13]  /*115f0*/  ISETP.NE.AND P0, PT, R2, 0x3, PT ;  /* 0x000000030200780c */ /* 0x000fda0003f05270 */
[----:B------:R-:W-:Y:S01]  /*11600*/  @P0 LOP3.LUT R16, R16, 0x20, RZ, 0xfc, !PT ;  /* 0x0000002010100812 */ /* 0x000fe200078efcff */
[----:B------:R-:W-:Y:S06]  /*11610*/  @!P0 BRA `(.L_x_1095) ;  /* 0x0000000000048947 */ /* 0x000fec0003800000 */
[----:B------:R-:W-:Y:S01]  /*11620*/  BPT.TRAP 0x1 ;  /* 0x000000040000795c */ /* 0x000fe20000300000 */
.L_x_1095:
[----:B------:R-:W-:Y:S01]  /*11630*/  SHF.R.S32.HI R9, RZ, 0x1f, R7 ;  /* 0x0000001fff097819 */ /* 0x000fe20000011407 */
[----:B------:R-:W-:Y:S01]  /*11640*/  ULDC.64 UR4, c[0x0][0x328] ;  /* 0x0000ca0000047ab9 */ /* 0x000fe20000000a00 */
[----:B------:R-:W-:-:S03]  /*11650*/  R2UR UR6, R32 ;  /* 0x00000000200672ca */ /* 0x000fc600000e0000 */
[----:B------:R-:W-:-:S04]  /*11660*/  IMAD R2, R9, UR4, RZ ;  /* 0x0000000409027c24 */ /* 0x000fc8000f8e02ff */
[C---:B------:R-:W-:Y:S02]  /*11670*/  IMAD R5, R7.reuse, UR5, R2 ;  /* 0x0000000507057c24 */ /* 0x040fe4000f8e0202 */
[----:B------:R-:W-:Y:S01]  /*11680*/  IMAD.WIDE.U32 R2, R7, UR4, RZ ;  /* 0x0000000407027c25 */ /* 0x000fe2000f8e00ff */
[----:B------:R-:W-:-:S03]  /*11690*/  ULDC.64 UR4, c[0x0][0x338] ;  /* 0x0000ce0000047ab9 */ /* 0x000fc60000000a00 */
[----:B------:R-:W-:Y:S01]  /*116a0*/  IMAD.IADD R3, R3, 0x1, R5 ;  /* 0x0000000103037824 */ /* 0x000fe200078e0205 */
[----:B-----5:R-:W-:Y:S01]  /*116b0*/  SHF.R.S32.HI R5, RZ, 0x1f, R6 ;  /* 0x0000001fff057819 */ /* 0x020fe20000011406 */
[----:B------:R-:W-:-:S04]  /*116c0*/  IMAD.WIDE.U32 R2, R6, UR4, R2 ;  /* 0x0000000406027c25 */ /* 0x000fc8000f8e0002 */
[----:B------:R-:W-:-:S04]  /*116d0*/  IMAD R11, R5, UR4, RZ ;  /* 0x00000004050b7c24 */ /* 0x000fc8000f8e02ff */
        /* <DEDUP_REMOVED lines=15> */
.L_x_1137:
[----:B------:R-:W-:Y:S01]  /*117d0*/  ULDC.64 UR4, c[0x0][0x300] ;  /* 0x0000c00000047ab9 */ /* 0x000fe20000000a00 */
[----:B------:R-:W-:Y:S01]  /*117e0*/  R2UR UR6, R32 ;  /* 0x00000000200672ca */ /* 0x000fe200000e0000 */
[----:B0-----:R-:W-:Y:S01]  /*117f0*/  IMAD R2, R9, UR4, RZ ;  /* 0x0000000409027c24 */ /* 0x001fe2000f8e02ff */
[----:B------:R-:W-:Y:S02]  /*11800*/  SHF.R.U32.HI R28, RZ, 0x3, R8 ;  /* 0x00000003ff1c7819 */ /* 0x000fe40000011608 */
[----:B------:R-:W-:Y:S01]  /*11810*/  SHF.L.U32 R30, R8, 0x3, RZ ;  /* 0x00000003081e7819 */ /* 0x000fe200000006ff */
[C---:B------:R-:W-:Y:S01]  /*11820*/  IMAD R9, R7.reuse, UR5, R2 ;  /* 0x0000000507097c24 */ /* 0x040fe2000f8e0202 */
[C---:B------:R-:W-:Y:S01]  /*11830*/  LOP3.LUT P4, RZ, R16.reuse, 0x10, RZ, 0xc0, !PT ;  /* 0x0000001010ff7812 */ /* 0x040fe2000788c0ff */
[----:B------:R-:W-:Y:S01]  /*11840*/  IMAD.WIDE.U32 R2, R7, UR4, RZ ;  /* 0x0000000407027c25 */ /* 0x000fe2000f8e00ff */
[----:B------:R-:W-:Y:S01]  /*11850*/  ULDC.64 UR4, c[0x0][0x310] ;  /* 0x0000c40000047ab9 */ /* 0x000fe20000000a00 */
[----:B------:R-:W-:-:S02]  /*11860*/  LOP3.LUT P3, RZ, R16, 0x8, RZ, 0xc0, !PT ;  /* 0x0000000810ff7812 */ /* 0x000fc4000786c0ff */
[----:B------:R-:W-:Y:S01]  /*11870*/  IMAD.IADD R3, R3, 0x1, R9 ;  /* 0x0000000103037824 */ /* 0x000fe200078e0209 */
[C---:B------:R-:W-:Y:S01]  /*11880*/  LOP3.LUT P2, RZ, R16.reuse, 0x4, RZ, 0xc0, !PT ;  /* 0x0000000410ff7812 */ /* 0x040fe2000784c0ff */
[----:B------:R-:W-:Y:S01]  /*11890*/  IMAD R5, R5, UR4, RZ ;  /* 0x0000000405057c24 */ /* 0x000fe2000f8e02ff */
[----:B------:R-:W-:Y:S01]  /*118a0*/  LOP3.LUT P1, RZ, R16, 0x2, RZ, 0xc0, !PT ;  /* 0x0000000210ff7812 */ /* 0x000fe2000782c0ff */
        /* <DEDUP_REMOVED lines=9> */
[----:B------:R-:W-:Y:S01]  /*11940*/  IMAD.MOV.U32 R5, RZ, RZ, -0x40 ;  /* 0xffffffc0ff057424 */ /* 0x000fe200078e00ff */
[----:B------:R-:W-:Y:S01]  /*11950*/  LEA R6, P0, R2, UR6, 0x1 ;  /* 0x0000000602067c11 */ /* 0x000fe2000f8008ff */
[----:B------:R-:W-:Y:S01]  /*11960*/  VIADD R7, R3, UR4 ;  /* 0x0000000403077c36 */ /* 0x000fe20008000000 */
[----:B------:R-:W-:Y:S01]  /*11970*/  LOP3.LUT R3, R4, 0x1c0, RZ, 0xc0, !PT ;  /* 0x000001c004037812 */ /* 0x000fe200078ec0ff */
[----:B------:R-:W-:Y:S01]  /*11980*/  IMAD R0, R0, R5, UR47 ;  /* 0x0000002f00007e24 */ /* 0x000fe2000f8e0205 */
[----:B------:R-:W-:Y:S02]  /*11990*/  UMOV UR4, 0xffffffff ;  /* 0xffffffff00047882 */ /* 0x000fe40000000000 */
[----:B------:R-:W-:Y:S01]  /*119a0*/  LOP3.LUT R3, R3, 0x38, R4, 0xf8, !PT ;  /* 0x0000003803037812 */ /* 0x000fe200078ef804 */
[----:B------:R-:W-:Y:S01]  /*119b0*/  IMAD.IADD R0, R0, 0x1, -R28 ;  /* 0x0000000100007824 */ /* 0x000fe200078e0a1c */
[----:B------:R-:W-:Y:S02]  /*119c0*/  LEA.HI.X R7, R2, UR7, R7, 0x1, P0 ;  /* 0x0000000702077c11 */ /* 0x000fe400080f0c07 */
[----:B------:R-:W-:-:S02]  /*119d0*/  LOP3.LUT R3, R3, 0x38, R26, 0x78, !PT ;  /* 0x0000003803037812 */ /* 0x000fc400078e781a */
[----:B------:R-:W-:Y:S02]  /*119e0*/  ISETP.GE.AND P0, PT, R0, 0x1, PT ;  /* 0x000000010000780c */ /* 0x000fe40003f06270 */
[----:B------:R-:W-:Y:S01]  /*119f0*/  LOP3.LUT R30, R3, 0x200, R30, 0xf8, !PT ;  /* 0x00000200031e7812 */ /* 0x000fe200078ef81e */
[----:B------:R-:W-:Y:S10]  /*11a00*/  BRA.DIV UR4, `(.L_x_1097) ;  /* 0x0000002a04f87947 */ /* 0x000ff4000b800000 */
[----:B------:R-:W-:Y:S01]  /*11a10*/  SHFL.IDX PT, R3, R7, RZ, 0x181f ;  /* 0x00181fff07037589 */ /* 0x000fe200000e0000 */
[----:B------:R-:W-:-:S03]  /*11a20*/  @P0 LEA R9, R30, UR45, 0x1 ;  /* 0x0000002d1e090c11 */ /* 0x000fc6000f8e08ff */
[----:B------:R-:W0:Y:S04]  /*11a30*/  SHFL.IDX PT, R2, R6, RZ, 0x181f ;  /* 0x00181fff06027589 */ /* 0x000e2800000e0000 */
[----:B------:R-:W-:Y:S04]  /*11a40*/  SHFL.IDX PT, R5, R7, 0x1, 0x181f ;  /* 0x00381f0007057f89 */ /* 0x000fe800000e0000 */
        /* <DEDUP_REMOVED lines=24> */
.L_x_1147:
[----:B------:R-:W-:Y:S01]  /*11bd0*/  ISETP.GE.AND P0, PT, R0, 0x31, PT ;  /* 0x000000310000780c */ /* 0x000fe20003f06270 */
[----:B-1----:R-:W-:Y:S01]  /*11be0*/  IMAD.MOV.U32 R2, RZ, RZ, R14 ;  /* 0x000000ffff027224 */ /* 0x002fe200078e000e */
[----:B--2---:R-:W-:-:S11]  /*11bf0*/  MOV R3, R4 ;  /* 0x0000000400037202 */ /* 0x004fd60000000f00 */
[----:B------:R-:W-:Y:S01]  /*11c00*/  @P0 IMAD.WIDE.U32 R2, R25, 0x2, R2 ;  /* 0x0000000219020825 */ /* 0x000fe200078e0002 */
[----:B------:R-:W-:-:S05]  /*11c10*/  @P0 LEA R5, R30, UR45, 0x1 ;  /* 0x0000002d1e050c11 */ /* 0x000fca000f8e08ff */
[----:B------:R-:W-:Y:S01]  /*11c20*/  @!PT LDS RZ, [RZ] ;  /* 0x00000000fffff984 */ /* 0x000fe20000000800 */
[----:B------:R-:W-:Y:S01]  /*11c30*/  @!PT LDS RZ, [RZ] ;  /* 0x00000000fffff984 */ /* 0x000fe20000000800 */
[----:B------:R-:W-:Y:S01]  /*11c40*/  @!PT LDS RZ, [RZ] ;  /* 0x00000000fffff984 */ /* 0x000fe20000000800 */
[----:B------:R0:W-:Y:S04]  /*11c50*/  @P0 LDGSTS.E.BYPASS.LTC128B.128 [R5+0x21c00], desc[UR60][R2.64], !P4 ;  /* 0x21c0000002050fae */ /* 0x0001e8000e101d7c */
[----:B------:R0:W-:Y:S04]  /*11c60*/  @P0 LDGSTS.E.BYPASS.LTC128B.128 [R5+0x23c00], desc[UR60][R2.64+0x80], !P3 ;  /* 0x23c0008002050fae */ /* 0x0001e8000d901d7c */
[----:B------:R0:W-:Y:S04]  /*11c70*/  @P0 LDGSTS.E.BYPASS.LTC128B.128 [R5+0x25c00], desc[UR60][R2.64+0x100], !P2 ;  /* 0x25c0010002050fae */ /* 0x0001e8000d101d7c */
[----:B------:R0:W-:Y:S01]  /*11c80*/  @P0 LDGSTS.E.BYPASS.LTC128B.128 [R5+0x27c00], desc[UR60][R2.64+0x180], !P1 ;  /* 0x27c0018002050fae */ /* 0x0001e2000c901d7c */
[----:B------:R-:W-:Y:S01]  /*11c90*/  NOP ;  /* 0x0000000000007918 */ /* 0x000fe20000000000 */
[----:B------:R-:W-:Y:S02]  /*11ca0*/  SYNCS.ARRIVE.TRANS64.RED.A0T1 RZ, [UR45+0x30830], RZ ;  /* 0x030830ffffff79a7 */ /* 0x000fe4000820042d */
[----:B------:R-:W-:Y:S01]  /*11cb0*/  ARRIVES.LDGSTSBAR.64.TRANSCNT [UR45+0x30830] ;  /* 0x03083000ff0079b0 */ /* 0x000fe20008000aad */
[----:B------:R-:W-:Y:S01]  /*11cc0*/  NOP ;  /* 0x0000000000007918 */ /* 0x000fe20000000000 */
[----:B------:R-:W-:-:S13]  /*11cd0*/  LOP3.LUT P1, RZ, R16, 0x20, RZ, 0xc0, !PT ;  /* 0x0000002010ff7812 */ /* 0x000fda000782c0ff */
[----:B0-----:R-:W-:Y:S05]  /*11ce0*/  @!P1 BRA `(.L_x_1098) ;  /* 0x0000000000049947 */ /* 0x001fea0003800000 */
[----:B------:R-:W-:Y:S01]  /*11cf0*/  BPT.TRAP 0x1 ;  /* 0x000000040000795c */ /* 0x000fe20000300000 */
.L_x_1098:
        /* <DEDUP_REMOVED lines=30> */
.L_x_1099:
[----:B------:R-:W-:Y:S01]  /*11ee0*/  UISETP.NE.AND UP0, UPT, UR48, URZ, UPT ;  /* 0x0000003f3000728c */ /* 0x000fe2000bf05270 */
[----:B------:R-:W-:Y:S01]  /*11ef0*/  VIADD R0, R37, UR40 ;  /* 0x0000002825007c36 */ /* 0x000fe20008000000 */
[----:B------:R-:W0:Y:S01]  /*11f00*/  LDC R7, c[0x0][0x448] ;  /* 0x00011200ff077b82 */ /* 0x000e220000000800 */
[----:B------:R-:W-:Y:S01]  /*11f10*/  IMAD.U32 R4, RZ, RZ, UR36 ;  /* 0x00000024ff047e24 */ /* 0x000fe2000f8e00ff */
[----:B------:R-:W-:Y:S01]  /*11f20*/  MOV R3, UR46 ;  /* 0x0000002e00037c02 */ /* 0x000fe20008000f00 */
[----:B------:R-:W-:Y:S01]  /*11f30*/  IMAD.MOV.U32 R9, RZ, RZ, R0 ;  /* 0x000000ffff097224 */ /* 0x000fe200078e0000 */
[----:B------:R-:W-:Y:S01]  /*11f40*/  PLOP3.LUT P0, PT, PT, PT, UP0, 0x80, 0x0 ;  /* 0x000000000000781c */ /* 0x000fe20003f0f008 */
[----:B------:R-:W-:-:S04]  /*11f50*/  IMAD.U32 R5, RZ, RZ, UR37 ;  /* 0x00000025ff057e24 */ /* 0x000fc8000f8e00ff */
[----:B------:R-:W-:-:S08]  /*11f60*/  @UP0 ULDC UR4, c[0x0][0x44c] ;  /* 0x0001130000040ab9 */ /* 0x000fd00000000800 */
[----:B------:R-:W-:Y:S01]  /*11f70*/  @P0 IMAD.HI.U32 R2, R0, UR4, RZ ;  /* 0x0000000400020c27 */ /* 0x000fe2000f8e00ff */
[----:B------:R-:W-:Y:S01]  /*11f80*/  PLOP3.LUT P0, PT, PT, PT, UP0, 0x80, 0x0 ;  /* 0x000000000000781c */ /* 0x000fe20003f0f008 */
[----:B------:R-:W-:-:S12]  /*11f90*/  @UP0 ULDC UR4, c[0x0][0x450] ;  /* 0x0001140000040ab9 */ /* 0x000fd80000000800 */
[----:B------:R-:W-:Y:S01]  /*11fa0*/  @P0 SHF.R.U32.HI R9, RZ, UR4, R2 ;  /* 0x00000004ff090c19 */ /* 0x000fe20008011602 */
[----:B------:R-:W-:Y:S01]  /*11fb0*/  ULDC.64 UR4, c[0x0][0x2e0] ;  /* 0x0000b80000047ab9 */ /* 0x000fe20000000a00 */
[----:B------:R-:W-:Y:S01]  /*11fc0*/  MOV R2, R4 ;  /* 0x0000000400027202 */ /* 0x000fe20000000f00 */
[----:B------:R-:W-:-:S04]  /*11fd0*/  IMAD R26, R26, UR4, RZ ;  /* 0x000000041a1a7c24 */ /* 0x000fc8000f8e02ff */
[----:B------:R-:W-:-:S04]  /*11fe0*/  IMAD.WIDE.U32 R2, R23, UR4, R2 ;  /* 0x0000000417027c25 */ /* 0x000fc8000f8e0002 */
[----:B------:R-:W-:Y:S01]  /*11ff0*/  IMAD R5, R23, UR5, R26 ;  /* 0x0000000517057c24 */ /* 0x000fe2000f8e021a */
[----:B------:R-:W-:-:S03]  /*12000*/  ULDC.64 UR4, c[0x0][0x2d0] ;  /* 0x0000b40000047ab9 */ /* 0x000fc60000000a00 */
[----:B------:R-:W-:Y:S02]  /*12010*/  IMAD.IADD R3, R3, 0x1, R5 ;  /* 0x0000000103037824 */ /* 0x000fe400078e0205 */
[----:B------:R-:W-:Y:S02]  /*12020*/  IMAD.MOV R5, RZ, RZ, -R9 ;  /* 0x000000ffff057224 */ /* 0x000fe400078e0a09 */
[----:B------:R-:W-:-:S04]  /*12030*/  IMAD.WIDE.U32 R2, R9, UR4, R2 ;  /* 0x0000000409027c25 */ /* 0x000fc8000f8e0002 */
[----:B0-----:R-:W-:Y:S01]  /*12040*/  IMAD R5, R7, R5, R0 ;  /* 0x0000000507057224 */ /* 0x001fe200078e0200 */
[----:B------:R-:W-:-:S05]  /*12050*/  SHF.R.S32.HI R0, RZ, 0x1f, R9 ;  /* 0x0000001fff007819 */ /* 0x000fca0000011409 */
[----:B------:R-:W-:-:S04]  /*12060*/  IMAD R0, R0, UR4, RZ ;  /* 0x0000000400007c24 */ /* 0x000fc8000f8e02ff */
        /* <DEDUP_REMOVED lines=9> */
[C---:B------:R-:W-:Y:S01]  /*12100*/  LEA R0, P0, R2.reuse, UR4, 0x1 ;  /* 0x0000000402007c11 */ /* 0x040fe2000f8008ff */
        /* <DEDUP_REMOVED lines=10> */
[----:B------:R-:W-:Y:S02]  /*121b0*/  VIADD R8, R28, UR40 ;  /* 0x000000281c087c36 */ /* 0x000fe40008000000 */
        /* <DEDUP_REMOVED lines=15> */
[----:B0-----:R-:W-:Y:S10]  /*122b0*/  SHFL.IDX PT, R3, R6, 0x2, 0x181f ;  /* 0x00581f0006037f89 */ /* 0x001ff400000e0000 */
[----:B-1----:R-:W-:Y:S01]  /*122c0*/  @!P0 IMAD.WIDE.U32 R4, R25, 0x2, R4 ;  /* 0x0000000219048825 */ /* 0x002fe200078e0004 */
        /* <DEDUP_REMOVED lines=16> */
[----:B------:R-:W-:-:S02]  /*123d0*/  ISETP.GE.AND P0, PT, R10, R7, PT ;  /* 0x000000070a00720c */ /* 0x000fc40003f06270 */
[----:B------:R-:W-:Y:S01]  /*123e0*/  IADD3 R10, R8, 0x40, RZ ;  /* 0x00000040080a7810 */ /* 0x000fe20007ffe0ff */
        /* <DEDUP_REMOVED lines=36> */
.L_x_1164:
[----:B------:R-:W-:Y:S01]  /*12630*/  IADD3 R8, R8, 0x70, RZ ;  /* 0x0000007008087810 */ /* 0x000fe20007ffe0ff */
[----:B------:R-:W-:Y:S01]  /*12640*/  BSSY B0, `(.L_x_1101) ;  /* 0x000000e000007945 */ /* 0x000fe20003800000 */
[----:B-1----:R-:W-:Y:S02]  /*12650*/  IMAD.MOV.U32 R2, RZ, RZ, R14 ;  /* 0x000000ffff027224 */ /* 0x002fe400078e000e */
[----:B------:R-:W-:Y:S01]  /*12660*/  ISETP.GE.AND P0, PT, R8, R7, PT ;  /* 0x000000070800720c */ /* 0x000fe20003f06270 */
[----:B------:R-:W-:-:S12]  /*12670*/  IMAD.MOV.U32 R3, RZ, RZ, R6 ;  /* 0x000000ffff037224 */ /* 0x000fd800078e0006 */
[----:B------:R-:W-:Y:S05]  /*12680*/  @P0 BRA `(.L_x_1102) ;  /* 0x0000000000240947 */ /* 0x000fea0003800000 */
[----:B------:R-:W-:Y:S01]  /*12690*/  IMAD.WIDE.U32 R2, R25, 0x2, R2 ;  /* 0x0000000219027825 */ /* 0x000fe200078e0002 */
        /* <DEDUP_REMOVED lines=8> */
.L_x_1102:
[----:B------:R-:W-:Y:S05]  /*12720*/  BSYNC B0 ;  /* 0x0000000000007941 */ /* 0x000fea0003800000 */
.L_x_1101:
[----:B------:R-:W-:Y:S01]  /*12730*/  NOP ;  /* 0x0000000000007918 */ /* 0x000fe20000000000 */
[----:B------:R-:W-:Y:S01]  /*12740*/  SYNCS.ARRIVE.TRANS64.RED.A0T1 RZ, [UR45+0x30800], RZ ;  /* 0x030800ffffff79a7 */ /* 0x000fe2000820042d */
[----:B------:R-:W-:Y:S01]  /*12750*/  MOV R0, 0x1 ;  /* 0x0000000100007802 */ /* 0x000fe20000000f00 */
[----:B------:R-:W-:Y:S01]  /*12760*/  VIADD R19, R19, 0xfffffffe ;  /* 0xfffffffe13137836 */ /* 0x000fe20000000000 */
[----:B------:R-:W-:Y:S01]  /*12770*/  ARRIVES.LDGSTSBAR.64.TRANSCNT [UR45+0x30800] ;  /* 0x03080000ff0079b0 */ /* 0x000fe20008000aad */
[----:B------:R-:W-:Y:S01]  /*12780*/  IMAD.MOV.U32 R23, RZ, RZ, 0x1 ;  /* 0x00000001ff177424 */ /* 0x000fe200078e00ff */
[----:B------:R-:W-:Y:S01]  /*12790*/  SHF.L.U32 R0, R0, 0x1f, RZ ;  /* 0x0000001f00007819 */ /* 0x000fe200000006ff */
[----:B------:R-:W-:Y:S01]  /*127a0*/  NOP ;  /* 0x0000000000007918 */ /* 0x000fe20000000000 */
[----:B------:R-:W-:Y:S02]  /*127b0*/  SYNCS.ARRIVE.TRANS64.A1T0 RZ, [UR45+0x30800], RZ ;  /* 0x030800ffffff79a7 */ /* 0x000fe4000810002d */
[----:B------:R-:W1:Y:S02]  /*127c0*/  SYNCS.PHASECHK.TRANS64.TRYWAIT P0, [UR45+0x30820], R0 ;  /* 0x03082000ff0075a7 */ /* 0x000e64000800016d */
[----:B-1----:R-:W-:Y:S05]  /*127d0*/  @!P0 BRA `(.L_x_1103) ;  /* 0x0000002c00688947 */ /* 0x002fea0003800000 */
.L_x_1165:
[----:B------:R-:W-:Y:S02]  /*127e0*/  ISETP.GE.AND P0, PT, R19, UR49, PT ;  /* 0x0000003113007c0c */ /* 0x000fe4000bf06270 */
[----:B------:R-:W-:-:S11]  /*127f0*/  MOV R20, RZ ;  /* 0x000000ff00147202 */ /* 0x000fd60000000f00 */
[----:B------:R-:W-:Y:S05]  /*12800*/  @!P0 BRA `(.L_x_1104) ;  /* 0x0000001000088947 */ /* 0x000fea0003800000 */
[----:B0-----:R-:W0:Y:S01]  /*12810*/  S2R R2, SR_TID.X ;  /* 0x0000000000027919 */ /* 0x001e220000002100 */
[----:B------:R-:W-:Y:S01]  /*12820*/  UIADD3 UR4, UR44, 0x1, URZ ;  /* 0x000000012c047890 */ /* 0x000fe2000fffe03f */
[----:B------:R-:W-:Y:S01]  /*12830*/  LOP3.LUT R3, RZ, UR42, RZ, 0x33, !PT ;  /* 0x0000002aff037c12 */ /* 0x000fe2000f8e33ff */
[----:B------:R-:W-:Y:S01]  /*12840*/  BSSY B0, `(.L_x_1104) ;  /* 0x00000fe000007945 */ /* 0x000fe20003800000 */
[----:B------:R-:W-:Y:S01]  /*12850*/  LOP3.LUT R5, RZ, UR41, RZ, 0x33, !PT ;  /* 0x00000029ff057c12 */ /* 0x000fe2000f8e33ff */
[----:B------:R-:W-:Y:S01]  /*12860*/  UIMAD UR4, UR4, UR38, URZ ;  /* 0x00000026040472a4 */ /* 0x000fe2000f8e023f */
[----:B------:R-:W-:-:S05]  /*12870*/  IMAD.MOV.U32 R19, RZ, RZ, RZ ;  /* 0x000000ffff137224 */ /* 0x000fca00078e00ff */
[----:B------:R-:W-:Y:S01]  /*12880*/  LOP3.LUT R0, RZ, UR4, RZ, 0x33, !PT ;  /* 0x00000004ff007c12 */ /* 0x000fe2000f8e33ff */
[----:B------:R-:W-:Y:S02]  /*12890*/  ULDC UR4, c[0x0][0x2f4] ;  /* 0x0000bd0000047ab9 */ /* 0x000fe40000000800 */
[----:B------:R-:W-:Y:S02]  /*128a0*/  ISETP.GE.AND P4, PT, R25, UR4, PT ;  /* 0x0000000419007c0c */ /* 0x000fe4000bf86270 */
[----:B------:R-:W-:Y:S02]  /*128b0*/  VIADDMNMX R0, R0, -UR43, R3, !PT ;  /* 0x8000002b00007c46 */ /* 0x000fe4000f800103 */
[----:B------:R-:W-:Y:S02]  /*128c0*/  ISETP.GE.AND P3, PT, R36, UR4, PT ;  /* 0x0000000424007c0c */ /* 0x000fe4000bf66270 */
[----:B------:R-:W-:Y:S02]  /*128d0*/  VIMNMX R0, R0, R5, !PT ;  /* 0x0000000500007248 */ /* 0x000fe40007fe0100 */
[----:B------:R-:W-:-:S02]  /*128e0*/  ISETP.GE.AND P2, PT, R35, UR4, PT ;  /* 0x0000000423007c0c */ /* 0x000fc4000bf46270 */
[----:B------:R-:W-:Y:S02]  /*128f0*/  IADD3 R27, -R0, -0x2, RZ ;  /* 0xfffffffe001b7810 */ /* 0x000fe40007ffe1ff */
[----:B------:R-:W-:Y:S02]  /*12900*/  ISETP.GE.AND P1, PT, R34, UR4, PT ;  /* 0x0000000422007c0c */ /* 0x000fe4000bf26270 */
[----:B0-----:R-:W-:-:S04]  /*12910*/  LOP3.LUT R2, R2, 0x7f, RZ, 0xc0, !PT ;  /* 0x0000007f02027812 */ /* 0x001fc800078ec0ff */
[----:B------:R-:W-:-:S04]  /*12920*/  SHF.R.U32.HI R2, RZ, 0x3, R2 ;  /* 0x00000003ff027819 */ /* 0x000fc80000011602 */
[----:B------:R-:W-:Y:S02]  /*12930*/  IADD3 R22, R24, R22, R2 ;  /* 0x0000001618167210 */ /* 0x000fe40007ffe002 */
[----:B------:R-:W-:Y:S01]  /*12940*/  IADD3 R3, -R2, UR47, RZ ;  /* 0x0000002f02037c10 */ /* 0x000fe2000fffe1ff */
[----:B------:R-:W-:Y:S02]  /*12950*/  IMAD.SHL.U32 R2, R25, 0x2, RZ ;  /* 0x0000000219027824 */ /* 0x000fe400078e00ff */
[----:B------:R-:W-:Y:S01]  /*12960*/  VIADD R5, R22, 0xffffff40 ;  /* 0xffffff4016057836 */ /* 0x000fe20000000000 */
[----:B------:R-:W-:Y:S01]  /*12970*/  MOV R22, 0x1 ;  /* 0x0000000100167802 */ /* 0x000fe20000000f00 */
[C---:B------:R-:W-:Y:S02]  /*12980*/  IMAD R3, R0.reuse, 0x40, R3 ;  /* 0x0000004000037824 */ /* 0x040fe400078e0203 */
[----:B------:R-:W-:-:S03]  /*12990*/  IMAD R10, R0, -0x40, R5 ;  /* 0xffffffc0000a7824 */ /* 0x000fc600078e0205 */
[----:B------:R-:W-:-:S07]  /*129a0*/  IADD3 R0, R3, 0x80, RZ ;  /* 0x0000008003007810 */ /* 0x000fce0007ffe0ff */
.L_x_1117:
[----:B------:R-:W2:Y:S01]  /*129b0*/  LDL R8, [R1] ;  /* 0x0000000001087983 */ /* 0x000ea20000100800 */
[----:B------:R-:W0:Y:S01]  /*129c0*/  LDC R2, c[0x0][0x430] ;  /* 0x00010c00ff027b82 */ /* 0x000e220000000800 */
[----:B------:R-:W-:Y:S01]  /*129d0*/  ISETP.GT.U32.AND P6, PT, R37, 0x3f, PT ;  /* 0x0000003f2500780c */ /* 0x000fe20003fc4070 */
[----:B------:R-:W-:-:S12]  /*129e0*/  IMAD.MOV.U32 R9, RZ, RZ, R10 ;  /* 0x000000ffff097224 */ /* 0x000fd800078e000a */
[----:B------:R-:W2:Y:S01]  /*129f0*/  @!P6 LDC.64 R6, c[0x0][0x428] ;  /* 0x00010a00ff06eb82 */ /* 0x000ea20000000a00 */
[----:B0-----:R-:W-:-:S13]  /*12a00*/  ISETP.NE.AND P0, PT, R2, 0x1, PT ;  /* 0x000000010200780c */ /* 0x001fda0003f05270 */
[----:B------:R-:W0:Y:S08]  /*12a10*/  @P0 LDC R3, c[0x0][0x434] ;  /* 0x00010d00ff030b82 */ /* 0x000e300000000800 */
[----:B-1----:R-:W1:Y:S01]  /*12a20*/  @P0 LDC R5, c[0x0][0x438] ;  /* 0x00010e00ff050b82 */ /* 0x002e620000000800 */
[----:B0-----:R-:W-:-:S05]  /*12a30*/  @P0 IMAD.HI.U32 R2, R10, R3, RZ ;  /* 0x000000030a020227 */ /* 0x001fca00078e00ff */
[----:B-1----:R-:W-:Y:S02]  /*12a40*/  @P0 SHF.R.U32.HI R9, RZ, R5, R2 ;  /* 0x00000005ff090219 */ /* 0x002fe40000011602 */
[----:B------:R-:W0:Y:S02]  /*12a50*/  @!P6 LDC.64 R4, c[0x0][0x418] ;  /* 0x00010600ff04eb82 */ /* 0x000e240000000a00 */
[----:B------:R-:W-:Y:S01]  /*12a60*/  @!P6 SHF.R.S32.HI R3, RZ, 0x1f, R9 ;  /* 0x0000001fff03e819 */ /* 0x000fe20000011409 */
[----:B--2---:R-:W-:-:S04]  /*12a70*/  @!P6 IMAD R2, R8, R6, RZ ;  /* 0x000000060802e224 */ /* 0x004fc800078e02ff */
[----:B------:R-:W-:Y:S02]  /*12a80*/  @!P6 IMAD R7, R33, R7, R2 ;  /* 0x000000072107e224 */ /* 0x000fe400078e0202 */
[----:B------:R-:W-:-:S04]  /*12a90*/  @!P6 IMAD.MOV.U32 R2, RZ, RZ, R9 ;  /* 0x000000ffff02e224 */ /* 0x000fc800078e0009 */
[----:B------:R-:W-:-:S05]  /*12aa0*/  @!P6 IMAD.WIDE.U32 R2, R33, R6, R2 ;  /* 0x000000062102e225 */ /* 0x000fca00078e0002 */
[----:B------:R-:W-:Y:S02]  /*12ab0*/  @!P6 IADD3 R3, R7, R3, RZ ;  /* 0x000000030703e210 */ /* 0x000fe40007ffe0ff */
[----:B0-----:R-:W-:Y:S01]  /*12ac0*/  @!P6 LEA R4, P0, R2, R4, 0x2 ;  /* 0x000000040204e211 */ /* 0x001fe200078010ff */
[----:B------:R-:W-:-:S03]  /*12ad0*/  IMAD.MOV.U32 R6, RZ, RZ, RZ ;  /* 0x000000ffff067224 */ /* 0x000fc600078e00ff */
[----:B------:R-:W-:-:S05]  /*12ae0*/  @!P6 LEA.HI.X R5, R2, R5, R3, 0x2, P0 ;  /* 0x000000050205e211 */ /* 0x000fca00000f1403 */
[----:B------:R0:W5:Y:S01]  /*12af0*/  @!P6 LDG.E R6, desc[UR60][R4.64] ;  /* 0x0000003c0406e981 */ /* 0x000162000c1e1900 */
[----:B------:R-:W-:Y:S01]  /*12b00*/  LOP3.LUT P5, RZ, R16, 0x20, RZ, 0xc0, !PT ;  /* 0x0000002010ff7812 */ /* 0x000fe200078ac0ff */
[----:B------:R-:W-:-:S05]  /*12b10*/  VIADD R20, R19, 0x1 ;  /* 0x0000000113147836 */ /* 0x000fca0000000000 */
[----:B------:R-:W-:-:S04]  /*12b20*/  ISETP.NE.AND P0, PT, R20, 0x2, PT ;  /* 0x000000021400780c */ /* 0x000fc80003f05270 */
[----:B------:R-:W-:Y:S02]  /*12b30*/  SEL R23, RZ, 0x1, P0 ;  /* 0x00000001ff177807 */ /* 0x000fe40000000000 */
[----:B------:R-:W-:Y:S02]  /*12b40*/  SEL R20, R20, RZ, P0 ;  /* 0x000000ff14147207 */ /* 0x000fe40000000000 */
[----:B------:R-:W-:Y:S01]  /*12b50*/  LOP3.LUT R23, R22, R23, RZ, 0x3c, !PT ;  /* 0x0000001716177212 */ /* 0x000fe200078e3cff */
[----:B0-----:R-:W-:Y:S06]  /*12b60*/  @!P5 BRA `(.L_x_1105) ;  /* 0x000000000004d947 */ /* 0x001fec0003800000 */
[----:B------:R-:W-:Y:S01]  /*12b70*/  BPT.TRAP 0x1 ;  /* 0x000000040000795c */ /* 0x000fe20000300000 */
.L_x_1105:
[----:B------:R-:W-:Y:S01]  /*12b80*/  LEA R21, R20, UR45, 0x3 ;  /* 0x0000002d14157c11 */ /* 0x000fe2000f8e18ff */
[----:B------:R-:W-:Y:S01]  /*12b90*/  BSSY B1, `(.L_x_1106) ;  /* 0x0000004000017945 */ /* 0x000fe20003800000 */
[----:B------:R-:W-:-:S04]  /*12ba0*/  SHF.L.U32 R2, R23, 0x1f, RZ ;  /* 0x0000001f17027819 */ /* 0x000fc800000006ff */
[----:B------:R-:W0:Y:S02]  /*12bb0*/  SYNCS.PHASECHK.TRANS64.TRYWAIT P0, [R21+URZ+0x30840], R2 ;  /* 0x03084002150075a7 */ /* 0x000e24000800017f */
[----:B0-----:R-:W-:Y:S05]  /*12bc0*/  @!P0 BRA `(.L_x_1107) ;  /* 0x0000002800848947 */ /* 0x001fea0003800000 */
.L_x_1166:
[----:B------:R-:W-:Y:S05]  /*12bd0*/  BSYNC B1 ;  /* 0x0000000000017941 */ /* 0x000fea0003800000 */
.L_x_1106:
        /* <DEDUP_REMOVED lines=9> */
[----:B0-----:R-:W-:-:S04]  /*12c70*/  IMAD R2, R24, UR4, RZ ;  /* 0x0000000418027c24 */ /* 0x001fc8000f8e02ff */
[C---:B------:R-:W-:Y:S02]  /*12c80*/  IMAD R5, R7.reuse, UR5, R2 ;  /* 0x0000000507057c24 */ /* 0x040fe4000f8e0202 */
[----:B------:R-:W-:Y:S01]  /*12c90*/  IMAD.WIDE.U32 R2, R7, UR4, RZ ;  /* 0x0000000407027c25 */ /* 0x000fe2000f8e00ff */
[----:B------:R-:W-:-:S04]  /*12ca0*/  ULDC.64 UR4, c[0x0][0x310] ;  /* 0x0000c40000047ab9 */ /* 0x000fc80000000a00 */
[----:B------:R-:W-:Y:S01]  /*12cb0*/  IADD3 R3, R3, R5, RZ ;  /* 0x0000000503037210 */ /* 0x000fe20007ffe0ff */
[----:B------:R-:W-:-:S04]  /*12cc0*/  IMAD R5, R26, UR4, RZ ;  /* 0x000000041a057c24 */ /* 0x000fc8000f8e02ff */
[C---:B------:R-:W-:Y:S02]  /*12cd0*/  IMAD R5, R6.reuse, UR5, R5 ;  /* 0x0000000506057c24 */ /* 0x040fe4000f8e0205 */
[----:B------:R-:W-:Y:S01]  /*12ce0*/  IMAD.WIDE.U32 R2, R6, UR4, R2 ;  /* 0x0000000406027c25 */ /* 0x000fe2000f8e0002 */
[----:B------:R-:W-:-:S03]  /*12cf0*/  ULDC.64 UR4, c[0x0][0x308] ;  /* 0x0000c20000047ab9 */ /* 0x000fc60000000a00 */
[----:B------:R-:W-:Y:S02]  /*12d00*/  IMAD.IADD R3, R3, 0x1, R5 ;  /* 0x0000000103037824 */ /* 0x000fe400078e0205 */
[----:B------:R-:W-:Y:S01]  /*12d10*/  IMAD.U32 R5, RZ, RZ, UR4 ;  /* 0x00000004ff057e24 */ /* 0x000fe2000f8e00ff */
[----:B------:R-:W-:-:S03]  /*12d20*/  UIMAD UR4, UR6, UR4, URZ ;  /* 0x00000004060472a4 */ /* 0x000fc6000f8e023f */
[----:B------:R-:W-:Y:S01]  /*12d30*/  IMAD.WIDE.U32 R2, R5, UR39, R2 ;  /* 0x0000002705027c25 */ /* 0x000fe2000f8e0002 */
[----:B------:R-:W-:Y:S01]  /*12d40*/  UIMAD UR4, UR39, UR5, UR4 ;  /* 0x00000005270472a4 */ /* 0x000fe2000f8e0204 */
[----:B------:R-:W-:Y:S02]  /*12d50*/  ULDC.64 UR6, c[0x0][0x2e8] ;  /* 0x0000ba0000067ab9 */ /* 0x000fe40000000a00 */
[----:B------:R-:W-:-:S03]  /*12d60*/  LEA R28, P0, R2, UR6, 0x1 ;  /* 0x00000006021c7c11 */ /* 0x000fc6000f8008ff */
[----:B------:R-:W-:Y:S01]  /*12d70*/  IADD3 R31, R3, UR4, RZ ;  /* 0x00000004031f7c10 */ /* 0x000fe2000fffe0ff */
[----:B------:R-:W-:-:S03]  /*12d80*/  UMOV UR4, 0xffffffff ;  /* 0xffffffff00047882 */ /* 0x000fc60000000000 */
[----:B------:R-:W-:Y:S01]  /*12d90*/  LEA.HI.X R31, R2, UR7, R31, 0x1, P0 ;  /* 0x00000007021f7c11 */ /* 0x000fe200080f0c1f */
[----:B------:R-:W-:Y:S06]  /*12da0*/  BRA.DIV UR4, `(.L_x_1108) ;  /* 0x0000002a04207947 */ /* 0x000fec000b800000 */
[----:B------:R-:W0:Y:S01]  /*12db0*/  SHFL.IDX PT, R14, R28, RZ, 0x181f ;  /* 0x00181fff1c0e7589 */ /* 0x000e2200000e0000 */
[----:B------:R-:W-:Y:S01]  /*12dc0*/  IMAD.SHL.U32 R11, R25, 0x2, RZ ;  /* 0x00000002190b7824 */ /* 0x000fe200078e00ff */
[----:B------:R-:W-:Y:S02]  /*12dd0*/  LOP3.LUT R16, R16, 0xfffff7ff, RZ, 0xc0, !PT ;  /* 0xfffff7ff10107812 */ /* 0x000fe400078ec0ff */
[----:B------:R-:W1:Y:S01]  /*12de0*/  SHFL.IDX PT, R3, R31, RZ, 0x181f ;  /* 0x00181fff1f037589 */ /* 0x000e6200000e0000 */
[----:B------:R-:W-:Y:S02]  /*12df0*/  LEA R29, R29, UR45, 0x1 ;  /* 0x0000002d1d1d7c11 */ /* 0x000fe4000f8e08ff */
[----:B------:R-:W-:Y:S01]  /*12e00*/  @P1 LOP3.LUT R16, R16, 0x800, RZ, 0xfc, !PT ;  /* 0x0000080010101812 */ /* 0x000fe200078efcff */
[----:B------:R-:W2:Y:S03]  /*12e10*/  SHFL.IDX PT, R2, R28, 0x1, 0x181f ;  /* 0x00381f001c027f89 */ /* 0x000ea600000e0000 */
[----:B------:R-:W-:-:S02]  /*12e20*/  LOP3.LUT P1, RZ, R16, 0x10, RZ, 0xc0, !PT ;  /* 0x0000001010ff7812 */ /* 0x000fc4000782c0ff */
[----:B------:R-:W-:Y:S02]  /*12e30*/  LOP3.LUT P6, RZ, R16, 0x4, RZ, 0xc0, !PT ;  /* 0x0000000410ff7812 */ /* 0x000fe400078cc0ff */
[----:B0-----:R-:W-:Y:S02]  /*12e40*/  IADD3 R8, P0, R14, R11, RZ ;  /* 0x0000000b0e087210 */ /* 0x001fe40007f1e0ff */
[----:B------:R-:W-:Y:S02]  /*12e50*/  SHFL.IDX PT, R14, R28, 0x3, 0x181f ;  /* 0x00781f001c0e7f89 */ /* 0x000fe400000e0000 */
[----:B-1----:R-:W-:Y:S02]  /*12e60*/  IADD3.X R9, RZ, R3, RZ, P0, !PT ;  /* 0x00000003ff097210 */ /* 0x002fe400007fe4ff */
[----:B------:R-:W0:Y:S01]  /*12e70*/  SHFL.IDX PT, R3, R31, 0x1, 0x181f ;  /* 0x00381f001f037f89 */ /* 0x000e2200000e0000 */
[----:B--2---:R-:W-:-:S03]  /*12e80*/  IADD3 R4, P0, R2, R11, RZ ;  /* 0x0000000b02047210 */ /* 0x004fc60007f1e0ff */
[----:B------:R-:W1:Y:S04]  /*12e90*/  SHFL.IDX PT, R2, R28, 0x2, 0x181f ;  /* 0x00581f001c027f89 */ /* 0x000e6800000e0000 */
[----:B------:R2:W-:Y:S01]  /*12ea0*/  LDGSTS.E.BYPASS.LTC128B.128 [R29+0x20400], desc[UR60][R8.64], !P1 ;  /* 0x20400000081d7fae */ /* 0x0005e2000c901d7c */
[----:B0-----:R-:W-:-:S03]  /*12eb0*/  IMAD.X R5, RZ, RZ, R3, P0 ;  /* 0x000000ffff057224 */ /* 0x001fc600000e0603 */
[----:B------:R-:W0:Y:S01]  /*12ec0*/  SHFL.IDX PT, R3, R31, 0x2, 0x181f ;  /* 0x00581f001f037f89 */ /* 0x000e2200000e0000 */
[----:B-1----:R-:W-:-:S03]  /*12ed0*/  IADD3 R2, P0, R2, R11, RZ ;  /* 0x0000000b02027210 */ /* 0x002fc60007f1e0ff */
[----:B------:R-:W1:Y:S02]  /*12ee0*/  SHFL.IDX PT, R31, R31, 0x3, 0x181f ;  /* 0x00781f001f1f7f89 */ /* 0x000e6400000e0000 */
[----:B0-----:R-:W-:Y:S01]  /*12ef0*/  IMAD.X R3, RZ, RZ, R3, P0 ;  /* 0x000000ffff037224 */ /* 0x001fe200000e0603 */
        /* <DEDUP_REMOVED lines=11> */
[----:B------:R2:W-:Y:S04]  /*12fb0*/  LDGSTS.E.BYPASS.LTC128B.128 [R29+0x25400], desc[UR60][R2.64+0x100], !P6 ;  /* 0x25400100021d7fae */ /* 0x0005e8000f101d7c */
[----:B-1----:R2:W-:Y:S02]  /*12fc0*/  LDGSTS.E.BYPASS.LTC128B.128 [R29+0x27400], desc[UR60][R2.64+0x180], !P5 ;  /* 0x27400180021d7fae */ /* 0x0025e4000e901d7c */
.L_x_1176:
[----:B--2---:R-:W-:Y:S02]  /*12fd0*/  SHF.L.U32 R2, R25, 0x1, RZ ;  /* 0x0000000119027819 */ /* 0x004fe400000006ff */
[----:B------:R-:W-:Y:S02]  /*12fe0*/  P2R R4, PR, RZ, 0x2 ;  /* 0x00000002ff047803 */ /* 0x000fe40000000000 */
[----:B------:R-:W-:Y:S02]  /*12ff0*/  IADD3 R2, P0, R14, R2, RZ ;  /* 0x000000020e027210 */ /* 0x000fe40007f1e0ff */
[C---:B------:R-:W-:Y:S02]  /*13000*/  LOP3.LUT P1, RZ, R16.reuse, 0x10, RZ, 0xc0, !PT ;  /* 0x0000001010ff7812 */ /* 0x040fe4000782c0ff */
[C---:B------:R-:W-:Y:S01]  /*13010*/  LOP3.LUT P6, RZ, R16.reuse, 0x4, RZ, 0xc0, !PT ;  /* 0x0000000410ff7812 */ /* 0x040fe200078cc0ff */
[----:B------:R-:W-:Y:S01]  /*13020*/  IMAD.X R3, RZ, RZ, R31, P0 ;  /* 0x000000ffff037224 */ /* 0x000fe200000e061f */
[----:B------:R-:W-:-:S09]  /*13030*/  LOP3.LUT P0, RZ, R16, 0x8, RZ, 0xc0, !PT ;  /* 0x0000000810ff7812 */ /* 0x000fd2000780c0ff */
[----:B------:R-:W-:Y:S01]  /*13040*/  @!PT LDS RZ, [RZ] ;  /* 0x00000000fffff984 */ /* 0x000fe20000000800 */
[----:B------:R-:W-:Y:S01]  /*13050*/  @!PT LDS RZ, [RZ] ;  /* 0x00000000fffff984 */ /* 0x000fe20000000800 */
[----:B------:R-:W-:Y:S01]  /*13060*/  @!PT LDS RZ, [RZ] ;  /* 0x00000000fffff984 */ /* 0x000fe20000000800 */
[----:B------:R0:W-:Y:S01]  /*13070*/  LDGSTS.E.BYPASS.LTC128B.128 [R29+0x21c00], desc[UR60][R2.64], !P1 ;  /* 0x21c00000021d7fae */ /* 0x0001e2000c901d7c */
[----:B------:R-:W-:-:S03]  /*13080*/  ISETP.NE.AND P1, PT, R4, RZ, PT ;  /* 0x000000ff0400720c */ /* 0x000fc60003f25270 */
[----:B------:R0:W-:Y:S01]  /*13090*/  LDGSTS.E.BYPASS.LTC128B.128 [R29+0x23c00], desc[UR60][R2.64+0x80], !P0 ;  /* 0x23c00080021d7fae */ /* 0x0001e2000c101d7c */
[----:B------:R-:W-:-:S03]  /*130a0*/  PLOP3.LUT P0, PT, PT, PT, PT, 0x80, 0x0 ;  /* 0x000000000000781c */ /* 0x000fc60003f0f070 */
[----:B------:R0:W-:Y:S04]  /*130b0*/  LDGSTS.E.BYPASS.LTC128B.128 [R29+0x25c00], desc[UR60][R2.64+0x100], !P6 ;  /* 0x25c00100021d7fae */ /* 0x0001e8000f101d7c */
[----:B------:R0:W-:Y:S01]  /*130c0*/  LDGSTS.E.BYPASS.LTC128B.128 [R29+0x27c00], desc[UR60][R2.64+0x180], !P5 ;  /* 0x27c00180021d7fae */ /* 0x0001e2000e901d7c */
[----:B------:R-:W-:-:S05]  /*130d0*/  NOP ;  /* 0x0000000000007918 */ /* 0x000fca0000000000 */
.L_x_1109:
        /* <DEDUP_REMOVED lines=10> */
.L_x_1110:
[----:B------:R1:W-:Y:S01]  /*13180*/  SYNCS.ARRIVE.TRANS64.A1T0 RZ, [R21+URZ+0x30830], RZ ;  /* 0x030830ff15ff79a7 */ /* 0x0003e2000810003f */
[----:B------:R-:W-:Y:S05]  /*13190*/  @!P6 BRA `(.L_x_1111) ;  /* 0x000000000004e947 */ /* 0x000fea0003800000 */
[----:B------:R-:W-:Y:S01]  /*131a0*/  BPT.TRAP 0x1 ;  /* 0x000000040000795c */ /* 0x000fe20000300000 */
.L_x_1111:
[----:B0-----:R-:W-:Y:S01]  /*131b0*/  SHF.L.U32 R3, R22, 0x1f, RZ ;  /* 0x0000001f16037819 */ /* 0x001fe200000006ff */
[----:B------:R-:W-:Y:S01]  /*131c0*/  BSSY B1, `(.L_x_1112) ;  /* 0x0000004000017945 */ /* 0x000fe20003800000 */
[----:B------:R-:W-:-:S04]  /*131d0*/  LEA R4, R19, UR45, 0x3 ;  /* 0x0000002d13047c11 */ /* 0x000fc8000f8e18ff */
[----:B------:R-:W0:Y:S02]  /*131e0*/  SYNCS.PHASECHK.TRANS64.TRYWAIT P0, [R4+URZ+0x30860], R3 ;  /* 0x03086003040075a7 */ /* 0x000e24000800017f */
[----:B0-----:R-:W-:Y:S05]  /*131f0*/  @!P0 BRA `(.L_x_1113) ;  /* 0x00000028006c8947 */ /* 0x001fea0003800000 */
.L_x_1177:
[----:B------:R-:W-:Y:S05]  /*13200*/  BSYNC B1 ;  /* 0x0000000000017941 */ /* 0x000fea0003800000 */
.L_x_1112:
[----:B------:R-:W-:Y:S01]  /*13210*/  UMOV UR4, 0xffffffff ;  /* 0xffffffff00047882 */ /* 0x000fe20000000000 */
[----:B------:R-:W-:Y:S01]  /*13220*/  IMAD R5, R19, 0x4000, R30 ;  /* 0x0000400013057824 */ /* 0x000fe200078e021e */
[----:B------:R-:W-:Y:S01]  /*13230*/  SHF.L.U32 R8, R25, 0x1, RZ ;  /* 0x0000000119087819 */ /* 0x000fe200000006ff */
[----:B------:R-:W-:Y:S06]  /*13240*/  BRA.DIV UR4, `(.L_x_1114) ;  /* 0x0000002a046c7947 */ /* 0x000fec000b800000 */
[----:B------:R-:W2:Y:S01]  /*13250*/  SHFL.IDX PT, R14, R17, RZ, 0x181f ;  /* 0x00181fff110e7589 */ /* 0x000ea200000e0000 */
[----:B------:R-:W-:-:S03]  /*13260*/  LEA R5, R5, UR45, 0x1 ;  /* 0x0000002d05057c11 */ /* 0x000fc6000f8e08ff */
        /* <DEDUP_REMOVED lines=28> */
[----:B0-----:R-:W-:Y:S02]  /*13430*/  IADD3.X R3, RZ, R3, RZ, P0, !PT ;  /* 0x00000003ff037210 */ /* 0x001fe400007fe4ff */
        /* <DEDUP_REMOVED lines=8> */
.L_x_1187:
[----:B0--3--:R-:W-:Y:S01]  /*134c0*/  IADD3 R2, P0, R14, R8, RZ ;  /* 0x000000080e027210 */ /* 0x009fe20007f1e0ff */
[----:B------:R-:W-:Y:S02]  /*134d0*/  ULDC.64 UR4, c[0x0][0x328] ;  /* 0x0000ca0000047ab9 */ /* 0x000fe40000000a00 */
        /* <DEDUP_REMOVED lines=14> */
[----:B------:R-:W-:Y:S01]  /*135c0*/  PLOP3.LUT P0, PT, PT, PT, PT, 0x80, 0x0 ;  /* 0x000000000000781c */ /* 0x000fe20003f0f070 */
[----:B------:R-:W-:Y:S01]  /*135d0*/  NOP ;  /* 0x0000000000007918 */ /* 0x000fe20000000000 */
[----:B0-----:R-:W-:Y:S01]  /*135e0*/  IMAD.WIDE.U32 R2, R7, UR4, RZ ;  /* 0x0000000407027c25 */ /* 0x001fe2000f8e00ff */
[----:B------:R-:W-:-:S03]  /*135f0*/  ULDC.64 UR4, c[0x0][0x338] ;  /* 0x0000ce0000047ab9 */ /* 0x000fc60000000a00 */
[----:B------:R-:W-:Y:S02]  /*13600*/  IMAD.IADD R3, R3, 0x1, R9 ;  /* 0x0000000103037824 */ /* 0x000fe400078e0209 */
[----:B------:R-:W-:Y:S02]  /*13610*/  IMAD R7, R26, UR4, RZ ;  /* 0x000000041a077c24 */ /* 0x000fe4000f8e02ff */
[----:B------:R-:W-:-:S04]  /*13620*/  IMAD.WIDE.U32 R2, R6, UR4, R2 ;  /* 0x0000000406027c25 */ /* 0x000fc8000f8e0002 */
[----:B------:R-:W-:-:S05]  /*13630*/  IMAD R7, R6, UR5, R7 ;  /* 0x0000000506077c24 */ /* 0x000fca000f8e0207 */
[----:B------:R-:W-:-:S07]  /*13640*/  IADD3 R19, R3, R7, RZ ;  /* 0x0000000703137210 */ /* 0x000fce0007ffe0ff */
.L_x_1115:
        /* <DEDUP_REMOVED lines=10> */
.L_x_1116:
[----:B------:R-:W-:Y:S01]  /*136f0*/  R2UR UR4, R32 ;  /* 0x00000000200472ca */ /* 0x000fe200000e0000 */
[----:B------:R-:W-:Y:S01]  /*13700*/  ULDC.64 UR6, c[0x0][0x330] ;  /* 0x0000cc0000067ab9 */ /* 0x000fe20000000a00 */
[----:B------:R-:W-:Y:S01]  /*13710*/  IMAD.MOV.U32 R18, RZ, RZ, R2 ;  /* 0x000000ffff127224 */ /* 0x000fe200078e0002 */
[----:B------:R0:W-:Y:S01]  /*13720*/  SYNCS.ARRIVE.TRANS64.A1T0 RZ, [R4+URZ+0x30850], RZ ;  /* 0x030850ff04ff79a7 */ /* 0x0001e2000810003f */
[----:B------:R-:W-:Y:S01]  /*13730*/  IMAD.U32 R3, RZ, RZ, UR6 ;  /* 0x00000006ff037e24 */ /* 0x000fe2000f8e00ff */
[----:B------:R-:W-:Y:S01]  /*13740*/  IADD3 R10, R10, -0x40, RZ ;  /* 0xffffffc00a0a7810 */ /* 0x000fe20007ffe0ff */
[----:B------:R-:W-:Y:S02]  /*13750*/  VIADD R27, R27, 0xffffffff ;  /* 0xffffffff1b1b7836 */ /* 0x000fe40000000000 */
[----:B------:R-:W-:-:S04]  /*13760*/  IMAD.WIDE.U32 R18, R3, UR39, R18 ;  /* 0x0000002703127c25 */ /* 0x000fc8000f8e0012 */
[----:B------:R-:W-:Y:S01]  /*13770*/  VIADD R0, R0, 0x40 ;  /* 0x0000004000007836 */ /* 0x000fe20000000000 */
[----:B------:R-:W-:Y:S01]  /*13780*/  UIMAD UR4, UR4, UR6, URZ ;  /* 0x00000006040472a4 */ /* 0x000fe2000f8e023f */
[----:B------:R-:W-:-:S03]  /*13790*/  IMAD.MOV.U32 R22, RZ, RZ, R23 ;  /* 0x000000ffff167224 */ /* 0x000fc600078e0017 */
[----:B------:R-:W-:-:S03]  /*137a0*/  UIMAD UR4, UR39, UR7, UR4 ;  /* 0x00000007270472a4 */ /* 0x000fc6000f8e0204 */
[----:B------:R-:W-:Y:S02]  /*137b0*/  ULDC.64 UR6, c[0x0][0x318] ;  /* 0x0000c60000067ab9 */ /* 0x000fe40000000a00 */
[----:B------:R-:W-:Y:S02]  /*137c0*/  LEA R17, P0, R18, UR6, 0x1 ;  /* 0x0000000612117c11 */ /* 0x000fe4000f8008ff */
[----:B------:R-:W-:Y:S01]  /*137d0*/  IADD3 R3, R19, UR4, RZ ;  /* 0x0000000413037c10 */ /* 0x000fe2000fffe0ff */
[----:B------:R-:W-:-:S03]  /*137e0*/  IMAD.MOV.U32 R19, RZ, RZ, R20 ;  /* 0x000000ffff137224 */ /* 0x000fc600078e0014 */
[----:B------:R-:W-:Y:S02]  /*137f0*/  LEA.HI.X R18, R18, UR7, R3, 0x1, P0 ;  /* 0x0000000712127c11 */ /* 0x000fe400080f0c03 */
[----:B------:R-:W-:-:S13]  /*13800*/  ISETP.GT.AND P0, PT, R27, UR49, PT ;  /* 0x000000311b007c0c */ /* 0x000fda000bf04270 */
[----:B0-----:R-:W-:Y:S05]  /*13810*/  @P0 BRA `(.L_x_1117) ;  /* 0xfffffff000640947 */ /* 0x001fea000383ffff */
[----:B------:R-:W-:Y:S05]  /*13820*/  BSYNC B0 ;  /* 0x0000000000007941 */ /* 0x000fea0003800000 */
.L_x_1104:
[----:B------:R-:W-:-:S13]  /*13830*/  LOP3.LUT P0, RZ, R16, 0x20, RZ, 0xc0, !PT ;  /* 0x0000002010ff7812 */ /* 0x000fda000780c0ff */
[----:B------:R-:W-:Y:S05]  /*13840*/  @!P0 BRA `(.L_x_1118) ;  /* 0x0000000000048947 */ /* 0x000fea0003800000 */
[----:B------:R-:W-:Y:S01]  /*13850*/  BPT.TRAP 0x1 ;  /* 0x000000040000795c */ /* 0x000fe20000300000 */
.L_x_1118:
[C---:B0-----:R-:W-:Y:S01]  /*13860*/  LEA R0, R20.reuse, UR45, 0x3 ;  /* 0x0000002d14007c11 */ /* 0x041fe2000f8e18ff */
[----:B------:R-:W0:Y:S01]  /*13870*/  S2R R6, SR_TID.X ;  /* 0x0000000000067919 */ /* 0x000e220000002100 */
[----:B------:R-:W-:Y:S01]  /*13880*/  SHF.L.U32 R3, R23, 0x1f, RZ ;  /* 0x0000001f17037819 */ /* 0x000fe200000006ff */
[----:B------:R-:W-:Y:S01]  /*13890*/  BSSY B0, `(.L_x_1119) ;  /* 0x0000009000007945 */ /* 0x000fe20003800000 */
[----:B------:R-:W-:Y:S01]  /*138a0*/  MOV R2, 0xffffffc0 ;  /* 0xffffffc000027802 */ /* 0x000fe20000000f00 */
[----:B------:R-:W-:Y:S01]  /*138b0*/  IMAD R4, R20, 0x4000, R30 ;  /* 0x0000400014047824 */ /* 0x000fe200078e021e */
[----:B------:R-:W2:Y:S03]  /*138c0*/  SYNCS.PHASECHK.TRANS64.TRYWAIT P0, [R0+URZ+0x30860], R3 ;  /* 0x03086003000075a7 */ /* 0x000ea6000800017f */
[----:B------:R-:W-:Y:S01]  /*138d0*/  IMAD R5, R27, R2, UR47 ;  /* 0x0000002f1b057e24 */ /* 0x000fe2000f8e0202 */
[----:B0-----:R-:W-:-:S04]  /*138e0*/  LOP3.LUT R6, R6, 0x7f, RZ, 0xc0, !PT ;  /* 0x0000007f06067812 */ /* 0x001fc800078ec0ff */
[----:B------:R-:W-:-:S05]  /*138f0*/  SHF.R.U32.HI R6, RZ, 0x3, R6 ;  /* 0x00000003ff067819 */ /* 0x000fca0000011606 */
[----:B------:R-:W-:Y:S01]  /*13900*/  IMAD.IADD R5, R5, 0x1, -R6 ;  /* 0x0000000105057824 */ /* 0x000fe200078e0a06 */
[----:B--2---:R-:W-:Y:S06]  /*13910*/  @!P0 BRA `(.L_x_1120) ;  /* 0x0000002800248947 */ /* 0x004fec0003800000 */
.L_x_1188:
[----:B------:R-:W-:Y:S05]  /*13920*/  BSYNC B0 ;  /* 0x0000000000007941 */ /* 0x000fea0003800000 */
.L_x_1119:
[----:B------:R-:W-:-:S03]  /*13930*/  UMOV UR4, 0xffffffff ;  /* 0xffffffff00047882 */ /* 0x000fc60000000000 */
[----:B------:R-:W-:Y:S05]  /*13940*/  BRA.DIV UR4, `(.L_x_1121) ;  /* 0x0000002a042c7947 */ /* 0x000fea000b800000 */
[----:B0-----:R-:W-:Y:S01]  /*13950*/  SHFL.IDX PT, R3, R18, RZ, 0x181f ;  /* 0x00181fff12037589 */ /* 0x001fe200000e0000 */
[----:B------:R-:W-:Y:S01]  /*13960*/  ULDC UR4, c[0x0][0x2f4] ;  /* 0x0000bd0000047ab9 */ /* 0x000fe20000000800 */
[----:B------:R-:W-:Y:S02]  /*13970*/  LEA R4, R4, UR45, 0x1 ;  /* 0x0000002d04047c11 */ /* 0x000fe4000f8e08ff */
[----:B------:R-:W0:Y:S01]  /*13980*/  SHFL.IDX PT, R2, R17, RZ, 0x181f ;  /* 0x00181fff11027589 */ /* 0x000e2200000e0000 */
[----:B------:R-:W-:Y:S02]  /*13990*/  ISETP.GE.AND P2, PT, R25, UR4, PT ;  /* 0x0000000419007c0c */ /* 0x000fe4000bf46270 */
[----:B------:R-:W-:Y:S01]  /*139a0*/  ISETP.GE.AND P3, PT, R36, UR4, PT ;  /* 0x0000000424007c0c */ /* 0x000fe2000bf66270 */
[----:B------:R-:W2:Y:S01]  /*139b0*/  SHFL.IDX PT, R14, R17, 0x1, 0x181f ;  /* 0x00381f00110e7f89 */ /* 0x000ea200000e0000 */
[C---:B------:R-:W-:Y:S02]  /*139c0*/  ISETP.LT.OR P5, PT, R5.reuse, 0x1, P2 ;  /* 0x000000010500780c */ /* 0x040fe400017a1670 */
[----:B------:R-:W-:Y:S01]  /*139d0*/  ISETP.LT.OR P4, PT, R5, 0x1, P3 ;  /* 0x000000010500780c */ /* 0x000fe20001f81670 */
[----:B------:R-:W3:Y:S01]  /*139e0*/  SHFL.IDX PT, R6, R18, 0x1, 0x181f ;  /* 0x00381f0012067f89 */ /* 0x000ee200000e0000 */
        /* <DEDUP_REMOVED lines=10> */
[----:B------:R-:W-:Y:S02]  /*13a90*/  ISETP.LT.OR P4, PT, R5, 0x11, P3 ;  /* 0x000000110500780c */ /* 0x000fe40001f81670 */
[----:B--2---:R-:W-:Y:S01]  /*13aa0*/  MOV R2, R14 ;  /* 0x0000000e00027202 */ /* 0x004fe20000000f00 */
[----:B---3--:R-:W-:Y:S01]  /*13ab0*/  IMAD.MOV.U32 R3, RZ, RZ, R6 ;  /* 0x000000ffff037224 */ /* 0x008fe200078e0006 */
[----:B------:R-:W-:Y:S03]  /*13ac0*/  SHFL.IDX PT, R14, R17, 0x2, 0x181f ;  /* 0x00581f00110e7f89 */ /* 0x000fe600000e0000 */
[----:B------:R-:W-:Y:S01]  /*13ad0*/  IMAD.WIDE.U32 R2, R25, 0x2, R2 ;  /* 0x0000000219027825 */ /* 0x000fe200078e0002 */
[----:B------:R-:W0:Y:S04]  /*13ae0*/  SHFL.IDX PT, R6, R18, 0x2, 0x181f ;  /* 0x00581f0012067f89 */ /* 0x000e2800000e0000 */
[----:B------:R-:W-:Y:S01]  /*13af0*/  LDGSTS.E.BYPASS.LTC128B.128 [R4+0xc00], desc[UR60][R2.64], !P5 ;  /* 0x00c0000002047fae */ /* 0x000fe2000e901d7c */
[----:B------:R-:W-:-:S03]  /*13b00*/  ISETP.LT.OR P5, PT, R5, 0x11, P1 ;  /* 0x000000110500780c */ /* 0x000fc60000fa1670 */
[----:B------:R-:W-:Y:S01]  /*13b10*/  LDGSTS.E.BYPASS.LTC128B.128 [R4+0x2c00], desc[UR60][R2.64+0x80], !P4 ;  /* 0x02c0008002047fae */ /* 0x000fe2000e101d7c */
[----:B------:R-:W-:-:S03]  /*13b20*/  ISETP.LT.OR P4, PT, R5, 0x11, P0 ;  /* 0x000000110500780c */ /* 0x000fc60000781670 */
[----:B------:R-:W2:Y:S06]  /*13b30*/  SHFL.IDX PT, R18, R18, 0x3, 0x181f ;  /* 0x00781f0012127f89 */ /* 0x000eac00000e0000 */
[----:B------:R-:W-:Y:S01]  /*13b40*/  LDGSTS.E.BYPASS.LTC128B.128 [R4+0x4c00], desc[UR60][R2.64+0x100], !P5 ;  /* 0x04c0010002047fae */ /* 0x000fe2000e901d7c */
[----:B------:R-:W-:-:S03]  /*13b50*/  ISETP.LT.OR P5, PT, R5, 0x21, P2 ;  /* 0x000000210500780c */ /* 0x000fc600017a1670 */
[----:B------:R0:W-:Y:S01]  /*13b60*/  LDGSTS.E.BYPASS.LTC128B.128 [R4+0x6c00], desc[UR60][R2.64+0x180], !P4 ;  /* 0x06c0018002047fae */ /* 0x0001e2000e101d7c */
[----:B------:R-:W-:Y:S02]  /*13b70*/  ISETP.LT.OR P4, PT, R5, 0x21, P3 ;  /* 0x000000210500780c */ /* 0x000fe40001f81670 */
[----:B0-----:R-:W-:Y:S01]  /*13b80*/  MOV R3, R6 ;  /* 0x0000000600037202 */ /* 0x001fe20000000f00 */
[----:B------:R-:W-:Y:S02]  /*13b90*/  IMAD.MOV.U32 R2, RZ, RZ, R14 ;  /* 0x000000ffff027224 */ /* 0x000fe400078e000e */
[----:B------:R0:W3:Y:S01]  /*13ba0*/  SHFL.IDX PT, R14, R17, 0x3, 0x181f ;  /* 0x00781f00110e7f89 */ /* 0x0000e200000e0000 */
[----:B------:R-:W-:Y:S02]  /*13bb0*/  IMAD.MOV.U32 R6, RZ, RZ, RZ ;  /* 0x000000ffff067224 */ /* 0x000fe400078e00ff */
[----:B------:R-:W-:-:S05]  /*13bc0*/  IMAD.WIDE.U32 R2, R25, 0x2, R2 ;  /* 0x0000000219027825 */ /* 0x000fca00078e0002 */
[----:B------:R0:W-:Y:S01]  /*13bd0*/  LDGSTS.E.BYPASS.LTC128B.128 [R4+0x1400], desc[UR60][R2.64], !P5 ;  /* 0x0140000002047fae */ /* 0x0001e2000e901d7c */
[----:B------:R-:W-:-:S03]  /*13be0*/  ISETP.LT.OR P5, PT, R5, 0x21, P1 ;  /* 0x000000210500780c */ /* 0x000fc60000fa1670 */
[----:B------:R0:W-:Y:S01]  /*13bf0*/  LDGSTS.E.BYPASS.LTC128B.128 [R4+0x3400], desc[UR60][R2.64+0x80], !P4 ;  /* 0x0340008002047fae */ /* 0x0001e2000e101d7c */
[----:B------:R-:W-:-:S09]  /*13c00*/  ISETP.LT.OR P4, PT, R5, 0x21, P0 ;  /* 0x000000210500780c */ /* 0x000fd20000781670 */
[----:B------:R0:W-:Y:S04]  /*13c10*/  LDGSTS.E.BYPASS.LTC128B.128 [R4+0x5400], desc[UR60][R2.64+0x100], !P5 ;  /* 0x0540010002047fae */ /* 0x0001e8000e901d7c */
[----:B--23--:R0:W-:Y:S02]  /*13c20*/  LDGSTS.E.BYPASS.LTC128B.128 [R4+0x7400], desc[UR60][R2.64+0x180], !P4 ;  /* 0x0740018002047fae */ /* 0x00c1e4000e101d7c */
.L_x_1198:
[C---:B------:R-:W-:Y:S01]  /*13c30*/  ISETP.LT.OR P2, PT, R5.reuse, 0x31, P2 ;  /* 0x000000310500780c */ /* 0x040fe20001741670 */
[----:B0-----:R-:W-:Y:S01]  /*13c40*/  IMAD.MOV.U32 R2, RZ, RZ, R14 ;  /* 0x000000ffff027224 */ /* 0x001fe200078e000e */
[C---:B------:R-:W-:Y:S02]  /*13c50*/  ISETP.LT.OR P3, PT, R5.reuse, 0x31, P3 ;  /* 0x000000310500780c */ /* 0x040fe40001f61670 */
        /* <DEDUP_REMOVED lines=13> */
.L_x_1122:
        /* <DEDUP_REMOVED lines=10> */
.L_x_1123:
[----:B0-----:R-:W-:Y:S01]  /*13dd0*/  VIADD R2, R20, 0x1 ;  /* 0x0000000114027836 */ /* 0x001fe20000000000 */
[----:B------:R0:W-:Y:S04]  /*13de0*/  SYNCS.ARRIVE.TRANS64.A1T0 RZ, [R0+URZ+0x30850], RZ ;  /* 0x030850ff00ff79a7 */ /* 0x0001e8000810003f */
[----:B------:R-:W-:-:S04]  /*13df0*/  ISETP.NE.AND P0, PT, R2, 0x2, PT ;  /* 0x000000020200780c */ /* 0x000fc80003f05270 */
[----:B0-----:R-:W-:Y:S02]  /*13e00*/  SEL R0, RZ, 0x1, P0 ;  /* 0x00000001ff007807 */ /* 0x001fe40000000000 */
[----:B------:R-:W-:Y:S02]  /*13e10*/  SEL R2, R2, RZ, P0 ;  /* 0x000000ff02027207 */ /* 0x000fe40000000000 */
[----:B------:R-:W-:-:S07]  /*13e20*/  LOP3.LUT R0, R23, R0, RZ, 0x3c, !PT ;  /* 0x0000000017007212 */ /* 0x000fce00078e3cff */
.L_x_1083:
[----:B------:R-:W0:Y:S01]  /*13e30*/  S2R R4, SR_CgaCtaId ;  /* 0x0000000000047919 */ /* 0x000e220000008800 */
[----:B------:R-:W-:Y:S02]  /*13e40*/  MOV R3, 0x400 ;  /* 0x0000040000037802 */ /* 0x000fe40000000f00 */
[----:B------:R-:W-:Y:S02]  /*13e50*/  SHF.L.U32 R6, R6, 0x1f, RZ ;  /* 0x0000001f06067819 */ /* 0x000fe400000006ff */
[----:B0-----:R-:W-:-:S04]  /*13e60*/  LEA R7, R4, R3, 0x18 ;  /* 0x0000000304077211 */ /* 0x001fc800078ec0ff */
[----:B------:R-:W0:Y:S02]  /*13e70*/  SYNCS.PHASECHK.TRANS64.TRYWAIT P0, [R7+URZ+0x30820], R6 ;  /* 0x03082006070075a7 */ /* 0x000e24000800017f */
[----:B0-----:R-:W-:Y:S05]  /*13e80*/  @!P0 BRA `(.L_x_1124) ;  /* 0x00000028005c8947 */ /* 0x001fea0003800000 */
.L_x_1199:
[----:B------:R-:W-:-:S03]  /*13e90*/  UMOV UR4, 0xffffffff ;  /* 0xffffffff00047882 */ /* 0x000fc60000000000 */
[----:B------:R-:W-:Y:S05]  /*13ea0*/  BRA.DIV UR4, `(.L_x_1125) ;  /* 0x0000002a04687947 */ /* 0x000fea000b800000 */
[----:B------:R-:W2:Y:S02]  /*13eb0*/  S2R R3, SR_TID.X ;  /* 0x0000000000037919 */ /* 0x000ea40000002100 */
[----:B--2---:R-:W-:-:S04]  /*13ec0*/  SHF.R.U32.HI R3, RZ, 0x5, R3 ;  /* 0x00000005ff037819 */ /* 0x004fc80000011603 */
[----:B------:R-:W-:-:S05]  /*13ed0*/  LOP3.LUT R3, R3, 0x3, RZ, 0xc0, !PT ;  /* 0x0000000303037812 */ /* 0x000fca00078ec0ff */
[----:B------:R2:W3:Y:S02]  /*13ee0*/  SHFL.IDX PT, R14, R3, RZ, 0x1f ;  /* 0x00001fff030e7589 */ /* 0x0004e400000e0000 */
.L_x_1202:
[----:B---3--:R-:W-:-:S13]  /*13ef0*/  ISETP.NE.AND P0, PT, R14, RZ, PT ;  /* 0x000000ff0e00720c */ /* 0x008fda0003f05270 */
[----:B------:R-:W-:Y:S05]  /*13f00*/  @P0 BRA `(.L_x_991) ;  /* 0x0000000000900947 */ /* 0x000fea0003800000 */
[----:B------:R-:W-:-:S03]  /*13f10*/  UMOV UR4, 0xffffffff ;  /* 0xffffffff00047882 */ /* 0x000fc60000000000 */
[----:B------:R-:W-:Y:S05]  /*13f20*/  BRA.DIV UR4, `(.L_x_1126) ;  /* 0x0000002a047c7947 */ /* 0x000fea000b800000 */
[----:B------:R-:W-:-:S13]  /*13f30*/  ELECT P6, URZ, PT ;  /* 0x00000000003f782f */ /* 0x000fda00038c0000 */
.L_x_1205:
[----:B------:R-:W-:Y:S05]  /*13f40*/  @!P6 BRA `(.L_x_991) ;  /* 0x000000000080e947 */ /* 0x000fea0003800000 */
[----:B--2---:R-:W2:Y:S02]  /*13f50*/  LDL R3, [R1+0x4] ;  /* 0x0000040001037983 */ /* 0x004ea40000100800 */
[----:B--2---:R-:W-:-:S13]  /*13f60*/  R2UR UR4, R3 ;  /* 0x00000000030472ca */ /* 0x004fda00000e0000 */
[----:B------:R-:W-:-:S06]  /*13f70*/  ULOP3.LUT UR4, UR4, 0x2, URZ, 0xfc, !UPT ;  /* 0x0000000204047892 */ /* 0x000fcc000f8efc3f */
[----:B------:R-:W-:-:S05]  /*13f80*/  IMAD.U32 R3, RZ, RZ, UR4 ;  /* 0x00000004ff037e24 */ /* 0x000fca000f8e00ff */
[----:B------:R-:W-:-:S13]  /*13f90*/  ISETP.NE.AND P0, PT, R3, 0x3, PT ;  /* 0x000000030300780c */ /* 0x000fda0003f05270 */
[----:B------:R-:W-:Y:S05]  /*13fa0*/  @!P0 BRA `(.L_x_1127) ;  /* 0x0000000000048947 */ /* 0x000fea0003800000 */
[----:B------:R-:W-:Y:S01]  /*13fb0*/  BPT.TRAP 0x1 ;  /* 0x000000040000795c */ /* 0x000fe20000300000 */
.L_x_1127:
[C---:B------:R-:W-:Y:S01]  /*13fc0*/  LEA R5, R2.reuse, R7, 0x3 ;  /* 0x0000000702057211 */ /* 0x040fe200078e18ff */
[----:B------:R-:W-:Y:S01]  /*13fd0*/  VIADD R2, R2, 0x1 ;  /* 0x0000000102027836 */ /* 0x000fe20000000000 */
[----:B------:R-:W-:-:S04]  /*13fe0*/  SHF.L.U32 R4, R0, 0x1f, RZ ;  /* 0x0000001f00047819 */ /* 0x000fc800000006ff */
[----:B------:R-:W2:Y:S01]  /*13ff0*/  SYNCS.PHASECHK.TRANS64.TRYWAIT P1, [R5+URZ+0x30840], R4 ;  /* 0x03084004050075a7 */ /* 0x000ea2000802017f */
[----:B------:R-:W-:-:S04]  /*14000*/  ISETP.NE.AND P2, PT, R2, 0x2, PT ;  /* 0x000000020200780c */ /* 0x000fc80003f45270 */
[----:B------:R-:W-:Y:S01]  /*14010*/  SEL R3, RZ, 0x1, P2 ;  /* 0x00000001ff037807 */ /* 0x000fe20001000000 */
[----:B--2---:R-:W-:Y:S08]  /*14020*/  @!P1 BRA `(.L_x_1128) ;  /* 0x00000028005c9947 */ /* 0x004ff00003800000 */
.L_x_1206:
[----:B------:R-:W-:Y:S02]  /*14030*/  SEL R2, R2, RZ, P2 ;  /* 0x000000ff02027207 */ /* 0x000fe40001000000 */
[----:B------:R-:W-:Y:S01]  /*14040*/  LOP3.LUT R0, R0, R3, RZ, 0x3c, !PT ;  /* 0x0000000300007212 */ /* 0x000fe200078e3cff */
[----:B------:R-:W-:Y:S06]  /*14050*/  @!P0 BRA `(.L_x_1129) ;  /* 0x0000000000048947 */ /* 0x000fec0003800000 */
[----:B------:R-:W-:Y:S01]  /*14060*/  BPT.TRAP 0x1 ;  /* 0x000000040000795c */ /* 0x000fe20000300000 */
.L_x_1129:
[----:B------:R-:W-:Y:S01]  /*14070*/  IMAD R3, R2, 0x8, R7 ;  /* 0x0000000802037824 */ /* 0x000fe200078e0207 */
[----:B------:R-:W-:-:S04]  /*14080*/  SHF.L.U32 R0, R0, 0x1f, RZ ;  /* 0x0000001f00007819 */ /* 0x000fc800000006ff */
[----:B------:R-:W3:Y:S02]  /*14090*/  SYNCS.PHASECHK.TRANS64.TRYWAIT P1, [R3+URZ+0x30840], R0 ;  /* 0x03084000030075a7 */ /* 0x000ee4000802017f */
[----:B---3--:R-:W-:Y:S05]  /*140a0*/  @!P1 BRA `(.L_x_1130) ;  /* 0x0000002800509947 */ /* 0x008fea0003800000 */
.L_x_1207:
[----:B------:R-:W-:Y:S05]  /*140b0*/  @!P0 BRA `(.L_x_1131) ;  /* 0x0000000000048947 */ /* 0x000fea0003800000 */
[----:B------:R-:W-:Y:S01]  /*140c0*/  BPT.TRAP 0x1 ;  /* 0x000000040000795c */ /* 0x000fe20000300000 */
.L_x_1131:
[----:B------:R-:W4:Y:S02]  /*140d0*/  SYNCS.PHASECHK.TRANS64.TRYWAIT P1, [R5+URZ+0x30860], R4 ;  /* 0x03086004050075a7 */ /* 0x000f24000802017f */
[----:B----4-:R-:W-:Y:S05]  /*140e0*/  @!P1 BRA `(.L_x_1132) ;  /* 0x0000002800549947 */ /* 0x010fea0003800000 */
.L_x_1208:
[----:B------:R-:W-:Y:S05]  /*140f0*/  @!P0 BRA `(.L_x_1133) ;  /* 0x0000000000048947 */ /* 0x000fea0003800000 */
[----:B------:R-:W-:Y:S01]  /*14100*/  BPT.TRAP 0x1 ;  /* 0x000000040000795c */ /* 0x000fe20000300000 */
.L_x_1133:
[----:B------:R0:W0:Y:S02]  /*14110*/  SYNCS.PHASECHK.TRANS64.TRYWAIT P0, [R3+URZ+0x30860], R0 ;  /* 0x03086000030075a7 */ /* 0x000024000800017f */
[----:B0-----:R-:W-:Y:S05]  /*14120*/  @!P0 NANOSLEEP.SYNCS 0x989680 ;  /* 0x009896800000895d */ /* 0x001fea0003900000 */
[----:B------:R-:W0:Y:S02]  /*14130*/  @!P0 SYNCS.PHASECHK.TRANS64 P0, [R3+URZ+0x30860], R0 ;  /* 0x03086000030085a7 */ /* 0x000e24000800007f */
[----:B0-----:R-:W-:Y:S05]  /*14140*/  @!P0 BRA `(.L_x_1133) ;  /* 0xfffffffc00f08947 */ /* 0x001fea000383ffff */
.L_x_991:
[----:B------:R-:W-:Y:S05]  /*14150*/  BSYNC B6 ;  /* 0x0000000000067941 */ /* 0x000fea0003800000 */
.L_x_988:
[----:B------:R-:W-:Y:S05]  /*14160*/  EXIT ;  /* 0x000000000000794d */ /* 0x000fea0003800000 */
.L_x_1001:
[----:B------:R-:W-:-:S13]  /*14170*/  R2UR UR4, R16 ;  /* 0x00000000100472ca */ /* 0x000fda00000e0000 */
[----:B0-----:R-:W-:-:S04]  /*14180*/  MOV R3, UR4 ;  /* 0x0000000400037c02 */ /* 0x001fc80008000f00 */
[----:B------:R0:W1:Y:S03]  /*14190*/  SYNCS.PHASECHK.TRANS64.TRYWAIT P0, [R3+URZ+0x30800], R0 ;  /* 0x03080000030075a7 */ /* 0x000066000800017f */
[----:B-1----:R-:W-:Y:S05]  /*141a0*/  @!P0 NANOSLEEP.SYNCS 0x989680 ;  /* 0x009896800000895d */ /* 0x002fea0003900000 */
[----:B------:R-:W1:Y:S02]  /*141b0*/  @!P0 SYNCS.PHASECHK.TRANS64 P0, [R3+URZ+0x30800], R0 ;  /* 0x03080000030085a7 */ /* 0x000e64000800007f */
[----:B-1----:R-:W-:Y:S05]  /*141c0*/  @!P0 BRA `(.L_x_1001) ;  /* 0xfffffffc00e88947 */ /* 0x002fea000383ffff */
[----:B------:R-:W-:Y:S05]  /*141d0*/  BRA `(.L_x_1134) ;  /* 0xfffffed400ec7947 */ /* 0x000fea000383ffff */
.L_x_1005:
[----:B------:R-:W-:-:S13]  /*141e0*/  R2UR UR4, R16 ;  /* 0x00000000100472ca */ /* 0x000fda00000e0000 */
[----:B0-----:R-:W-:-:S04]  /*141f0*/  IMAD.U32 R3, RZ, RZ, UR4 ;  /* 0x00000004ff037e24 */ /* 0x001fc8000f8e00ff */
[----:B------:R0:W2:Y:S03]  /*14200*/  SYNCS.PHASECHK.TRANS64.TRYWAIT P1, [R3+URZ+0x30830], R0 ;  /* 0x03083000030075a7 */ /* 0x0000a6000802017f */
[----:B--2---:R-:W-:Y:S05]  /*14210*/  @!P1 NANOSLEEP.SYNCS 0x989680 ;  /* 0x009896800000995d */ /* 0x004fea0003900000 */
[----:B------:R-:W2:Y:S02]  /*14220*/  @!P1 SYNCS.PHASECHK.TRANS64 P1, [R3+URZ+0x30830], R0 ;  /* 0x03083000030095a7 */ /* 0x000ea4000802007f */
[----:B--2---:R-:W-:Y:S05]  /*14230*/  @!P1 BRA `(.L_x_1005) ;  /* 0xfffffffc00e89947 */ /* 0x004fea000383ffff */
[----:B------:R-:W-:Y:S05]  /*14240*/  BRA `(.L_x_1004) ;  /* 0xfffffed800147947 */ /* 0x000fea000383ffff */
.L_x_1022:
[----:B------:R-:W-:-:S13]  /*14250*/  R2UR UR6, R206 ;  /* 0x00000000ce0672ca */ /* 0x000fda00000e0000 */
[----:B-1----:R-:W-:-:S04]  /*14260*/  IMAD.U32 R4, RZ, RZ, UR6 ;  /* 0x00000006ff047e24 */ /* 0x002fc8000f8e00ff */
[----:B------:R1:W2:Y:S03]  /*14270*/  SYNCS.PHASECHK.TRANS64.TRYWAIT P1, [R4+URZ+0x30830], R3 ;  /* 0x03083003040075a7 */ /* 0x0002a6000802017f */
[----:B--2---:R-:W-:Y:S05]  /*14280*/  @!P1 NANOSLEEP.SYNCS 0x989680 ;  /* 0x009896800000995d */ /* 0x004fea0003900000 */
[----:B------:R-:W2:Y:S02]  /*14290*/  @!P1 SYNCS.PHASECHK.TRANS64 P1, [R4+URZ+0x30830], R3 ;  /* 0x03083003040095a7 */ /* 0x000ea4000802007f */
[----:B--2---:R-:W-:Y:S05]  /*142a0*/  @!P1 BRA `(.L_x_1022) ;  /* 0xfffffffc00e89947 */ /* 0x004fea000383ffff */
[----:B------:R-:W-:Y:S05]  /*142b0*/  BRA `(.L_x_1021) ;  /* 0xffffff0800187947 */ /* 0x000fea000383ffff */
.L_x_1026:
[----:B-1----:R-:W-:-:S04]  /*142c0*/  MOV R3, UR6 ;  /* 0x0000000600037c02 */ /* 0x002fc80008000f00 */
[----:B------:R1:W2:Y:S03]  /*142d0*/  SYNCS.PHASECHK.TRANS64.TRYWAIT P1, [R3+URZ+0x30850], R0 ;  /* 0x03085000030075a7 */ /* 0x0002a6000802017f */
[----:B--2---:R-:W-:Y:S05]  /*142e0*/  @!P1 NANOSLEEP.SYNCS 0x989680 ;  /* 0x009896800000995d */ /* 0x004fea0003900000 */
[----:B------:R-:W2:Y:S02]  /*142f0*/  @!P1 SYNCS.PHASECHK.TRANS64 P1, [R3+URZ+0x30850], R0 ;  /* 0x03085000030095a7 */ /* 0x000ea4000802007f */
[----:B--2---:R-:W-:Y:S05]  /*14300*/  @!P1 BRA `(.L_x_1026) ;  /* 0xfffffffc00ec9947 */ /* 0x004fea000383ffff */
[----:B------:R-:W-:Y:S05]  /*14310*/  BRA `(.L_x_1025) ;  /* 0xffffff1400b87947 */ /* 0x000fea000383ffff */
.L_x_1045:
[----:B-1----:R-:W-:-:S04]  /*14320*/  IMAD.U32 R4, RZ, RZ, UR5 ;  /* 0x00000005ff047e24 */ /* 0x002fc8000f8e00ff */
[----:B------:R1:W2:Y:S03]  /*14330*/  SYNCS.PHASECHK.TRANS64.TRYWAIT P1, [R4+URZ+0x30830], R3 ;  /* 0x03083003040075a7 */ /* 0x0002a6000802017f */
[----:B--2---:R-:W-:Y:S05]  /*14340*/  @!P1 NANOSLEEP.SYNCS 0x989680 ;  /* 0x009896800000995d */ /* 0x004fea0003900000 */
[----:B------:R-:W2:Y:S02]  /*14350*/  @!P1 SYNCS.PHASECHK.TRANS64 P1, [R4+URZ+0x30830], R3 ;  /* 0x03083003040095a7 */ /* 0x000ea4000802007f */
[----:B--2---:R-:W-:Y:S05]  /*14360*/  @!P1 BRA `(.L_x_1045) ;  /* 0xfffffffc00ec9947 */ /* 0x004fea000383ffff */
[----:B------:R-:W-:Y:S05]  /*14370*/  BRA `(.L_x_1044) ;  /* 0xffffff3800087947 */ /* 0x000fea000383ffff */
.L_x_1049:
[----:B01----:R-:W-:-:S04]  /*14380*/  IMAD.U32 R3, RZ, RZ, UR5 ;  /* 0x00000005ff037e24 */ /* 0x003fc8000f8e00ff */
[----:B------:R0:W1:Y:S03]  /*14390*/  SYNCS.PHASECHK.TRANS64.TRYWAIT P1, [R3+URZ+0x30850], R0 ;  /* 0x03085000030075a7 */ /* 0x000066000802017f */
[----:B-1----:R-:W-:Y:S05]  /*143a0*/  @!P1 NANOSLEEP.SYNCS 0x989680 ;  /* 0x009896800000995d */ /* 0x002fea0003900000 */
[----:B------:R-:W1:Y:S02]  /*143b0*/  @!P1 SYNCS.PHASECHK.TRANS64 P1, [R3+URZ+0x30850], R0 ;  /* 0x03085000030095a7 */ /* 0x000e64000802007f */
[----:B-1----:R-:W-:Y:S05]  /*143c0*/  @!P1 BRA `(.L_x_1049) ;  /* 0xfffffffc00ec9947 */ /* 0x002fea000383ffff */
[----:B------:R-:W-:Y:S05]  /*143d0*/  BRA `(.L_x_1048) ;  /* 0xffffff44008c7947 */ /* 0x000fea000383ffff */
.L_x_1057:
[----:B------:R-:W-:-:S13]  /*143e0*/  R2UR UR5, R205 ;  /* 0x00000000cd0572ca */ /* 0x000fda00000e0000 */
[----:B-1----:R-:W-:-:S04]  /*143f0*/  MOV R4, UR5 ;  /* 0x0000000500047c02 */ /* 0x002fc80008000f00 */
[----:B------:R1:W2:Y:S03]  /*14400*/  SYNCS.PHASECHK.TRANS64.TRYWAIT P1, [R4+URZ+0x30830], R3 ;  /* 0x03083003040075a7 */ /* 0x0002a6000802017f */
[----:B--2---:R-:W-:Y:S05]  /*14410*/  @!P1 NANOSLEEP.SYNCS 0x989680 ;  /* 0x009896800000995d */ /* 0x004fea0003900000 */
[----:B------:R-:W2:Y:S02]  /*14420*/  @!P1 SYNCS.PHASECHK.TRANS64 P1, [R4+URZ+0x30830], R3 ;  /* 0x03083003040095a7 */ /* 0x000ea4000802007f */
[----:B--2---:R-:W-:Y:S05]  /*14430*/  @!P1 BRA `(.L_x_1057) ;  /* 0xfffffffc00e89947 */ /* 0x004fea000383ffff */
[----:B------:R-:W-:Y:S05]  /*14440*/  BRA `(.L_x_1056) ;  /* 0xffffff5800447947 */ /* 0x000fea000383ffff */
.L_x_1061:
[----:B01----:R-:W-:-:S04]  /*14450*/  IMAD.U32 R3, RZ, RZ, UR5 ;  /* 0x00000005ff037e24 */ /* 0x003fc8000f8e00ff */
[----:B------:R0:W1:Y:S03]  /*14460*/  SYNCS.PHASECHK.TRANS64.TRYWAIT P1, [R3+URZ+0x30850], R0 ;  /* 0x03085000030075a7 */ /* 0x000066000802017f */
[----:B-1----:R-:W-:Y:S05]  /*14470*/  @!P1 NANOSLEEP.SYNCS 0x989680 ;  /* 0x009896800000995d */ /* 0x002fea0003900000 */
[----:B------:R-:W1:Y:S02]  /*14480*/  @!P1 SYNCS.PHASECHK.TRANS64 P1, [R3+URZ+0x30850], R0 ;  /* 0x03085000030095a7 */ /* 0x000e64000802007f */
[----:B-1----:R-:W-:Y:S05]  /*14490*/  @!P1 BRA `(.L_x_1061) ;  /* 0xfffffffc00ec9947 */ /* 0x002fea000383ffff */
[----:B------:R-:W-:Y:S05]  /*144a0*/  BRA `(.L_x_1060) ;  /* 0xffffff6400c87947 */ /* 0x000fea000383ffff */
.L_x_1076:
[----:B-1----:R-:W-:-:S04]  /*144b0*/  IMAD.U32 R5, RZ, RZ, UR5 ;  /* 0x00000005ff057e24 */ /* 0x002fc8000f8e00ff */
[----:B------:R1:W2:Y:S03]  /*144c0*/  SYNCS.PHASECHK.TRANS64.TRYWAIT P1, [R5+URZ+0x30850], R0 ;  /* 0x03085000050075a7 */ /* 0x0002a6000802017f */
[----:B--2---:R-:W-:Y:S05]  /*144d0*/  @!P1 NANOSLEEP.SYNCS 0x989680 ;  /* 0x009896800000995d */ /* 0x004fea0003900000 */
[----:B------:R-:W2:Y:S02]  /*144e0*/  @!P1 SYNCS.PHASECHK.TRANS64 P1, [R5+URZ+0x30850], R0 ;  /* 0x03085000050095a7 */ /* 0x000ea4000802007f */
[----:B--2---:R-:W-:Y:S05]  /*144f0*/  @!P1 BRA `(.L_x_1076) ;  /* 0xfffffffc00ec9947 */ /* 0x004fea000383ffff */
[----:B------:R-:W-:Y:S05]  /*14500*/  BRA `(.L_x_1075) ;  /* 0xffffff8c00387947 */ /* 0x000fea000383ffff */
.L_x_1094:
[----:B------:R-:W-:Y:S01]  /*14510*/  MOV R13, R18 ;  /* 0x00000012000d7202 */ /* 0x000fe20000000f00 */
[----:B------:R-:W-:Y:S01]  /*14520*/  IMAD.MOV.U32 R12, RZ, RZ, RZ ;  /* 0x000000ffff0c7224 */ /* 0x000fe200078e00ff */
[----:B------:R-:W-:Y:S01]  /*14530*/  MOV R15, 0xffffffff ;  /* 0xffffffff000f7802 */ /* 0x000fe20000000f00 */
[----:B------:R-:W-:-:S07]  /*14540*/  IMAD.MOV.U32 R11, RZ, RZ, 0x1f ;  /* 0x0000001fff0b7424 */ /* 0x000fce00078e00ff */
[----:B-----5:R-:W-:Y:S05]  /*14550*/  WARPSYNC.COLLECTIVE R15, `(.L_x_1135) ;  /* 0x000000000f087348 */ /* 0x020fea0003c00000 */
[----:B------:R0:W1:Y:S02]  /*14560*/  SHFL.IDX P6, R14, R13, R12, R11 ;  /* 0x0000000c0d0e7389 */ /* 0x00006400000c000b */
[----:B01---5:R-:W-:Y:S01]  /*14570*/  ENDCOLLECTIVE ;  /* 0x000000000000791b */ /* 0x023fe20003800000 */
.L_x_1135:
[----:B------:R-:W-:Y:S05]  /*14580*/  BRA `(.L_x_1136) ;  /* 0xffffffcc00e47947 */ /* 0x000fea000383ffff */
.L_x_1096:
[----:B0-----:R-:W-:-:S04]  /*14590*/  IMAD.U32 R3, RZ, RZ, UR45 ;  /* 0x0000002dff037e24 */ /* 0x001fc8000f8e00ff */
[----:B------:R0:W1:Y:S03]  /*145a0*/  SYNCS.PHASECHK.TRANS64.TRYWAIT P0, [R3+URZ+0x30840], R2 ;  /* 0x03084002030075a7 */ /* 0x000066000800017f */
[----:B-1----:R-:W-:Y:S05]  /*145b0*/  @!P0 NANOSLEEP.SYNCS 0x989680 ;  /* 0x009896800000895d */ /* 0x002fea0003900000 */
[----:B------:R-:W1:Y:S02]  /*145c0*/  @!P0 SYNCS.PHASECHK.TRANS64 P0, [R3+URZ+0x30840], R2 ;  /* 0x03084002030085a7 */ /* 0x000e64000800007f */
[----:B-1----:R-:W-:Y:S05]  /*145d0*/  @!P0 BRA `(.L_x_1096) ;  /* 0xfffffffc00ec8947 */ /* 0x002fea000383ffff */
[----:B------:R-:W-:Y:S05]  /*145e0*/  BRA `(.L_x_1137) ;  /* 0xffffffd000787947 */ /* 0x000fea000383ffff */
.L_x_1097:
        /* <DEDUP_REMOVED lines=8> */
.L_x_1139:
[----:B------:R-:W-:Y:S05]  /*14670*/  BSYNC B0 ;  /* 0x0000000000007941 */ /* 0x000fea0003800000 */
.L_x_1138:
[----:B------:R-:W-:Y:S01]  /*14680*/  IMAD.MOV.U32 R13, RZ, RZ, R6 ;  /* 0x000000ffff0d7224 */ /* 0x000fe200078e0006 */
[----:B------:R-:W-:Y:S01]  /*14690*/  MOV R11, 0x181f ;  /* 0x0000181f000b7802 */ /* 0x000fe20000000f00 */
[----:B------:R-:W-:Y:S01]  /*146a0*/  IMAD.MOV.U32 R12, RZ, RZ, RZ ;  /* 0x000000ffff0c7224 */ /* 0x000fe200078e00ff */
[----:B------:R-:W-:Y:S01]  /*146b0*/  MOV R3, R14 ;  /* 0x0000000e00037202 */ /* 0x000fe20000000f00 */
[----:B------:R-:W-:Y:S01]  /*146c0*/  IMAD.MOV.U32 R15, RZ, RZ, -0x1 ;  /* 0xffffffffff0f7424 */ /* 0x000fe200078e00ff */
[----:B------:R-:W-:-:S07]  /*146d0*/  @P0 LEA R9, R30, UR45, 0x1 ;  /* 0x0000002d1e090c11 */ /* 0x000fce000f8e08ff */
[----:B------:R-:W-:Y:S05]  /*146e0*/  WARPSYNC.COLLECTIVE R15, `(.L_x_1140) ;  /* 0x000000000f087348 */ /* 0x000fea0003c00000 */
[----:B------:R0:W1:Y:S02]  /*146f0*/  SHFL.IDX P6, R14, R13, R12, R11 ;  /* 0x0000000c0d0e7389 */ /* 0x00006400000c000b */
[----:B01----:R-:W-:Y:S01]  /*14700*/  ENDCOLLECTIVE ;  /* 0x000000000000791b */ /* 0x003fe20003800000 */
.L_x_1140:
[----:B------:R-:W-:Y:S01]  /*14710*/  MOV R13, R7 ;  /* 0x00000007000d7202 */ /* 0x000fe20000000f00 */
[----:B------:R-:W-:Y:S02]  /*14720*/  IMAD.MOV.U32 R12, RZ, RZ, 0x1 ;  /* 0x00000001ff0c7424 */ /* 0x000fe400078e00ff */
[----:B------:R-:W-:-:S07]  /*14730*/  IMAD.MOV.U32 R2, RZ, RZ, R14 ;  /* 0x000000ffff027224 */ /* 0x000fce00078e000e */
[----:B------:R-:W-:Y:S05]  /*14740*/  WARPSYNC.COLLECTIVE R15, `(.L_x_1141) ;  /* 0x000000000f087348 */ /* 0x000fea0003c00000 */
[----:B------:R0:W1:Y:S02]  /*14750*/  SHFL.IDX P6, R14, R13, R12, R11 ;  /* 0x0000000c0d0e7389 */ /* 0x00006400000c000b */
[----:B01----:R-:W-:Y:S01]  /*14760*/  ENDCOLLECTIVE ;  /* 0x000000000000791b */ /* 0x003fe20003800000 */
.L_x_1141:
[----:B------:R-:W-:-:S05]  /*14770*/  @P0 IMAD.WIDE.U32 R2, R25, 0x2, R2 ;  /* 0x0000000219020825 */ /* 0x000fca00078e0002 */
[----:B------:R-:W-:Y:S01]  /*14780*/  @!PT LDS RZ, [RZ] ;  /* 0x00000000fffff984 */ /* 0x000fe20000000800 */
[----:B------:R-:W-:Y:S01]  /*14790*/  @!PT LDS RZ, [RZ] ;  /* 0x00000000fffff984 */ /* 0x000fe20000000800 */
[----:B------:R-:W-:Y:S01]  /*147a0*/  @!PT LDS RZ, [RZ] ;  /* 0x00000000fffff984 */ /* 0x000fe20000000800 */
[----:B------:R0:W-:Y:S04]  /*147b0*/  @P0 LDGSTS.E.BYPASS.LTC128B.128 [R9+0x20400], desc[UR60][R2.64], !P4 ;  /* 0x2040000002090fae */ /* 0x0001e8000e101d7c */
[----:B------:R0:W-:Y:S01]  /*147c0*/  @P0 LDGSTS.E.BYPASS.LTC128B.128 [R9+0x22400], desc[UR60][R2.64+0x80], !P3 ;  /* 0x2240008002090fae */ /* 0x0001e2000d901d7c */
[----:B------:R-:W-:-:S03]  /*147d0*/  MOV R13, R6 ;  /* 0x00000006000d7202 */ /* 0x000fc60000000f00 */
[----:B------:R0:W-:Y:S04]  /*147e0*/  @P0 LDGSTS.E.BYPASS.LTC128B.128 [R9+0x24400], desc[UR60][R2.64+0x100], !P2 ;  /* 0x2440010002090fae */ /* 0x0001e8000d101d7c */
[----:B------:R0:W-:Y:S01]  /*147f0*/  @P0 LDGSTS.E.BYPASS.LTC128B.128 [R9+0x26400], desc[UR60][R2.64+0x180], !P1 ;  /* 0x2640018002090fae */ /* 0x0001e2000c901d7c */
[----:B------:R-:W-:Y:S01]  /*14800*/  ISETP.GE.AND P0, PT, R0, 0x11, PT ;  /* 0x000000110000780c */ /* 0x000fe20003f06270 */
[----:B------:R-:W-:-:S12]  /*14810*/  IMAD.MOV.U32 R5, RZ, RZ, R14 ;  /* 0x000000ffff057224 */ /* 0x000fd800078e000e */
[----:B0-----:R-:W-:Y:S05]  /*14820*/  WARPSYNC.COLLECTIVE R15, `(.L_x_1142) ;  /* 0x000000000f087348 */ /* 0x001fea0003c00000 */
[----:B------:R1:W2:Y:S02]  /*14830*/  SHFL.IDX P6, R14, R13, R12, R11 ;  /* 0x0000000c0d0e7389 */ /* 0x0002a400000c000b */
[----:B012---:R-:W-:Y:S01]  /*14840*/  ENDCOLLECTIVE ;  /* 0x000000000000791b */ /* 0x007fe20003800000 */
.L_x_1142:
[----:B------:R-:W-:Y:S01]  /*14850*/  @P0 LEA R21, R30, UR45, 0x1 ;  /* 0x0000002d1e150c11 */ /* 0x000fe2000f8e08ff */
[----:B------:R-:W-:Y:S01]  /*14860*/  IMAD.MOV.U32 R13, RZ, RZ, R7 ;  /* 0x000000ffff0d7224 */ /* 0x000fe200078e0007 */
[----:B------:R-:W-:Y:S01]  /*14870*/  MOV R12, 0x2 ;  /* 0x00000002000c7802 */ /* 0x000fe20000000f00 */
[----:B------:R-:W-:-:S07]  /*14880*/  IMAD.MOV.U32 R4, RZ, RZ, R14 ;  /* 0x000000ffff047224 */ /* 0x000fce00078e000e */
[----:B------:R-:W-:Y:S05]  /*14890*/  WARPSYNC.COLLECTIVE R15, `(.L_x_1143) ;  /* 0x000000000f087348 */ /* 0x000fea0003c00000 */
[----:B------:R0:W1:Y:S02]  /*148a0*/  SHFL.IDX P6, R14, R13, R12, R11 ;  /* 0x0000000c0d0e7389 */ /* 0x00006400000c000b */
[----:B01----:R-:W-:Y:S01]  /*148b0*/  ENDCOLLECTIVE ;  /* 0x000000000000791b */ /* 0x003fe20003800000 */
.L_x_1143:
[----:B------:R-:W-:-:S05]  /*148c0*/  @P0 IMAD.WIDE.U32 R4, R25, 0x2, R4 ;  /* 0x0000000219040825 */ /* 0x000fca00078e0004 */
[----:B------:R-:W-:Y:S01]  /*148d0*/  @!PT LDS RZ, [RZ] ;  /* 0x00000000fffff984 */ /* 0x000fe20000000800 */
[----:B------:R-:W-:Y:S01]  /*148e0*/  @!PT LDS RZ, [RZ] ;  /* 0x00000000fffff984 */ /* 0x000fe20000000800 */
[----:B------:R-:W-:Y:S01]  /*148f0*/  @!PT LDS RZ, [RZ] ;  /* 0x00000000fffff984 */ /* 0x000fe20000000800 */
[----:B------:R0:W-:Y:S04]  /*14900*/  @P0 LDGSTS.E.BYPASS.LTC128B.128 [R21+0x20c00], desc[UR60][R4.64], !P4 ;  /* 0x20c0000004150fae */ /* 0x0001e8000e101d7c */
[----:B------:R0:W-:Y:S01]  /*14910*/  @P0 LDGSTS.E.BYPASS.LTC128B.128 [R21+0x22c00], desc[UR60][R4.64+0x80], !P3 ;  /* 0x22c0008004150fae */ /* 0x0001e2000d901d7c */
[----:B------:R-:W-:-:S03]  /*14920*/  IMAD.MOV.U32 R13, RZ, RZ, R6 ;  /* 0x000000ffff0d7224 */ /* 0x000fc600078e0006 */
[----:B------:R0:W-:Y:S04]  /*14930*/  @P0 LDGSTS.E.BYPASS.LTC128B.128 [R21+0x24c00], desc[UR60][R4.64+0x100], !P2 ;  /* 0x24c0010004150fae */ /* 0x0001e8000d101d7c */
[----:B------:R0:W-:Y:S01]  /*14940*/  @P0 LDGSTS.E.BYPASS.LTC128B.128 [R21+0x26c00], desc[UR60][R4.64+0x180], !P1 ;  /* 0x26c0018004150fae */ /* 0x0001e2000c901d7c */
[----:B------:R-:W-:Y:S01]  /*14950*/  ISETP.GE.AND P0, PT, R0, 0x21, PT ;  /* 0x000000210000780c */ /* 0x000fe20003f06270 */
[----:B------:R-:W-:-:S12]  /*14960*/  IMAD.MOV.U32 R3, RZ, RZ, R14 ;  /* 0x000000ffff037224 */ /* 0x000fd800078e000e */
[----:B0-----:R-:W-:Y:S05]  /*14970*/  WARPSYNC.COLLECTIVE R15, `(.L_x_1144) ;  /* 0x000000000f087348 */ /* 0x001fea0003c00000 */
[----:B------:R1:W2:Y:S02]  /*14980*/  SHFL.IDX P6, R14, R13, R12, R11 ;  /* 0x0000000c0d0e7389 */ /* 0x0002a400000c000b */
[----:B012---:R-:W-:Y:S01]  /*14990*/  ENDCOLLECTIVE ;  /* 0x000000000000791b */ /* 0x007fe20003800000 */
.L_x_1144:
[----:B------:R-:W-:Y:S01]  /*149a0*/  @P0 LEA R9, R30, UR45, 0x1 ;  /* 0x0000002d1e090c11 */ /* 0x000fe2000f8e08ff */
[----:B------:R-:W-:Y:S02]  /*149b0*/  IMAD.MOV.U32 R13, RZ, RZ, R7 ;  /* 0x000000ffff0d7224 */ /* 0x000fe400078e0007 */
[----:B------:R-:W-:Y:S01]  /*149c0*/  IMAD.MOV.U32 R12, RZ, RZ, 0x3 ;  /* 0x00000003ff0c7424 */ /* 0x000fe200078e00ff */
[----:B------:R-:W-:-:S07]  /*149d0*/  MOV R2, R14 ;  /* 0x0000000e00027202 */ /* 0x000fce0000000f00 */
[----:B------:R-:W-:Y:S05]  /*149e0*/  WARPSYNC.COLLECTIVE R15, `(.L_x_1145) ;  /* 0x000000000f087348 */ /* 0x000fea0003c00000 */
[----:B------:R0:W1:Y:S02]  /*149f0*/  SHFL.IDX P6, R14, R13, R12, R11 ;  /* 0x0000000c0d0e7389 */ /* 0x00006400000c000b */
[----:B01----:R-:W-:Y:S01]  /*14a00*/  ENDCOLLECTIVE ;  /* 0x000000000000791b */ /* 0x003fe20003800000 */
.L_x_1145:
        /* <DEDUP_REMOVED lines=9> */
[----:B------:R-:W-:-:S07]  /*14aa0*/  MOV R4, R14 ;  /* 0x0000000e00047202 */ /* 0x000fce0000000f00 */
[----:B0-----:R-:W-:Y:S05]  /*14ab0*/  WARPSYNC.COLLECTIVE R15, `(.L_x_1146) ;  /* 0x000000000f087348 */ /* 0x001fea0003c00000 */
[----:B------:R1:W2:Y:S02]  /*14ac0*/  SHFL.IDX P6, R14, R13, R12, R11 ;  /* 0x0000000c0d0e7389 */ /* 0x0002a400000c000b */
[----:B012---:R-:W-:Y:S01]  /*14ad0*/  ENDCOLLECTIVE ;  /* 0x000000000000791b */ /* 0x007fe20003800000 */
.L_x_1146:
[----:B------:R-:W-:Y:S05]  /*14ae0*/  BRA `(.L_x_1147) ;  /* 0xffffffd000387947 */ /* 0x000fea000383ffff */
.L_x_1100:
[----:B------:R-:W-:Y:S01]  /*14af0*/  IMAD.MOV.U32 R13, RZ, RZ, R6 ;  /* 0x000000ffff0d7224 */ /* 0x000fe200078e0006 */
[----:B------:R-:W-:Y:S01]  /*14b00*/  MOV R12, RZ ;  /* 0x000000ff000c7202 */ /* 0x000fe20000000f00 */
[----:B------:R-:W-:Y:S01]  /*14b10*/  IMAD.MOV.U32 R11, RZ, RZ, 0x181f ;  /* 0x0000181fff0b7424 */ /* 0x000fe200078e00ff */
[----:B------:R-:W-:Y:S01]  /*14b20*/  IADD3 R8, R28, UR40, RZ ;  /* 0x000000281c087c10 */ /* 0x000fe2000fffe0ff */
[----:B------:R-:W-:-:S04]  /*14b30*/  IMAD.MOV.U32 R15, RZ, RZ, -0x1 ;  /* 0xffffffffff0f7424 */ /* 0x000fc800078e00ff */
[----:B------:R-:W-:-:S07]  /*14b40*/  VIADD R4, R8, 0x10 ;  /* 0x0000001008047836 */ /* 0x000fce0000000000 */
[----:B------:R-:W-:Y:S05]  /*14b50*/  WARPSYNC.COLLECTIVE R15, `(.L_x_1148) ;  /* 0x000000000f087348 */ /* 0x000fea0003c00000 */
[----:B------:R0:W1:Y:S02]  /*14b60*/  SHFL.IDX P6, R14, R13, R12, R11 ;  /* 0x0000000c0d0e7389 */ /* 0x00006400000c000b */
[----:B01----:R-:W-:Y:S01]  /*14b70*/  ENDCOLLECTIVE ;  /* 0x000000000000791b */ /* 0x003fe20003800000 */
.L_x_1148:
[----:B------:R-:W-:Y:S01]  /*14b80*/  IMAD.MOV.U32 R13, RZ, RZ, R0 ;  /* 0x000000ffff0d7224 */ /* 0x000fe200078e0000 */
[----:B------:R-:W-:-:S07]  /*14b90*/  MOV R3, R14 ;  /* 0x0000000e00037202 */ /* 0x000fce0000000f00 */
[----:B------:R-:W-:Y:S05]  /*14ba0*/  WARPSYNC.COLLECTIVE R15, `(.L_x_1149) ;  /* 0x000000000f087348 */ /* 0x000fea0003c00000 */
[----:B------:R0:W1:Y:S02]  /*14bb0*/  SHFL.IDX P6, R14, R13, R12, R11 ;  /* 0x0000000c0d0e7389 */ /* 0x00006400000c000b */
[----:B01----:R-:W-:Y:S01]  /*14bc0*/  ENDCOLLECTIVE ;  /* 0x000000000000791b */ /* 0x003fe20003800000 */
.L_x_1149:
[----:B------:R-:W-:Y:S02]  /*14bd0*/  ULDC UR4, c[0x0][0x288] ;  /* 0x0000a20000047ab9 */ /* 0x000fe40000000800 */
[----:B------:R-:W-:-:S05]  /*14be0*/  IMAD R7, R7, UR4, RZ ;  /* 0x0000000407077c24 */ /* 0x000fca000f8e02ff */
[----:B------:R-:W-:Y:S01]  /*14bf0*/  ISETP.GE.AND P0, PT, R8, R7, PT ;  /* 0x000000070800720c */ /* 0x000fe20003f06270 */
[----:B------:R-:W-:Y:S01]  /*14c00*/  IMAD.MOV.U32 R13, RZ, RZ, R6 ;  /* 0x000000ffff0d7224 */ /* 0x000fe200078e0006 */
[----:B------:R-:W-:-:S11]  /*14c10*/  MOV R12, 0x1 ;  /* 0x00000001000c7802 */ /* 0x000fd60000000f00 */
[----:B------:R-:W-:Y:S01]  /*14c20*/  @!P0 LEA R9, R30, UR45, 0x1 ;  /* 0x0000002d1e098c11 */ /* 0x000fe2000f8e08ff */
[----:B------:R-:W-:-:S07]  /*14c30*/  IMAD.MOV.U32 R2, RZ, RZ, R14 ;  /* 0x000000ffff027224 */ /* 0x000fce00078e000e */
[----:B------:R-:W-:Y:S05]  /*14c40*/  WARPSYNC.COLLECTIVE R15, `(.L_x_1150) ;  /* 0x000000000f087348 */ /* 0x000fea0003c00000 */
[----:B------:R0:W1:Y:S02]  /*14c50*/  SHFL.IDX P6, R14, R13, R12, R11 ;  /* 0x0000000c0d0e7389 */ /* 0x00006400000c000b */
[----:B01----:R-:W-:Y:S01]  /*14c60*/  ENDCOLLECTIVE ;  /* 0x000000000000791b */ /* 0x003fe20003800000 */
.L_x_1150:
[----:B------:R-:W-:-:S05]  /*14c70*/  @!P0 IMAD.WIDE.U32 R2, R25, 0x2, R2 ;  /* 0x0000000219028825 */ /* 0x000fca00078e0002 */
        /* <DEDUP_REMOVED lines=8> */
[----:B------:R-:W-:Y:S01]  /*14d00*/  ISETP.GE.AND P0, PT, R4, R7, PT ;  /* 0x000000070400720c */ /* 0x000fe20003f06270 */
[----:B------:R-:W-:-:S12]  /*14d10*/  IMAD.MOV.U32 R5, RZ, RZ, R14 ;  /* 0x000000ffff057224 */ /* 0x000fd800078e000e */
[----:B0-----:R-:W-:Y:S05]  /*14d20*/  WARPSYNC.COLLECTIVE R15, `(.L_x_1151) ;  /* 0x000000000f087348 */ /* 0x001fea0003c00000 */
[----:B------:R1:W2:Y:S02]  /*14d30*/  SHFL.IDX P6, R14, R13, R12, R11 ;  /* 0x0000000c0d0e7389 */ /* 0x0002a400000c000b */
[----:B012---:R-:W-:Y:S01]  /*14d40*/  ENDCOLLECTIVE ;  /* 0x000000000000791b */ /* 0x007fe20003800000 */
.L_x_1151:
[----:B------:R-:W-:Y:S01]  /*14d50*/  VIADD R2, R8, 0x20 ;  /* 0x0000002008027836 */ /* 0x000fe20000000000 */
[----:B------:R-:W-:Y:S01]  /*14d60*/  @!P0 LEA R21, R30, UR45, 0x1 ;  /* 0x0000002d1e158c11 */ /* 0x000fe2000f8e08ff */
[----:B------:R-:W-:Y:S01]  /*14d70*/  IMAD.MOV.U32 R13, RZ, RZ, R6 ;  /* 0x000000ffff0d7224 */ /* 0x000fe200078e0006 */
[----:B------:R-:W-:Y:S02]  /*14d80*/  MOV R12, 0x2 ;  /* 0x00000002000c7802 */ /* 0x000fe40000000f00 */
[----:B------:R-:W-:-:S07]  /*14d90*/  MOV R4, R14 ;  /* 0x0000000e00047202 */ /* 0x000fce0000000f00 */
[----:B------:R-:W-:Y:S05]  /*14da0*/  WARPSYNC.COLLECTIVE R15, `(.L_x_1152) ;  /* 0x000000000f087348 */ /* 0x000fea0003c00000 */
[----:B------:R0:W1:Y:S02]  /*14db0*/  SHFL.IDX P6, R14, R13, R12, R11 ;  /* 0x0000000c0d0e7389 */ /* 0x00006400000c000b */
[----:B01----:R-:W-:Y:S01]  /*14dc0*/  ENDCOLLECTIVE ;  /* 0x000000000000791b */ /* 0x003fe20003800000 */
.L_x_1152:
        /* <DEDUP_REMOVED lines=14> */
.L_x_1153:
        /* <DEDUP_REMOVED lines=8> */
.L_x_1154:
        /* <DEDUP_REMOVED lines=14> */
.L_x_1155:
        /* <DEDUP_REMOVED lines=8> */
.L_x_1156:
        /* <DEDUP_REMOVED lines=14> */
.L_x_1157:
        /* <DEDUP_REMOVED lines=8> */
.L_x_1158:
        /* <DEDUP_REMOVED lines=14> */
.L_x_1159:
        /* <DEDUP_REMOVED lines=8> */
.L_x_1160:
        /* <DEDUP_REMOVED lines=14> */
.L_x_1161:
[----:B------:R-:W-:Y:S01]  /*15430*/  @!P0 LEA R9, R30, UR45, 0x1 ;  /* 0x0000002d1e098c11 */ /* 0x000fe2000f8e08ff */
[----:B------:R-:W-:Y:S02]  /*15440*/  IMAD.MOV.U32 R13, RZ, RZ, R6 ;  /* 0x000000ffff0d7224 */ /* 0x000fe400078e0006 */
[----:B------:R-:W-:Y:S01]  /*15450*/  IMAD.MOV.U32 R12, RZ, RZ, 0x7 ;  /* 0x00000007ff0c7424 */ /* 0x000fe200078e00ff */
[----:B------:R-:W-:-:S07]  /*15460*/  MOV R2, R14 ;  /* 0x0000000e00027202 */ /* 0x000fce0000000f00 */
[----:B------:R-:W-:Y:S05]  /*15470*/  WARPSYNC.COLLECTIVE R15, `(.L_x_1162) ;  /* 0x000000000f087348 */ /* 0x000fea0003c00000 */
[----:B------:R0:W1:Y:S02]  /*15480*/  SHFL.IDX P6, R14, R13, R12, R11 ;  /* 0x0000000c0d0e7389 */ /* 0x00006400000c000b */
[----:B01----:R-:W-:Y:S01]  /*15490*/  ENDCOLLECTIVE ;  /* 0x000000000000791b */ /* 0x003fe20003800000 */
.L_x_1162:
        /* <DEDUP_REMOVED lines=9> */
[----:B------:R-:W-:-:S07]  /*15530*/  MOV R6, R14 ;  /* 0x0000000e00067202 */ /* 0x000fce0000000f00 */
[----:B0-----:R-:W-:Y:S05]  /*15540*/  WARPSYNC.COLLECTIVE R15, `(.L_x_1163) ;  /* 0x000000000f087348 */ /* 0x001fea0003c00000 */
[----:B------:R1:W2:Y:S02]  /*15550*/  SHFL.IDX P6, R14, R13, R12, R11 ;  /* 0x0000000c0d0e7389 */ /* 0x0002a400000c000b */
[----:B012---:R-:W-:Y:S01]  /*15560*/  ENDCOLLECTIVE ;  /* 0x000000000000791b */ /* 0x007fe20003800000 */
.L_x_1163:
[----:B------:R-:W-:Y:S05]  /*15570*/  BRA `(.L_x_1164) ;  /* 0xffffffd0002c7947 */ /* 0x000fea000383ffff */
.L_x_1103:
[----:B0-----:R-:W-:-:S04]  /*15580*/  IMAD.U32 R3, RZ, RZ, UR45 ;  /* 0x0000002dff037e24 */ /* 0x001fc8000f8e00ff */
[----:B------:R0:W1:Y:S03]  /*15590*/  SYNCS.PHASECHK.TRANS64.TRYWAIT P0, [R3+URZ+0x30820], R0 ;  /* 0x03082000030075a7 */ /* 0x000066000800017f */
[----:B-1----:R-:W-:Y:S05]  /*155a0*/  @!P0 NANOSLEEP.SYNCS 0x989680 ;  /* 0x009896800000895d */ /* 0x002fea0003900000 */
[----:B------:R-:W1:Y:S02]  /*155b0*/  @!P0 SYNCS.PHASECHK.TRANS64 P0, [R3+URZ+0x30820], R0 ;  /* 0x03082000030085a7 */ /* 0x000e64000800007f */
[----:B-1----:R-:W-:Y:S05]  /*155c0*/  @!P0 BRA `(.L_x_1103) ;  /* 0xfffffffc00ec8947 */ /* 0x002fea000383ffff */
[----:B------:R-:W-:Y:S05]  /*155d0*/  BRA `(.L_x_1165) ;  /* 0xffffffd000807947 */ /* 0x000fea000383ffff */
.L_x_1107:
[----:B0-----:R0:W1:Y:S02]  /*155e0*/  SYNCS.PHASECHK.TRANS64.TRYWAIT P0, [R21+URZ+0x30840], R2 ;  /* 0x03084002150075a7 */ /* 0x001064000800017f */
[----:B-1----:R-:W-:Y:S05]  /*155f0*/  @!P0 NANOSLEEP.SYNCS 0x989680 ;  /* 0x009896800000895d */ /* 0x002fea0003900000 */
[----:B------:R-:W1:Y:S02]  /*15600*/  @!P0 SYNCS.PHASECHK.TRANS64 P0, [R21+URZ+0x30840], R2 ;  /* 0x03084002150085a7 */ /* 0x000e64000800007f */
[----:B-1----:R-:W-:Y:S05]  /*15610*/  @!P0 BRA `(.L_x_1107) ;  /* 0xfffffffc00f08947 */ /* 0x002fea000383ffff */
[----:B------:R-:W-:Y:S05]  /*15620*/  BRA `(.L_x_1166) ;  /* 0xffffffd400687947 */ /* 0x000fea000383ffff */
.L_x_1108:
        /* <DEDUP_REMOVED lines=8> */
.L_x_1168:
[----:B------:R-:W-:Y:S05]  /*156b0*/  BSYNC B1 ;  /* 0x0000000000017941 */ /* 0x000fea0003800000 */
.L_x_1167:
[----:B------:R-:W-:Y:S01]  /*156c0*/  IMAD.MOV.U32 R13, RZ, RZ, R28 ;  /* 0x000000ffff0d7224 */ /* 0x000fe200078e001c */
[----:B------:R-:W-:Y:S01]  /*156d0*/  MOV R12, RZ ;  /* 0x000000ff000c7202 */ /* 0x000fe20000000f00 */
[----:B------:R-:W-:Y:S01]  /*156e0*/  IMAD.MOV.U32 R11, RZ, RZ, 0x181f ;  /* 0x0000181fff0b7424 */ /* 0x000fe200078e00ff */
[----:B------:R-:W-:Y:S01]  /*156f0*/  MOV R15, 0xffffffff ;  /* 0xffffffff000f7802 */ /* 0x000fe20000000f00 */
[----:B------:R-:W-:Y:S01]  /*15700*/  IMAD.MOV.U32 R3, RZ, RZ, R14 ;  /* 0x000000ffff037224 */ /* 0x000fe200078e000e */
[----:B------:R-:W-:Y:S01]  /*15710*/  P2R R4, PR, RZ, 0x8 ;  /* 0x00000008ff047803 */ /* 0x000fe20000000000 */
[----:B------:R-:W-:Y:S01]  /*15720*/  IMAD.SHL.U32 R9, R25, 0x2, RZ ;  /* 0x0000000219097824 */ /* 0x000fe200078e00ff */
[----:B------:R-:W-:-:S13]  /*15730*/  LOP3.LUT P3, RZ, R16, 0x10, RZ, 0xc0, !PT ;  /* 0x0000001010ff7812 */ /* 0x000fda000786c0ff */
[----:B------:R-:W-:Y:S05]  /*15740*/  WARPSYNC.COLLECTIVE R15, `(.L_x_1169) ;  /* 0x000000000f087348 */ /* 0x000fea0003c00000 */
[----:B------:R0:W1:Y:S02]  /*15750*/  SHFL.IDX P6, R14, R13, R12, R11 ;  /* 0x0000000c0d0e7389 */ /* 0x00006400000c000b */
[----:B01----:R-:W-:Y:S01]  /*15760*/  ENDCOLLECTIVE ;  /* 0x000000000000791b */ /* 0x003fe20003800000 */
.L_x_1169:
[----:B------:R-:W-:Y:S02]  /*15770*/  P2R R5, PR, RZ, 0x4 ;  /* 0x00000004ff057803 */ /* 0x000fe40000000000 */
[C---:B------:R-:W-:Y:S02]  /*15780*/  LOP3.LUT P2, RZ, R16.reuse, 0x8, RZ, 0xc0, !PT ;  /* 0x0000000810ff7812 */ /* 0x040fe4000784c0ff */
[----:B------:R-:W-:Y:S02]  /*15790*/  P2R R8, PR, RZ, 0x2 ;  /* 0x00000002ff087803 */ /* 0x000fe40000000000 */
[----:B------:R-:W-:Y:S02]  /*157a0*/  LOP3.LUT P1, RZ, R16, 0x4, RZ, 0xc0, !PT ;  /* 0x0000000410ff7812 */ /* 0x000fe4000782c0ff */
[----:B------:R-:W-:Y:S01]  /*157b0*/  LEA R29, R29, UR45, 0x1 ;  /* 0x0000002d1d1d7c11 */ /* 0x000fe2000f8e08ff */
[----:B------:R-:W-:Y:S01]  /*157c0*/  IMAD.MOV.U32 R13, RZ, RZ, R31 ;  /* 0x000000ffff0d7224 */ /* 0x000fe200078e001f */
[----:B------:R-:W-:-:S02]  /*157d0*/  MOV R12, 0x1 ;  /* 0x00000001000c7802 */ /* 0x000fc40000000f00 */
[----:B------:R-:W-:-:S13]  /*157e0*/  IADD3 R2, P0, R14, R9, RZ ;  /* 0x000000090e027210 */ /* 0x000fda0007f1e0ff */
[----:B------:R-:W-:Y:S05]  /*157f0*/  WARPSYNC.COLLECTIVE R15, `(.L_x_1170) ;  /* 0x000000000f087348 */ /* 0x000fea0003c00000 */
[----:B------:R0:W1:Y:S02]  /*15800*/  SHFL.IDX P6, R14, R13, R12, R11 ;  /* 0x0000000c0d0e7389 */ /* 0x00006400000c000b */
[----:B01----:R-:W-:Y:S01]  /*15810*/  ENDCOLLECTIVE ;  /* 0x000000000000791b */ /* 0x003fe20003800000 */
.L_x_1170:
[----:B------:R-:W-:-:S05]  /*15820*/  IMAD.X R3, RZ, RZ, R3, P0 ;  /* 0x000000ffff037224 */ /* 0x000fca00000e0603 */
[----:B------:R-:W-:Y:S01]  /*15830*/  @!PT LDS RZ, [RZ] ;  /* 0x00000000fffff984 */ /* 0x000fe20000000800 */
[----:B------:R-:W-:Y:S01]  /*15840*/  @!PT LDS RZ, [RZ] ;  /* 0x00000000fffff984 */ /* 0x000fe20000000800 */
[----:B------:R-:W-:Y:S01]  /*15850*/  @!PT LDS RZ, [RZ] ;  /* 0x00000000fffff984 */ /* 0x000fe20000000800 */
[----:B------:R-:W-:Y:S04]  /*15860*/  LDGSTS.E.BYPASS.LTC128B.128 [R29+0x20400], desc[UR60][R2.64], !P3 ;  /* 0x20400000021d7fae */ /* 0x000fe8000d901d7c */
[----:B------:R-:W-:Y:S01]  /*15870*/  LDGSTS.E.BYPASS.LTC128B.128 [R29+0x22400], desc[UR60][R2.64+0x80], !P2 ;  /* 0x22400080021d7fae */ /* 0x000fe2000d101d7c */
[----:B------:R-:W-:-:S03]  /*15880*/  IMAD.MOV.U32 R13, RZ, RZ, R28 ;  /* 0x000000ffff0d7224 */ /* 0x000fc600078e001c */
[----:B------:R-:W-:Y:S04]  /*15890*/  LDGSTS.E.BYPASS.LTC128B.128 [R29+0x24400], desc[UR60][R2.64+0x100], !P1 ;  /* 0x24400100021d7fae */ /* 0x000fe8000c901d7c */
[----:B------:R0:W-:Y:S02]  /*158a0*/  LDGSTS.E.BYPASS.LTC128B.128 [R29+0x26400], desc[UR60][R2.64+0x180], !P5 ;  /* 0x26400180021d7fae */ /* 0x0001e4000e901d7c */
[----:B0-----:R-:W-:-:S07]  /*158b0*/  IMAD.MOV.U32 R3, RZ, RZ, R14 ;  /* 0x000000ffff037224 */ /* 0x001fce00078e000e */
[----:B------:R-:W-:Y:S05]  /*158c0*/  WARPSYNC.COLLECTIVE R15, `(.L_x_1171) ;  /* 0x000000000f087348 */ /* 0x000fea0003c00000 */
[----:B------:R0:W1:Y:S02]  /*158d0*/  SHFL.IDX P6, R14, R13, R12, R11 ;  /* 0x0000000c0d0e7389 */ /* 0x00006400000c000b */
[----:B01----:R-:W-:Y:S01]  /*158e0*/  ENDCOLLECTIVE ;  /* 0x000000000000791b */ /* 0x003fe20003800000 */
.L_x_1171:
[----:B------:R-:W-:Y:S01]  /*158f0*/  IMAD.MOV.U32 R13, RZ, RZ, R31 ;  /* 0x000000ffff0d7224 */ /* 0x000fe200078e001f */
[----:B------:R-:W-:Y:S02]  /*15900*/  MOV R12, 0x2 ;  /* 0x00000002000c7802 */ /* 0x000fe40000000f00 */
[----:B------:R-:W-:-:S07]  /*15910*/  MOV R2, R14 ;  /* 0x0000000e00027202 */ /* 0x000fce0000000f00 */
[----:B------:R-:W-:Y:S05]  /*15920*/  WARPSYNC.COLLECTIVE R15, `(.L_x_1172) ;  /* 0x000000000f087348 */ /* 0x000fea0003c00000 */
[----:B------:R0:W1:Y:S02]  /*15930*/  SHFL.IDX P6, R14, R13, R12, R11 ;  /* 0x0000000c0d0e7389 */ /* 0x00006400000c000b */
[----:B01----:R-:W-:Y:S01]  /*15940*/  ENDCOLLECTIVE ;  /* 0x000000000000791b */ /* 0x003fe20003800000 */
.L_x_1172:
[----:B------:R-:W-:-:S05]  /*15950*/  IADD3 R2, P0, R2, R9, RZ ;  /* 0x0000000902027210 */ /* 0x000fca0007f1e0ff */
[----:B------:R-:W-:-:S05]  /*15960*/  IMAD.X R3, RZ, RZ, R3, P0 ;  /* 0x000000ffff037224 */ /* 0x000fca00000e0603 */
[----:B------:R-:W-:Y:S01]  /*15970*/  @!PT LDS RZ, [RZ] ;  /* 0x00000000fffff984 */ /* 0x000fe20000000800 */
[----:B------:R-:W-:Y:S01]  /*15980*/  @!PT LDS RZ, [RZ] ;  /* 0x00000000fffff984 */ /* 0x000fe20000000800 */
[----:B------:R-:W-:Y:S01]  /*15990*/  @!PT LDS RZ, [RZ] ;  /* 0x00000000fffff984 */ /* 0x000fe20000000800 */
[----:B------:R-:W-:Y:S01]  /*159a0*/  LDGSTS.E.BYPASS.LTC128B.128 [R29+0x20c00], desc[UR60][R2.64], !P3 ;  /* 0x20c00000021d7fae */ /* 0x000fe2000d901d7c */
[----:B------:R-:W-:-:S03]  /*159b0*/  IMAD.MOV.U32 R13, RZ, RZ, R28 ;  /* 0x000000ffff0d7224 */ /* 0x000fc600078e001c */
[----:B------:R-:W-:Y:S04]  /*159c0*/  LDGSTS.E.BYPASS.LTC128B.128 [R29+0x22c00], desc[UR60][R2.64+0x80], !P2 ;  /* 0x22c00080021d7fae */ /* 0x000fe8000d101d7c */
[----:B------:R-:W-:Y:S04]  /*159d0*/  LDGSTS.E.BYPASS.LTC128B.128 [R29+0x24c00], desc[UR60][R2.64+0x100], !P1 ;  /* 0x24c00100021d7fae */ /* 0x000fe8000c901d7c */
[----:B------:R0:W-:Y:S02]  /*159e0*/  LDGSTS.E.BYPASS.LTC128B.128 [R29+0x26c00], desc[UR60][R2.64+0x180], !P5 ;  /* 0x26c00180021d7fae */ /* 0x0001e4000e901d7c */
[----:B0-----:R-:W-:-:S07]  /*159f0*/  IMAD.MOV.U32 R3, RZ, RZ, R14 ;  /* 0x000000ffff037224 */ /* 0x001fce00078e000e */
[----:B------:R-:W-:Y:S05]  /*15a00*/  WARPSYNC.COLLECTIVE R15, `(.L_x_1173) ;  /* 0x000000000f087348 */ /* 0x000fea0003c00000 */
[----:B------:R0:W1:Y:S02]  /*15a10*/  SHFL.IDX P6, R14, R13, R12, R11 ;  /* 0x0000000c0d0e7389 */ /* 0x00006400000c000b */
[----:B01----:R-:W-:Y:S01]  /*15a20*/  ENDCOLLECTIVE ;  /* 0x000000000000791b */ /* 0x003fe20003800000 */
.L_x_1173:
[----:B------:R-:W-:Y:S01]  /*15a30*/  IMAD.MOV.U32 R13, RZ, RZ, R31 ;  /* 0x000000ffff0d7224 */ /* 0x000fe200078e001f */
[----:B------:R-:W-:Y:S02]  /*15a40*/  MOV R12, 0x3 ;  /* 0x00000003000c7802 */ /* 0x000fe40000000f00 */
[----:B------:R-:W-:-:S07]  /*15a50*/  MOV R2, R14 ;  /* 0x0000000e00027202 */ /* 0x000fce0000000f00 */
[----:B------:R-:W-:Y:S05]  /*15a60*/  WARPSYNC.COLLECTIVE R15, `(.L_x_1174) ;  /* 0x000000000f087348 */ /* 0x000fea0003c00000 */
[----:B------:R0:W1:Y:S02]  /*15a70*/  SHFL.IDX P6, R14, R13, R12, R11 ;  /* 0x0000000c0d0e7389 */ /* 0x00006400000c000b */
[----:B01----:R-:W-:Y:S01]  /*15a80*/  ENDCOLLECTIVE ;  /* 0x000000000000791b */ /* 0x003fe20003800000 */
.L_x_1174:
[----:B------:R-:W-:-:S05]  /*15a90*/  IADD3 R2, P0, R2, R9, RZ ;  /* 0x0000000902027210 */ /* 0x000fca0007f1e0ff */
[----:B------:R-:W-:-:S05]  /*15aa0*/  IMAD.X R3, RZ, RZ, R3, P0 ;  /* 0x000000ffff037224 */ /* 0x000fca00000e0603 */
[----:B------:R-:W-:Y:S01]  /*15ab0*/  @!PT LDS RZ, [RZ] ;  /* 0x00000000fffff984 */ /* 0x000fe20000000800 */
[----:B------:R-:W-:Y:S01]  /*15ac0*/  @!PT LDS RZ, [RZ] ;  /* 0x00000000fffff984 */ /* 0x000fe20000000800 */
[----:B------:R-:W-:Y:S01]  /*15ad0*/  @!PT LDS RZ, [RZ] ;  /* 0x00000000fffff984 */ /* 0x000fe20000000800 */
[----:B------:R0:W-:Y:S01]  /*15ae0*/  LDGSTS.E.BYPASS.LTC128B.128 [R29+0x21400], desc[UR60][R2.64], !P3 ;  /* 0x21400000021d7fae */ /* 0x0001e2000d901d7c */
[----:B------:R-:W-:Y:S01]  /*15af0*/  ISETP.NE.AND P3, PT, R4, RZ, PT ;  /* 0x000000ff0400720c */ /* 0x000fe20003f65270 */
[----:B------:R-:W-:Y:S02]  /*15b00*/  IMAD.MOV.U32 R13, RZ, RZ, R28 ;  /* 0x000000ffff0d7224 */ /* 0x000fe400078e001c */
[----:B------:R0:W-:Y:S01]  /*15b10*/  LDGSTS.E.BYPASS.LTC128B.128 [R29+0x23400], desc[UR60][R2.64+0x80], !P2 ;  /* 0x23400080021d7fae */ /* 0x0001e2000d101d7c */
[----:B------:R-:W-:-:S03]  /*15b20*/  ISETP.NE.AND P2, PT, R5, RZ, PT ;  /* 0x000000ff0500720c */ /* 0x000fc60003f45270 */
[----:B------:R0:W-:Y:S01]  /*15b30*/  LDGSTS.E.BYPASS.LTC128B.128 [R29+0x25400], desc[UR60][R2.64+0x100], !P1 ;  /* 0x25400100021d7fae */ /* 0x0001e2000c901d7c */
[----:B------:R-:W-:Y:S01]  /*15b40*/  ISETP.NE.AND P1, PT, R8, RZ, PT ;  /* 0x000000ff0800720c */ /* 0x000fe20003f25270 */
[----:B------:R-:W-:Y:S02]  /*15b50*/  IMAD.MOV.U32 R31, RZ, RZ, R14 ;  /* 0x000000ffff1f7224 */ /* 0x000fe400078e000e */
[----:B------:R0:W-:Y:S10]  /*15b60*/  LDGSTS.E.BYPASS.LTC128B.128 [R29+0x27400], desc[UR60][R2.64+0x180], !P5 ;  /* 0x27400180021d7fae */ /* 0x0001f4000e901d7c */
[----:B0-----:R-:W-:Y:S05]  /*15b70*/  WARPSYNC.COLLECTIVE R15, `(.L_x_1175) ;  /* 0x000000000f087348 */ /* 0x001fea0003c00000 */
[----:B------:R1:W2:Y:S02]  /*15b80*/  SHFL.IDX P6, R14, R13, R12, R11 ;  /* 0x0000000c0d0e7389 */ /* 0x0002a400000c000b */
[----:B012---:R-:W-:Y:S01]  /*15b90*/  ENDCOLLECTIVE ;  /* 0x000000000000791b */ /* 0x007fe20003800000 */
.L_x_1175:
[----:B------:R-:W-:Y:S05]  /*15ba0*/  BRA `(.L_x_1176) ;  /* 0xffffffd400087947 */ /* 0x000fea000383ffff */
.L_x_1113:
[----:B0-----:R0:W2:Y:S02]  /*15bb0*/  SYNCS.PHASECHK.TRANS64.TRYWAIT P0, [R4+URZ+0x30860], R3 ;  /* 0x03086003040075a7 */ /* 0x0010a4000800017f */
[----:B--2---:R-:W-:Y:S05]  /*15bc0*/  @!P0 NANOSLEEP.SYNCS 0x989680 ;  /* 0x009896800000895d */ /* 0x004fea0003900000 */
[----:B------:R-:W2:Y:S02]  /*15bd0*/  @!P0 SYNCS.PHASECHK.TRANS64 P0, [R4+URZ+0x30860], R3 ;  /* 0x03086003040085a7 */ /* 0x000ea4000800007f */
[----:B--2---:R-:W-:Y:S05]  /*15be0*/  @!P0 BRA `(.L_x_1113) ;  /* 0xfffffffc00f08947 */ /* 0x004fea000383ffff */
[----:B------:R-:W-:Y:S05]  /*15bf0*/  BRA `(.L_x_1177) ;  /* 0xffffffd400807947 */ /* 0x000fea000383ffff */
.L_x_1114:
[----:B------:R-:W-:Y:S01]  /*15c00*/  BSSY B1, `(.L_x_1178) ;  /* 0x0000008000017945 */ /* 0x000fe20003800000 */
[----:B------:R-:W-:Y:S01]  /*15c10*/  MOV R13, R18 ;  /* 0x00000012000d7202 */ /* 0x000fe20000000f00 */
[----:B------:R-:W-:Y:S01]  /*15c20*/  IMAD.MOV.U32 R12, RZ, RZ, RZ ;  /* 0x000000ffff0c7224 */ /* 0x000fe200078e00ff */
[----:B------:R-:W-:Y:S01]  /*15c30*/  MOV R15, 0xffffffff ;  /* 0xffffffff000f7802 */ /* 0x000fe20000000f00 */
[----:B------:R-:W-:-:S07]  /*15c40*/  IMAD.MOV.U32 R11, RZ, RZ, 0x181f ;  /* 0x0000181fff0b7424 */ /* 0x000fce00078e00ff */
[----:B01----:R-:W-:Y:S05]  /*15c50*/  WARPSYNC.COLLECTIVE R15, `(.L_x_1179) ;  /* 0x000000000f087348 */ /* 0x003fea0003c00000 */
[----:B------:R2:W3:Y:S02]  /*15c60*/  SHFL.IDX P6, R14, R13, R12, R11 ;  /* 0x0000000c0d0e7389 */ /* 0x0004e400000c000b */
[----:B0123--:R-:W-:Y:S01]  /*15c70*/  ENDCOLLECTIVE ;  /* 0x000000000000791b */ /* 0x00ffe20003800000 */
.L_x_1179:
[----:B------:R-:W-:Y:S05]  /*15c80*/  BSYNC B1 ;  /* 0x0000000000017941 */ /* 0x000fea0003800000 */
.L_x_1178:
        /* <DEDUP_REMOVED lines=9> */
.L_x_1180:
[----:B------:R-:W-:Y:S02]  /*15d20*/  IMAD.MOV.U32 R13, RZ, RZ, R18 ;  /* 0x000000ffff0d7224 */ /* 0x000fe400078e0012 */
[----:B------:R-:W-:Y:S01]  /*15d30*/  IMAD.MOV.U32 R12, RZ, RZ, 0x1 ;  /* 0x00000001ff0c7424 */ /* 0x000fe200078e00ff */
[----:B------:R-:W-:-:S13]  /*15d40*/  IADD3 R2, P0, R14, R8, RZ ;  /* 0x000000080e027210 */ /* 0x000fda0007f1e0ff */
[----:B------:R-:W-:Y:S05]  /*15d50*/  WARPSYNC.COLLECTIVE R15, `(.L_x_1181) ;  /* 0x000000000f087348 */ /* 0x000fea0003c00000 */
[----:B------:R0:W1:Y:S02]  /*15d60*/  SHFL.IDX P6, R14, R13, R12, R11 ;  /* 0x0000000c0d0e7389 */ /* 0x00006400000c000b */
[----:B01----:R-:W-:Y:S01]  /*15d70*/  ENDCOLLECTIVE ;  /* 0x000000000000791b */ /* 0x003fe20003800000 */
.L_x_1181:
[----:B------:R-:W-:Y:S02]  /*15d80*/  IADD3.X R3, RZ, R3, RZ, P0, !PT ;  /* 0x00000003ff037210 */ /* 0x000fe400007fe4ff */
        /* <DEDUP_REMOVED lines=12> */
[----:B0-----:R-:W-:-:S07]  /*15e50*/  MOV R3, R14 ;  /* 0x0000000e00037202 */ /* 0x001fce0000000f00 */
[----:B------:R-:W-:Y:S05]  /*15e60*/  WARPSYNC.COLLECTIVE R15, `(.L_x_1182) ;  /* 0x000000000f087348 */ /* 0x000fea0003c00000 */
[----:B------:R0:W1:Y:S02]  /*15e70*/  SHFL.IDX P6, R14, R13, R12, R11 ;  /* 0x0000000c0d0e7389 */ /* 0x00006400000c000b */
[----:B01----:R-:W-:Y:S01]  /*15e80*/  ENDCOLLECTIVE ;  /* 0x000000000000791b */ /* 0x003fe20003800000 */
.L_x_1182:
[----:B------:R-:W-:Y:S01]  /*15e90*/  MOV R13, R18 ;  /* 0x00000012000d7202 */ /* 0x000fe20000000f00 */
[----:B------:R-:W-:Y:S01]  /*15ea0*/  IMAD.MOV.U32 R12, RZ, RZ, 0x2 ;  /* 0x00000002ff0c7424 */ /* 0x000fe200078e00ff */
[----:B------:R-:W-:-:S13]  /*15eb0*/  IADD3 R2, P0, R14, R8, RZ ;  /* 0x000000080e027210 */ /* 0x000fda0007f1e0ff */
[----:B------:R-:W-:Y:S05]  /*15ec0*/  WARPSYNC.COLLECTIVE R15, `(.L_x_1183) ;  /* 0x000000000f087348 */ /* 0x000fea0003c00000 */
[----:B------:R0:W1:Y:S02]  /*15ed0*/  SHFL.IDX P6, R14, R13, R12, R11 ;  /* 0x0000000c0d0e7389 */ /* 0x00006400000c000b */
[----:B01----:R-:W-:Y:S01]  /*15ee0*/  ENDCOLLECTIVE ;  /* 0x000000000000791b */ /* 0x003fe20003800000 */
.L_x_1183:
[----:B------:R-:W-:Y:S01]  /*15ef0*/  IMAD.X R3, RZ, RZ, R3, P0 ;  /* 0x000000ffff037224 */ /* 0x000fe200000e0603 */
[----:B------:R-:W-:Y:S02]  /*15f00*/  ISETP.LT.OR P0, PT, R0, 0x11, P4 ;  /* 0x000000110000780c */ /* 0x000fe40002701670 */
[----:B------:R-:W-:-:S11]  /*15f10*/  MOV R13, R17 ;  /* 0x00000011000d7202 */ /* 0x000fd60000000f00 */
        /* <DEDUP_REMOVED lines=14> */
.L_x_1184:
[----:B------:R-:W-:Y:S01]  /*16000*/  IMAD.MOV.U32 R13, RZ, RZ, R18 ;  /* 0x000000ffff0d7224 */ /* 0x000fe200078e0012 */
[----:B------:R-:W-:Y:S02]  /*16010*/  MOV R12, 0x3 ;  /* 0x00000003000c7802 */ /* 0x000fe40000000f00 */
[----:B------:R-:W-:-:S13]  /*16020*/  IADD3 R2, P0, R14, R8, RZ ;  /* 0x000000080e027210 */ /* 0x000fda0007f1e0ff */
[----:B------:R-:W-:Y:S05]  /*16030*/  WARPSYNC.COLLECTIVE R15, `(.L_x_1185) ;  /* 0x000000000f087348 */ /* 0x000fea0003c00000 */
[----:B------:R0:W1:Y:S02]  /*16040*/  SHFL.IDX P6, R14, R13, R12, R11 ;  /* 0x0000000c0d0e7389 */ /* 0x00006400000c000b */
[----:B01----:R-:W-:Y:S01]  /*16050*/  ENDCOLLECTIVE ;  /* 0x000000000000791b */ /* 0x003fe20003800000 */
.L_x_1185:
        /* <DEDUP_REMOVED lines=12> */
.L_x_1186:
        /* <DEDUP_REMOVED lines=9> */
.L_x_1120:
[----:B0-----:R0:W2:Y:S02]  /*161b0*/  SYNCS.PHASECHK.TRANS64.TRYWAIT P0, [R0+URZ+0x30860], R3 ;  /* 0x03086003000075a7 */ /* 0x0010a4000800017f */
[----:B--2---:R-:W-:Y:S05]  /*161c0*/  @!P0 NANOSLEEP.SYNCS 0x989680 ;  /* 0x009896800000895d */ /* 0x004fea0003900000 */
[----:B------:R-:W2:Y:S02]  /*161d0*/  @!P0 SYNCS.PHASECHK.TRANS64 P0, [R0+URZ+0x30860], R3 ;  /* 0x03086003000085a7 */ /* 0x000ea4000800007f */
[----:B--2---:R-:W-:Y:S05]  /*161e0*/  @!P0 BRA `(.L_x_1120) ;  /* 0xfffffffc00f08947 */ /* 0x004fea000383ffff */
[----:B------:R-:W-:Y:S05]  /*161f0*/  BRA `(.L_x_1188) ;  /* 0xffffffd400c87947 */ /* 0x000fea000383ffff */
.L_x_1121:
        /* <DEDUP_REMOVED lines=8> */
.L_x_1190:
[----:B------:R-:W-:Y:S05]  /*16280*/  BSYNC B0 ;  /* 0x0000000000007941 */ /* 0x000fea0003800000 */
.L_x_1189:
        /* <DEDUP_REMOVED lines=9> */
.L_x_1191:
[----:B------:R-:W-:Y:S02]  /*16320*/  ULDC UR4, c[0x0][0x2f4] ;  /* 0x0000bd0000047ab9 */ /* 0x000fe40000000800 */
[----:B------:R-:W-:Y:S02]  /*16330*/  ISETP.GE.AND P3, PT, R36, UR4, PT ;  /* 0x0000000424007c0c */ /* 0x000fe4000bf66270 */
[----:B------:R-:W-:Y:S02]  /*16340*/  ISETP.GE.AND P1, PT, R35, UR4, PT ;  /* 0x0000000423007c0c */ /* 0x000fe4000bf26270 */
[----:B------:R-:W-:Y:S02]  /*16350*/  ISETP.GE.AND P0, PT, R34, UR4, PT ;  /* 0x0000000422007c0c */ /* 0x000fe4000bf06270 */
[----:B------:R-:W-:Y:S02]  /*16360*/  ISETP.GE.AND P2, PT, R25, UR4, PT ;  /* 0x0000000419007c0c */ /* 0x000fe4000bf46270 */
[----:B------:R-:W-:-:S02]  /*16370*/  ISETP.LT.OR P4, PT, R5, 0x1, P3 ;  /* 0x000000010500780c */ /* 0x000fc40001f81670 */
[----:B------:R-:W-:Y:S01]  /*16380*/  ISETP.LT.OR P5, PT, R5, 0x1, P2 ;  /* 0x000000010500780c */ /* 0x000fe200017a1670 */
[----:B------:R-:W-:Y:S02]  /*16390*/  IMAD.MOV.U32 R13, RZ, RZ, R18 ;  /* 0x000000ffff0d7224 */ /* 0x000fe400078e0012 */
[----:B------:R-:W-:Y:S01]  /*163a0*/  IMAD.MOV.U32 R12, RZ, RZ, 0x1 ;  /* 0x00000001ff0c7424 */ /* 0x000fe200078e00ff */
[----:B------:R-:W-:-:S09]  /*163b0*/  MOV R2, R14 ;  /* 0x0000000e00027202 */ /* 0x000fd20000000f00 */
[----:B------:R-:W-:Y:S05]  /*163c0*/  WARPSYNC.COLLECTIVE R15, `(.L_x_1192) ;  /* 0x000000000f087348 */ /* 0x000fea0003c00000 */
[----:B------:R0:W1:Y:S02]  /*163d0*/  SHFL.IDX P6, R14, R13, R12, R11 ;  /* 0x0000000c0d0e7389 */ /* 0x00006400000c000b */
[----:B01----:R-:W-:Y:S01]  /*163e0*/  ENDCOLLECTIVE ;  /* 0x000000000000791b */ /* 0x003fe20003800000 */
.L_x_1192:
[----:B------:R-:W-:-:S05]  /*163f0*/  IMAD.WIDE.U32 R2, R25, 0x2, R2 ;  /* 0x0000000219027825 */ /* 0x000fca00078e0002 */
[----:B------:R-:W-:Y:S01]  /*16400*/  @!PT LDS RZ, [RZ] ;  /* 0x00000000fffff984 */ /* 0x000fe20000000800 */
[----:B------:R-:W-:Y:S01]  /*16410*/  @!PT LDS RZ, [RZ] ;  /* 0x00000000fffff984 */ /* 0x000fe20000000800 */
[----:B------:R-:W-:Y:S01]  /*16420*/  @!PT LDS RZ, [RZ] ;  /* 0x00000000fffff984 */ /* 0x000fe20000000800 */
[----:B------:R0:W-:Y:S01]  /*16430*/  LDGSTS.E.BYPASS.LTC128B.128 [R4+0x400], desc[UR60][R2.64], !P5 ;  /* 0x0040000002047fae */ /* 0x0001e2000e901d7c */
[----:B------:R-:W-:-:S03]  /*16440*/  ISETP.LT.OR P5, PT, R5, 0x1, P1 ;  /* 0x000000010500780c */ /* 0x000fc60000fa1670 */
[----:B------:R0:W-:Y:S01]  /*16450*/  LDGSTS.E.BYPASS.LTC128B.128 [R4+0x2400], desc[UR60][R2.64+0x80], !P4 ;  /* 0x0240008002047fae */ /* 0x0001e2000e101d7c */
[----:B------:R-:W-:Y:S01]  /*16460*/  ISETP.LT.OR P4, PT, R5, 0x1, P0 ;  /* 0x000000010500780c */ /* 0x000fe20000781670 */
[----:B------:R-:W-:-:S08]  /*16470*/  IMAD.MOV.U32 R13, RZ, RZ, R17 ;  /* 0x000000ffff0d7224 */ /* 0x000fd000078e0011 */
[----:B------:R0:W-:Y:S01]  /*16480*/  LDGSTS.E.BYPASS.LTC128B.128 [R4+0x4400], desc[UR60][R2.64+0x100], !P5 ;  /* 0x0440010002047fae */ /* 0x0001e2000e901d7c */
[C---:B------:R-:W-:Y:S02]  /*16490*/  ISETP.LT.OR P5, PT, R5.reuse, 0x11, P2 ;  /* 0x000000110500780c */ /* 0x040fe400017a1670 */
[----:B------:R-:W-:Y:S01]  /*164a0*/  MOV R6, R14 ;  /* 0x0000000e00067202 */ /* 0x000fe20000000f00 */
[----:B------:R0:W-:Y:S01]  /*164b0*/  LDGSTS.E.BYPASS.LTC128B.128 [R4+0x6400], desc[UR60][R2.64+0x180], !P4 ;  /* 0x0640018002047fae */ /* 0x0001e2000e101d7c */
[----:B------:R-:W-:-:S13]  /*164c0*/  ISETP.LT.OR P4, PT, R5, 0x11, P3 ;  /* 0x000000110500780c */ /* 0x000fda0001f81670 */
[----:B0-----:R-:W-:Y:S05]  /*164d0*/  WARPSYNC.COLLECTIVE R15, `(.L_x_1193) ;  /* 0x000000000f087348 */ /* 0x001fea0003c00000 */
[----:B------:R1:W2:Y:S02]  /*164e0*/  SHFL.IDX P6, R14, R13, R12, R11 ;  /* 0x0000000c0d0e7389 */ /* 0x0002a400000c000b */
[----:B012---:R-:W-:Y:S01]  /*164f0*/  ENDCOLLECTIVE ;  /* 0x000000000000791b */ /* 0x007fe20003800000 */
.L_x_1193:
[----:B------:R-:W-:Y:S01]  /*16500*/  MOV R3, R6 ;  /* 0x0000000600037202 */ /* 0x000fe20000000f00 */
[----:B------:R-:W-:Y:S02]  /*16510*/  IMAD.MOV.U32 R13, RZ, RZ, R18 ;  /* 0x000000ffff0d7224 */ /* 0x000fe400078e0012 */
[----:B------:R-:W-:Y:S02]  /*16520*/  IMAD.MOV.U32 R12, RZ, RZ, 0x2 ;  /* 0x00000002ff0c7424 */ /* 0x000fe400078e00ff */
[----:B------:R-:W-:-:S07]  /*16530*/  IMAD.MOV.U32 R2, RZ, RZ, R14 ;  /* 0x000000ffff027224 */ /* 0x000fce00078e000e */
[----:B------:R-:W-:Y:S05]  /*16540*/  WARPSYNC.COLLECTIVE R15, `(.L_x_1194) ;  /* 0x000000000f087348 */ /* 0x000fea0003c00000 */
[----:B------:R0:W1:Y:S02]  /*16550*/  SHFL.IDX P6, R14, R13, R12, R11 ;  /* 0x0000000c0d0e7389 */ /* 0x00006400000c000b */
[----:B01----:R-:W-:Y:S01]  /*16560*/  ENDCOLLECTIVE ;  /* 0x000000000000791b */ /* 0x003fe20003800000 */
.L_x_1194:
        /* <DEDUP_REMOVED lines=17> */
.L_x_1195:
[----:B------:R-:W-:Y:S01]  /*16680*/  MOV R3, R6 ;  /* 0x0000000600037202 */ /* 0x000fe20000000f00 */
[----:B------:R-:W-:Y:S02]  /*16690*/  IMAD.MOV.U32 R6, RZ, RZ, RZ ;  /* 0x000000ffff067224 */ /* 0x000fe400078e00ff */
[----:B------:R-:W-:Y:S02]  /*166a0*/  IMAD.MOV.U32 R13, RZ, RZ, R18 ;  /* 0x000000ffff0d7224 */ /* 0x000fe400078e0012 */
[----:B------:R-:W-:Y:S02]  /*166b0*/  IMAD.MOV.U32 R12, RZ, RZ, 0x3 ;  /* 0x00000003ff0c7424 */ /* 0x000fe400078e00ff */
[----:B------:R-:W-:-:S07]  /*166c0*/  IMAD.MOV.U32 R2, RZ, RZ, R14 ;  /* 0x000000ffff027224 */ /* 0x000fce00078e000e */
[----:B------:R-:W-:Y:S05]  /*166d0*/  WARPSYNC.COLLECTIVE R15, `(.L_x_1196) ;  /* 0x000000000f087348 */ /* 0x000fea0003c00000 */
[----:B------:R0:W1:Y:S02]  /*166e0*/  SHFL.IDX P6, R14, R13, R12, R11 ;  /* 0x0000000c0d0e7389 */ /* 0x00006400000c000b */
[----:B01----:R-:W-:Y:S01]  /*166f0*/  ENDCOLLECTIVE ;  /* 0x000000000000791b */ /* 0x003fe20003800000 */
.L_x_1196:
        /* <DEDUP_REMOVED lines=10> */
[----:B------:R-:W-:-:S03]  /*167a0*/  MOV R18, R14 ;  /* 0x0000000e00127202 */ /* 0x000fc60000000f00 */
[----:B------:R0:W-:Y:S04]  /*167b0*/  LDGSTS.E.BYPASS.LTC128B.128 [R4+0x7400], desc[UR60][R2.64+0x180], !P4 ;  /* 0x0740018002047fae */ /* 0x0001e8000e101d7c */
[----:B0-----:R-:W-:Y:S05]  /*167c0*/  WARPSYNC.COLLECTIVE R15, `(.L_x_1197) ;  /* 0x000000000f087348 */ /* 0x001fea0003c00000 */
[----:B------:R1:W2:Y:S02]  /*167d0*/  SHFL.IDX P6, R14, R13, R12, R11 ;  /* 0x0000000c0d0e7389 */ /* 0x0002a400000c000b */
[----:B012---:R-:W-:Y:S01]  /*167e0*/  ENDCOLLECTIVE ;  /* 0x000000000000791b */ /* 0x007fe20003800000 */
.L_x_1197:
[----:B------:R-:W-:Y:S05]  /*167f0*/  BRA `(.L_x_1198) ;  /* 0xffffffd4000c7947 */ /* 0x000fea000383ffff */
.L_x_1124:
[----:B0-----:R0:W2:Y:S02]  /*16800*/  SYNCS.PHASECHK.TRANS64.TRYWAIT P0, [R7+URZ+0x30820], R6 ;  /* 0x03082006070075a7 */ /* 0x0010a4000800017f */
[----:B--2---:R-:W-:Y:S05]  /*16810*/  @!P0 NANOSLEEP.SYNCS 0x989680 ;  /* 0x009896800000895d */ /* 0x004fea0003900000 */
[----:B------:R-:W2:Y:S02]  /*16820*/  @!P0 SYNCS.PHASECHK.TRANS64 P0, [R7+URZ+0x30820], R6 ;  /* 0x03082006070085a7 */ /* 0x000ea4000800007f */
[----:B--2---:R-:W-:Y:S05]  /*16830*/  @!P0 BRA `(.L_x_1124) ;  /* 0xfffffffc00f08947 */ /* 0x004fea000383ffff */
[----:B------:R-:W-:Y:S05]  /*16840*/  BRA `(.L_x_1199) ;  /* 0xffffffd400907947 */ /* 0x000fea000383ffff */
.L_x_1125:
[----:B------:R-:W2:Y:S01]  /*16850*/  S2R R3, SR_TID.X ;  /* 0x0000000000037919 */ /* 0x000ea20000002100 */
[----:B------:R-:W-:Y:S01]  /*16860*/  BSSY B0, `(.L_x_1200) ;  /* 0x000000a000007945 */ /* 0x000fe20003800000 */
[----:B------:R-:W-:Y:S01]  /*16870*/  IMAD.MOV.U32 R12, RZ, RZ, RZ ;  /* 0x000000ffff0c7224 */ /* 0x000fe200078e00ff */
[----:B------:R-:W-:Y:S01]  /*16880*/  MOV R15, 0xffffffff ;  /* 0xffffffff000f7802 */ /* 0x000fe20000000f00 */
[----:B------:R-:W-:Y:S01]  /*16890*/  IMAD.MOV.U32 R11, RZ, RZ, 0x1f ;  /* 0x0000001fff0b7424 */ /* 0x000fe200078e00ff */
[----:B--2---:R-:W-:-:S04]  /*168a0*/  SHF.R.U32.HI R3, RZ, 0x5, R3 ;  /* 0x00000005ff037819 */ /* 0x004fc80000011603 */
[----:B------:R-:W-:-:S04]  /*168b0*/  LOP3.LUT R3, R3, 0x3, RZ, 0xc0, !PT ;  /* 0x0000000303037812 */ /* 0x000fc800078ec0ff */
[----:B------:R-:W-:-:S07]  /*168c0*/  MOV R13, R3 ;  /* 0x00000003000d7202 */ /* 0x000fce0000000f00 */
[----:B01---5:R-:W-:Y:S05]  /*168d0*/  WARPSYNC.COLLECTIVE R15, `(.L_x_1201) ;  /* 0x000000000f087348 */ /* 0x023fea0003c00000 */
[----:B------:R2:W3:Y:S02]  /*168e0*/  SHFL.IDX P6, R14, R13, R12, R11 ;  /* 0x0000000c0d0e7389 */ /* 0x0004e400000c000b */
[----:B0123-5:R-:W-:Y:S01]  /*168f0*/  ENDCOLLECTIVE ;  /* 0x000000000000791b */ /* 0x02ffe20003800000 */
.L_x_1201:
[----:B------:R-:W-:Y:S05]  /*16900*/  BSYNC B0 ;  /* 0x0000000000007941 */ /* 0x000fea0003800000 */
.L_x_1200:
[----:B------:R-:W-:Y:S05]  /*16910*/  BRA `(.L_x_1202) ;  /* 0xffffffd400747947 */ /* 0x000fea000383ffff */
.L_x_1126:
[----:B------:R-:W-:Y:S01]  /*16920*/  BSSY B0, `(.L_x_1203) ;  /* 0x0000006000007945 */ /* 0x000fe20003800000 */
[----:B------:R-:W-:-:S07]  /*16930*/  IMAD.MOV.U32 R15, RZ, RZ, -0x1 ;  /* 0xffffffffff0f7424 */ /* 0x000fce00078e00ff */
[----:B012--5:R-:W-:Y:S05]  /*16940*/  WARPSYNC.COLLECTIVE R15, `(.L_x_1204) ;  /* 0x000000000f0c7348 */ /* 0x027fea0003c00000 */
[----:B------:R-:W-:Y:S02]  /*16950*/  ELECT P6, UR62, PT ;  /* 0x00000000003e782f */ /* 0x000fe400038c0000 */
[----:B------:R-:W-:Y:S01]  /*16960*/  MOV R14, UR62 ;  /* 0x0000003e000e7c02 */ /* 0x000fe20008000f00 */
[----:B012--5:R-:W-:Y:S10]  /*16970*/  ENDCOLLECTIVE ;  /* 0x000000000000791b */ /* 0x027ff40003800000 */
.L_x_1204:
[----:B------:R-:W-:Y:S05]  /*16980*/  BSYNC B0 ;  /* 0x0000000000007941 */ /* 0x000fea0003800000 */
.L_x_1203:
[----:B------:R-:W-:Y:S05]  /*16990*/  BRA `(.L_x_1205) ;  /* 0xffffffd400687947 */ /* 0x000fea000383ffff */
.L_x_1128:
[----:B--2---:R2:W3:Y:S02]  /*169a0*/  SYNCS.PHASECHK.TRANS64.TRYWAIT P1, [R5+URZ+0x30840], R4 ;  /* 0x03084004050075a7 */ /* 0x0044e4000802017f */
[----:B---3--:R-:W-:Y:S05]  /*169b0*/  @!P1 NANOSLEEP.SYNCS 0x989680 ;  /* 0x009896800000995d */ /* 0x008fea0003900000 */
[----:B------:R-:W3:Y:S02]  /*169c0*/  @!P1 SYNCS.PHASECHK.TRANS64 P1, [R5+URZ+0x30840], R4 ;  /* 0x03084004050095a7 */ /* 0x000ee4000802007f */
[----:B---3--:R-:W-:Y:S05]  /*169d0*/  @!P1 BRA `(.L_x_1128) ;  /* 0xfffffffc00f09947 */ /* 0x008fea000383ffff */
[----:B------:R-:W-:Y:S05]  /*169e0*/  BRA `(.L_x_1206) ;  /* 0xffffffd400907947 */ /* 0x000fea000383ffff */
.L_x_1130:
[----:B---3--:R3:W4:Y:S02]  /*169f0*/  SYNCS.PHASECHK.TRANS64.TRYWAIT P1, [R3+URZ+0x30840], R0 ;  /* 0x03084000030075a7 */ /* 0x008724000802017f */
[----:B----4-:R-:W-:Y:S05]  /*16a00*/  @!P1 NANOSLEEP.SYNCS 0x989680 ;  /* 0x009896800000995d */ /* 0x010fea0003900000 */
[----:B------:R-:W4:Y:S02]  /*16a10*/  @!P1 SYNCS.PHASECHK.TRANS64 P1, [R3+URZ+0x30840], R0 ;  /* 0x03084000030095a7 */ /* 0x000f24000802007f */
[----:B----4-:R-:W-:Y:S05]  /*16a20*/  @!P1 BRA `(.L_x_1130) ;  /* 0xfffffffc00f09947 */ /* 0x010fea000383ffff */
[----:B------:R-:W-:Y:S05]  /*16a30*/  BRA `(.L_x_1207) ;  /* 0xffffffd4009c7947 */ /* 0x000fea000383ffff */
.L_x_1132:
[----:B----4-:R4:W0:Y:S02]  /*16a40*/  SYNCS.PHASECHK.TRANS64.TRYWAIT P1, [R5+URZ+0x30860], R4 ;  /* 0x03086004050075a7 */ /* 0x010824000802017f */
[----:B0-----:R-:W-:Y:S05]  /*16a50*/  @!P1 NANOSLEEP.SYNCS 0x989680 ;  /* 0x009896800000995d */ /* 0x001fea0003900000 */
[----:B------:R-:W0:Y:S02]  /*16a60*/  @!P1 SYNCS.PHASECHK.TRANS64 P1, [R5+URZ+0x30860], R4 ;  /* 0x03086004050095a7 */ /* 0x000e24000802007f */
[----:B0-----:R-:W-:Y:S05]  /*16a70*/  @!P1 BRA `(.L_x_1132) ;  /* 0xfffffffc00f09947 */ /* 0x001fea000383ffff */
[----:B------:R-:W-:Y:S05]  /*16a80*/  BRA `(.L_x_1208) ;  /* 0xffffffd400987947 */ /* 0x000fea000383ffff */
.L_x_1209:
        /* <DEDUP_REMOVED lines=15> */
.L_x_3274:


//--------------------- .text._ZN7cutlass13device_kernelIN5flash11enable_sm90INS1_16FlashAttnFwdSm90INS1_25CollectiveMainloopFwdSm90ILi2EN4cute5tupleIJNS5_1CILi1EEES8_S8_EEENS6_IJNS7_ILi128EEENS7_ILi64EEENS7_ILi256EEEEEELi256ENS_6half_tEfNS_4arch4Sm90ELb0ELb1ELb1ELb1ELb1ELb0ELb0ELb1ELb1ELb1ELb1ELb0EEENS1_21CollectiveEpilogueFwdINS6_IJSA_SC_SB_EEES9_SE_SG_Li256ELb1ELb1ELb1ELb0EEENS1_36VarlenDynamicPersistentTileSchedulerILi128ELi64ELi256ELi128ELb1ELb1ELb1ELb1ELb0ELb1EEEEEEEEEvNT_6ParamsE --------------------------
	.section	.text._ZN7cutlass13device_kernelIN5flash11enable_sm90INS1_16FlashAttnFwdSm90INS1_25CollectiveMainloopFwdSm90ILi2EN4cute5tupleIJNS5_1CILi1EEES8_S8_EEENS6_IJNS7_ILi128EEENS7_ILi64EEENS7_ILi256EEEEEELi256ENS_6half_tEfNS_4arch4Sm90ELb0ELb1ELb1ELb1ELb1ELb0ELb0ELb1ELb1ELb1ELb1ELb0EEENS1_21CollectiveEpilogueFwdINS6_IJSA_SC_SB_EEES9_SE_SG_Li256ELb1ELb1ELb1ELb0EEENS1_36VarlenDynamicPersistentTileSchedulerILi128ELi64ELi256ELi128ELb1ELb1ELb1ELb1ELb0ELb1EEEEEEEEEvNT_6ParamsE,"ax",@progbits
	.align	128
.text._ZN7cutlass13device_kernelIN5flash11enable_sm90INS1_16FlashAttnFwdSm90INS1_25CollectiveMainloopFwdSm90ILi2EN4cute5tupleIJNS5_1CILi1EEES8_S8_EEENS6_IJNS7_ILi128EEENS7_ILi64EEENS7_ILi256EEEEEELi256ENS_6half_tEfNS_4arch4Sm90ELb0ELb1ELb1ELb1ELb1ELb0ELb0ELb1ELb1ELb1ELb1ELb0EEENS1_21CollectiveEpilogueFwdINS6_IJSA_SC_SB_EEES9_SE_SG_Li256ELb1ELb1ELb1ELb0EEENS1_36VarlenDynamicPersistentTileSchedulerILi128ELi64ELi256ELi128ELb1ELb1ELb1ELb1ELb0ELb1EEEEEEEEEvNT_6ParamsE:
        .type           _ZN7cutlass13device_kernelIN5flash11enable_sm90INS1_16FlashAttnFwdSm90INS1_25CollectiveMainloopFwdSm90ILi2EN4cute5tupleIJNS5_1CILi1EEES8_S8_EEENS6_IJNS7_ILi128EEENS7_ILi64EEENS7_ILi256EEEEEELi256ENS_6half_tEfNS_4arch4Sm90ELb0ELb1ELb1ELb1ELb1ELb0ELb0ELb1ELb1ELb1ELb1ELb0EEENS1_21CollectiveEpilogueFwdINS6_IJSA_SC_SB_EEES9_SE_SG_Li256ELb1ELb1ELb1ELb0EEENS1_36VarlenDynamicPersistentTileSchedulerILi128ELi64ELi256ELi128ELb1ELb1ELb1ELb1ELb0ELb1EEEEEEEEEvNT_6ParamsE,@function
        .size           _ZN7cutlass13device_kernelIN5flash11enable_sm90INS1_16FlashAttnFwdSm90INS1_25CollectiveMainloopFwdSm90ILi2EN4cute5tupleIJNS5_1CILi1EEES8_S8_EEENS6_IJNS7_ILi128EEENS7_ILi64EEENS7_ILi256EEEEEELi256ENS_6half_tEfNS_4arch4Sm90ELb0ELb1ELb1ELb1ELb1ELb0ELb0ELb1ELb1ELb1ELb1ELb0EEENS1_21CollectiveEpilogueFwdINS6_IJSA_SC_SB_EEES9_SE_SG_Li256ELb1ELb1ELb1ELb0EEENS1_36VarlenDynamicPersistentTileSchedulerILi128ELi64ELi256ELi128ELb1ELb1ELb1ELb1ELb0ELb1EEEEEEEEEvNT_6ParamsE,(.L_x_3275 - _ZN7cutlass13device_kernelIN5flash11enable_sm90INS1_16FlashAttnFwdSm90INS1_25CollectiveMainloopFwdSm90ILi2EN4cute5tupleIJNS5_1CILi1EEES8_S8_EEENS6_IJNS7_ILi128EEENS7_ILi64EEENS7_ILi256EEEEEELi256ENS_6half_tEfNS_4arch4Sm90ELb0ELb1ELb1ELb1ELb1ELb0ELb0ELb1ELb1ELb1ELb1ELb0EEENS1_21CollectiveEpilogueFwdINS6_IJSA_SC_SB_EEES9_SE_SG_Li256ELb1ELb1ELb1ELb0EEENS1_36VarlenDynamicPersistentTileSchedulerILi128ELi64ELi256ELi128ELb1ELb1ELb1ELb1ELb0ELb1EEEEEEEEEvNT_6ParamsE)
        .other          _ZN7cutlass13device_kernelIN5flash11enable_sm90INS1_16FlashAttnFwdSm90INS1_25CollectiveMainloopFwdSm90ILi2EN4cute5tupleIJNS5_1CILi1EEES8_S8_EEENS6_IJNS7_ILi128EEENS7_ILi64EEENS7_ILi256EEEEEELi256ENS_6half_tEfNS_4arch4Sm90ELb0ELb1ELb1ELb1ELb1ELb0ELb0ELb1ELb1ELb1ELb1ELb0EEENS1_21CollectiveEpilogueFwdINS6_IJSA_SC_SB_EEES9_SE_SG_Li256ELb1ELb1ELb1ELb0EEENS1_36VarlenDynamicPersistentTileSchedulerILi128ELi64ELi256ELi128ELb1ELb1ELb1ELb1ELb0ELb1EEEEEEEEEvNT_6ParamsE,@"STO_CUDA_ENTRY STV_DEFAULT"
_ZN7cutlass13device_kernelIN5flash11enable_sm90INS1_16FlashAttnFwdSm90INS1_25CollectiveMainloopFwdSm90ILi2EN4cute5tupleIJNS5_1CILi1EEES8_S8_EEENS6_IJNS7_ILi128EEENS7_ILi64EEENS7_ILi256EEEEEELi256ENS_6half_tEfNS_4arch4Sm90ELb0ELb1ELb1ELb1ELb1ELb0ELb0ELb1ELb1ELb1ELb1ELb0EEENS1_21CollectiveEpilogueFwdINS6_IJSA_SC_SB_EEES9_SE_SG_Li256ELb1ELb1ELb1ELb0EEENS1_36VarlenDynamicPersistentTileSchedulerILi128ELi64ELi256ELi128ELb1ELb1ELb1ELb1ELb0ELb1EEEEEEEEEvNT_6ParamsE:
        /* <DEDUP_REMOVED lines=45> */
.L_x_1210:
        /* <DEDUP_REMOVED lines=22> */
.L_x_1211:
        /* <DEDUP_REMOVED lines=18> */
.L_x_1212:
        /* <DEDUP_REMOVED lines=22> */
.L_x_1213:
        /* <DEDUP_REMOVED lines=23> */
.L_x_1214:
        /* <DEDUP_REMOVED lines=10> */
.L_x_1216:
        /* <DEDUP_REMOVED lines=18> */
[----:B------:R-:W-:Y:S01]  /*09e0*/  R2UR UR5, R10 ;  /* 0x000000000a0572ca */ /* 0x000fe200000e0000 */
[----:B------:R-:W-:Y:S01]  /*09f0*/  UMOV UR39, URZ ;  /* 0x0000003f00277c82 */ /* 0x000fe20008000000 */
[----:B0-----:R-:W-:Y:S02]  /*0a00*/  SHF.R.S32.HI R3, RZ, 0x1f, R0 ;  /* 0x0000001fff037819 */ /* 0x001fe40000011400 */
[----:B------:R-:W-:Y:S02]  /*0a10*/  R2UR UR7, R11 ;  /* 0x000000000b0772ca */ /* 0x000fe400000e0000 */
[----:B------:R-:W-:-:S02]  /*0a20*/  LEA.HI R4, R3, R0, RZ, 0x4 ;  /* 0x0000000003047211 */ /* 0x000fc400078f20ff */
[CC--:B------:R-:W-:Y:S02]  /*0a30*/  LEA.HI R5, R3.reuse, R0.reuse, RZ, 0x5 ;  /* 0x0000000003057211 */ /* 0x0c0fe400078f28ff */
[----:B------:R-:W-:-:S03]  /*0a40*/  LEA.HI R8, R3, R0, RZ, 0x3 ;  /* 0x0000000003087211 */ /* 0x000fc600078f18ff */
[----:B------:R-:W-:Y:S01]  /*0a50*/  IMAD.SHL.U32 R6, R5, 0x20, RZ ;  /* 0x0000002005067824 */ /* 0x000fe200078e00ff */
[----:B------:R-:W-:-:S04]  /*0a60*/  LOP3.LUT R201, R8, 0xfffffff8, RZ, 0xc0, !PT ;  /* 0xfffffff808c97812 */ /* 0x000fc800078ec0ff */
[----:B------:R-:W-:Y:S01]  /*0a70*/  LOP3.LUT R6, R6, 0xfffffc00, RZ, 0xc0, !PT ;  /* 0xfffffc0006067812 */ /* 0x000fe200078ec0ff */
[----:B------:R-:W-:Y:S01]  /*0a80*/  IMAD.IADD R201, R0, 0x1, -R201 ;  /* 0x0000000100c97824 */ /* 0x000fe200078e0ac9 */
[----:B--2---:R-:W-:Y:S02]  /*0a90*/  R2UR UR4, R2 ;  /* 0x00000000020472ca */ /* 0x004fe400000e0000 */
[----:B------:R-:W-:-:S04]  /*0aa0*/  LEA.HI R2, R3, R0, RZ, 0x7 ;  /* 0x0000000003027211 */ /* 0x000fc800078f38ff */
[----:B------:R-:W-:-:S05]  /*0ab0*/  LOP3.LUT R7, R2, 0xffffff80, RZ, 0xc0, !PT ;  /* 0xffffff8002077812 */ /* 0x000fca00078ec0ff */
[----:B------:R-:W-:Y:S01]  /*0ac0*/  IMAD.IADD R14, R0, 0x1, -R7 ;  /* 0x00000001000e7824 */ /* 0x000fe200078e0a07 */
[----:B------:R-:W-:Y:S01]  /*0ad0*/  LEA.HI R7, R3, R0, RZ, 0x2 ;  /* 0x0000000003077211 */ /* 0x000fe200078f10ff */
[----:B------:R-:W-:Y:S01]  /*0ae0*/  ULOP3.LUT UR8, UR4, 0x1, URZ, 0xfc, !UPT ;  /* 0x0000000104087892 */ /* 0x000fe2000f8efc3f */
[----:B------:R-:W-:Y:S02]  /*0af0*/  LOP3.LUT R3, R4, 0x3fffff0, RZ, 0xc0, !PT ;  /* 0x03fffff004037812 */ /* 0x000fe400078ec0ff */
[----:B------:R-:W-:Y:S01]  /*0b00*/  SHF.R.S32.HI R9, RZ, 0x1f, R14 ;  /* 0x0000001fff097819 */ /* 0x000fe2000001140e */
[----:B------:R-:W-:Y:S01]  /*0b10*/  STL [R1+0x18], R14 ;  /* 0x0000180e01007387 */ /* 0x000fe20000100800 */
[----:B------:R-:W-:Y:S01]  /*0b20*/  LOP3.LUT R13, R7, 0xfffffffc, RZ, 0xc0, !PT ;  /* 0xfffffffc070d7812 */ /* 0x000fe200078ec0ff */
[C---:B------:R-:W-:Y:S01]  /*0b30*/  IMAD.IADD R5, R0.reuse, 0x1, -R3 ;  /* 0x0000000100057824 */ /* 0x040fe200078e0a03 */
[----:B------:R-:W-:Y:S01]  /*0b40*/  LEA.HI R10, R9, R14, RZ, 0x2 ;  /* 0x0000000e090a7211 */ /* 0x000fe200078f10ff */
[----:B------:R-:W-:Y:S01]  /*0b50*/  UMOV UR4, URZ ;  /* 0x0000003f00047c82 */ /* 0x000fe20008000000 */
[----:B------:R-:W-:Y:S01]  /*0b60*/  SHF.R.S32.HI R7, RZ, 0x4, R4 ;  /* 0x00000004ff077819 */ /* 0x000fe20000011404 */
[----:B------:R-:W-:Y:S01]  /*0b70*/  IMAD R5, R5, 0x40, R6 ;  /* 0x0000004005057824 */ /* 0x000fe200078e0206 */
[--C-:B------:R-:W-:Y:S01]  /*0b80*/  SHF.R.S32.HI R11, RZ, 0x2, R10.reuse ;  /* 0x00000002ff0b7819 */ /* 0x100fe2000001140a */
[----:B------:R-:W-:Y:S01]  /*0b90*/  IMAD.IADD R13, R0, 0x1, -R13 ;  /* 0x00000001000d7824 */ /* 0x000fe200078e0a0d */
[----:B------:R-:W-:-:S02]  /*0ba0*/  SHF.R.S32.HI R12, RZ, 0x1f, R10 ;  /* 0x0000001fff0c7819 */ /* 0x000fc4000001140a */
[----:B------:R-:W-:Y:S02]  /*0bb0*/  SHF.R.S32.HI R3, RZ, 0x7, R2 ;  /* 0x00000007ff037819 */ /* 0x000fe40000011402 */
[----:B------:R-:W-:Y:S02]  /*0bc0*/  LEA.HI R4, R4, R7, RZ, 0x1 ;  /* 0x0000000704047211 */ /* 0x000fe400078f08ff */
[----:B------:R-:W-:Y:S02]  /*0bd0*/  LEA.HI R12, R12, R11, RZ, 0x3 ;  /* 0x0000000b0c0c7211 */ /* 0x000fe400078f18ff */
[----:B------:R-:W-:Y:S02]  /*0be0*/  LEA.HI R2, R2, R3, RZ, 0x1 ;  /* 0x0000000302027211 */ /* 0x000fe400078f08ff */
[----:B------:R-:W-:Y:S02]  /*0bf0*/  LOP3.LUT R4, R4, 0x1ffffffe, RZ, 0xc0, !PT ;  /* 0x1ffffffe04047812 */ /* 0x000fe400078ec0ff */
[----:B------:R-:W-:-:S02]  /*0c00*/  LOP3.LUT R12, R12, 0xfffffff8, RZ, 0xc0, !PT ;  /* 0xfffffff80c0c7812 */ /* 0x000fc400078ec0ff */
[----:B------:R-:W-:Y:S01]  /*0c10*/  LEA.HI R9, R9, R14, RZ, 0x5 ;  /* 0x0000000e09097211 */ /* 0x000fe200078f28ff */
[----:B------:R-:W-:Y:S01]  /*0c20*/  IMAD.IADD R4, R7, 0x1, -R4 ;  /* 0x0000000107047824 */ /* 0x000fe200078e0a04 */
[----:B------:R-:W-:Y:S01]  /*0c30*/  LOP3.LUT R2, R2, 0x3fffffe, RZ, 0xc0, !PT ;  /* 0x03fffffe02027812 */ /* 0x000fe200078ec0ff */
[----:B------:R-:W-:Y:S01]  /*0c40*/  IMAD.IADD R12, R11, 0x1, -R12 ;  /* 0x000000010b0c7824 */ /* 0x000fe200078e0a0c */
[----:B------:R-:W-:Y:S02]  /*0c50*/  SHF.R.S32.HI R9, RZ, 0x5, R9 ;  /* 0x00000005ff097819 */ /* 0x000fe40000011409 */
[----:B------:R-:W-:Y:S01]  /*0c60*/  LOP3.LUT R10, R10, 0x7ffffffc, RZ, 0xc0, !PT ;  /* 0x7ffffffc0a0a7812 */ /* 0x000fe200078ec0ff */
[----:B------:R-:W-:Y:S01]  /*0c70*/  IMAD.IADD R2, R3, 0x1, -R2 ;  /* 0x0000000103027824 */ /* 0x000fe200078e0a02 */
[----:B------:R-:W-:Y:S01]  /*0c80*/  LEA.HI R0, R13, R13, RZ, 0x1 ;  /* 0x0000000d0d007211 */ /* 0x000fe200078f08ff */
[----:B------:R-:W-:Y:S02]  /*0c90*/  IMAD R3, R4, 0x8, R5 ;  /* 0x0000000804037824 */ /* 0x000fe400078e0205 */
[----:B------:R-:W-:Y:S01]  /*0ca0*/  IMAD R9, R9, 0x10, R12 ;  /* 0x0000001009097824 */ /* 0x000fe200078e020c */
[----:B------:R-:W-:Y:S01]  /*0cb0*/  LOP3.LUT R0, R0, 0x1ffffffe, RZ, 0xc0, !PT ;  /* 0x1ffffffe00007812 */ /* 0x000fe200078ec0ff */
[----:B------:R-:W-:Y:S01]  /*0cc0*/  IMAD.IADD R10, R14, 0x1, -R10 ;  /* 0x000000010e0a7824 */ /* 0x000fe200078e0a0a */
[----:B------:R0:W-:Y:S01]  /*0cd0*/  STL [R1+0x28], R3 ;  /* 0x0000280301007387 */ /* 0x0001e20000100800 */
[----:B------:R-:W-:-:S02]  /*0ce0*/  IMAD R2, R2, 0x40, R9 ;  /* 0x0000004002027824 */ /* 0x000fc400078e0209 */
[----:B------:R-:W-:Y:S02]  /*0cf0*/  IMAD.U32 R5, RZ, RZ, UR8 ;  /* 0x00000008ff057e24 */ /* 0x000fe4000f8e00ff */
[----:B------:R-:W-:Y:S01]  /*0d00*/  IMAD.SHL.U32 R17, R10, 0x2, RZ ;  /* 0x000000020a117824 */ /* 0x000fe200078e00ff */
[----:B------:R-:W-:Y:S01]  /*0d10*/  STL [R1+0x24], R2 ;  /* 0x0000240201007387 */ /* 0x000fe20000100800 */
[----:B------:R-:W-:Y:S02]  /*0d20*/  IMAD.IADD R0, R13, 0x1, -R0 ;  /* 0x000000010d007824 */ /* 0x000fe400078e0a00 */
[C---:B------:R-:W-:Y:S01]  /*0d30*/  VIADD R229, R17.reuse, 0x20 ;  /* 0x0000002011e57836 */ /* 0x040fe20000000000 */
[----:B0-----:R-:W-:Y:S01]  /*0d40*/  SHF.R.S32.HI R3, RZ, 0x3, R8 ;  /* 0x00000003ff037819 */ /* 0x001fe20000011408 */
[C---:B------:R-:W-:Y:S01]  /*0d50*/  VIADD R226, R17.reuse, 0x28 ;  /* 0x0000002811e27836 */ /* 0x040fe20000000000 */
[----:B------:R-:W-:Y:S01]  /*0d60*/  SHF.R.S32.HI R4, RZ, 0x1f, R17 ;  /* 0x0000001fff047819 */ /* 0x000fe20000011411 */
[----:B------:R-:W-:-:S02]  /*0d70*/  VIADD R4, R17, 0x10 ;  /* 0x0000001011047836 */ /* 0x000fc40000000000 */
[----:B------:R0:W-:Y:S01]  /*0d80*/  STL [R1+0xc], R3 ;  /* 0x00000c0301007387 */ /* 0x0001e20000100800 */
[C---:B------:R-:W-:Y:S02]  /*0d90*/  VIADD R225, R17.reuse, 0x30 ;  /* 0x0000003011e17836 */ /* 0x040fe40000000000 */
[C---:B------:R-:W-:Y:S01]  /*0da0*/  VIADD R224, R17.reuse, 0x38 ;  /* 0x0000003811e07836 */ /* 0x040fe20000000000 */
[----:B------:R1:W-:Y:S01]  /*0db0*/  STL [R1+0x2c], R5 ;  /* 0x00002c0501007387 */ /* 0x0003e20000100800 */
[C---:B------:R-:W-:Y:S02]  /*0dc0*/  VIADD R223, R17.reuse, 0x40 ;  /* 0x0000004011df7836 */ /* 0x040fe40000000000 */
[C---:B------:R-:W-:Y:S02]  /*0dd0*/  VIADD R222, R17.reuse, 0x48 ;  /* 0x0000004811de7836 */ /* 0x040fe40000000000 */
[----:B------:R-:W-:Y:S02]  /*0de0*/  VIADD R221, R17, 0x50 ;  /* 0x0000005011dd7836 */ /* 0x000fe40000000000 */
[----:B0-----:R-:W-:-:S02]  /*0df0*/  IMAD.U32 R3, RZ, RZ, UR4 ;  /* 0x00000004ff037e24 */ /* 0x001fc4000f8e00ff */
[C---:B------:R-:W-:Y:S02]  /*0e00*/  VIADD R220, R17.reuse, 0x58 ;  /* 0x0000005811dc7836 */ /* 0x040fe40000000000 */
[C---:B-1----:R-:W-:Y:S01]  /*0e10*/  VIADD R5, R17.reuse, 0x8 ;  /* 0x0000000811057836 */ /* 0x042fe20000000000 */
[----:B------:R0:W-:Y:S01]  /*0e20*/  STL [R1+0x14], R3 ;  /* 0x0000140301007387 */ /* 0x0001e20000100800 */
[C---:B------:R-:W-:Y:S02]  /*0e30*/  VIADD R219, R17.reuse, 0x60 ;  /* 0x0000006011db7836 */ /* 0x040fe40000000000 */
        /* <DEDUP_REMOVED lines=8> */
[C---:B0-----:R-:W-:Y:S01]  /*0ec0*/  VIADD R3, R17.reuse, 0x18 ;  /* 0x0000001811037836 */ /* 0x041fe20000000000 */
        /* <DEDUP_REMOVED lines=21> */
[----:B------:R-:W-:Y:S01]  /*1020*/  IMAD R23, R0, 0x8, R2 ;  /* 0x0000000800177824 */ /* 0x000fe200078e0202 */
[----:B------:R-:W-:-:S02]  /*1030*/  SHF.R.S32.HI R3, RZ, 0x1f, R215 ;  /* 0x0000001fff037819 */ /* 0x000fc400000114d7 */
[----:B------:R-:W-:Y:S02]  /*1040*/  SHF.R.S32.HI R5, RZ, 0x1f, R214 ;  /* 0x0000001fff057819 */ /* 0x000fe400000114d6 */
[----:B------:R-:W-:Y:S02]  /*1050*/  SHF.R.S32.HI R4, RZ, 0x1f, R213 ;  /* 0x0000001fff047819 */ /* 0x000fe400000114d5 */
[----:B------:R-:W-:Y:S02]  /*1060*/  SHF.R.S32.HI R3, RZ, 0x1f, R212 ;  /* 0x0000001fff037819 */ /* 0x000fe400000114d4 */
[----:B------:R-:W-:Y:S02]  /*1070*/  SHF.R.S32.HI R5, RZ, 0x1f, R211 ;  /* 0x0000001fff057819 */ /* 0x000fe400000114d3 */
[----:B------:R-:W-:Y:S02]  /*1080*/  SHF.R.S32.HI R4, RZ, 0x1f, R210 ;  /* 0x0000001fff047819 */ /* 0x000fe400000114d2 */
[----:B------:R-:W-:-:S02]  /*1090*/  SHF.R.S32.HI R3, RZ, 0x1f, R209 ;  /* 0x0000001fff037819 */ /* 0x000fc400000114d1 */
[----:B------:R-:W-:Y:S02]  /*10a0*/  SHF.R.S32.HI R5, RZ, 0x1f, R208 ;  /* 0x0000001fff057819 */ /* 0x000fe400000114d0 */
[----:B------:R-:W-:Y:S02]  /*10b0*/  SHF.R.S32.HI R4, RZ, 0x1f, R207 ;  /* 0x0000001fff047819 */ /* 0x000fe400000114cf */
[----:B------:R-:W-:-:S07]  /*10c0*/  SHF.R.S32.HI R3, RZ, 0x1f, R206 ;  /* 0x0000001fff037819 */ /* 0x000fce00000114ce */
.L_x_1328:
[----:B------:R-:W-:Y:S01]  /*10d0*/  ULDC.64 UR8, c[0x0][0xa28] ;  /* 0x00028a0000087ab9 */ /* 0x000fe20000000a00 */
[----:B------:R-:W-:Y:S01]  /*10e0*/  ULDC UR4, c[0x0][0x424] ;  /* 0x0001090000047ab9 */ /* 0x000fe20000000800 */
[----:B------:R-:W-:-:S04]  /*10f0*/  UISETP.NE.U32.AND UP0, UPT, UR8, URZ, UPT ;  /* 0x0000003f0800728c */ /* 0x000fc8000bf05070 */
[----:B------:R-:W-:-:S03]  /*1100*/  UISETP.NE.AND.EX UP0, UPT, UR9, URZ, UPT, UP0 ;  /* 0x0000003f0900728c */ /* 0x000fc6000bf05300 */
[----:B------:R-:W-:Y:S02]  /*1110*/  ULDC.64 UR8, c[0x0][0xa18] ;  /* 0x0002860000087ab9 */ /* 0x000fe40000000a00 */
[----:B------:R-:W-:Y:S01]  /*1120*/  UISETP.NE.U32.AND UP1, UPT, UR8, URZ, UPT ;  /* 0x0000003f0800728c */ /* 0x000fe2000bf25070 */
[----:B------:R-:W-:-:S03]  /*1130*/  PLOP3.LUT P0, PT, PT, PT, UP0, 0x80, 0x0 ;  /* 0x000000000000781c */ /* 0x000fc60003f0f008 */
[----:B------:R-:W-:-:S03]  /*1140*/  UISETP.NE.AND.EX UP1, UPT, UR9, URZ, UPT, UP1 ;  /* 0x0000003f0900728c */ /* 0x000fc6000bf25310 */
[----:B------:R-:W-:Y:S02]  /*1150*/  @UP0 ULDC.64 UR8, c[0x0][0xa28] ;  /* 0x00028a0000080ab9 */ /* 0x000fe40000000a00 */
[----:B------:R-:W-:Y:S01]  /*1160*/  @UP0 UIMAD.WIDE UR8, UR7, 0x4, UR8 ;  /* 0x00000004070808a5 */ /* 0x000fe2000f8e0208 */
[----:B------:R-:W-:-:S05]  /*1170*/  PLOP3.LUT P2, PT, PT, PT, UP1, 0x80, 0x0 ;  /* 0x000000000000781c */ /* 0x000fca0003f4f018 */
[----:B012---:R-:W-:Y:S02]  /*1180*/  IMAD.U32 R2, RZ, RZ, UR8 ;  /* 0x00000008ff027e24 */ /* 0x007fe4000f8e00ff */
[----:B------:R-:W-:Y:S01]  /*1190*/  IMAD.U32 R3, RZ, RZ, UR9 ;  /* 0x00000009ff037e24 */ /* 0x000fe2000f8e00ff */
[----:B------:R-:W-:Y:S02]  /*11a0*/  @UP1 ULDC.64 UR8, c[0x0][0xa18] ;  /* 0x0002860000081ab9 */ /* 0x000fe40000000a00 */
[----:B------:R-:W-:Y:S02]  /*11b0*/  @UP1 UIMAD.WIDE UR8, UR7, 0x4, UR8 ;  /* 0x00000004070818a5 */ /* 0x000fe4000f8e0208 */
[----:B------:R-:W2:Y:S04]  /*11c0*/  @P0 LDG.E R2, desc[UR36][R2.64] ;  /* 0x0000002402020981 */ /* 0x000ea8000c1e1900 */
[----:B------:R-:W-:-:S02]  /*11d0*/  IMAD.U32 R4, RZ, RZ, UR8 ;  /* 0x00000008ff047e24 */ /* 0x000fc4000f8e00ff */
[----:B------:R-:W-:Y:S01]  /*11e0*/  IMAD.U32 R5, RZ, RZ, UR9 ;  /* 0x00000009ff057e24 */ /* 0x000fe2000f8e00ff */
[----:B------:R-:W-:-:S04]  /*11f0*/  ULDC.64 UR8, c[0x0][0x418] ;  /* 0x0001060000087ab9 */ /* 0x000fc80000000a00 */
[----:B---3--:R-:W3:Y:S01]  /*1200*/  @P2 LDG.E R4, desc[UR36][R4.64] ;  /* 0x0000002404042981 */ /* 0x008ee2000c1e1900 */
[----:B------:R-:W-:Y:S02]  /*1210*/  UISETP.NE.U32.AND UP0, UPT, UR8, URZ, UPT ;  /* 0x0000003f0800728c */ /* 0x000fe4000bf05070 */
[----:B------:R-:W-:Y:S02]  /*1220*/  ULOP3.LUT UR10, UR5, 0xffff, URZ, 0xc0, !UPT ;  /* 0x0000ffff050a7892 */ /* 0x000fe4000f8ec03f */
[----:B------:R-:W-:Y:S01]  /*1230*/  UISETP.NE.AND.EX UP0, UPT, UR9, URZ, UPT, UP0 ;  /* 0x0000003f0900728c */ /* 0x000fe2000bf05300 */
[----:B------:R-:W-:Y:S02]  /*1240*/  UMOV UR43, URZ ;  /* 0x0000003f002b7c82 */ /* 0x000fe40008000000 */
[----:B------:R-:W-:Y:S01]  /*1250*/  ULDC.64 UR8, c[0x0][0xa20] ;  /* 0x0002880000087ab9 */ /* 0x000fe20000000a00 */
[----:B------:R-:W-:Y:S01]  /*1260*/  USEL UR4, UR4, 0x1, UP0 ;  /* 0x0000000104047887 */ /* 0x000fe20008000000 */
[----:B------:R-:W-:Y:S01]  /*1270*/  ISETP.NE.U32.AND P1, PT, RZ, UR8, PT ;  /* 0x00000008ff007c0c */ /* 0x000fe2000bf25070 */
[----:B------:R-:W-:Y:S01]  /*1280*/  ULDC UR8, c[0x0][0x2f0] ;  /* 0x0000bc0000087ab9 */ /* 0x000fe20000000800 */
[----:B------:R-:W-:Y:S01]  /*1290*/  IMAD.U32 R205, RZ, RZ, UR10 ;  /* 0x0000000affcd7e24 */ /* 0x000fe2000f8e00ff */
[----:B------:R-:W-:Y:S01]  /*12a0*/  UIMAD UR4, UR4, UR8, URZ ;  /* 0x00000008040472a4 */ /* 0x000fe2000f8e023f */
[----:B------:R-:W-:-:S02]  /*12b0*/  ISETP.NE.AND.EX P1, PT, RZ, UR9, PT, P1 ;  /* 0x00000009ff007c0c */ /* 0x000fc4000bf25310 */
[----:B--2---:R-:W-:Y:S02]  /*12c0*/  @P0 R2UR UR43, R2 ;  /* 0x00000000022b02ca */ /* 0x004fe400000e0000 */
[----:B---3--:R-:W-:Y:S01]  /*12d0*/  @P2 R2UR UR42, R4 ;  /* 0x00000000042a22ca */ /* 0x008fe200000e0000 */
[----:B----45:R-:W-:-:S14]  /*12e0*/  @P2 BRA `(.L_x_1217) ;  /* 0x0000000000382947 */ /* 0x030fdc0003800000 */
[----:B------:R-:W-:Y:S01]  /*12f0*/  ULDC.64 UR8, c[0x0][0xa00] ;  /* 0x0002800000087ab9 */ /* 0x000fe20000000a00 */
[----:B------:R-:W-:Y:S01]  /*1300*/  ULDC UR42, c[0x0][0x288] ;  /* 0x0000a200002a7ab9 */ /* 0x000fe20000000800 */
[----:B------:R-:W-:-:S04]  /*1310*/  ISETP.NE.U32.AND P0, PT, RZ, UR8, PT ;  /* 0x00000008ff007c0c */ /* 0x000fc8000bf05070 */
[----:B------:R-:W-:-:S13]  /*1320*/  ISETP.NE.AND.EX P0, PT, RZ, UR9, PT, P0 ;  /* 0x00000009ff007c0c */ /* 0x000fda000bf05300 */
[----:B------:R-:W-:Y:S05]  /*1330*/  @!P0 BRA `(.L_x_1217) ;  /* 0x0000000000248947 */ /* 0x000fea0003800000 */
[----:B------:R-:W-:Y:S02]  /*1340*/  ULDC.64 UR8, c[0x0][0xa00] ;  /* 0x0002800000087ab9 */ /* 0x000fe40000000a00 */
[----:B------:R-:W-:-:S06]  /*1350*/  UIMAD.WIDE UR8, UR7, 0x4, UR8 ;  /* 0x00000004070878a5 */ /* 0x000fcc000f8e0208 */
[----:B------:R-:W-:Y:S02]  /*1360*/  IMAD.U32 R2, RZ, RZ, UR8 ;  /* 0x00000008ff027e24 */ /* 0x000fe4000f8e00ff */
[----:B------:R-:W-:-:S05]  /*1370*/  IMAD.U32 R3, RZ, RZ, UR9 ;  /* 0x00000009ff037e24 */ /* 0x000fca000f8e00ff */
[----:B------:R-:W2:Y:S04]  /*1380*/  LDG.E R4, desc[UR36][R2.64] ;  /* 0x0000002402047981 */ /* 0x000ea8000c1e1900 */
[----:B------:R-:W3:Y:S01]  /*1390*/  LDG.E R0, desc[UR36][R2.64+0x4] ;  /* 0x0000042402007981 */ /* 0x000ee2000c1e1900 */
[----:B--2---:R-:W-:Y:S02]  /*13a0*/  R2UR UR42, R4 ;  /* 0x00000000042a72ca */ /* 0x004fe400000e0000 */
[----:B---3--:R-:W-:-:S13]  /*13b0*/  R2UR UR8, R0 ;  /* 0x00000000000872ca */ /* 0x008fda00000e0000 */
[----:B------:R-:W-:-:S12]  /*13c0*/  UIADD3 UR42, -UR42, UR8, URZ ;  /* 0x000000082a2a7290 */ /* 0x000fd8000fffe13f */
.L_x_1217:
[----:B------:R-:W-:-:S05]  /*13d0*/  IMAD.U32 R0, RZ, RZ, UR7 ;  /* 0x00000007ff007e24 */ /* 0x000fca000f8e00ff */
[----:B------:R0:W-:Y:S01]  /*13e0*/  STL [R1+0x10], R0 ;  /* 0x0000100001007387 */ /* 0x0001e20000100800 */
[----:B------:R-:W-:Y:S05]  /*13f0*/  @!P1 BRA `(.L_x_1218) ;  /* 0x00000000001c9947 */ /* 0x000fea0003800000 */
[----:B------:R-:W-:Y:S02]  /*1400*/  ULDC.64 UR8, c[0x0][0xa20] ;  /* 0x0002880000087ab9 */ /* 0x000fe40000000a00 */
[----:B------:R-:W-:-:S06]  /*1410*/  UIMAD.WIDE UR8, UR7, 0x4, UR8 ;  /* 0x00000004070878a5 */ /* 0x000fcc000f8e0208 */
[----:B------:R-:W-:Y:S02]  /*1420*/  IMAD.U32 R2, RZ, RZ, UR8 ;  /* 0x00000008ff027e24 */ /* 0x000fe4000f8e00ff */
[----:B------:R-:W-:-:S05]  /*1430*/  IMAD.U32 R3, RZ, RZ, UR9 ;  /* 0x00000009ff037e24 */ /* 0x000fca000f8e00ff */
[----:B------:R-:W2:Y:S02]  /*1440*/  LDG.E R2, desc[UR36][R2.64] ;  /* 0x0000002402027981 */ /* 0x000ea4000c1e1900 */
[----:B--2---:R-:W-:Y:S01]  /*1450*/  R2UR UR4, R2 ;  /* 0x00000000020472ca */ /* 0x004fe200000e0000 */
[----:B------:R-:W-:-:S14]  /*1460*/  BRA `(.L_x_1219) ;  /* 0x0000000000347947 */ /* 0x000fdc0003800000 */
.L_x_1218:
[----:B------:R-:W-:Y:S02]  /*1470*/  ULDC.64 UR8, c[0x0][0xa08] ;  /* 0x0002820000087ab9 */ /* 0x000fe40000000a00 */
        /* <DEDUP_REMOVED lines=8> */
[----:B0-----:R-:W3:Y:S01]  /*1500*/  LDG.E R0, desc[UR36][R2.64+0x4] ;  /* 0x0000042402007981 */ /* 0x001ee2000c1e1900 */
[----:B--2---:R-:W-:Y:S02]  /*1510*/  R2UR UR4, R4 ;  /* 0x00000000040472ca */ /* 0x004fe400000e0000 */
[----:B---3--:R-:W-:-:S13]  /*1520*/  R2UR UR7, R0 ;  /* 0x00000000000772ca */ /* 0x008fda00000e0000 */
[----:B------:R-:W-:-:S12]  /*1530*/  UIADD3 UR4, -UR4, UR7, URZ ;  /* 0x0000000704047290 */ /* 0x000fd8000fffe13f */
.L_x_1219:
[----:B------:R-:W-:Y:S01]  /*1540*/  ULDC UR7, c[0x0][0x448] ;  /* 0x0001120000077ab9 */ /* 0x000fe20000000800 */
[----:B------:R-:W-:Y:S02]  /*1550*/  USHF.L.U32 UR61, UR6, 0x7, URZ ;  /* 0x00000007063d7899 */ /* 0x000fe4000800063f */
[----:B------:R-:W-:Y:S02]  /*1560*/  UISETP.NE.AND UP0, UPT, UR7, 0x1, UPT ;  /* 0x000000010700788c */ /* 0x000fe4000bf05270 */
[----:B------:R-:W-:Y:S02]  /*1570*/  UIADD3 UR10, UR61, 0x7f, URZ ;  /* 0x0000007f3d0a7890 */ /* 0x000fe4000fffe03f */
[----:B------:R-:W-:Y:S01]  /*1580*/  UIADD3 UR43, UR4, -UR43, URZ ;  /* 0x8000002b042b7290 */ /* 0x000fe2000fffe03f */
[----:B------:R-:W-:Y:S01]  /*1590*/  ULDC.64 UR6, c[0x0][0x9e0] ;  /* 0x0002780000067ab9 */ /* 0x000fe20000000a00 */
[----:B------:R-:W-:-:S05]  /*15a0*/  UP2UR UR4, UPR, URZ, 0x1 ;  /* 0x000000013f047883 */ /* 0x000fca0008000000 */
[----:B------:R-:W-:Y:S01]  /*15b0*/  @UP0 ULDC UR8, c[0x0][0x44c] ;  /* 0x0001130000080ab9 */ /* 0x000fe20000000800 */
[----:B------:R-:W-:Y:S01]  /*15c0*/  @UP0 ULDC UR11, c[0x0][0x450] ;  /* 0x00011400000b0ab9 */ /* 0x000fe20000000800 */
[----:B------:R-:W-:Y:S01]  /*15d0*/  UIMAD.WIDE.U32 UR8, UR10, UR8, URZ ;  /* 0x000000080a0872a5 */ /* 0x000fe2000f8e003f */
[----:B------:R-:W-:Y:S01]  /*15e0*/  IMAD.U32 R22, RZ, RZ, UR4 ;  /* 0x00000004ff167e24 */ /* 0x000fe2000f8e00ff */
[----:B------:R-:W-:Y:S02]  /*15f0*/  UIADD3 UR4, UR43, 0x1, -UR42 ;  /* 0x000000012b047890 */ /* 0x000fe4000fffe82a */
[----:B------:R-:W-:Y:S02]  /*1600*/  @UP0 USHF.R.U32.HI UR10, URZ, UR11, UR9 ;  /* 0x0000000b3f0a0299 */ /* 0x000fe40008011609 */
[----:B------:R-:W-:Y:S02]  /*1610*/  UISETP.GE.AND UP0, UPT, UR7, 0x1, UPT ;  /* 0x000000010700788c */ /* 0x000fe4000bf06270 */
[----:B------:R-:W-:-:S02]  /*1620*/  UIADD3 UR10, UR4, UR10, URZ ;  /* 0x0000000a040a7290 */ /* 0x000fc4000fffe03f */
[----:B------:R-:W-:Y:S02]  /*1630*/  UP2UR UR60, UPR, URZ, 0x1 ;  /* 0x000000013f3c7883 */ /* 0x000fe40008000000 */
[----:B------:R-:W-:Y:S01]  /*1640*/  PLOP3.LUT P0, PT, PT, PT, UP0, 0x40, 0x0 ;  /* 0x000000000000781c */ /* 0x000fe20003f0e808 */
[----:B------:R-:W-:-:S12]  /*1650*/  UIADD3 UR6, UR10, UR6, URZ ;  /* 0x000000060a067290 */ /* 0x000fd8000fffe03f */
[----:B------:R-:W-:Y:S05]  /*1660*/  @P0 BRA `(.L_x_1220) ;  /* 0x0000000000440947 */ /* 0x000fea0003800000 */
        /* <DEDUP_REMOVED lines=10> */
.L_x_1221:
[----:B------:R-:W-:-:S11]  /*1710*/  UISETP.NE.AND UP0, UPT, UR7, 0x1, UPT ;  /* 0x000000010700788c */ /* 0x000fd6000bf05270 */
[----:B------:R-:W-:Y:S02]  /*1720*/  @UP0 ULDC.64 UR10, c[0x0][0x9e8] ;  /* 0x00027a00000a0ab9 */ /* 0x000fe40000000a00 */
[----:B------:R-:W-:-:S04]  /*1730*/  UIMAD.WIDE.U32 UR8, UR4, UR10, URZ ;  /* 0x0000000a040872a5 */ /* 0x000fc8000f8e003f */
[----:B------:R-:W-:-:S12]  /*1740*/  @UP0 USHF.R.U32.HI UR4, URZ, UR11, UR9 ;  /* 0x0000000b3f040299 */ /* 0x000fd80008011609 */
.L_x_1222:
[----:B------:R-:W-:-:S04]  /*1750*/  UIMAD UR4, UR4, UR7, UR7 ;  /* 0x00000007040472a4 */ /* 0x000fc8000f8e0207 */
[----:B------:R-:W-:-:S04]  /*1760*/  UISETP.LT.AND UP0, UPT, UR6, UR4, UPT ;  /* 0x000000040600728c */ /* 0x000fc8000bf01270 */
[----:B------:R-:W-:-:S12]  /*1770*/  USEL UR6, UR6, UR4, UP0 ;  /* 0x0000000406067287 */ /* 0x000fd80008000000 */
.L_x_1220:
[----:B------:R-:W-:Y:S01]  /*1780*/  R2UR UR4, R22 ;  /* 0x00000000160472ca */ /* 0x000fe200000e0000 */
[----:B------:R-:W-:Y:S02]  /*1790*/  UIADD3 UR10, UR6, 0x3f, URZ ;  /* 0x0000003f060a7890 */ /* 0x000fe4000fffe03f */
[----:B------:R-:W-:Y:S02]  /*17a0*/  UISETP.GE.AND UP1, UPT, UR7, 0x1, UPT ;  /* 0x000000010700788c */ /* 0x000fe4000bf26270 */
[----:B------:R-:W-:Y:S01]  /*17b0*/  USHF.R.S32.HI UR11, URZ, 0x1f, UR10 ;  /* 0x0000001f3f0b7899 */ /* 0x000fe2000801140a */
[----:B------:R-:W-:Y:S01]  /*17c0*/  UMOV UR12, UR61 ;  /* 0x0000003d000c7c82 */ /* 0x000fe20008000000 */
[----:B------:R-:W-:Y:S02]  /*17d0*/  UIADD3 UR41, UR43, -UR42, URZ ;  /* 0x8000002a2b297290 */ /* 0x000fe4000fffe03f */
[----:B------:R-:W-:Y:S01]  /*17e0*/  PLOP3.LUT P0, PT, PT, PT, UP1, 0x40, 0x0 ;  /* 0x000000000000781c */ /* 0x000fe20003f0e818 */
[----:B------:R-:W-:-:S03]  /*17f0*/  ULEA.HI UR11, UR11, UR10, URZ, 0x6 ;  /* 0x0000000a0b0b7291 */ /* 0x000fc6000f8f303f */
[----:B------:R-:W-:Y:S02]  /*1800*/  UISETP.NE.AND UP0, UPT, UR4, URZ, UPT ;  /* 0x0000003f0400728c */ /* 0x000fe4000bf05270 */
[----:B------:R-:W-:Y:S02]  /*1810*/  UIADD3 UR4, UR43, 0x3f, URZ ;  /* 0x0000003f2b047890 */ /* 0x000fe4000fffe03f */
[----:B------:R-:W-:Y:S02]  /*1820*/  USHF.R.S32.HI UR11, URZ, 0x6, UR11 ;  /* 0x000000063f0b7899 */ /* 0x000fe4000801140b */
[----:B------:R-:W-:Y:S01]  /*1830*/  USHF.R.S32.HI UR6, URZ, 0x1f, UR4 ;  /* 0x0000001f3f067899 */ /* 0x000fe20008011404 */
[----:B------:R-:W-:-:S03]  /*1840*/  ULDC UR10, c[0x0][0x9dc] ;  /* 0x00027700000a7ab9 */ /* 0x000fc60000000800 */
[----:B------:R-:W-:Y:S01]  /*1850*/  ULEA.HI UR6, UR6, UR4, URZ, 0x6 ;  /* 0x0000000406067291 */ /* 0x000fe2000f8f303f */
[----:B------:R-:W-:Y:S01]  /*1860*/  @UP0 ULDC UR8, c[0x0][0x44c] ;  /* 0x0001130000080ab9 */ /* 0x000fe20000000800 */
[----:B------:R-:W-:Y:S01]  /*1870*/  @UP0 ULDC UR13, c[0x0][0x450] ;  /* 0x00011400000d0ab9 */ /* 0x000fe20000000800 */
[----:B------:R-:W-:Y:S02]  /*1880*/  UIMAD.WIDE.U32 UR8, UR61, UR8, URZ ;  /* 0x000000083d0872a5 */ /* 0x000fe4000f8e003f */
[----:B------:R-:W-:Y:S02]  /*1890*/  USHF.R.S32.HI UR6, URZ, 0x6, UR6 ;  /* 0x000000063f067899 */ /* 0x000fe40008011406 */
[----:B------:R-:W-:Y:S02]  /*18a0*/  @UP0 USHF.R.U32.HI UR12, URZ, UR13, UR9 ;  /* 0x0000000d3f0c0299 */ /* 0x000fe40008011609 */
[----:B------:R-:W-:Y:S02]  /*18b0*/  UISETP.LT.AND UP0, UPT, UR6, UR11, UPT ;  /* 0x0000000b0600728c */ /* 0x000fe4000bf01270 */
[----:B------:R-:W-:-:S02]  /*18c0*/  UIADD3 UR4, UR41, UR12, URZ ;  /* 0x0000000c29047290 */ /* 0x000fc4000fffe03f */
[----:B------:R-:W-:Y:S02]  /*18d0*/  USEL UR6, UR6, UR11, UP0 ;  /* 0x0000000b06067287 */ /* 0x000fe40008000000 */
[----:B------:R-:W-:Y:S01]  /*18e0*/  UIADD3 UR10, UR4, -UR10, URZ ;  /* 0x8000000a040a7290 */ /* 0x000fe2000fffe03f */
[----:B------:R-:W-:Y:S11]  /*18f0*/  @P0 BRA `(.L_x_1223) ;  /* 0x0000000000440947 */ /* 0x000ff60003800000 */
        /* <DEDUP_REMOVED lines=10> */
.L_x_1224:
[----:B------:R-:W-:-:S11]  /*19a0*/  UISETP.NE.AND UP0, UPT, UR7, 0x1, UPT ;  /* 0x000000010700788c */ /* 0x000fd6000bf05270 */
[----:B------:R-:W-:Y:S02]  /*19b0*/  @UP0 ULDC.64 UR12, c[0x0][0x9e8] ;  /* 0x00027a00000c0ab9 */ /* 0x000fe40000000a00 */
[----:B------:R-:W-:-:S04]  /*19c0*/  UIMAD.WIDE.U32 UR8, UR4, UR12, URZ ;  /* 0x0000000c040872a5 */ /* 0x000fc8000f8e003f */
[----:B------:R-:W-:-:S12]  /*19d0*/  @UP0 USHF.R.U32.HI UR4, URZ, UR13, UR9 ;  /* 0x0000000d3f040299 */ /* 0x000fd80008011609 */
.L_x_1225:
[----:B------:R-:W-:-:S04]  /*19e0*/  UIMAD UR4, UR4, UR7, URZ ;  /* 0x00000007040472a4 */ /* 0x000fc8000f8e023f */
[----:B------:R-:W-:-:S04]  /*19f0*/  UISETP.LT.AND UP0, UPT, UR10, UR4, UPT ;  /* 0x000000040a00728c */ /* 0x000fc8000bf01270 */
[----:B------:R-:W-:-:S12]  /*1a00*/  USEL UR10, UR10, UR4, !UP0 ;  /* 0x000000040a0a7287 */ /* 0x000fd8000c000000 */
.L_x_1223:
[----:B------:R-:W-:-:S04]  /*1a10*/  USHF.R.S32.HI UR4, URZ, 0x1f, UR10 ;  /* 0x0000001f3f047899 */ /* 0x000fc8000801140a */
[----:B------:R-:W-:-:S04]  /*1a20*/  ULEA.HI UR4, UR4, UR10, URZ, 0x6 ;  /* 0x0000000a04047291 */ /* 0x000fc8000f8f303f */
[----:B------:R-:W-:Y:S02]  /*1a30*/  USHF.R.S32.HI UR7, URZ, 0x6, UR4 ;  /* 0x000000063f077899 */ /* 0x000fe40008011404 */
[----:B------:R-:W-:Y:S02]  /*1a40*/  ULOP3.LUT UR4, UR5, 0xff000000, URZ, 0xc0, !UPT ;  /* 0xff00000005047892 */ /* 0x000fe4000f8ec03f */
[----:B------:R-:W-:Y:S02]  /*1a50*/  UISETP.LT.AND UP0, UPT, URZ, UR7, UPT ;  /* 0x000000073f00728c */ /* 0x000fe4000bf01270 */
[----:B------:R-:W-:Y:S02]  /*1a60*/  ULOP3.LUT UR5, UR5, 0xff0000, URZ, 0xc0, !UPT ;  /* 0x00ff000005057892 */ /* 0x000fe4000f8ec03f */
[----:B------:R-:W-:Y:S02]  /*1a70*/  USEL UR10, URZ, UR7, !UP0 ;  /* 0x000000073f0a7287 */ /* 0x000fe4000c000000 */
[----:B------:R-:W-:-:S02]  /*1a80*/  USHF.R.U32.HI UR4, URZ, 0x8, UR4 ;  /* 0x000000083f047899 */ /* 0x000fc40008011604 */
[----:B------:R-:W-:Y:S02]  /*1a90*/  UISETP.GT.AND UP0, UPT, UR6, UR10, UPT ;  /* 0x0000000a0600728c */ /* 0x000fe4000bf04270 */
[----:B------:R-:W-:-:S03]  /*1aa0*/  ULEA.HI UR5, UR5, UR4, URZ, 0x10 ;  /* 0x0000000405057291 */ /* 0x000fc6000f8f803f */
[----:B------:R-:W-:Y:S01]  /*1ab0*/  UMOV UR4, URZ ;  /* 0x0000003f00047c82 */ /* 0x000fe20008000000 */
[----:B------:R-:W-:Y:S01]  /*1ac0*/  PLOP3.LUT P0, PT, PT, PT, UP0, 0x80, 0x0 ;  /* 0x000000000000781c */ /* 0x000fe20003f0f008 */
[----:B------:R-:W-:Y:S02]  /*1ad0*/  ULOP3.LUT UR7, UR5, 0xff, URZ, 0xc0, !UPT ;  /* 0x000000ff05077892 */ /* 0x000fe4000f8ec03f */
[----:B------:R-:W-:-:S04]  /*1ae0*/  USHF.R.U32.HI UR5, URZ, 0x10, UR5 ;  /* 0x000000103f057899 */ /* 0x000fc80008011605 */
[----:B------:R-:W-:Y:S02]  /*1af0*/  IMAD.U32 R204, RZ, RZ, UR7 ;  /* 0x00000007ffcc7e24 */ /* 0x000fe4000f8e00ff */
[----:B------:R-:W-:-:S04]  /*1b00*/  IMAD.U32 R202, RZ, RZ, UR5 ;  /* 0x00000005ffca7e24 */ /* 0x000fc8000f8e00ff */
[----:B------:R-:W-:Y:S05]  /*1b10*/  @!P0 BRA `(.L_x_1226) ;  /* 0x0000000000988947 */ /* 0x000fea0003800000 */
[----:B------:R-:W-:Y:S01]  /*1b20*/  R2UR UR5, R202 ;  /* 0x00000000ca0572ca */ /* 0x000fe200000e0000 */
[----:B------:R-:W-:-:S12]  /*1b30*/  ULDC UR4, c[0x0][0x9f0] ;  /* 0x00027c0000047ab9 */ /* 0x000fd80000000800 */
[----:B------:R-:W-:-:S04]  /*1b40*/  UISETP.NE.AND UP0, UPT, UR5, URZ, UPT ;  /* 0x0000003f0500728c */ /* 0x000fc8000bf05270 */
[----:B------:R-:W-:-:S04]  /*1b50*/  USEL UR11, UR5, UR4, UP0 ;  /* 0x00000004050b7287 */ /* 0x000fc80008000000 */
[----:B------:R-:W-:Y:S02]  /*1b60*/  UIADD3 UR4, UR11, -0x1, UR6 ;  /* 0xffffffff0b047890 */ /* 0x000fe4000fffe006 */
[----:B------:R-:W-:Y:S02]  /*1b70*/  IMAD.U32 R3, RZ, RZ, UR11 ;  /* 0x0000000bff037e24 */ /* 0x000fe4000f8e00ff */
[----:B------:R-:W-:-:S03]  /*1b80*/  UIADD3 UR7, -UR10, UR4, URZ ;  /* 0x000000040a077290 */ /* 0x000fc6000fffe13f */
[-C--:B0-----:R-:W-:Y:S01]  /*1b90*/  IABS R0, R3.reuse ;  /* 0x0000000300007213 */ /* 0x081fe20000000000 */
[----:B------:R-:W-:Y:S01]  /*1ba0*/  UMOV UR4, URZ ;  /* 0x0000003f00047c82 */ /* 0x000fe20008000000 */
[----:B------:R-:W-:Y:S01]  /*1bb0*/  IABS R5, R3 ;  /* 0x0000000300057213 */ /* 0x000fe20000000000 */
[----:B------:R-:W-:Y:S01]  /*1bc0*/  IMAD.U32 R4, RZ, RZ, UR7 ;  /* 0x00000007ff047e24 */ /* 0x000fe2000f8e00ff */
[----:B------:R-:W-:Y:S01]  /*1bd0*/  R2UR UR12, R0 ;  /* 0x00000000000c72ca */ /* 0x000fe200000e0000 */
[----:B------:R-:W-:-:S03]  /*1be0*/  ULOP3.LUT UR7, UR7, UR11, URZ, 0x3c, !UPT ;  /* 0x0000000b07077292 */ /* 0x000fc6000f8e3c3f */
[----:B------:R-:W-:-:S05]  /*1bf0*/  IABS R4, R4 ;  /* 0x0000000400047213 */ /* 0x000fca0000000000 */
[----:B------:R-:W-:-:S04]  /*1c00*/  IMAD.MOV.U32 R3, RZ, RZ, R4 ;  /* 0x000000ffff037224 */ /* 0x000fc800078e0004 */
[----:B------:R-:W0:Y:S01]  /*1c10*/  I2F.RP R0, UR12 ;  /* 0x0000000c00007d06 */ /* 0x000e220008209400 */
[----:B------:R-:W-:-:S07]  /*1c20*/  R2UR UR9, R3 ;  /* 0x00000000030972ca */ /* 0x000fce00000e0000 */
[----:B0-----:R-:W0:Y:S02]  /*1c30*/  MUFU.RCP R0, R0 ;  /* 0x0000000000007308 */ /* 0x001e240000001000 */
[----:B0-----:R-:W-:Y:S02]  /*1c40*/  VIADD R2, R0, 0xffffffe ;  /* 0x0ffffffe00027836 */ /* 0x001fe40000000000 */
        /* <DEDUP_REMOVED lines=19> */
.L_x_1226:
[----:B------:R-:W-:Y:S01]  /*1d80*/  R2UR UR5, R204 ;  /* 0x00000000cc0572ca */ /* 0x000fe200000e0000 */
[----:B------:R-:W-:Y:S01]  /*1d90*/  IMAD.U32 R152, RZ, RZ, UR6 ;  /* 0x00000006ff987e24 */ /* 0x000fe2000f8e00ff */
[----:B------:R-:W-:Y:S01]  /*1da0*/  PLOP3.LUT P0, PT, PT, PT, PT, 0x80, 0x0 ;  /* 0x000000000000781c */ /* 0x000fe20003f0f070 */
[----:B------:R-:W-:Y:S01]  /*1db0*/  IMAD.U32 R3, RZ, RZ, UR4 ;  /* 0x00000004ff037e24 */ /* 0x000fe2000f8e00ff */
[----:B------:R-:W-:Y:S01]  /*1dc0*/  CS2R R150, SRZ ;  /* 0x0000000000967805 */ /* 0x000fe2000001ff00 */
[----:B0-----:R-:W-:Y:S01]  /*1dd0*/  IMAD.MOV.U32 R0, RZ, RZ, RZ ;  /* 0x000000ffff007224 */ /* 0x001fe200078e00ff */
[----:B------:R-:W-:Y:S01]  /*1de0*/  CS2R R148, SRZ ;  /* 0x0000000000947805 */ /* 0x000fe2000001ff00 */
[----:B------:R-:W-:Y:S01]  /*1df0*/  IMAD.MOV.U32 R4, RZ, RZ, RZ ;  /* 0x000000ffff047224 */ /* 0x000fe200078e00ff */
[----:B------:R-:W-:Y:S02]  /*1e00*/  CS2R R146, SRZ ;  /* 0x0000000000927805 */ /* 0x000fe4000001ff00 */
[----:B------:R-:W-:-:S02]  /*1e10*/  CS2R R144, SRZ ;  /* 0x0000000000907805 */ /* 0x000fc4000001ff00 */
[----:B------:R-:W-:Y:S02]  /*1e20*/  CS2R R142, SRZ ;  /* 0x00000000008e7805 */ /* 0x000fe4000001ff00 */
[----:B------:R-:W-:Y:S02]  /*1e30*/  CS2R R140, SRZ ;  /* 0x00000000008c7805 */ /* 0x000fe4000001ff00 */
[----:B------:R-:W-:Y:S01]  /*1e40*/  CS2R R138, SRZ ;  /* 0x00000000008a7805 */ /* 0x000fe2000001ff00 */
[----:B------:R-:W-:Y:S01]  /*1e50*/  UIMAD UR5, UR5, UR4, UR10 ;  /* 0x00000004050572a4 */ /* 0x000fe2000f8e020a */
[----:B------:R-:W-:Y:S02]  /*1e60*/  CS2R R136, SRZ ;  /* 0x0000000000887805 */ /* 0x000fe4000001ff00 */
[----:B------:R-:W-:Y:S02]  /*1e70*/  CS2R R134, SRZ ;  /* 0x0000000000867805 */ /* 0x000fe4000001ff00 */
[----:B------:R-:W-:-:S02]  /*1e80*/  CS2R R132, SRZ ;  /* 0x0000000000847805 */ /* 0x000fc4000001ff00 */
[----:B------:R-:W-:Y:S02]  /*1e90*/  CS2R R130, SRZ ;  /* 0x0000000000827805 */ /* 0x000fe4000001ff00 */
[----:B------:R-:W-:Y:S02]  /*1ea0*/  CS2R R128, SRZ ;  /* 0x0000000000807805 */ /* 0x000fe4000001ff00 */
[----:B------:R-:W-:Y:S01]  /*1eb0*/  VIADDMNMX R152, R3, UR5, R152, PT ;  /* 0x0000000503987c46 */ /* 0x000fe2000b800198 */
[----:B------:R-:W-:Y:S01]  /*1ec0*/  IMAD.U32 R200, RZ, RZ, UR5 ;  /* 0x00000005ffc87e24 */ /* 0x000fe2000f8e00ff */
[----:B------:R-:W-:Y:S02]  /*1ed0*/  CS2R R126, SRZ ;  /* 0x00000000007e7805 */ /* 0x000fe4000001ff00 */
[----:B------:R-:W-:Y:S02]  /*1ee0*/  CS2R R124, SRZ ;  /* 0x00000000007c7805 */ /* 0x000fe4000001ff00 */
[----:B------:R-:W-:-:S02]  /*1ef0*/  ISETP.GT.AND P1, PT, R152, UR5, PT ;  /* 0x0000000598007c0c */ /* 0x000fc4000bf24270 */
        /* <DEDUP_REMOVED lines=87> */
.L_x_1228:
[----:B------:R-:W2:Y:S04]  /*2470*/  LDL R18, [R1+0x14] ;  /* 0x0000140001127983 */ /* 0x000ea80000100800 */
[----:B------:R-:W3:Y:S01]  /*2480*/  LDL R2, [R1+0x2c] ;  /* 0x00002c0001027983 */ /* 0x000ee20000100800 */
[----:B--2---:R-:W-:Y:S02]  /*2490*/  R2UR UR6, R18 ;  /* 0x00000000120672ca */ /* 0x004fe400000e0000 */
[----:B---3--:R-:W-:-:S11]  /*24a0*/  R2UR UR5, R2 ;  /* 0x00000000020572ca */ /* 0x008fd600000e0000 */
[----:B------:R-:W-:-:S04]  /*24b0*/  ULEA.HI UR4, UR6, UR6, URZ, 0x1 ;  /* 0x0000000606047291 */ /* 0x000fc8000f8f083f */
[----:B------:R-:W-:Y:S01]  /*24c0*/  ULOP3.LUT UR4, UR4, 0xfffffffe, URZ, 0xc0, !UPT ;  /* 0xfffffffe04047892 */ /* 0x000fe2000f8ec03f */
[----:B------:R-:W-:-:S03]  /*24d0*/  IMAD.U32 R2, RZ, RZ, UR5 ;  /* 0x00000005ff027e24 */ /* 0x000fc6000f8e00ff */
[----:B------:R-:W-:Y:S02]  /*24e0*/  UIADD3 UR4, UR6, -UR4, URZ ;  /* 0x8000000406047290 */ /* 0x000fe4000fffe03f */
[----:B------:R-:W-:-:S04]  /*24f0*/  ISETP.NE.AND P0, PT, R2, 0x3, PT ;  /* 0x000000030200780c */ /* 0x000fc80003f05270 */
[----:B------:R-:W-:-:S05]  /*2500*/  IMAD.U32 R0, RZ, RZ, UR4 ;  /* 0x00000004ff007e24 */ /* 0x000fca000f8e00ff */
[----:B------:R-:W-:-:S04]  /*2510*/  SHF.L.U32 R0, R0, 0x1f, RZ ;  /* 0x0000001f00007819 */ /* 0x000fc800000006ff */
[----:B------:R-:W0:Y:S02]  /*2520*/  SYNCS.PHASECHK.TRANS64.TRYWAIT P1, [UR40+0x30800], R0 ;  /* 0x03080000ff0075a7 */ /* 0x000e240008020168 */
[----:B0-----:R-:W-:Y:S05]  /*2530*/  @!P1 BRA `(.L_x_1229) ;  /* 0x00000170006c9947 */ /* 0x001fea0003800000 */
.L_x_1425:
[----:B------:R-:W-:Y:S05]  /*2540*/  @!P0 BRA `(.L_x_1230) ;  /* 0x0000000000048947 */ /* 0x000fea0003800000 */
[----:B------:R-:W-:Y:S01]  /*2550*/  BPT.TRAP 0x1 ;  /* 0x000000040000795c */ /* 0x000fe20000300000 */
.L_x_1230:
[----:B0-----:R-:W-:Y:S02]  /*2560*/  IMAD.U32 R3, RZ, RZ, UR39 ;  /* 0x00000027ff037e24 */ /* 0x001fe4000f8e00ff */
[----:B------:R-:W-:-:S03]  /*2570*/  IMAD.U32 R0, RZ, RZ, UR38 ;  /* 0x00000026ff007e24 */ /* 0x000fc6000f8e00ff */
[----:B------:R-:W-:Y:S02]  /*2580*/  LEA R3, R3, UR40, 0x3 ;  /* 0x0000002803037c11 */ /* 0x000fe4000f8e18ff */
[----:B------:R-:W-:-:S04]  /*2590*/  SHF.L.U32 R0, R0, 0x1f, RZ ;  /* 0x0000001f00007819 */ /* 0x000fc800000006ff */
[----:B------:R0:W1:Y:S01]  /*25a0*/  SYNCS.PHASECHK.TRANS64.TRYWAIT P1, [R3+URZ+0x30830], R0 ;  /* 0x03083000030075a7 */ /* 0x000062000802017f */
[----:B------:R-:W-:Y:S05]  /*25b0*/  @!P0 BRA `(.L_x_1231) ;  /* 0x0000000000048947 */ /* 0x000fea0003800000 */
[----:B------:R-:W-:Y:S01]  /*25c0*/  BPT.TRAP 0x1 ;  /* 0x000000040000795c */ /* 0x000fe20000300000 */
.L_x_1231:
[----:B-1----:R-:W-:Y:S05]  /*25d0*/  @P1 BRA `(.L_x_1232) ;  /* 0x0000000000081947 */ /* 0x002fea0003800000 */
[----:B------:R-:W1:Y:S02]  /*25e0*/  SYNCS.PHASECHK.TRANS64.TRYWAIT P1, [R3+URZ+0x30830], R0 ;  /* 0x03083000030075a7 */ /* 0x000e64000802017f */
[----:B-1----:R-:W-:Y:S05]  /*25f0*/  @!P1 BRA `(.L_x_1233) ;  /* 0x0000017000549947 */ /* 0x002fea0003800000 */
.L_x_1232:
[----:B------:R-:W-:Y:S05]  /*2600*/  WARPSYNC.ALL ;  /* 0x0000000000007948 */ /* 0x000fea0003800000 */
[----:B------:R-:W-:Y:S01]  /*2610*/  UIADD3 UR4, UR40, 0x20400, URZ ;  /* 0x0002040028047890 */ /* 0x000fe2000fffe03f */
[----:B------:R-:W-:Y:S01]  /*2620*/  WARPGROUP.ARRIVE ;  /* 0x00000000000079c5 */ /* 0x000fe20000000000 */
[----:B------:R-:W-:Y:S01]  /*2630*/  UMOV UR9, 0x40000040 ;  /* 0x4000004000097882 */ /* 0x000fe20000000000 */
[----:B------:R-:W-:Y:S01]  /*2640*/  UMOV UR11, 0x40000040 ;  /* 0x40000040000b7882 */ /* 0x000fe20000000000 */
[----:B------:R-:W-:Y:S01]  /*2650*/  USHF.R.U32.HI UR4, URZ, 0x4, UR4 ;  /* 0x000000043f047899 */ /* 0x000fe20008011604 */
[----:B------:R-:W-:Y:S01]  /*2660*/  IMAD.U32 R15, RZ, RZ, UR9 ;  /* 0x00000009ff0f7e24 */ /* 0x000fe2000f8e00ff */
[----:B------:R-:W-:Y:S01]  /*2670*/  UMOV UR57, 0x40000040 ;  /* 0x4000004000397882 */ /* 0x000fe20000000000 */
[----:B------:R-:W-:Y:S01]  /*2680*/  UMOV UR59, 0x40000040 ;  /* 0x40000040003b7882 */ /* 0x000fe20000000000 */
[----:B------:R-:W-:Y:S01]  /*2690*/  ULOP3.LUT UR4, UR4, 0x3fff, URZ, 0xc0, !UPT ;  /* 0x00003fff04047892 */ /* 0x000fe2000f8ec03f */
[----:B------:R-:W-:Y:S01]  /*26a0*/  UMOV UR13, 0x40000040 ;  /* 0x40000040000d7882 */ /* 0x000fe20000000000 */
[----:B------:R-:W-:-:S02]  /*26b0*/  UMOV UR15, 0x40000040 ;  /* 0x40000040000f7882 */ /* 0x000fc40000000000 */
[----:B------:R-:W-:Y:S02]  /*26c0*/  ULOP3.LUT UR5, UR4, 0x10000, URZ, 0xfc, !UPT ;  /* 0x0001000004057892 */ /* 0x000fe4000f8efc3f */
[----:B------:R-:W-:Y:S01]  /*26d0*/  ULOP3.LUT UR4, UR44, 0x10000, URZ, 0xfc, !UPT ;  /* 0x000100002c047892 */ /* 0x000fe2000f8efc3f */
[----:B------:R-:W-:Y:S01]  /*26e0*/  UMOV UR17, 0x40000040 ;  /* 0x4000004000117882 */ /* 0x000fe20000000000 */
[----:B------:R-:W-:Y:S02]  /*26f0*/  UMOV UR19, 0x40000040 ;  /* 0x4000004000137882 */ /* 0x000fe40000000000 */
[----:B------:R-:W-:Y:S01]  /*2700*/  IMAD.U32 R20, RZ, RZ, UR5 ;  /* 0x00000005ff147e24 */ /* 0x000fe2000f8e00ff */
[----:B------:R-:W-:Y:S02]  /*2710*/  ULEA UR5, UR39, UR5, 0xb ;  /* 0x0000000527057291 */ /* 0x000fe4000f8e583f */
[----:B------:R-:W-:Y:S01]  /*2720*/  UMOV UR8, UR4 ;  /* 0x0000000400087c82 */ /* 0x000fe20008000000 */
[----:B------:R-:W-:Y:S01]  /*2730*/  UIADD3 UR6, UR4, 0x2, URZ ;  /* 0x0000000204067890 */ /* 0x000fe2000fffe03f */
[----:B------:R-:W-:Y:S01]  /*2740*/  IMAD.U32 R14, RZ, RZ, UR8 ;  /* 0x00000008ff0e7e24 */ /* 0x000fe2000f8e00ff */
[----:B------:R-:W-:-:S02]  /*2750*/  UIADD3 UR7, UR5, 0x2, URZ ;  /* 0x0000000205077890 */ /* 0x000fc4000fffe03f */
[----:B------:R-:W-:Y:S01]  /*2760*/  UMOV UR10, UR5 ;  /* 0x00000005000a7c82 */ /* 0x000fe20008000000 */
[----:B------:R-:W-:Y:S01]  /*2770*/  UIADD3 UR56, UR4, 0x404, URZ ;  /* 0x0000040404387890 */ /* 0x000fe2000fffe03f */
[----:B------:R-:W-:Y:S01]  /*2780*/  HGMMA.64x64x16.F32 R24, gdesc[UR8], RZ, !UPT, gsb0 ;  /* 0x00e00000081879f0 */ /* 0x000fe2000c0008ff */
[----:B------:R-:W-:Y:S01]  /*2790*/  UMOV UR8, UR6 ;  /* 0x0000000600087c82 */ /* 0x000fe20008000000 */
[----:B------:R-:W-:Y:S01]  /*27a0*/  UMOV UR9, 0x40000040 ;  /* 0x4000004000097882 */ /* 0x000fe20000000000 */
[----:B------:R-:W-:Y:S01]  /*27b0*/  UMOV UR10, UR7 ;  /* 0x00000007000a7c82 */ /* 0x000fe20008000000 */
[----:B------:R-:W-:Y:S01]  /*27c0*/  UMOV UR11, 0x40000040 ;  /* 0x40000040000b7882 */ /* 0x000fe20000000000 */
[----:B------:R-:W-:Y:S01]  /*27d0*/  UIADD3 UR6, UR4, 0x4, URZ ;  /* 0x0000000404067890 */ /* 0x000fe2000fffe03f */
[----:B------:R-:W-:Y:S01]  /*27e0*/  IMAD.U32 R12, RZ, RZ, UR8 ;  /* 0x00000008ff0c7e24 */ /* 0x000fe2000f8e00ff */
[----:B------:R-:W-:Y:S01]  /*27f0*/  UIADD3 UR7, UR5, 0x4, URZ ;  /* 0x0000000405077890 */ /* 0x000fe2000fffe03f */
[----:B------:R-:W-:Y:S01]  /*2800*/  IMAD.U32 R13, RZ, RZ, UR9 ;  /* 0x00000009ff0d7e24 */ /* 0x000fe2000f8e00ff */
[----:B------:R-:W-:-:S02]  /*2810*/  UIADD3 UR58, UR5, 0x204, URZ ;  /* 0x00000204053a7890 */ /* 0x000fc4000fffe03f */
[----:B------:R-:W-:Y:S02]  /*2820*/  UIADD3 UR12, UR4, 0x800, URZ ;  /* 0x00000800040c7890 */ /* 0x000fe4000fffe03f */
[----:B------:R-:W-:Y:S02]  /*2830*/  UIADD3 UR14, UR5, 0x400, URZ ;  /* 0x00000400050e7890 */ /* 0x000fe4000fffe03f */
[----:B------:R-:W-:Y:S02]  /*2840*/  UIADD3 UR16, UR4, 0x802, URZ ;  /* 0x0000080204107890 */ /* 0x000fe4000fffe03f */
[----:B------:R-:W-:Y:S02]  /*2850*/  UIADD3 UR18, UR5, 0x402, URZ ;  /* 0x0000040205127890 */ /* 0x000fe4000fffe03f */
[----:B------:R-:W-:Y:S02]  /*2860*/  UIADD3 UR20, UR4, 0x804, URZ ;  /* 0x0000080404147890 */ /* 0x000fe4000fffe03f */
[----:B------:R-:W-:Y:S01]  /*2870*/  UIADD3 UR22, UR5, 0x404, URZ ;  /* 0x0000040405167890 */ /* 0x000fe2000fffe03f */
[----:B------:R-:W-:Y:S01]  /*2880*/  UMOV UR21, 0x40000040 ;  /* 0x4000004000157882 */ /* 0x000fe20000000000 */
[----:B------:R-:W-:Y:S01]  /*2890*/  UMOV UR23, 0x40000040 ;  /* 0x4000004000177882 */ /* 0x000fe20000000000 */
[----:B------:R-:W-:-:S02]  /*28a0*/  UIADD3 UR24, UR4, 0x806, URZ ;  /* 0x0000080604187890 */ /* 0x000fc4000fffe03f */
[----:B------:R-:W-:Y:S01]  /*28b0*/  UIADD3 UR26, UR5, 0x406, URZ ;  /* 0x00000406051a7890 */ /* 0x000fe2000fffe03f */
[----:B------:R-:W-:Y:S01]  /*28c0*/  UMOV UR25, 0x40000040 ;  /* 0x4000004000197882 */ /* 0x000fe20000000000 */
[----:B------:R-:W-:Y:S01]  /*28d0*/  UMOV UR27, 0x40000040 ;  /* 0x40000040001b7882 */ /* 0x000fe20000000000 */
[----:B------:R-:W-:Y:S02]  /*28e0*/  UIADD3 UR28, UR4, 0xc00, URZ ;  /* 0x00000c00041c7890 */ /* 0x000fe4000fffe03f */
[----:B------:R-:W-:Y:S01]  /*28f0*/  UIADD3 UR30, UR5, 0x600, URZ ;  /* 0x00000600051e7890 */ /* 0x000fe2000fffe03f */
[----:B------:R-:W-:Y:S01]  /*2900*/  UMOV UR29, 0x40000040 ;  /* 0x40000040001d7882 */ /* 0x000fe20000000000 */
[----:B------:R-:W-:Y:S01]  /*2910*/  UMOV UR31, 0x40000040 ;  /* 0x40000040001f7882 */ /* 0x000fe20000000000 */
        /* <DEDUP_REMOVED lines=12> */
[----:B------:R-:W-:Y:S02]  /*29e0*/  WARPGROUP.DEPBAR.LE gsb0, 0x0 ;  /* 0x00008000000079c5 */ /* 0x000fe40000010000 */
[----:B------:R-:W-:-:S06]  /*29f0*/  WARPGROUP.ARRIVE ;  /* 0x00000000000079c5 */ /* 0x000fcc0000000000 */
[----:B------:R-:W-:Y:S01]  /*2a00*/  HGMMA.64x64x16.F32 R24, gdesc[UR8], R24, gsb0 ;  /* 0x00e00000081879f0 */ /* 0x000fe20008000818 */
        /* <DEDUP_REMOVED lines=37> */
[----:B------:R-:W-:Y:S02]  /*2c60*/  IMAD.U32 R4, RZ, RZ, UR8 ;  /* 0x00000008ff047e24 */ /* 0x000fe4000f8e00ff */
[----:B------:R-:W-:Y:S01]  /*2c70*/  IMAD.U32 R5, RZ, RZ, UR9 ;  /* 0x00000009ff057e24 */ /* 0x000fe2000f8e00ff */
[----:B------:R-:W-:Y:S02]  /*2c80*/  WARPGROUP.DEPBAR.LE gsb0, 0x0 ;  /* 0x00008000000079c5 */ /* 0x000fe40000010000 */
[----:B------:R-:W-:-:S06]  /*2c90*/  WARPGROUP.ARRIVE ;  /* 0x00000000000079c5 */ /* 0x000fcc0000000000 */
[----:B------:R-:W-:Y:S01]  /*2ca0*/  HGMMA.64x64x16.F32 R24, gdesc[UR8], R24, gsb0 ;  /* 0x00e00000081879f0 */ /* 0x000fe20008000818 */
[----:B------:R-:W-:Y:S02]  /*2cb0*/  UIADD3 UR8, UR4, 0x406, URZ ;  /* 0x0000040604087890 */ /* 0x000fe4000fffe03f */
[----:B------:R-:W-:Y:S01]  /*2cc0*/  UIADD3 UR10, UR5, 0x206, URZ ;  /* 0x00000206050a7890 */ /* 0x000fe2000fffe03f */
[----:B------:R-:W-:Y:S01]  /*2cd0*/  UMOV UR9, 0x40000040 ;  /* 0x4000004000097882 */ /* 0x000fe20000000000 */
        /* <DEDUP_REMOVED lines=34> */
.L_x_1234:
[----:B------:R-:W-:Y:S01]  /*2f00*/  R2UR UR4, R22 ;  /* 0x00000000160472ca */ /* 0x000fe200000e0000 */
[----:B------:R-:W-:Y:S01]  /*2f10*/  ULDC UR5, c[0x0][0x9d8] ;  /* 0x0002760000057ab9 */ /* 0x000fe20000000800 */
[----:B------:R-:W2:Y:S01]  /*2f20*/  S2UR UR7, SR_CgaCtaId ;  /* 0x00000000000779c3 */ /* 0x000ea20000008800 */
[----:B------:R-:W-:Y:S01]  /*2f30*/  FMUL.FTZ R2, R28, UR5 ;  /* 0x000000051c027c20 */ /* 0x000fe20008410000 */
[----:B------:R-:W-:Y:S01]  /*2f40*/  FMUL.FTZ R36, R36, UR5 ;  /* 0x0000000524247c20 */ /* 0x000fe20008410000 */
[----:B------:R-:W-:Y:S01]  /*2f50*/  FMUL.FTZ R56, R34, UR5 ;  /* 0x0000000522387c20 */ /* 0x000fe20008410000 */
[----:B------:R-:W-:Y:S01]  /*2f60*/  FMUL.FTZ R24, R24, UR5 ;  /* 0x0000000518187c20 */ /* 0x000fe20008410000 */
[----:B------:R3:W4:Y:S01]  /*2f70*/  MUFU.TANH R59, R2 ;  /* 0x00000002003b7308 */ /* 0x0007220000002400 */
[----:B------:R-:W-:Y:S01]  /*2f80*/  FMUL.FTZ R38, R38, UR5 ;  /* 0x0000000526267c20 */ /* 0x000fe20008410000 */
[----:B------:R-:W-:Y:S01]  /*2f90*/  FMUL.FTZ R25, R25, UR5 ;  /* 0x0000000519197c20 */ /* 0x000fe20008410000 */
[----:B------:R-:W-:Y:S01]  /*2fa0*/  FMUL.FTZ R29, R29, UR5 ;  /* 0x000000051d1d7c20 */ /* 0x000fe20008410000 */
[----:B------:R-:W-:Y:S01]  /*2fb0*/  FMUL.FTZ R32, R32, UR5 ;  /* 0x0000000520207c20 */ /* 0x000fe20008410000 */
[----:B------:R-:W-:Y:S01]  /*2fc0*/  UISETP.NE.AND UP0, UPT, UR60, URZ, UPT ;  /* 0x0000003f3c00728c */ /* 0x000fe2000bf05270 */
[----:B------:R-:W-:Y:S01]  /*2fd0*/  FMUL.FTZ R28, R31, UR5 ;  /* 0x000000051f1c7c20 */ /* 0x000fe20008410000 */
[----:B------:R-:W-:Y:S01]  /*2fe0*/  UISETP.NE.AND UP1, UPT, UR4, URZ, UPT ;  /* 0x0000003f0400728c */ /* 0x000fe2000bf25270 */
[----:B------:R-:W-:Y:S01]  /*2ff0*/  R2UR UR4, R3 ;  /* 0x00000000030472ca */ /* 0x000fe200000e0000 */
[----:B---3--:R-:W-:Y:S01]  /*3000*/  VIADD R2, R23, UR61 ;  /* 0x0000003d17027c36 */ /* 0x008fe20008000000 */
[----:B------:R3:W4:Y:S01]  /*3010*/  MUFU.TANH R34, R36 ;  /* 0x0000002400227308 */ /* 0x0007220000002400 */
[----:B01----:R-:W-:Y:S01]  /*3020*/  FMUL.FTZ R0, R26, UR5 ;  /* 0x000000051a007c20 */ /* 0x003fe20008410000 */
[----:B------:R-:W-:Y:S01]  /*3030*/  FMUL.FTZ R19, R27, UR5 ;  /* 0x000000051b137c20 */ /* 0x000fe20008410000 */
[----:B------:R-:W-:Y:S01]  /*3040*/  PLOP3.LUT P1, PT, PT, PT, UP1, 0x80, 0x0 ;  /* 0x000000000000781c */ /* 0x000fe20003f2f018 */
[----:B------:R-:W-:Y:S01]  /*3050*/  FMUL.FTZ R26, R30, UR5 ;  /* 0x000000051e1a7c20 */ /* 0x000fe20008410000 */
[----:B------:R-:W-:Y:S01]  /*3060*/  PLOP3.LUT P2, PT, PT, PT, UP1, 0x80, 0x0 ;  /* 0x000000000000781c */ /* 0x000fe20003f4f018 */
[----:B------:R-:W-:Y:S01]  /*3070*/  FMUL.FTZ R33, R33, UR5 ;  /* 0x0000000521217c20 */ /* 0x000fe20008410000 */
[----:B------:R-:W-:Y:S01]  /*3080*/  FMUL.FTZ R40, R40, UR5 ;  /* 0x0000000528287c20 */ /* 0x000fe20008410000 */
[----:B------:R-:W-:Y:S01]  /*3090*/  @UP1 ULDC UR6, c[0x0][0x44c] ;  /* 0x0001130000061ab9 */ /* 0x000fe20000000800 */
[----:B---3--:R-:W-:Y:S01]  /*30a0*/  IMAD.MOV.U32 R36, RZ, RZ, R2 ;  /* 0x000000ffff247224 */ /* 0x008fe200078e0002 */
[----:B------:R0:W1:Y:S01]  /*30b0*/  MUFU.TANH R57, R24 ;  /* 0x0000001800397308 */ /* 0x0000620000002400 */
[----:B------:R-:W-:Y:S01]  /*30c0*/  UIADD3 UR4, UR4, 0x30840, URZ ;  /* 0x0003084004047890 */ /* 0x000fe2000fffe03f */
[----:B------:R-:W-:Y:S01]  /*30d0*/  FMUL.FTZ R41, R41, UR5 ;  /* 0x0000000529297c20 */ /* 0x000fe20008410000 */
[----:B------:R-:W-:Y:S01]  /*30e0*/  FMUL.FTZ R42, R42, UR5 ;  /* 0x000000052a2a7c20 */ /* 0x000fe20008410000 */
[----:B------:R-:W-:Y:S01]  /*30f0*/  FMUL.FTZ R43, R43, UR5 ;  /* 0x000000052b2b7c20 */ /* 0x000fe20008410000 */
[----:B--2---:R-:W-:Y:S01]  /*3100*/  UPRMT UR4, UR7, 0x654, UR4 ;  /* 0x0000065407047896 */ /* 0x004fe20008000004 */
[----:B------:R-:W-:Y:S01]  /*3110*/  @P1 IMAD.HI.U32 R3, R2, UR6, RZ ;  /* 0x0000000602031c27 */ /* 0x000fe2000f8e00ff */
[----:B------:R-:W-:Y:S01]  /*3120*/  @UP1 ULDC UR6, c[0x0][0x450] ;  /* 0x0001140000061ab9 */ /* 0x000fe20000000800 */
[----:B------:R2:W3:Y:S02]  /*3130*/  MUFU.TANH R63, R38 ;  /* 0x00000026003f7308 */ /* 0x0004e40000002400 */
[----:B0-----:R-:W-:Y:S01]  /*3140*/  FMUL.FTZ R24, R50, UR5 ;  /* 0x0000000532187c20 */ /* 0x001fe20008410000 */
[----:B------:R-:W-:Y:S01]  /*3150*/  FMUL.FTZ R45, R45, UR5 ;  /* 0x000000052d2d7c20 */ /* 0x000fe20008410000 */
[----:B------:R-:W-:Y:S01]  /*3160*/  @P2 SHF.R.U32.HI R36, RZ, UR6, R3 ;  /* 0x00000006ff242c19 */ /* 0x000fe20008011603 */
[----:B------:R-:W-:-:S02]  /*3170*/  IMAD.MOV.U32 R3, RZ, RZ, -0x40 ;  /* 0xffffffc0ff037424 */ /* 0x000fc400078e00ff */
[----:B------:R-:W-:Y:S01]  /*3180*/  FMUL.FTZ R18, R47, UR5 ;  /* 0x000000052f127c20 */ /* 0x000fe20008410000 */
[----:B------:R-:W-:Y:S01]  /*3190*/  FMUL.FTZ R48, R48, UR5 ;  /* 0x0000000530307c20 */ /* 0x000fe20008410000 */
[----:B------:R-:W-:Y:S01]  /*31a0*/  FMUL.FTZ R49, R49, UR5 ;  /* 0x0000000531317c20 */ /* 0x000fe20008410000 */
[----:B------:R-:W0:Y:S01]  /*31b0*/  SHFL.IDX PT, R50, R36, RZ, 0x1c1f ;  /* 0x001c1fff24327589 */ /* 0x000e2200000e0000 */
[----:B------:R5:W0:Y:S01]  /*31c0*/  MUFU.TANH R58, R25 ;  /* 0x00000019003a7308 */ /* 0x000a220000002400 */
[----:B--2---:R-:W-:Y:S02]  /*31d0*/  IMAD R38, R152, R3, 0x40 ;  /* 0x0000004098267424 */ /* 0x004fe400078e0203 */
[----:B------:R-:W-:Y:S01]  /*31e0*/  FMUL.FTZ R21, R51, UR5 ;  /* 0x0000000533157c20 */ /* 0x000fe20008410000 */
[----:B------:R-:W-:Y:S01]  /*31f0*/  FMUL.FTZ R52, R52, UR5 ;  /* 0x0000000534347c20 */ /* 0x000fe20008410000 */
[----:B------:R-:W-:Y:S01]  /*3200*/  FMUL.FTZ R53, R53, UR5 ;  /* 0x0000000535357c20 */ /* 0x000fe20008410000 */
[----:B------:R-:W-:Y:S01]  /*3210*/  IMAD.U32 R3, RZ, RZ, UR42 ;  /* 0x0000002aff037e24 */ /* 0x000fe2000f8e00ff */
[----:B------:R-:W-:Y:S01]  /*3220*/  PLOP3.LUT P1, PT, PT, PT, UP0, 0x40, 0x0 ;  /* 0x000000000000781c */ /* 0x000fe20003f2e808 */
[----:B------:R-:W-:Y:S01]  /*3230*/  ULDC UR6, c[0x0][0x9dc] ;  /* 0x0002770000067ab9 */ /* 0x000fe20000000800 */
[----:B------:R2:W0:Y:S01]  /*3240*/  MUFU.TANH R60, R29 ;  /* 0x0000001d003c7308 */ /* 0x0004220000002400 */
[----:B-----5:R-:W-:Y:S01]  /*3250*/  FMUL.FTZ R25, R46, UR5 ;  /* 0x000000052e197c20 */ /* 0x020fe20008410000 */
[----:B------:R-:W-:Y:S01]  /*3260*/  IADD3 R2, -R17, 0x1, R38 ;  /* 0x0000000111027810 */ /* 0x000fe20007ffe126 */
[----:B------:R-:W-:Y:S01]  /*3270*/  SYNCS.ARRIVE.TRANS64.RED.A1T0 RZ, [UR4], RZ ;  /* 0x000000ffffff79a7 */ /* 0x000fe20008100404 */
[----:B------:R-:W-:Y:S01]  /*3280*/  ULOP3.LUT UR4, URZ, UR6, URZ, 0x33, !UPT ;  /* 0x000000063f047292 */ /* 0x000fe2000f8e333f */
[----:B------:R-:W-:Y:S01]  /*3290*/  FMUL.FTZ R39, R39, UR5 ;  /* 0x0000000527277c20 */ /* 0x000fe20008410000 */
[----:B------:R-:W-:Y:S01]  /*32a0*/  IADD3 R2, -R3, UR43, R2 ;  /* 0x0000002b03027c10 */ /* 0x000fe2000fffe102 */
[----:B------:R-:W-:Y:S01]  /*32b0*/  FMUL.FTZ R35, R35, UR5 ;  /* 0x0000000523237c20 */ /* 0x000fe20008410000 */
[----:B------:R5:W0:Y:S01]  /*32c0*/  MUFU.TANH R31, R32 ;  /* 0x00000020001f7308 */ /* 0x000a220000002400 */
[----:B--2---:R-:W-:Y:S01]  /*32d0*/  FMUL.FTZ R29, R55, UR5 ;  /* 0x00000005371d7c20 */ /* 0x004fe20008410000 */
[----:B------:R-:W-:Y:S01]  /*32e0*/  ULDC UR7, c[0x0][0x9e0] ;  /* 0x0002780000077ab9 */ /* 0x000fe20000000800 */
[----:B------:R-:W-:Y:S01]  /*32f0*/  FMUL.FTZ R37, R37, UR5 ;  /* 0x0000000525257c20 */ /* 0x000fe20008410000 */
[----:B------:R-:W-:Y:S01]  /*3300*/  FMUL.FTZ R44, R44, UR5 ;  /* 0x000000052c2c7c20 */ /* 0x000fe20008410000 */
[----:B------:R-:W-:-:S02]  /*3310*/  VIADD R46, R2, UR7 ;  /* 0x00000007022e7c36 */ /* 0x000fc40008000000 */
[----:B------:R-:W-:Y:S01]  /*3320*/  VIADD R47, R2, UR4 ;  /* 0x00000004022f7c36 */ /* 0x000fe20008000000 */
[----:B------:R-:W2:Y:S01]  /*3330*/  MUFU.TANH R0, R0 ;  /* 0x0000000000007308 */ /* 0x000ea20000002400 */
[----:B-----5:R-:W-:-:S07]  /*3340*/  FMUL.FTZ R32, R54, UR5 ;  /* 0x0000000536207c20 */ /* 0x020fce0008410000 */
        /* <DEDUP_REMOVED lines=20> */
[----:B------:R5:W1:Y:S08]  /*3490*/  MUFU.TANH R64, R39 ;  /* 0x0000002700407308 */ /* 0x000a700000002400 */
[----:B------:R-:W1:Y:S01]  /*34a0*/  MUFU.TANH R61, R35 ;  /* 0x00000023003d7308 */ /* 0x000e620000002400 */
[----:B-----5:R-:W-:-:S04]  /*34b0*/  IADD3 R39, -R17, UR43, R38 ;  /* 0x0000002b11277c10 */ /* 0x020fc8000fffe126 */
[----:B0-----:R-:W-:-:S03]  /*34c0*/  VIADDMNMX R30, R50, R46, R39, PT ;  /* 0x0000002e321e7246 */ /* 0x001fc60003800127 */
[----:B------:R0:W1:Y:S08]  /*34d0*/  MUFU.TANH R62, R37 ;  /* 0x00000025003e7308 */ /* 0x0000700000002400 */
[----:B------:R5:W1:Y:S01]  /*34e0*/  MUFU.TANH R35, R44 ;  /* 0x0000002c00237308 */ /* 0x000a620000002400 */
[----:B0-----:R-:W-:Y:S01]  /*34f0*/  IMAD.IADD R37, R47, 0x1, R50 ;  /* 0x000000012f257824 */ /* 0x001fe200078e0232 */
[----:B-----5:R-:W-:Y:S01]  /*3500*/  LEA R44, R152, 0xffffffc0, 0x6 ;  /* 0xffffffc0982c7811 */ /* 0x020fe200078e30ff */
[----:B--234-:R-:W-:Y:S06]  /*3510*/  @P1 BRA `(.L_x_1235) ;  /* 0x0000000000641947 */ /* 0x01cfec0003800000 */
[----:B------:R-:W-:Y:S01]  /*3520*/  IMAD.U32 R27, RZ, RZ, UR42 ;  /* 0x0000002aff1b7e24 */ /* 0x000fe2000f8e00ff */
[----:B------:R-:W-:Y:S04]  /*3530*/  BSSY B0, `(.L_x_1236) ;  /* 0x0000013000007945 */ /* 0x000fe80003800000 */
[----:B------:R-:W-:-:S04]  /*3540*/  IADD3 R27, -R27, UR43, R50 ;  /* 0x0000002b1b1b7c10 */ /* 0x000fc8000fffe132 */
        /* <DEDUP_REMOVED lines=11> */
.L_x_1237:
[----:B------:R-:W-:Y:S02]  /*3600*/  ULDC UR4, c[0x0][0x9e4] ;  /* 0x0002790000047ab9 */ /* 0x000fe40000000800 */
[----:B------:R-:W-:-:S05]  /*3610*/  IMAD.U32 R51, RZ, RZ, UR4 ;  /* 0x00000004ff337e24 */ /* 0x000fca000f8e00ff */
[----:B------:R-:W-:-:S13]  /*3620*/  ISETP.NE.AND P1, PT, R51, 0x1, PT ;  /* 0x000000013300780c */ /* 0x000fda0003f25270 */
[----:B------:R-:W0:Y:S02]  /*3630*/  @P1 LDC.64 R2, c[0x0][0x9e8] ;  /* 0x00027a00ff021b82 */ /* 0x000e240000000a00 */
[----:B0-----:R-:W-:-:S05]  /*3640*/  @P1 IMAD.HI.U32 R2, R27, R2, RZ ;  /* 0x000000021b021227 */ /* 0x001fca00078e00ff */
[----:B------:R-:W-:-:S07]  /*3650*/  @P1 SHF.R.U32.HI R27, RZ, R3, R2 ;  /* 0x00000003ff1b1219 */ /* 0x000fce0000011602 */
.L_x_1238:
[----:B------:R-:W-:Y:S05]  /*3660*/  BSYNC B0 ;  /* 0x0000000000007941 */ /* 0x000fea0003800000 */
.L_x_1236:
[----:B------:R-:W-:-:S04]  /*3670*/  IMAD R2, R27, R51, -R44 ;  /* 0x000000331b027224 */ /* 0x000fc800078e0a2c */
[----:B------:R-:W-:-:S05]  /*3680*/  IMAD.IADD R2, R2, 0x1, -R17 ;  /* 0x0000000102027824 */ /* 0x000fca00078e0a11 */
[----:B------:R-:W-:Y:S02]  /*3690*/  VIADDMNMX R30, R2, R51, R30, PT ;  /* 0x00000033021e7246 */ /* 0x000fe4000380011e */
[----:B------:R-:W-:-:S07]  /*36a0*/  VIMNMX R37, R37, R2, !PT ;  /* 0x0000000225257248 */ /* 0x000fce0007fe0100 */
.L_x_1235:
[C---:B------:R-:W-:Y:S01]  /*36b0*/  ISETP.GE.AND P2, PT, R38.reuse, 0x9, PT ;  /* 0x000000092600780c */ /* 0x040fe20003f46270 */
[----:B------:R-:W0:Y:S01]  /*36c0*/  SHFL.IDX PT, R36, R36, 0x1, 0x1c1f ;  /* 0x003c1f0024247f89 */ /* 0x000e2200000e0000 */
[----:B------:R-:W-:Y:S01]  /*36d0*/  ISETP.GE.AND P1, PT, R38, 0x2, PT ;  /* 0x000000022600780c */ /* 0x000fe20003f26270 */
[----:B------:R-:W-:Y:S01]  /*36e0*/  UISETP.NE.AND UP0, UPT, UR60, URZ, UPT ;  /* 0x0000003f3c00728c */ /* 0x000fe2000bf05270 */
        /* <DEDUP_REMOVED lines=13> */
[----:B------:R-:W-:Y:S02]  /*37c0*/  FSEL R65, R31, -INF , !P3 ;  /* 0xff8000001f417808 */ /* 0x000fe40005800000 */
        /* <DEDUP_REMOVED lines=15> */
[----:B-1----:R-:W-:Y:S02]  /*38c0*/  FSEL R71, R62, -INF , !P3 ;  /* 0xff8000003e477808 */ /* 0x002fe40005800000 */
        /* <DEDUP_REMOVED lines=22> */
[----:B------:R-:W-:-:S04]  /*3a30*/  ISETP.GT.AND P4, PT, R37, 0x30, !P3 ;  /* 0x000000302500780c */ /* 0x000fc80005f84270 */
[----:B------:R-:W-:-:S04]  /*3a40*/  ISETP.LT.OR P4, PT, R30, 0x31, P4 ;  /* 0x000000311e00780c */ /* 0x000fc80002781670 */
[----:B------:R-:W-:Y:S02]  /*3a50*/  FSEL R33, R48, -INF , !P4 ;  /* 0xff80000030217808 */ /* 0x000fe40006000000 */
[----:B------:R-:W-:-:S04]  /*3a60*/  ISETP.GE.AND P4, PT, R38, 0x32, PT ;  /* 0x000000322600780c */ /* 0x000fc80003f86270 */
        /* <DEDUP_REMOVED lines=12> */
[----:B------:R-:W-:Y:S01]  /*3b30*/  ISETP.GE.AND P6, PT, R38, 0x3a, PT ;  /* 0x0000003a2600780c */ /* 0x000fe20003fc6270 */
[----:B0-----:R-:W-:-:S03]  /*3b40*/  IMAD.IADD R38, R47, 0x1, R36 ;  /* 0x000000012f267824 */ /* 0x001fc600078e0224 */
[----:B------:R-:W-:Y:S02]  /*3b50*/  P2R R45, PR, RZ, 0x40 ;  /* 0x00000040ff2d7803 */ /* 0x000fe40000000000 */
[----:B------:R-:W-:Y:S02]  /*3b60*/  ISETP.GT.AND P6, PT, R37, 0x39, !P6 ;  /* 0x000000392500780c */ /* 0x000fe400077c4270 */
[----:B------:R-:W-:Y:S02]  /*3b70*/  VIADDMNMX R37, R36, R46, R39, PT ;  /* 0x0000002e24257246 */ /* 0x000fe40003800127 */
[----:B------:R-:W-:-:S04]  /*3b80*/  ISETP.LT.OR P6, PT, R30, 0x3a, P6 ;  /* 0x0000003a1e00780c */ /* 0x000fc800037c1670 */
[----:B------:R-:W-:Y:S02]  /*3b90*/  FSEL R30, R53, -INF , !P6 ;  /* 0xff800000351e7808 */ /* 0x000fe40007000000 */
[----:B------:R-:W-:-:S13]  /*3ba0*/  PLOP3.LUT P6, PT, PT, PT, UP0, 0x40, 0x0 ;  /* 0x000000000000781c */ /* 0x000fda0003fce808 */
[----:B------:R-:W-:Y:S05]  /*3bb0*/  @P6 BRA `(.L_x_1239) ;  /* 0x0000000000646947 */ /* 0x000fea0003800000 */
        /* <DEDUP_REMOVED lines=14> */
.L_x_1241:
[----:B------:R-:W-:Y:S02]  /*3ca0*/  ULDC UR4, c[0x0][0x9e4] ;  /* 0x0002790000047ab9 */ /* 0x000fe40000000800 */
[----:B------:R-:W-:-:S05]  /*3cb0*/  IMAD.U32 R36, RZ, RZ, UR4 ;  /* 0x00000004ff247e24 */ /* 0x000fca000f8e00ff */
[----:B------:R-:W-:-:S13]  /*3cc0*/  ISETP.NE.AND P6, PT, R36, 0x1, PT ;  /* 0x000000012400780c */ /* 0x000fda0003fc5270 */
[----:B------:R-:W0:Y:S02]  /*3cd0*/  @P6 LDC.64 R2, c[0x0][0x9e8] ;  /* 0x00027a00ff026b82 */ /* 0x000e240000000a00 */
[----:B0-----:R-:W-:-:S05]  /*3ce0*/  @P6 IMAD.HI.U32 R2, R39, R2, RZ ;  /* 0x0000000227026227 */ /* 0x001fca00078e00ff */
[----:B------:R-:W-:-:S07]  /*3cf0*/  @P6 SHF.R.U32.HI R39, RZ, R3, R2 ;  /* 0x00000003ff276219 */ /* 0x000fce0000011602 */
.L_x_1242:
[----:B------:R-:W-:Y:S05]  /*3d00*/  BSYNC B0 ;  /* 0x0000000000007941 */ /* 0x000fea0003800000 */
.L_x_1240:
[----:B------:R-:W-:-:S04]  /*3d10*/  IMAD R2, R39, R36, -R44 ;  /* 0x0000002427027224 */ /* 0x000fc800078e0a2c */
[----:B------:R-:W-:-:S05]  /*3d20*/  IMAD.IADD R2, R2, 0x1, -R17 ;  /* 0x0000000102027824 */ /* 0x000fca00078e0a11 */
[----:B------:R-:W-:Y:S02]  /*3d30*/  VIADDMNMX R37, R2, R36, R37, PT ;  /* 0x0000002402257246 */ /* 0x000fe40003800125 */
[----:B------:R-:W-:-:S07]  /*3d40*/  VIMNMX R38, R38, R2, !PT ;  /* 0x0000000226267248 */ /* 0x000fce0007fe0100 */
.L_x_1239:
[----:B------:R-:W-:Y:S01]  /*3d50*/  ISETP.GT.AND P1, PT, R38, 0x1, !P1 ;  /* 0x000000012600780c */ /* 0x000fe20004f24270 */
[----:B------:R-:W-:Y:S01]  /*3d60*/  ULDC UR10, c[0x0][0x988] ;  /* 0x00026200000a7ab9 */ /* 0x000fe20000000800 */
[----:B------:R-:W-:Y:S01]  /*3d70*/  FMNMX.FTZ R2, R57, R51, !PT ;  /* 0x0000003339027209 */ /* 0x000fe20007810000 */
[----:B------:R-:W-:Y:S01]  /*3d80*/  UISETP.NE.AND UP0, UPT, UR60, URZ, UPT ;  /* 0x0000003f3c00728c */ /* 0x000fe2000bf05270 */
[----:B------:R-:W-:Y:S01]  /*3d90*/  ISETP.LT.OR P1, PT, R37, 0x2, P1 ;  /* 0x000000022500780c */ /* 0x000fe20000f21670 */
[----:B------:R-:W-:Y:S01]  /*3da0*/  UMOV UR11, UR61 ;  /* 0x0000003d000b7c82 */ /* 0x000fe20008000000 */
        /* <DEDUP_REMOVED lines=26> */
[----:B------:R-:W-:-:S02]  /*3f50*/  FMNMX.FTZ R2, R31, R2, !PT ;  /* 0x000000021f027209 */ /* 0x000fc40007810000 */
[----:B------:R-:W-:Y:S02]  /*3f60*/  ISETP.LT.OR P1, PT, R37, 0x19, P1 ;  /* 0x000000192500780c */ /* 0x000fe40000f21670 */
[----:B------:R-:W-:Y:S02]  /*3f70*/  FMNMX.FTZ R3, R27, R2, !PT ;  /* 0x000000021b037209 */ /* 0x000fe40007810000 */
[----:B------:R-:W-:Y:S02]  /*3f80*/  FSEL R39, R63, -INF , !P1 ;  /* 0xff8000003f277808 */ /* 0x000fe40004800000 */
[----:B------:R-:W-:Y:S02]  /*3f90*/  ISETP.NE.AND P1, PT, R66, RZ, PT ;  /* 0x000000ff4200720c */ /* 0x000fe40003f25270 */
[----:B------:R-:W-:Y:S02]  /*3fa0*/  FMNMX.FTZ R44, R30, R3, !PT ;  /* 0x000000031e2c7209 */ /* 0x000fe40007810000 */
[----:B------:R-:W-:-:S02]  /*3fb0*/  ISETP.GT.AND P1, PT, R38, 0x19, !P1 ;  /* 0x000000192600780c */ /* 0x000fc40004f24270 */
[----:B------:R-:W-:Y:S01]  /*3fc0*/  ISETP.NE.AND P6, PT, R40, RZ, PT ;  /* 0x000000ff2800720c */ /* 0x000fe20003fc5270 */
[----:B------:R-:W0:Y:S01]  /*3fd0*/  SHFL.BFLY PT, R3, R44, 0x2, 0x1f ;  /* 0x0c401f002c037f89 */ /* 0x000e2200000e0000 */
[C---:B------:R-:W-:Y:S02]  /*3fe0*/  ISETP.LT.OR P1, PT, R37.reuse, 0x1a, P1 ;  /* 0x0000001a2500780c */ /* 0x040fe40000f21670 */
[----:B------:R-:W-:Y:S02]  /*3ff0*/  ISETP.GT.AND P2, PT, R38, 0x8, !P2 ;  /* 0x000000082600780c */ /* 0x000fe40005744270 */
        /* <DEDUP_REMOVED lines=24> */
[----:B------:R-:W-:Y:S02]  /*4180*/  ISETP.LT.OR P1, PT, R37, 0x29, P1 ;  /* 0x000000292500780c */ /* 0x000fe40000f21670 */
[----:B------:R-:W-:Y:S02]  /*4190*/  FMNMX.FTZ R3, R28, R3, !PT ;  /* 0x000000031c037209 */ /* 0x000fe40007810000 */
[----:B------:R-:W-:Y:S02]  /*41a0*/  FSEL R25, R25, -INF , !P1 ;  /* 0xff80000019197808 */ /* 0x000fe40004800000 */
[----:B------:R-:W-:-:S02]  /*41b0*/  FMNMX.FTZ R43, R56, R3, !PT ;  /* 0x00000003382b7209 */ /* 0x000fc40007810000 */
[C---:B------:R-:W-:Y:S02]  /*41c0*/  ISETP.LT.OR P2, PT, R37.reuse, 0x2a, P2 ;  /* 0x0000002a2500780c */ /* 0x040fe40001741670 */
[----:B------:R-:W-:Y:S02]  /*41d0*/  ISETP.GT.AND P4, PT, R38, 0x31, !P4 ;  /* 0x000000312600780c */ /* 0x000fe40006784270 */
[----:B------:R-:W-:Y:S02]  /*41e0*/  ISETP.LT.OR P3, PT, R37, 0x31, P3 ;  /* 0x000000312500780c */ /* 0x000fe40001f61670 */
[----:B0-----:R-:W-:Y:S02]  /*41f0*/  FMNMX.FTZ R3, R45, R2, !PT ;  /* 0x000000022d037209 */ /* 0x001fe40007810000 */
[----:B------:R-:W-:Y:S02]  /*4200*/  FMNMX.FTZ R2, R36, R43, !PT ;  /* 0x0000002b24027209 */ /* 0x000fe40007810000 */
[----:B------:R-:W-:Y:S01]  /*4210*/  FSEL R18, R18, -INF , !P2 ;  /* 0xff80000012127808 */ /* 0x000fe20005000000 */
[----:B------:R-:W-:Y:S01]  /*4220*/  FMUL.FTZ R44, R3, UR10 ;  /* 0x0000000a032c7c20 */ /* 0x000fe20008410000 */
[----:B------:R-:W-:-:S02]  /*4230*/  FMNMX.FTZ R43, R39, R2, !PT ;  /* 0x00000002272b7209 */ /* 0x000fc40007810000 */
[----:B------:R-:W-:Y:S02]  /*4240*/  FSETP.NEU.FTZ.AND P1, PT, R3, -INF , PT ;  /* 0xff8000000300780b */ /* 0x000fe40003f3d000 */
[----:B------:R-:W-:Y:S02]  /*4250*/  FMNMX.FTZ R2, R40, R43, !PT ;  /* 0x0000002b28027209 */ /* 0x000fe40007810000 */
[----:B------:R-:W-:Y:S02]  /*4260*/  ISETP.GT.AND P5, PT, R38, 0x38, !P5 ;  /* 0x000000382600780c */ /* 0x000fe40006fa4270 */
[----:B------:R-:W-:Y:S02]  /*4270*/  FMNMX.FTZ R43, R41, R2, !PT ;  /* 0x00000002292b7209 */ /* 0x000fe40007810000 */
[----:B------:R-:W-:Y:S02]  /*4280*/  ISETP.LT.OR P4, PT, R37, 0x32, P4 ;  /* 0x000000322500780c */ /* 0x000fe40002781670 */
[----:B------:R-:W-:-:S02]  /*4290*/  FMNMX.FTZ R2, R42, R43, !PT ;  /* 0x0000002b2a027209 */ /* 0x000fc40007810000 */
[----:B------:R-:W-:Y:S02]  /*42a0*/  FSEL R24, R24, -INF , !P3 ;  /* 0xff80000018187808 */ /* 0x000fe40005800000 */
        /* <DEDUP_REMOVED lines=27> */
[--C-:B------:R-:W-:Y:S01]  /*4460*/  FFMA.FTZ R33, R33, UR10, -R44.reuse ;  /* 0x0000000a21217c23 */ /* 0x100fe2000801082c */
[----:B------:R-:W1:Y:S01]  /*4470*/  SHFL.BFLY PT, R37, R2, 0x2, 0x1f ;  /* 0x0c401f0002257f89 */ /* 0x000e6200000e0000 */
[----:B------:R-:W-:Y:S01]  /*4480*/  MUFU.EX2 R43, R43 ;  /* 0x0000002b002b7308 */ /* 0x000fe20000000800 */
[--C-:B------:R-:W-:Y:S01]  /*4490*/  FFMA.FTZ R31, R31, UR10, -R44.reuse ;  /* 0x0000000a1f1f7c23 */ /* 0x100fe2000801082c */
[--C-:B------:R-:W-:Y:S01]  /*44a0*/  FFMA.FTZ R27, R27, UR10, -R44.reuse ;  /* 0x0000000a1b1b7c23 */ /* 0x100fe2000801082c */
[----:B------:R-:W-:Y:S01]  /*44b0*/  FFMA.FTZ R30, R30, UR10, -R44 ;  /* 0x0000000a1e1e7c23 */ /* 0x000fe2000801082c */
[----:B------:R-:W-:-:S04]  /*44c0*/  R2UR UR4, R22 ;  /* 0x00000000160472ca */ /* 0x000fc800000e0000 */
[----:B------:R-:W2:Y:S01]  /*44d0*/  MUFU.EX2 R46, R46 ;  /* 0x0000002e002e7308 */ /* 0x000ea20000000800 */
[----:B0-----:R-:W-:Y:S01]  /*44e0*/  FADD.FTZ R44, R38, R45 ;  /* 0x0000002d262c7221 */ /* 0x001fe20000010000 */
[----:B------:R-:W-:-:S06]  /*44f0*/  F2FP.F16.F32.PACK_AB R196, R45, R38 ;  /* 0x000000262dc4723e */ /* 0x000fcc00000000ff */
[----:B------:R-:W-:Y:S01]  /*4500*/  MUFU.EX2 R47, R47 ;  /* 0x0000002f002f7308 */ /* 0x000fe20000000800 */
[----:B------:R-:W-:Y:S01]  /*4510*/  UISETP.NE.AND UP1, UPT, UR4, URZ, UPT ;  /* 0x0000003f0400728c */ /* 0x000fe2000bf25270 */
[----:B-1----:R-:W-:-:S06]  /*4520*/  FMNMX.FTZ R37, R2, R37, !PT ;  /* 0x0000002502257209 */ /* 0x002fcc0007810000 */
[----:B------:R-:W0:Y:S01]  /*4530*/  MUFU.EX2 R48, R48 ;  /* 0x0000003000307308 */ /* 0x000e220000000800 */
[----:B--2---:R-:W-:Y:S01]  /*4540*/  F2FP.F16.F32.PACK_AB R198, R46, R43 ;  /* 0x0000002b2ec6723e */ /* 0x004fe200000000ff */
[----:B------:R-:W1:Y:S02]  /*4550*/  SHFL.BFLY PT, R2, R37, 0x1, 0x1f ;  /* 0x0c201f0025027f89 */ /* 0x000e6400000e0000 */
[----:B------:R-:W-:Y:S01]  /*4560*/  @UP1 ULDC UR4, c[0x0][0x44c] ;  /* 0x0001130000041ab9 */ /* 0x000fe20000000800 */
[----:B------:R-:W-:Y:S01]  /*4570*/  @UP1 ULDC UR14, c[0x0][0x450] ;  /* 0x00011400000e1ab9 */ /* 0x000fe20000000800 */
[----:B------:R-:W-:Y:S02]  /*4580*/  UIMAD.WIDE.U32 UR4, UR61, UR4, URZ ;  /* 0x000000043d0472a5 */ /* 0x000fe4000f8e003f */
[----:B------:R-:W-:Y:S05]  /*4590*/  MUFU.EX2 R49, R49 ;  /* 0x0000003100317308 */ /* 0x000fea0000000800 */
[----:B------:R-:W-:-:S03]  /*45a0*/  @UP1 UMOV UR4, UR5 ;  /* 0x0000000500041c82 */ /* 0x000fc60008000000 */
[----:B------:R-:W2:Y:S01]  /*45b0*/  MUFU.EX2 R50, R50 ;  /* 0x0000003200327308 */ /* 0x000ea20000000800 */
[----:B------:R-:W-:Y:S01]  /*45c0*/  @UP1 USHF.R.U32.HI UR11, URZ, UR14, UR4 ;  /* 0x0000000e3f0b1299 */ /* 0x000fe20008011604 */
[----:B0-----:R-:W-:-:S03]  /*45d0*/  F2FP.F16.F32.PACK_AB R192, R48, R47 ;  /* 0x0000002f30c0723e */ /* 0x001fc600000000ff */
[----:B------:R-:W-:-:S03]  /*45e0*/  UIADD3 UR41, UR41, UR11, URZ ;  /* 0x0000000b29297290 */ /* 0x000fc6000fffe03f */
[----:B------:R-:W-:Y:S01]  /*45f0*/  MUFU.EX2 R51, R51 ;  /* 0x0000003300337308 */ /* 0x000fe20000000800 */
[----:B------:R-:W-:Y:S01]  /*4600*/  UIADD3 UR7, UR41, UR7, URZ ;  /* 0x0000000729077290 */ /* 0x000fe2000fffe03f */
[----:B-1----:R-:W-:-:S04]  /*4610*/  FMNMX.FTZ R2, R37, R2, !PT ;  /* 0x0000000225027209 */ /* 0x002fc80007810000 */
[C---:B------:R-:W-:Y:S01]  /*4620*/  FSETP.NEU.FTZ.AND P1, PT, R2.reuse, -INF , PT ;  /* 0xff8000000200780b */ /* 0x040fe20003f3d000 */
[----:B------:R-:W-:Y:S01]  /*4630*/  FMUL.FTZ R37, R2, UR10 ;  /* 0x0000000a02257c20 */ /* 0x000fe20008410000 */
[----:B------:R-:W0:Y:S01]  /*4640*/  MUFU.EX2 R52, R52 ;  /* 0x0000003400347308 */ /* 0x000e220000000800 */
[----:B--2---:R-:W-:-:S03]  /*4650*/  F2FP.F16.F32.PACK_AB R194, R50, R49 ;  /* 0x0000003132c2723e */ /* 0x004fc600000000ff */
[----:B------:R-:W-:Y:S02]  /*4660*/  FSEL R37, R37, RZ, P1 ;  /* 0x000000ff25257208 */ /* 0x000fe40000800000 */
[----:B------:R-:W-:Y:S02]  /*4670*/  PLOP3.LUT P1, PT, PT, PT, UP0, 0x40, 0x0 ;  /* 0x000000000000781c */ /* 0x000fe40003f2e808 */
        /* <DEDUP_REMOVED lines=16> */
[----:B------:R-:W2:Y:S01]  /*4780*/  MUFU.EX2 R0, R0 ;  /* 0x0000000000007308 */ /* 0x000ea20000000800 */
[----:B-1----:R-:W-:Y:S01]  /*4790*/  FADD.FTZ R19, R43, R44 ;  /* 0x0000002c2b137221 */ /* 0x002fe20000010000 */
[--C-:B------:R-:W-:Y:S01]  /*47a0*/  FFMA.FTZ R32, R32, UR10, -R37.reuse ;  /* 0x0000000a20207c23 */ /* 0x100fe20008010825 */
[----:B------:R-:W-:Y:S01]  /*47b0*/  FFMA.FTZ R29, R29, UR10, -R37 ;  /* 0x0000000a1d1d7c23 */ /* 0x000fe20008010825 */
[----:B0-----:R-:W-:-:S04]  /*47c0*/  F2FP.F16.F32.PACK_AB R188, R52, R51 ;  /* 0x0000003334bc723e */ /* 0x001fc800000000ff */
[----:B------:R0:W-:Y:S08]  /*47d0*/  MUFU.EX2 R199, R28 ;  /* 0x0000001c00c77308 */ /* 0x0001f00000000800 */
[----:B------:R-:W1:Y:S01]  /*47e0*/  MUFU.EX2 R26, R26 ;  /* 0x0000001a001a7308 */ /* 0x000e620000000800 */
[----:B0-----:R-:W-:-:S04]  /*47f0*/  FADD.FTZ R28, R46, R19 ;  /* 0x000000132e1c7221 */ /* 0x001fc80000010000 */
[----:B------:R-:W-:-:S03]  /*4800*/  FADD.FTZ R19, R47, R28 ;  /* 0x0000001c2f137221 */ /* 0x000fc60000010000 */
[----:B------:R-:W0:Y:S01]  /*4810*/  MUFU.EX2 R56, R56 ;  /* 0x0000003800387308 */ /* 0x000e220000000800 */
[----:B------:R-:W-:Y:S01]  /*4820*/  FADD.FTZ R28, R48, R19 ;  /* 0x00000013301c7221 */ /* 0x000fe20000010000 */
[----:B--2---:R-:W-:Y:S01]  /*4830*/  FADD.FTZ R19, R0, R197 ;  /* 0x000000c500137221 */ /* 0x004fe20000010000 */
[----:B------:R-:W-:-:S05]  /*4840*/  F2FP.F16.F32.PACK_AB R197, R197, R0 ;  /* 0x00000000c5c5723e */ /* 0x000fca00000000ff */
[----:B------:R2:W-:Y:S08]  /*4850*/  MUFU.EX2 R184, R31 ;  /* 0x0000001f00b87308 */ /* 0x0005f00000000800 */
[----:B------:R3:W4:Y:S01]  /*4860*/  MUFU.EX2 R193, R36 ;  /* 0x0000002400c17308 */ /* 0x0007220000000800 */
[----:B--2---:R-:W-:Y:S01]  /*4870*/  FADD.FTZ R31, R49, R28 ;  /* 0x0000001c311f7221 */ /* 0x004fe20000010000 */
[----:B-1----:R-:W-:-:S04]  /*4880*/  FADD.FTZ R28, R26, R19 ;  /* 0x000000131a1c7221 */ /* 0x002fc80000010000 */
[C---:B------:R-:W-:Y:S01]  /*4890*/  FADD.FTZ R19, R199.reuse, R28 ;  /* 0x0000001cc7137221 */ /* 0x040fe20000010000 */
[----:B------:R-:W-:Y:S01]  /*48a0*/  F2FP.F16.F32.PACK_AB R199, R199, R26 ;  /* 0x0000001ac7c7723e */ /* 0x000fe200000000ff */
[----:B------:R-:W1:Y:S01]  /*48b0*/  MUFU.EX2 R34, R34 ;  /* 0x0000002200227308 */ /* 0x000e620000000800 */
[----:B---3--:R-:W-:Y:S01]  /*48c0*/  FADD.FTZ R36, R50, R31 ;  /* 0x0000001f32247221 */ /* 0x008fe20000010000 */
[----:B0-----:R-:W-:-:S03]  /*48d0*/  FADD.FTZ R28, R56, R19 ;  /* 0x00000013381c7221 */ /* 0x001fc60000010000 */
[----:B------:R-:W-:-:S03]  /*48e0*/  FADD.FTZ R31, R51, R36 ;  /* 0x00000024331f7221 */ /* 0x000fc60000010000 */
[----:B------:R-:W0:Y:S01]  /*48f0*/  MUFU.EX2 R39, R39 ;  /* 0x0000002700277308 */ /* 0x000e220000000800 */
[----:B------:R-:W-:Y:S01]  /*4900*/  FADD.FTZ R36, R52, R31 ;  /* 0x0000001f34247221 */ /* 0x000fe20000010000 */
[C---:B----4-:R-:W-:Y:S01]  /*4910*/  FADD.FTZ R28, R193.reuse, R28 ;  /* 0x0000001cc11c7221 */ /* 0x050fe20000010000 */
[----:B------:R-:W-:Y:S02]  /*4920*/  F2FP.F16.F32.PACK_AB R193, R193, R56 ;  /* 0x00000038c1c1723e */ /* 0x000fe400000000ff */
[----:B------:R-:W-:-:S03]  /*4930*/  FADD.FTZ R19, R35, R36 ;  /* 0x0000002423137221 */ /* 0x000fc60000010000 */
[----:B------:R-:W2:Y:S01]  /*4940*/  MUFU.EX2 R40, R40 ;  /* 0x0000002800287308 */ /* 0x000ea20000000800 */
[C---:B-1----:R-:W-:Y:S01]  /*4950*/  FADD.FTZ R36, R34.reuse, R19 ;  /* 0x0000001322247221 */ /* 0x042fe20000010000 */
[----:B------:R-:W-:-:S06]  /*4960*/  F2FP.F16.F32.PACK_AB R190, R34, R35 ;  /* 0x0000002322be723e */ /* 0x000fcc00000000ff */
[----:B------:R-:W1:Y:S01]  /*4970*/  MUFU.EX2 R33, R33 ;  /* 0x0000002100217308 */ /* 0x000e620000000800 */
[----:B0-----:R-:W-:-:S07]  /*4980*/  FADD.FTZ R19, R39, R28 ;  /* 0x0000001c27137221 */ /* 0x001fce0000010000 */
[----:B------:R-:W0:Y:S01]  /*4990*/  MUFU.EX2 R41, R41 ;  /* 0x0000002900297308 */ /* 0x000e220000000800 */
[C---:B--2---:R-:W-:Y:S01]  /*49a0*/  FADD.FTZ R28, R40.reuse, R19 ;  /* 0x00000013281c7221 */ /* 0x044fe20000010000 */
[----:B------:R-:W-:-:S06]  /*49b0*/  F2FP.F16.F32.PACK_AB R195, R40, R39 ;  /* 0x0000002728c3723e */ /* 0x000fcc00000000ff */
[----:B------:R-:W2:Y:S01]  /*49c0*/  MUFU.EX2 R42, R42 ;  /* 0x0000002a002a7308 */ /* 0x000ea20000000800 */
[----:B-1----:R-:W-:-:S04]  /*49d0*/  FADD.FTZ R31, R33, R36 ;  /* 0x00000024211f7221 */ /* 0x002fc80000010000 */
[C---:B------:R-:W-:Y:S01]  /*49e0*/  FADD.FTZ R36, R184.reuse, R31 ;  /* 0x0000001fb8247221 */ /* 0x040fe20000010000 */
[----:B------:R-:W-:Y:S02]  /*49f0*/  F2FP.F16.F32.PACK_AB R184, R184, R33 ;  /* 0x00000021b8b8723e */ /* 0x000fe400000000ff */
[----:B------:R-:W1:Y:S01]  /*4a00*/  MUFU.EX2 R27, R27 ;  /* 0x0000001b001b7308 */ /* 0x000e620000000800 */
[----:B0-----:R-:W-:-:S07]  /*4a10*/  FADD.FTZ R19, R41, R28 ;  /* 0x0000001c29137221 */ /* 0x001fce0000010000 */
[----:B------:R-:W0:Y:S01]  /*4a20*/  MUFU.EX2 R30, R30 ;  /* 0x0000001e001e7308 */ /* 0x000e220000000800 */
[C---:B--2---:R-:W-:Y:S01]  /*4a30*/  FADD.FTZ R28, R42.reuse, R19 ;  /* 0x000000132a1c7221 */ /* 0x044fe20000010000 */
[----:B------:R-:W-:-:S06]  /*4a40*/  F2FP.F16.F32.PACK_AB R189, R42, R41 ;  /* 0x000000292abd723e */ /* 0x000fcc00000000ff */
[----:B------:R-:W2:Y:S01]  /*4a50*/  MUFU.EX2 R25, R25 ;  /* 0x0000001900197308 */ /* 0x000ea20000000800 */
[----:B-1----:R-:W-:-:S07]  /*4a60*/  FADD.FTZ R31, R27, R36 ;  /* 0x000000241b1f7221 */ /* 0x002fce0000010000 */
[----:B------:R-:W1:Y:S01]  /*4a70*/  MUFU.EX2 R18, R18 ;  /* 0x0000001200127308 */ /* 0x000e620000000800 */
[C---:B0-----:R-:W-:Y:S01]  /*4a80*/  F2FP.F16.F32.PACK_AB R186, R30.reuse, R27 ;  /* 0x0000001b1eba723e */ /* 0x041fe200000000ff */
[----:B------:R-:W-:-:S06]  /*4a90*/  FADD.FTZ R19, R30, R31 ;  /* 0x0000001f1e137221 */ /* 0x000fcc0000010000 */
[----:B------:R-:W0:Y:S01]  /*4aa0*/  MUFU.EX2 R24, R24 ;  /* 0x0000001800187308 */ /* 0x000e220000000800 */
[----:B--2---:R-:W-:-:S07]  /*4ab0*/  FADD.FTZ R27, R25, R28 ;  /* 0x0000001c191b7221 */ /* 0x004fce0000010000 */
[----:B------:R-:W2:Y:S01]  /*4ac0*/  MUFU.EX2 R21, R21 ;  /* 0x0000001500157308 */ /* 0x000ea20000000800 */
[C---:B-1----:R-:W-:Y:S01]  /*4ad0*/  FADD.FTZ R27, R18.reuse, R27 ;  /* 0x0000001b121b7221 */ /* 0x042fe20000010000 */
[----:B------:R-:W-:-:S06]  /*4ae0*/  F2FP.F16.F32.PACK_AB R191, R18, R25 ;  /* 0x0000001912bf723e */ /* 0x000fcc00000000ff */
[----:B------:R-:W1:Y:S01]  /*4af0*/  MUFU.EX2 R32, R32 ;  /* 0x0000002000207308 */ /* 0x000e620000000800 */
[----:B0-----:R-:W-:-:S07]  /*4b00*/  FADD.FTZ R0, R24, R27 ;  /* 0x0000001b18007221 */ /* 0x001fce0000010000 */
[----:B------:R-:W0:Y:S01]  /*4b10*/  MUFU.EX2 R29, R29 ;  /* 0x0000001d001d7308 */ /* 0x000e220000000800 */
[C---:B--2---:R-:W-:Y:S01]  /*4b20*/  FADD.FTZ R27, R21.reuse, R0 ;  /* 0x00000000151b7221 */ /* 0x044fe20000010000 */
[----:B------:R-:W-:Y:S01]  /*4b30*/  F2FP.F16.F32.PACK_AB R185, R21, R24 ;  /* 0x0000001815b9723e */ /* 0x000fe200000000ff */
[----:B------:R-:W-:Y:S02]  /*4b40*/  VIADD R21, R152, 0xfffffffe ;  /* 0xfffffffe98157836 */ /* 0x000fe40000000000 */
[----:B-1----:R-:W-:-:S04]  /*4b50*/  FADD.FTZ R0, R32, R27 ;  /* 0x0000001b20007221 */ /* 0x002fc80000010000 */
        /* <DEDUP_REMOVED lines=10> */
[----:B------:R-:W-:-:S07]  /*4c00*/  UIMAD.WIDE.U32 UR14, UR18, UR4, URZ ;  /* 0x00000004120e72a5 */ /* 0x000fce000f8e003f */
[----:B------:R-:W-:Y:S02]  /*4c10*/  @UP0 UMOV UR14, UR15 ;  /* 0x0000000f000e0c82 */ /* 0x000fe40008000000 */
[----:B------:R-:W-:-:S04]  /*4c20*/  @UP0 USHF.R.U32.HI UR18, URZ, UR5, UR14 ;  /* 0x000000053f120299 */ /* 0x000fc8000801160e */
[----:B------:R-:W-:Y:S01]  /*4c30*/  ULOP3.LUT UR18, URZ, UR18, URZ, 0x33, !UPT ;  /* 0x000000123f127292 */ /* 0x000fe2000f8e333f */
[----:B------:R-:W-:Y:S11]  /*4c40*/  BRA `(.L_x_1245) ;  /* 0x0000000000187947 */ /* 0x000ff60003800000 */
.L_x_1244:
[----:B------:R-:W-:Y:S02]  /*4c50*/  ULDC UR11, c[0x0][0x9e4] ;  /* 0x00027900000b7ab9 */ /* 0x000fe40000000800 */
[----:B------:R-:W-:-:S11]  /*4c60*/  UISETP.NE.AND UP0, UPT, UR11, 0x1, UPT ;  /* 0x000000010b00788c */ /* 0x000fd6000bf05270 */
[----:B------:R-:W-:Y:S02]  /*4c70*/  @UP0 ULDC.64 UR4, c[0x0][0x9e8] ;  /* 0x00027a0000040ab9 */ /* 0x000fe40000000a00 */
[----:B------:R-:W-:-:S07]  /*4c80*/  UIMAD.WIDE.U32 UR14, UR18, UR4, URZ ;  /* 0x00000004120e72a5 */ /* 0x000fce000f8e003f */
[----:B------:R-:W-:Y:S02]  /*4c90*/  @UP0 UMOV UR14, UR15 ;  /* 0x0000000f000e0c82 */ /* 0x000fe40008000000 */
[----:B------:R-:W-:-:S12]  /*4ca0*/  @UP0 USHF.R.U32.HI UR18, URZ, UR5, UR14 ;  /* 0x000000053f120299 */ /* 0x000fd8000801160e */
.L_x_1245:
[----:B------:R-:W-:-:S04]  /*4cb0*/  UIMAD UR11, UR18, UR11, UR11 ;  /* 0x0000000b120b72a4 */ /* 0x000fc8000f8e020b */
[----:B------:R-:W-:-:S04]  /*4cc0*/  UISETP.LT.AND UP0, UPT, UR7, UR11, UPT ;  /* 0x0000000b0700728c */ /* 0x000fc8000bf01270 */
[----:B------:R-:W-:-:S12]  /*4cd0*/  USEL UR7, UR7, UR11, UP0 ;  /* 0x0000000b07077287 */ /* 0x000fd80008000000 */
.L_x_1243:
        /* <DEDUP_REMOVED lines=19> */
[----:B------:R-:W-:Y:S02]  /*4e10*/  CS2R R128, SRZ ;  /* 0x0000000000807805 */ /* 0x000fe4000001ff00 */
[----:B------:R-:W-:Y:S02]  /*4e20*/  CS2R R126, SRZ ;  /* 0x00000000007e7805 */ /* 0x000fe4000001ff00 */
[----:B------:R-:W-:Y:S02]  /*4e30*/  CS2R R124, SRZ ;  /* 0x00000000007c7805 */ /* 0x000fe4000001ff00 */
[----:B------:R-:W-:Y:S02]  /*4e40*/  CS2R R122, SRZ ;  /* 0x00000000007a7805 */ /* 0x000fe4000001ff00 */
[----:B------:R-:W-:Y:S02]  /*4e50*/  ISETP.GE.AND P1, PT, R21, UR41, PT ;  /* 0x0000002915007c0c */ /* 0x000fe4000bf26270 */
        /* <DEDUP_REMOVED lines=49> */
[----:B------:R-:W-:Y:S06]  /*5170*/  @!P1 BRA `(.L_x_1246) ;  /* 0x0000002c00c09947 */ /* 0x000fec0003800000 */
[----:B------:R-:W-:Y:S01]  /*5180*/  IMAD.MOV.U32 R228, RZ, RZ, R2 ;  /* 0x000000ffffe47224 */ /* 0x000fe200078e0002 */
[----:B------:R-:W-:Y:S01]  /*5190*/  UMOV UR7, UR38 ;  /* 0x0000002600077c82 */ /* 0x000fe20008000000 */
[----:B------:R-:W-:Y:S01]  /*51a0*/  IMAD.MOV.U32 R227, RZ, RZ, R3 ;  /* 0x000000ffffe37224 */ /* 0x000fe200078e0003 */
[----:B------:R-:W-:Y:S01]  /*51b0*/  UMOV UR4, UR39 ;  /* 0x0000002700047c82 */ /* 0x000fe20008000000 */
[----:B------:R-:W-:Y:S01]  /*51c0*/  IMAD.MOV.U32 R0, RZ, RZ, 0x3f800000 ;  /* 0x3f800000ff007424 */ /* 0x000fe200078e00ff */
[----:B------:R-:W-:Y:S01]  /*51d0*/  ULDC UR54, c[0x0][0x9e4] ;  /* 0x0002790000367ab9 */ /* 0x000fe20000000800 */
[----:B------:R-:W-:-:S07]  /*51e0*/  IMAD.MOV.U32 R151, RZ, RZ, RZ ;  /* 0x000000ffff977224 */ /* 0x000fce00078e00ff */
.L_x_1265:
[----:B------:R-:W-:-:S04]  /*51f0*/  UISETP.NE.AND UP0, UPT, UR4, 0x1, UPT ;  /* 0x000000010400788c */ /* 0x000fc8000bf05270 */
[----:B------:R-:W-:-:S04]  /*5200*/  USEL UR38, URZ, 0x1, UP0 ;  /* 0x000000013f267887 */ /* 0x000fc80008000000 */
[----:B------:R-:W-:Y:S01]  /*5210*/  ULOP3.LUT UR38, UR7, UR38, URZ, 0x3c, !UPT ;  /* 0x0000002607267292 */ /* 0x000fe2000f8e3c3f */
[----:B------:R-:W-:Y:S11]  /*5220*/  @!P0 BRA `(.L_x_1247) ;  /* 0x0000000000048947 */ /* 0x000ff60003800000 */
[----:B------:R-:W-:Y:S01]  /*5230*/  BPT.TRAP 0x1 ;  /* 0x000000040000795c */ /* 0x000fe20000300000 */
.L_x_1247:
[----:B------:R-:W-:Y:S01]  /*5240*/  UIADD3 UR39, UR4, 0x1, URZ ;  /* 0x0000000104277890 */ /* 0x000fe2000fffe03f */
[----:B------:R-:W-:-:S03]  /*5250*/  IMAD.U32 R2, RZ, RZ, UR38 ;  /* 0x00000026ff027e24 */ /* 0x000fc6000f8e00ff */
[----:B------:R-:W-:Y:S02]  /*5260*/  UISETP.NE.AND UP0, UPT, UR39, 0x2, UPT ;  /* 0x000000022700788c */ /* 0x000fe4000bf05270 */
[----:B------:R-:W-:Y:S02]  /*5270*/  SHF.L.U32 R2, R2, 0x1f, RZ ;  /* 0x0000001f02027819 */ /* 0x000fe400000006ff */
[----:B------:R-:W-:-:S04]  /*5280*/  USEL UR39, UR39, URZ, UP0 ;  /* 0x0000003f27277287 */ /* 0x000fc80008000000 */
[----:B------:R-:W-:-:S09]  /*5290*/  ULEA UR6, UR39, UR40, 0x3 ;  /* 0x0000002827067291 */ /* 0x000fd2000f8e183f */
[----:B------:R0:W1:Y:S01]  /*52a0*/  SYNCS.PHASECHK.TRANS64.TRYWAIT P1, [UR6+0x30830], R2 ;  /* 0x03083002ff0075a7 */ /* 0x0000620008020146 */
[----:B------:R-:W-:Y:S05]  /*52b0*/  @!P0 BRA `(.L_x_1248) ;  /* 0x0000000000048947 */ /* 0x000fea0003800000 */
[----:B------:R-:W-:Y:S01]  /*52c0*/  BPT.TRAP 0x1 ;  /* 0x000000040000795c */ /* 0x000fe20000300000 */
.L_x_1248:
[-C--:B------:R-:W-:Y:S01]  /*52d0*/  FMUL.FTZ R24, R24, R152.reuse ;  /* 0x0000009818187220 */ /* 0x080fe20000410000 */
[----:B------:R-:W-:Y:S01]  /*52e0*/  FMUL.FTZ R25, R25, R152 ;  /* 0x0000009819197220 */ /* 0x000fe20000410000 */
[----:B-1----:R-:W-:Y:S06]  /*52f0*/  @P1 BRA `(.L_x_1249) ;  /* 0x0000000000081947 */ /* 0x002fec0003800000 */
[----:B------:R-:W1:Y:S02]  /*5300*/  SYNCS.PHASECHK.TRANS64.TRYWAIT P1, [UR6+0x30830], R2 ;  /* 0x03083002ff0075a7 */ /* 0x000e640008020146 */
[----:B-1----:R-:W-:Y:S05]  /*5310*/  @!P1 BRA `(.L_x_1250) ;  /* 0x0000014400209947 */ /* 0x002fea0003800000 */
.L_x_1249:
[----:B------:R-:W-:Y:S01]  /*5320*/  R2UR UR5, R20 ;  /* 0x00000000140572ca */ /* 0x000fe200000e0000 */
[-C--:B------:R-:W-:Y:S01]  /*5330*/  FMUL.FTZ R28, R28, R152.reuse ;  /* 0x000000981c1c7220 */ /* 0x080fe20000410000 */
[----:B------:R-:W-:Y:S01]  /*5340*/  R2UR UR48, R14 ;  /* 0x000000000e3072ca */ /* 0x000fe200000e0000 */
[-C--:B------:R-:W-:Y:S01]  /*5350*/  FMUL.FTZ R29, R29, R152.reuse ;  /* 0x000000981d1d7220 */ /* 0x080fe20000410000 */
[----:B------:R-:W-:Y:S01]  /*5360*/  R2UR UR49, R15 ;  /* 0x000000000f3172ca */ /* 0x000fe200000e0000 */
        /* <DEDUP_REMOVED lines=8> */
[----:B------:R-:W-:Y:S01]  /*53f0*/  ULEA UR5, UR39, UR5, 0xb ;  /* 0x0000000527057291 */ /* 0x000fe2000f8e583f */
        /* <DEDUP_REMOVED lines=52> */
[----:B------:R-:W-:Y:S01]  /*5740*/  UMOV UR50, UR5 ;  /* 0x0000000500327c82 */ /* 0x000fe20008000000 */
[----:B------:R-:W-:Y:S01]  /*5750*/  WARPGROUP.ARRIVE ;  /* 0x00000000000079c5 */ /* 0x000fe20000000000 */
[----:B------:R-:W-:Y:S01]  /*5760*/  UMOV UR51, 0x40000040 ;  /* 0x4000004000337882 */ /* 0x000fe20000000000 */
[----:B------:R-:W-:Y:S01]  /*5770*/  UIADD3 UR10, UR5, 0x206, URZ ;  /* 0x00000206050a7890 */ /* 0x000fe2000fffe03f */
[-C--:B------:R-:W-:Y:S01]  /*5780*/  FMUL.FTZ R26, R26, R0.reuse ;  /* 0x000000001a1a7220 */ /* 0x080fe20000410000 */
[----:B------:R-:W-:Y:S01]  /*5790*/  UMOV UR11, 0x40000040 ;  /* 0x40000040000b7882 */ /* 0x000fe20000000000 */
[----:B------:R-:W-:Y:S01]  /*57a0*/  UIADD3 UR14, UR5, 0x400, URZ ;  /* 0x00000400050e7890 */ /* 0x000fe2000fffe03f */
[----:B------:R-:W-:Y:S01]  /*57b0*/  HGMMA.64x64x16.F32 R152, gdesc[UR48], RZ, !UPT, gsb0 ;  /* 0x00e00000309879f0 */ /* 0x000fe2000c0008ff */
[----:B------:R-:W-:Y:S01]  /*57c0*/  R2UR UR48, R12 ;  /* 0x000000000c3072ca */ /* 0x000fe200000e0000 */
[----:B------:R-:W-:Y:S01]  /*57d0*/  UIADD3 UR50, UR5, 0x2, URZ ;  /* 0x0000000205327890 */ /* 0x000fe2000fffe03f */
[----:B------:R-:W-:Y:S01]  /*57e0*/  R2UR UR49, R13 ;  /* 0x000000000d3172ca */ /* 0x000fe200000e0000 */
[----:B------:R-:W-:Y:S01]  /*57f0*/  UMOV UR51, 0x40000040 ;  /* 0x4000004000337882 */ /* 0x000fe20000000000 */
        /* <DEDUP_REMOVED lines=77> */
[----:B------:R-:W-:Y:S01]  /*5cd0*/  FMUL.FTZ R151, R151, R0 ;  /* 0x0000000097977220 */ /* 0x000fe20000410000 */
[----:B------:R-:W-:Y:S01]  /*5ce0*/  HGMMA.64x64x16.F32 R152, gdesc[UR48], R152, gsb0 ;  /* 0x00e00000309879f0 */ /* 0x000fe20008000898 */
[----:B------:R-:W-:Y:S01]  /*5cf0*/  R2UR UR48, R10 ;  /* 0x000000000a3072ca */ /* 0x000fe200000e0000 */
[----:B------:R-:W-:Y:S01]  /*5d00*/  UIADD3 UR50, UR5, 0x4, URZ ;  /* 0x0000000405327890 */ /* 0x000fe2000fffe03f */
[----:B------:R-:W-:Y:S01]  /*5d10*/  R2UR UR49, R11 ;  /* 0x000000000b3172ca */ /* 0x000fe200000e0000 */
[----:B------:R-:W-:Y:S01]  /*5d20*/  UMOV UR51, 0x40000040 ;  /* 0x4000004000337882 */ /* 0x000fe20000000000 */
[----:B------:R-:W-:-:S02]  /*5d30*/  WARPGROUP.DEPBAR.LE gsb0, 0x0 ;  /* 0x00008000000079c5 */ /* 0x000fc40000010000 */
[----:B------:R-:W-:-:S09]  /*5d40*/  WARPGROUP.ARRIVE ;  /* 0x00000000000079c5 */ /* 0x000fd20000000000 */
[----:B------:R-:W-:Y:S01]  /*5d50*/  HGMMA.64x64x16.F32 R152, gdesc[UR48], R152, gsb0 ;  /* 0x00e00000309879f0 */ /* 0x000fe20008000898 */
[----:B------:R-:W-:Y:S01]  /*5d60*/  R2UR UR48, R8 ;  /* 0x00000000083072ca */ /* 0x000fe200000e0000 */
[----:B------:R-:W-:Y:S01]  /*5d70*/  UIADD3 UR50, UR5, 0x6, URZ ;  /* 0x0000000605327890 */ /* 0x000fe2000fffe03f */
[----:B------:R-:W-:Y:S01]  /*5d80*/  R2UR UR49, R9 ;  /* 0x00000000093172ca */ /* 0x000fe200000e0000 */
[----:B------:R-:W-:Y:S01]  /*5d90*/  UMOV UR51, 0x40000040 ;  /* 0x4000004000337882 */ /* 0x000fe20000000000 */
[----:B------:R-:W-:Y:S02]  /*5da0*/  WARPGROUP.DEPBAR.LE gsb0, 0x0 ;  /* 0x00008000000079c5 */ /* 0x000fe40000010000 */
        /* <DEDUP_REMOVED lines=16> */
[----:B------:R-:W-:Y:S01]  /*5eb0*/  UIADD3 UR50, UR5, 0x204, URZ ;  /* 0x0000020405327890 */ /* 0x000fe2000fffe03f */
[----:B------:R-:W-:Y:S01]  /*5ec0*/  UMOV UR51, 0x40000040 ;  /* 0x4000004000337882 */ /* 0x000fe20000000000 */
[----:B------:R-:W-:Y:S01]  /*5ed0*/  UMOV UR48, UR56 ;  /* 0x0000003800307c82 */ /* 0x000fe20008000000 */
[----:B------:R-:W-:Y:S01]  /*5ee0*/  UMOV UR49, UR57 ;  /* 0x0000003900317c82 */ /* 0x000fe20008000000 */
        /* <DEDUP_REMOVED lines=37> */
.L_x_1251:
[----:B------:R-:W-:Y:S01]  /*6140*/  ULEA UR5, UR4, UR40, 0x3 ;  /* 0x0000002804057291 */ /* 0x000fe2000f8e183f */
[----:B------:R-:W-:-:S05]  /*6150*/  IMAD.U32 R0, RZ, RZ, UR7 ;  /* 0x00000007ff007e24 */ /* 0x000fca000f8e00ff */
[----:B------:R-:W-:-:S04]  /*6160*/  SHF.L.U32 R0, R0, 0x1f, RZ ;  /* 0x0000001f00007819 */ /* 0x000fc800000006ff */
[----:B------:R2:W3:Y:S01]  /*6170*/  SYNCS.PHASECHK.TRANS64.TRYWAIT P1, [UR5+0x30850], R0 ;  /* 0x03085000ff0075a7 */ /* 0x0004e20008020145 */
[----:B------:R-:W-:Y:S05]  /*6180*/  @!P0 BRA `(.L_x_1252) ;  /* 0x0000000000048947 */ /* 0x000fea0003800000 */
[----:B------:R-:W-:Y:S01]  /*6190*/  BPT.TRAP 0x1 ;  /* 0x000000040000795c */ /* 0x000fe20000300000 */
.L_x_1252:
[----:B---3--:R-:W-:Y:S05]  /*61a0*/  @P1 BRA `(.L_x_1253) ;  /* 0x0000000000081947 */ /* 0x008fea0003800000 */
[----:B------:R-:W3:Y:S02]  /*61b0*/  SYNCS.PHASECHK.TRANS64.TRYWAIT P1, [UR5+0x30850], R0 ;  /* 0x03085000ff0075a7 */ /* 0x000ee40008020145 */
[----:B---3--:R-:W-:Y:S05]  /*61c0*/  @!P1 BRA `(.L_x_1254) ;  /* 0x00000134008c9947 */ /* 0x008fea0003800000 */
.L_x_1253:
[----:B------:R-:W-:Y:S01]  /*61d0*/  UIADD3 UR7, UR40, 0x400, URZ ;  /* 0x0000040028077890 */ /* 0x000fe2000fffe03f */
[----:B------:R-:W-:Y:S01]  /*61e0*/  WARPGROUP.ARRIVE ;  /* 0x00000000000079c5 */ /* 0x000fe20000000000 */
[----:B------:R-:W-:Y:S02]  /*61f0*/  UMOV UR11, 0x40000040 ;  /* 0x40000040000b7882 */ /* 0x000fe40000000000 */
        /* <DEDUP_REMOVED lines=27> */
.L_x_1255:
[----:B------:R-:W-:Y:S01]  /*63b0*/  R2UR UR4, R22 ;  /* 0x00000000160472ca */ /* 0x000fe200000e0000 */
[----:B------:R-:W3:Y:S01]  /*63c0*/  S2UR UR10, SR_CgaCtaId ;  /* 0x00000000000a79c3 */ /* 0x000ee20000008800 */
[----:B------:R-:W-:Y:S01]  /*63d0*/  VIADD R188, R23, UR61 ;  /* 0x0000003d17bc7c36 */ /* 0x000fe20008000000 */
[----:B------:R-:W-:Y:S02]  /*63e0*/  UIADD3 UR6, UR6, 0x30840, URZ ;  /* 0x0003084006067890 */ /* 0x000fe4000fffe03f */
[----:B------:R-:W-:-:S08]  /*63f0*/  UISETP.NE.AND UP0, UPT, UR60, URZ, UPT ;  /* 0x0000003f3c00728c */ /* 0x000fd0000bf05270 */
[----:B------:R-:W-:-:S03]  /*6400*/  UISETP.NE.AND UP1, UPT, UR4, URZ, UPT ;  /* 0x0000003f0400728c */ /* 0x000fc6000bf25270 */
[----:B------:R-:W-:Y:S02]  /*6410*/  ULDC UR4, c[0x0][0x9d8] ;  /* 0x0002760000047ab9 */ /* 0x000fe40000000800 */
[----:B0-2---:R-:W-:Y:S01]  /*6420*/  FMUL.FTZ R0, R152, UR4 ;  /* 0x0000000498007c20 */ /* 0x005fe20008410000 */
        /* <DEDUP_REMOVED lines=14> */
[----:B------:R-:W-:Y:S01]  /*6510*/  @UP1 ULDC UR7, c[0x0][0x450] ;  /* 0x0001140000071ab9 */ /* 0x000fe20000000800 */
[----:B---3--:R-:W-:-:S02]  /*6520*/  UPRMT UR6, UR10, 0x654, UR6 ;  /* 0x000006540a067896 */ /* 0x008fc40008000006 */
[----:B------:R-:W-:Y:S01]  /*6530*/  FMUL.FTZ R185, R165, UR4 ;  /* 0x00000004a5b97c20 */ /* 0x000fe20008410000 */
[----:B------:R-:W-:Y:S01]  /*6540*/  FMUL.FTZ R166, R171, UR4 ;  /* 0x00000004aba67c20 */ /* 0x000fe20008410000 */
[----:B------:R-:W-:Y:S01]  /*6550*/  @P2 SHF.R.U32.HI R188, RZ, UR7, R152 ;  /* 0x00000007ffbc2c19 */ /* 0x000fe20008011698 */
[----:B------:R-:W-:Y:S01]  /*6560*/  FMUL.FTZ R168, R174, UR4 ;  /* 0x00000004aea87c20 */ /* 0x000fe20008410000 */
[----:B------:R-:W-:Y:S01]  /*6570*/  FMUL.FTZ R165, R170, UR4 ;  /* 0x00000004aaa57c20 */ /* 0x000fe20008410000 */
        /* <DEDUP_REMOVED lines=15> */
[----:B------:R-:W-:-:S02]  /*6670*/  IMAD.SHL.U32 R175, R21, 0x40, RZ ;  /* 0x0000004015af7824 */ /* 0x000fc400078e00ff */
[----:B------:R-:W-:Y:S01]  /*6680*/  FMUL.FTZ R180, R181, UR4 ;  /* 0x00000004b5b47c20 */ /* 0x000fe20008410000 */
[----:B------:R-:W-:Y:S01]  /*6690*/  FMUL.FTZ R177, R182, UR4 ;  /* 0x00000004b6b17c20 */ /* 0x000fe20008410000 */
[----:B------:R-:W-:Y:S01]  /*66a0*/  FMUL.FTZ R178, R183, UR4 ;  /* 0x00000004b7b27c20 */ /* 0x000fe20008410000 */
[----:B------:R-:W-:Y:S01]  /*66b0*/  PLOP3.LUT P1, PT, PT, PT, UP0, 0x40, 0x0 ;  /* 0x000000000000781c */ /* 0x000fe20003f2e808 */
[----:B------:R-:W-:Y:S01]  /*66c0*/  IMAD.U32 R152, RZ, RZ, UR42 ;  /* 0x0000002aff987e24 */ /* 0x000fe2000f8e00ff */
[----:B------:R-:W-:Y:S01]  /*66d0*/  IADD3 R153, -R17, 0x1, -R175 ;  /* 0x0000000111997810 */ /* 0x000fe20007ffe9af */
[----:B------:R-:W-:Y:S01]  /*66e0*/  SYNCS.ARRIVE.TRANS64.RED.A1T0 RZ, [UR6], RZ ;  /* 0x000000ffffff79a7 */ /* 0x000fe20008100406 */
[----:B------:R-:W1:Y:S01]  /*66f0*/  MUFU.TANH R0, R0 ;  /* 0x0000000000007308 */ /* 0x000e620000002400 */
[----:B------:R-:W-:Y:S01]  /*6700*/  ULDC UR6, c[0x0][0x9dc] ;  /* 0x0002770000067ab9 */ /* 0x000fe20000000800 */
[----:B------:R-:W-:Y:S01]  /*6710*/  IADD3 R152, -R152, UR43, R153 ;  /* 0x0000002b98987c10 */ /* 0x000fe2000fffe199 */
[----:B------:R-:W-:Y:S01]  /*6720*/  ULOP3.LUT UR4, URZ, UR6, URZ, 0x33, !UPT ;  /* 0x000000063f047292 */ /* 0x000fe2000f8e333f */
[----:B------:R-:W-:-:S03]  /*6730*/  ULDC UR7, c[0x0][0x9e0] ;  /* 0x0002780000077ab9 */ /* 0x000fc60000000800 */
[C---:B------:R-:W-:Y:S01]  /*6740*/  VIADD R187, R152.reuse, UR7 ;  /* 0x0000000798bb7c36 */ /* 0x040fe20008000000 */
[----:B------:R-:W2:Y:S01]  /*6750*/  MUFU.TANH R3, R3 ;  /* 0x0000000300037308 */ /* 0x000ea20000002400 */
[----:B------:R-:W-:Y:S02]  /*6760*/  VIADD R183, R152, UR4 ;  /* 0x0000000498b77c36 */ /* 0x000fe40008000000 */
[--C-:B0-----:R-:W-:Y:S02]  /*6770*/  IMAD.IADD R182, R187, 0x1, R189.reuse ;  /* 0x00000001bbb67824 */ /* 0x101fe400078e02bd */
[----:B------:R-:W-:-:S03]  /*6780*/  IMAD.IADD R181, R183, 0x1, R189 ;  /* 0x00000001b7b57824 */ /* 0x000fc600078e02bd */
[----:B------:R-:W0:Y:S08]  /*6790*/  MUFU.TANH R2, R2 ;  /* 0x0000000200027308 */ /* 0x000e300000002400 */
        /* <DEDUP_REMOVED lines=30> */
[----:B------:R-:W-:Y:S01]  /*6980*/  IMAD.U32 R152, RZ, RZ, UR42 ;  /* 0x0000002aff987e24 */ /* 0x000fe2000f8e00ff */
[----:B------:R-:W-:Y:S04]  /*6990*/  BSSY B0, `(.L_x_1257) ;  /* 0x0000011000007945 */ /* 0x000fe80003800000 */
[----:B------:R-:W-:-:S04]  /*69a0*/  IADD3 R189, -R152, UR43, R189 ;  /* 0x0000002b98bd7c10 */ /* 0x000fc8000fffe1bd */
[----:B------:R-:W-:-:S13]  /*69b0*/  ISETP.GT.AND P1, PT, R189, -0x1, PT ;  /* 0xffffffffbd00780c */ /* 0x000fda0003f24270 */
[----:B------:R-:W-:Y:S05]  /*69c0*/  @P1 BRA `(.L_x_1258) ;  /* 0x0000000000201947 */ /* 0x000fea0003800000 */
[----:B------:R-:W-:Y:S01]  /*69d0*/  IMAD.U32 R190, RZ, RZ, UR54 ;  /* 0x00000036ffbe7e24 */ /* 0x000fe2000f8e00ff */
[----:B------:R-:W-:-:S04]  /*69e0*/  LOP3.LUT R189, RZ, R189, RZ, 0x33, !PT ;  /* 0x000000bdffbd7212 */ /* 0x000fc800078e33ff */
[----:B------:R-:W-:-:S13]  /*69f0*/  ISETP.NE.AND P1, PT, R190, 0x1, PT ;  /* 0x00000001be00780c */ /* 0x000fda0003f25270 */
[----:B------:R-:W1:Y:S02]  /*6a00*/  @P1 LDC.64 R152, c[0x0][0x9e8] ;  /* 0x00027a00ff981b82 */ /* 0x000e640000000a00 */
[----:B-1----:R-:W-:-:S05]  /*6a10*/  @P1 IMAD.HI.U32 R152, R189, R152, RZ ;  /* 0x00000098bd981227 */ /* 0x002fca00078e00ff */
[----:B------:R-:W-:-:S04]  /*6a20*/  @P1 SHF.R.U32.HI R189, RZ, R153, R152 ;  /* 0x00000099ffbd1219 */ /* 0x000fc80000011698 */
[----:B------:R-:W-:Y:S01]  /*6a30*/  LOP3.LUT R189, RZ, R189, RZ, 0x33, !PT ;  /* 0x000000bdffbd7212 */ /* 0x000fe200078e33ff */
[----:B------:R-:W-:Y:S06]  /*6a40*/  BRA `(.L_x_1259) ;  /* 0x0000000000147947 */ /* 0x000fec0003800000 */
.L_x_1258:
[----:B------:R-:W-:-:S05]  /*6a50*/  IMAD.U32 R190, RZ, RZ, UR54 ;  /* 0x00000036ffbe7e24 */ /* 0x000fca000f8e00ff */
[----:B------:R-:W-:-:S13]  /*6a60*/  ISETP.NE.AND P1, PT, R190, 0x1, PT ;  /* 0x00000001be00780c */ /* 0x000fda0003f25270 */
[----:B------:R-:W1:Y:S02]  /*6a70*/  @P1 LDC.64 R152, c[0x0][0x9e8] ;  /* 0x00027a00ff981b82 */ /* 0x000e640000000a00 */
[----:B-1----:R-:W-:-:S05]  /*6a80*/  @P1 IMAD.HI.U32 R152, R189, R152, RZ ;  /* 0x00000098bd981227 */ /* 0x002fca00078e00ff */
[----:B------:R-:W-:-:S07]  /*6a90*/  @P1 SHF.R.U32.HI R189, RZ, R153, R152 ;  /* 0x00000099ffbd1219 */ /* 0x000fce0000011698 */
.L_x_1259:
[----:B------:R-:W-:Y:S05]  /*6aa0*/  BSYNC B0 ;  /* 0x0000000000007941 */ /* 0x000fea0003800000 */
.L_x_1257:
[----:B------:R-:W-:-:S04]  /*6ab0*/  IMAD R189, R189, R190, -R175 ;  /* 0x000000bebdbd7224 */ /* 0x000fc800078e0aaf */
[----:B------:R-:W-:-:S05]  /*6ac0*/  IMAD.IADD R189, R189, 0x1, -R17 ;  /* 0x00000001bdbd7824 */ /* 0x000fca00078e0a11 */
[----:B------:R-:W-:Y:S02]  /*6ad0*/  VIMNMX R181, R181, R189, !PT ;  /* 0x000000bdb5b57248 */ /* 0x000fe40007fe0100 */
[----:B------:R-:W-:-:S07]  /*6ae0*/  VIADDMNMX R182, R189, R190, R182, PT ;  /* 0x000000bebdb67246 */ /* 0x000fce00038001b6 */
.L_x_1256:
[----:B------:R-:W-:Y:S01]  /*6af0*/  ISETP.GT.AND P1, PT, R21, -0x1, PT ;  /* 0xffffffff1500780c */ /* 0x000fe20003f24270 */
[----:B------:R1:W2:Y:S01]  /*6b00*/  SHFL.IDX PT, R152, R188, 0x1, 0x1c1f ;  /* 0x003c1f00bc987f89 */ /* 0x0002a200000e0000 */
[----:B------:R-:W-:Y:S02]  /*6b10*/  UISETP.NE.AND UP0, UPT, UR60, URZ, UPT ;  /* 0x0000003f3c00728c */ /* 0x000fe4000bf05270 */
[C---:B------:R-:W-:Y:S02]  /*6b20*/  ISETP.GT.AND P4, PT, R181.reuse, 0x1, P1 ;  /* 0x00000001b500780c */ /* 0x040fe40000f84270 */
[----:B------:R-:W-:Y:S02]  /*6b30*/  ISETP.GT.AND P5, PT, R181, RZ, P1 ;  /* 0x000000ffb500720c */ /* 0x000fe40000fa4270 */
[C---:B------:R-:W-:Y:S02]  /*6b40*/  ISETP.LT.OR P4, PT, R182.reuse, 0x2, P4 ;  /* 0x00000002b600780c */ /* 0x040fe40002781670 */
[----:B------:R-:W-:-:S02]  /*6b50*/  ISETP.LT.OR P5, PT, R182, 0x1, P5 ;  /* 0x00000001b600780c */ /* 0x000fc40002fa1670 */
[----:B-1----:R-:W-:Y:S02]  /*6b60*/  FSEL R188, R3, -INF , !P4 ;  /* 0xff80000003bc7808 */ /* 0x002fe40006000000 */
[C---:B------:R-:W-:Y:S02]  /*6b70*/  ISETP.GT.AND P4, PT, R181.reuse, 0x18, P1 ;  /* 0x00000018b500780c */ /* 0x040fe40000f84270 */
[----:B------:R-:W-:Y:S02]  /*6b80*/  FSEL R0, R0, -INF , !P5 ;  /* 0xff80000000007808 */ /* 0x000fe40006800000 */
[----:B------:R-:W-:Y:S02]  /*6b90*/  ISETP.LT.OR P4, PT, R182, 0x19, P4 ;  /* 0x00000019b600780c */ /* 0x000fe40002781670 */
[C---:B------:R-:W-:Y:S02]  /*6ba0*/  ISETP.GT.AND P6, PT, R181.reuse, 0x8, P1 ;  /* 0x00000008b500780c */ /* 0x040fe40000fc4270 */
[----:B------:R-:W-:-:S02]  /*6bb0*/  ISETP.GT.AND P2, PT, R181, 0x9, P1 ;  /* 0x00000009b500780c */ /* 0x000fc40000f44270 */
[----:B------:R-:W-:Y:S01]  /*6bc0*/  ISETP.GT.AND P3, PT, R181, 0x10, P1 ;  /* 0x00000010b500780c */ /* 0x000fe20000f64270 */
[--C-:B--2---:R-:W-:Y:S01]  /*6bd0*/  IMAD.IADD R187, R187, 0x1, R152.reuse ;  /* 0x00000001bbbb7824 */ /* 0x104fe200078e0298 */
[----:B------:R-:W-:Y:S01]  /*6be0*/  ISETP.GT.AND P5, PT, R181, 0x11, P1 ;  /* 0x00000011b500780c */ /* 0x000fe20000fa4270 */
[----:B------:R-:W-:Y:S01]  /*6bf0*/  IMAD.IADD R183, R183, 0x1, R152 ;  /* 0x00000001b7b77824 */ /* 0x000fe200078e0298 */
        /* <DEDUP_REMOVED lines=33> */
[----:B------:R-:W-:-:S02]  /*6e10*/  FSEL R176, R176, -INF , !P6 ;  /* 0xff800000b0b07808 */ /* 0x000fc40007000000 */
[----:B------:R-:W-:Y:S02]  /*6e20*/  FSEL R186, R186, -INF , !P2 ;  /* 0xff800000baba7808 */ /* 0x000fe40005000000 */
[----:B------:R-:W-:Y:S02]  /*6e30*/  FSEL R179, R179, -INF , !P3 ;  /* 0xff800000b3b37808 */ /* 0x000fe40005800000 */
[----:B------:R-:W-:Y:S01]  /*6e40*/  FSEL R180, R180, -INF , !P5 ;  /* 0xff800000b4b47808 */ /* 0x000fe20006800000 */
[----:B------:R-:W-:Y:S06]  /*6e50*/  @P4 BRA `(.L_x_1260) ;  /* 0x00000000005c4947 */ /* 0x000fec0003800000 */
        /* <DEDUP_REMOVED lines=8> */
[----:B------:R-:W0:Y:S02]  /*6ee0*/  @P2 LDC.64 R152, c[0x0][0x9e8] ;  /* 0x00027a00ff982b82 */ /* 0x000e240000000a00 */
[----:B0-----:R-:W-:-:S05]  /*6ef0*/  @P2 IMAD.HI.U32 R152, R3, R152, RZ ;  /* 0x0000009803982227 */ /* 0x001fca00078e00ff */
[----:B------:R-:W-:-:S04]  /*6f00*/  @P2 SHF.R.U32.HI R3, RZ, R153, R152 ;  /* 0x00000099ff032219 */ /* 0x000fc80000011698 */
[----:B------:R-:W-:Y:S01]  /*6f10*/  LOP3.LUT R3, RZ, R3, RZ, 0x33, !PT ;  /* 0x00000003ff037212 */ /* 0x000fe200078e33ff */
[----:B------:R-:W-:Y:S06]  /*6f20*/  BRA `(.L_x_1263) ;  /* 0x0000000000147947 */ /* 0x000fec0003800000 */
.L_x_1262:
[----:B------:R-:W-:-:S05]  /*6f30*/  IMAD.U32 R181, RZ, RZ, UR54 ;  /* 0x00000036ffb57e24 */ /* 0x000fca000f8e00ff */
[----:B------:R-:W-:-:S13]  /*6f40*/  ISETP.NE.AND P2, PT, R181, 0x1, PT ;  /* 0x00000001b500780c */ /* 0x000fda0003f45270 */
[----:B------:R-:W0:Y:S02]  /*6f50*/  @P2 LDC.64 R152, c[0x0][0x9e8] ;  /* 0x00027a00ff982b82 */ /* 0x000e240000000a00 */
[----:B0-----:R-:W-:-:S05]  /*6f60*/  @P2 IMAD.HI.U32 R152, R3, R152, RZ ;  /* 0x0000009803982227 */ /* 0x001fca00078e00ff */
[----:B------:R-:W-:-:S07]  /*6f70*/  @P2 SHF.R.U32.HI R3, RZ, R153, R152 ;  /* 0x00000099ff032219 */ /* 0x000fce0000011698 */
.L_x_1263:
[----:B------:R-:W-:Y:S05]  /*6f80*/  BSYNC B0 ;  /* 0x0000000000007941 */ /* 0x000fea0003800000 */
.L_x_1261:
[----:B------:R-:W-:-:S04]  /*6f90*/  IMAD R3, R3, R181, -R175 ;  /* 0x000000b503037224 */ /* 0x000fc800078e0aaf */
[----:B------:R-:W-:-:S05]  /*6fa0*/  IMAD.IADD R3, R3, 0x1, -R17 ;  /* 0x0000000103037824 */ /* 0x000fca00078e0a11 */
[----:B------:R-:W-:Y:S02]  /*6fb0*/  VIMNMX R183, R183, R3, !PT ;  /* 0x00000003b7b77248 */ /* 0x000fe40007fe0100 */
[----:B------:R-:W-:-:S07]  /*6fc0*/  VIADDMNMX R187, R3, R181, R187, PT ;  /* 0x000000b503bb7246 */ /* 0x000fce00038001bb */
.L_x_1260:
[----:B------:R-:W-:Y:S01]  /*6fd0*/  LOP3.LUT R16, R16, 0xfffff7ff, RZ, 0xc0, !PT ;  /* 0xfffff7ff10107812 */ /* 0x000fe200078ec0ff */
[----:B------:R-:W-:Y:S01]  /*6fe0*/  ULDC UR10, c[0x0][0x988] ;  /* 0x00026200000a7ab9 */ /* 0x000fe20000000800 */
[C---:B------:R-:W-:Y:S02]  /*6ff0*/  ISETP.GT.AND P5, PT, R183.reuse, 0x1, P1 ;  /* 0x00000001b700780c */ /* 0x040fe40000fa4270 */
[----:B------:R-:W-:Y:S02]  /*7000*/  @P0 LOP3.LUT R16, R16, 0x800, RZ, 0xfc, !PT ;  /* 0x0000080010100812 */ /* 0x000fe400078efcff */
[----:B------:R-:W-:Y:S02]  /*7010*/  ISETP.GT.AND P0, PT, R183, 0x19, P1 ;  /* 0x00000019b700780c */ /* 0x000fe40000f04270 */
[----:B------:R-:W-:Y:S02]  /*7020*/  LOP3.LUT R16, R16, 0xffff7fff, RZ, 0xc0, !PT ;  /* 0xffff7fff10107812 */ /* 0x000fe400078ec0ff */
[----:B------:R-:W-:-:S02]  /*7030*/  ISETP.LT.OR P5, PT, R187, 0x2, P5 ;  /* 0x00000002bb00780c */ /* 0x000fc40002fa1670 */
[C---:B------:R-:W-:Y:S02]  /*7040*/  ISETP.GT.AND P6, PT, R183.reuse, 0x8, P1 ;  /* 0x00000008b700780c */ /* 0x040fe40000fc4270 */
[----:B------:R-:W-:Y:S02]  /*7050*/  FSEL R154, R154, -INF , !P5 ;  /* 0xff8000009a9a7808 */ /* 0x000fe40006800000 */
[C---:B------:R-:W-:Y:S02]  /*7060*/  ISETP.GT.AND P2, PT, R183.reuse, 0x9, P1 ;  /* 0x00000009b700780c */ /* 0x040fe40000f44270 */
[C---:B------:R-:W-:Y:S02]  /*7070*/  ISETP.GT.AND P3, PT, R183.reuse, 0x10, P1 ;  /* 0x00000010b700780c */ /* 0x040fe40000f64270 */
[----:B------:R-:W-:Y:S02]  /*7080*/  @P0 LOP3.LUT R16, R16, 0x8000, RZ, 0xfc, !PT ;  /* 0x0000800010100812 */ /* 0x000fe400078efcff */
[----:B------:R-:W-:-:S02]  /*7090*/  ISETP.GT.AND P0, PT, R183, 0x31, P1 ;  /* 0x00000031b700780c */ /* 0x000fc40000f04270 */
[----:B------:R-:W-:Y:S02]  /*70a0*/  LOP3.LUT R16, R16, 0xfffffffd, RZ, 0xc0, !PT ;  /* 0xfffffffd10107812 */ /* 0x000fe400078ec0ff */
[C---:B------:R-:W-:Y:S02]  /*70b0*/  ISETP.GT.AND P4, PT, R183.reuse, 0x11, P1 ;  /* 0x00000011b700780c */ /* 0x040fe40000f84270 */
[----:B------:R-:W-:Y:S02]  /*70c0*/  ISETP.GT.AND P5, PT, R183, 0x18, P1 ;  /* 0x00000018b700780c */ /* 0x000fe40000fa4270 */
[C---:B------:R-:W-:Y:S02]  /*70d0*/  ISETP.LT.OR P6, PT, R187.reuse, 0x9, P6 ;  /* 0x00000009bb00780c */ /* 0x040fe400037c1670 */
[C---:B------:R-:W-:Y:S02]  /*70e0*/  ISETP.LT.OR P2, PT, R187.reuse, 0xa, P2 ;  /* 0x0000000abb00780c */ /* 0x040fe40001741670 */
[----:B------:R-:W-:-:S02]  /*70f0*/  ISETP.LT.OR P3, PT, R187, 0x11, P3 ;  /* 0x00000011bb00780c */ /* 0x000fc40001f61670 */
[----:B------:R-:W-:Y:S02]  /*7100*/  @P0 LOP3.LUT R16, R16, 0x2, RZ, 0xfc, !PT ;  /* 0x0000000210100812 */ /* 0x000fe400078efcff */
[----:B------:R-:W-:Y:S02]  /*7110*/  ISETP.GT.AND P0, PT, R183, 0x38, P1 ;  /* 0x00000038b700780c */ /* 0x000fe40000f04270 */
[----:B------:R-:W-:Y:S02]  /*7120*/  LOP3.LUT R16, R16, 0xfffffff7, RZ, 0xc0, !PT ;  /* 0xfffffff710107812 */ /* 0x000fe400078ec0ff */
[C---:B------:R-:W-:Y:S02]  /*7130*/  ISETP.LT.OR P4, PT, R187.reuse, 0x12, P4 ;  /* 0x00000012bb00780c */ /* 0x040fe40002781670 */
[----:B------:R-:W-:Y:S02]  /*7140*/  ISETP.LT.OR P5, PT, R187, 0x19, P5 ;  /* 0x00000019bb00780c */ /* 0x000fe40002fa1670 */
[----:B------:R-:W-:-:S02]  /*7150*/  FSEL R155, R155, -INF , !P6 ;  /* 0xff8000009b9b7808 */ /* 0x000fc40007000000 */
[----:B------:R-:W-:Y:S02]  /*7160*/  FSEL R156, R156, -INF , !P2 ;  /* 0xff8000009c9c7808 */ /* 0x000fe40005000000 */
[----:B------:R-:W-:Y:S02]  /*7170*/  FSEL R158, R158, -INF , !P3 ;  /* 0xff8000009e9e7808 */ /* 0x000fe40005800000 */
[----:B------:R-:W-:Y:S02]  /*7180*/  @P0 LOP3.LUT R16, R16, 0x8, RZ, 0xfc, !PT ;  /* 0x0000000810100812 */ /* 0x000fe400078efcff */
[----:B------:R-:W-:Y:S02]  /*7190*/  ISETP.GT.AND P0, PT, R183, RZ, P1 ;  /* 0x000000ffb700720c */ /* 0x000fe40000f04270 */
[----:B------:R-:W-:Y:S02]  /*71a0*/  LOP3.LUT R16, R16, 0xffffff7f, RZ, 0xc0, !PT ;  /* 0xffffff7f10107812 */ /* 0x000fe400078ec0ff */
[----:B------:R-:W-:-:S02]  /*71b0*/  FSEL R159, R159, -INF , !P4 ;  /* 0xff8000009f9f7808 */ /* 0x000fc40006000000 */
[----:B------:R-:W-:Y:S02]  /*71c0*/  FSEL R163, R163, -INF , !P5 ;  /* 0xff800000a3a37808 */ /* 0x000fe40006800000 */
[C---:B------:R-:W-:Y:S02]  /*71d0*/  ISETP.GT.AND P2, PT, R183.reuse, 0x20, P1 ;  /* 0x00000020b700780c */ /* 0x040fe40000f44270 */
[C---:B------:R-:W-:Y:S02]  /*71e0*/  ISETP.GT.AND P3, PT, R183.reuse, 0x21, P1 ;  /* 0x00000021b700780c */ /* 0x040fe40000f64270 */
[C---:B------:R-:W-:Y:S02]  /*71f0*/  ISETP.GT.AND P4, PT, R183.reuse, 0x28, P1 ;  /* 0x00000028b700780c */ /* 0x040fe40000f84270 */
[C---:B------:R-:W-:Y:S02]  /*7200*/  ISETP.GT.AND P5, PT, R183.reuse, 0x29, P1 ;  /* 0x00000029b700780c */ /* 0x040fe40000fa4270 */
[----:B------:R-:W-:-:S02]  /*7210*/  ISETP.GT.AND P6, PT, R183, 0x30, P1 ;  /* 0x00000030b700780c */ /* 0x000fc40000fc4270 */
[----:B------:R-:W-:Y:S02]  /*7220*/  ISETP.GT.AND P1, PT, R183, 0x39, P1 ;  /* 0x00000039b700780c */ /* 0x000fe40000f24270 */
[----:B------:R-:W-:Y:S02]  /*7230*/  @P0 LOP3.LUT R16, R16, 0x80, RZ, 0xfc, !PT ;  /* 0x0000008010100812 */ /* 0x000fe400078efcff */
[----:B------:R-:W-:Y:S02]  /*7240*/  FMNMX.FTZ R3, R0, R227, !PT ;  /* 0x000000e300037209 */ /* 0x000fe40007810000 */
[----:B------:R-:W-:Y:S02]  /*7250*/  LOP3.LUT P0, RZ, R16, 0x8000, RZ, 0xc0, !PT ;  /* 0x0000800010ff7812 */ /* 0x000fe4000780c0ff */
[----:B------:R-:W-:Y:S02]  /*7260*/  FMNMX.FTZ R3, R188, R3, !PT ;  /* 0x00000003bc037209 */ /* 0x000fe40007810000 */
[----:B------:R-:W-:-:S02]  /*7270*/  LOP3.LUT R16, R16, 0xffffffdf, RZ, 0xc0, !PT ;  /* 0xffffffdf10107812 */ /* 0x000fc400078ec0ff */
[----:B------:R-:W-:Y:S02]  /*7280*/  FMNMX.FTZ R3, R184, R3, !PT ;  /* 0x00000003b8037209 */ /* 0x000fe40007810000 */
[----:B------:R-:W-:Y:S02]  /*7290*/  ISETP.LT.OR P0, PT, R187, 0x1a, P0 ;  /* 0x0000001abb00780c */ /* 0x000fe40000701670 */
[----:B------:R-:W-:Y:S02]  /*72a0*/  @P1 LOP3.LUT R16, R16, 0x20, RZ, 0xfc, !PT ;  /* 0x0000002010101812 */ /* 0x000fe400078efcff */
[----:B------:R-:W-:Y:S02]  /*72b0*/  FMNMX.FTZ R3, R157, R3, !PT ;  /* 0x000000039d037209 */ /* 0x000fe40007810000 */
[----:B------:R-:W-:Y:S02]  /*72c0*/  LOP3.LUT P1, RZ, R16, 0x2, RZ, 0xc0, !PT ;  /* 0x0000000210ff7812 */ /* 0x000fe4000782c0ff */
[----:B------:R-:W-:-:S02]  /*72d0*/  FMNMX.FTZ R3, R160, R3, !PT ;  /* 0x00000003a0037209 */ /* 0x000fc40007810000 */
[----:B------:R-:W-:Y:S02]  /*72e0*/  LOP3.LUT R16, R16, 0xfffffeff, RZ, 0xc0, !PT ;  /* 0xfffffeff10107812 */ /* 0x000fe400078ec0ff */
[----:B------:R-:W-:Y:S02]  /*72f0*/  FMNMX.FTZ R3, R161, R3, !PT ;  /* 0x00000003a1037209 */ /* 0x000fe40007810000 */
[----:B------:R-:W-:Y:S02]  /*7300*/  @P0 LOP3.LUT R16, R16, 0x100, RZ, 0xfc, !PT ;  /* 0x0000010010100812 */ /* 0x000fe400078efcff */
[----:B------:R-:W-:Y:S02]  /*7310*/  ISETP.LT.OR P0, PT, R187, 0x21, P2 ;  /* 0x00000021bb00780c */ /* 0x000fe40001701670 */
[----:B------:R-:W-:Y:S02]  /*7320*/  FMNMX.FTZ R3, R164, R3, !PT ;  /* 0x00000003a4037209 */ /* 0x000fe40007810000 */
[----:B------:R-:W-:-:S02]  /*7330*/  LOP3.LUT P2, RZ, R16, 0x8, RZ, 0xc0, !PT ;  /* 0x0000000810ff7812 */ /* 0x000fc4000784c0ff */
[----:B------:R-:W-:Y:S02]  /*7340*/  FMNMX.FTZ R3, R185, R3, !PT ;  /* 0x00000003b9037209 */ /* 0x000fe40007810000 */
[----:B------:R-:W-:Y:S02]  /*7350*/  LOP3.LUT R16, R16, 0xffffffbf, RZ, 0xc0, !PT ;  /* 0xffffffbf10107812 */ /* 0x000fe400078ec0ff */
[----:B------:R-:W-:Y:S02]  /*7360*/  FMNMX.FTZ R3, R167, R3, !PT ;  /* 0x00000003a7037209 */ /* 0x000fe40007810000 */
[----:B------:R-:W-:Y:S02]  /*7370*/  ISETP.LT.OR P6, PT, R187, 0x31, P6 ;  /* 0x00000031bb00780c */ /* 0x000fe400037c1670 */
[----:B------:R-:W-:Y:S02]  /*7380*/  @P0 LOP3.LUT R16, R16, 0x40, RZ, 0xfc, !PT ;  /* 0x0000004010100812 */ /* 0x000fe400078efcff */
[----:B------:R-:W-:-:S02]  /*7390*/  FMNMX.FTZ R3, R169, R3, !PT ;  /* 0x00000003a9037209 */ /* 0x000fc40007810000 */
[----:B------:R-:W-:Y:S02]  /*73a0*/  ISETP.LT.OR P0, PT, R187, 0x22, P3 ;  /* 0x00000022bb00780c */ /* 0x000fe40001f01670 */
[----:B------:R-:W-:Y:S02]  /*73b0*/  FMNMX.FTZ R3, R171, R3, !PT ;  /* 0x00000003ab037209 */ /* 0x000fe40007810000 */
[C---:B------:R-:W-:Y:S02]  /*73c0*/  LOP3.LUT P3, RZ, R16.reuse, 0x80, RZ, 0xc0, !PT ;  /* 0x0000008010ff7812 */ /* 0x040fe4000786c0ff */
[----:B------:R-:W-:Y:S02]  /*73d0*/  FMNMX.FTZ R3, R173, R3, !PT ;  /* 0x00000003ad037209 */ /* 0x000fe40007810000 */
[----:B------:R-:W-:Y:S02]  /*73e0*/  LOP3.LUT R16, R16, 0xffffffef, RZ, 0xc0, !PT ;  /* 0xffffffef10107812 */ /* 0x000fe400078ec0ff */
[----:B------:R-:W-:-:S02]  /*73f0*/  FMNMX.FTZ R3, R176, R3, !PT ;  /* 0x00000003b0037209 */ /* 0x000fc40007810000 */
[C---:B------:R-:W-:Y:S02]  /*7400*/  ISETP.LT.OR P3, PT, R187.reuse, 0x1, P3 ;  /* 0x00000001bb00780c */ /* 0x040fe40001f61670 */
[----:B------:R-:W-:Y:S02]  /*7410*/  @P0 LOP3.LUT R16, R16, 0x10, RZ, 0xfc, !PT ;  /* 0x0000001010100812 */ /* 0x000fe400078efcff */
[----:B------:R-:W-:Y:S02]  /*7420*/  ISETP.LT.OR P0, PT, R187, 0x29, P4 ;  /* 0x00000029bb00780c */ /* 0x000fe40002701670 */
[----:B------:R-:W-:Y:S02]  /*7430*/  FMNMX.FTZ R3, R186, R3, !PT ;  /* 0x00000003ba037209 */ /* 0x000fe40007810000 */
[----:B------:R-:W-:Y:S02]  /*7440*/  LOP3.LUT P4, RZ, R16, 0x20, RZ, 0xc0, !PT ;  /* 0x0000002010ff7812 */ /* 0x000fe4000788c0ff */
[----:B------:R-:W-:-:S02]  /*7450*/  FMNMX.FTZ R3, R179, R3, !PT ;  /* 0x00000003b3037209 */ /* 0x000fc40007810000 */
[----:B------:R-:W-:Y:S02]  /*7460*/  LOP3.LUT R16, R16, 0xfffffffb, RZ, 0xc0, !PT ;  /* 0xfffffffb10107812 */ /* 0x000fe400078ec0ff */
[----:B------:R-:W-:Y:S02]  /*7470*/  FMNMX.FTZ R3, R180, R3, !PT ;  /* 0x00000003b4037209 */ /* 0x000fe40007810000 */
[----:B------:R-:W-:Y:S02]  /*7480*/  FSEL R175, R2, -INF , !P3 ;  /* 0xff80000002af7808 */ /* 0x000fe40005800000 */
[----:B------:R-:W-:Y:S01]  /*7490*/  @P0 LOP3.LUT R16, R16, 0x4, RZ, 0xfc, !PT ;  /* 0x0000000410100812 */ /* 0x000fe200078efcff */
[----:B------:R-:W0:Y:S01]  /*74a0*/  SHFL.BFLY PT, R152, R3, 0x2, 0x1f ;  /* 0x0c401f0003987f89 */ /* 0x000e2200000e0000 */
[----:B------:R-:W-:Y:S02]  /*74b0*/  ISETP.LT.OR P0, PT, R187, 0x2a, P5 ;  /* 0x0000002abb00780c */ /* 0x000fe40002f01670 */
[----:B------:R-:W-:-:S02]  /*74c0*/  LOP3.LUT R16, R16, 0xffffefff, RZ, 0xc0, !PT ;  /* 0xffffefff10107812 */ /* 0x000fc400078ec0ff */
[----:B------:R-:W-:Y:S02]  /*74d0*/  FMNMX.FTZ R2, R175, R228, !PT ;  /* 0x000000e4af027209 */ /* 0x000fe40007810000 */
[----:B------:R-:W-:Y:S02]  /*74e0*/  ISETP.LT.OR P1, PT, R187, 0x32, P1 ;  /* 0x00000032bb00780c */ /* 0x000fe40000f21670 */
[----:B------:R-:W-:Y:S02]  /*74f0*/  FMNMX.FTZ R2, R154, R2, !PT ;  /* 0x000000029a027209 */ /* 0x000fe40007810000 */
[----:B------:R-:W-:Y:S02]  /*7500*/  FSEL R172, R172, -INF , !P6 ;  /* 0xff800000acac7808 */ /* 0x000fe40007000000 */
[----:B------:R-:W-:Y:S02]  /*7510*/  FMNMX.FTZ R2, R155, R2, !PT ;  /* 0x000000029b027209 */ /* 0x000fe40007810000 */
[----:B------:R-:W-:-:S02]  /*7520*/  @P0 LOP3.LUT R16, R16, 0x1000, RZ, 0xfc, !PT ;  /* 0x0000100010100812 */ /* 0x000fc400078efcff */
[----:B------:R-:W-:Y:S02]  /*7530*/  FMNMX.FTZ R2, R156, R2, !PT ;  /* 0x000000029c027209 */ /* 0x000fe40007810000 */
[C---:B------:R-:W-:Y:S02]  /*7540*/  LOP3.LUT P0, RZ, R16.reuse, 0x10, RZ, 0xc0, !PT ;  /* 0x0000001010ff7812 */ /* 0x040fe4000780c0ff */
[----:B------:R-:W-:Y:S02]  /*7550*/  LOP3.LUT R16, R16, 0xffffdfff, RZ, 0xc0, !PT ;  /* 0xffffdfff10107812 */ /* 0x000fe400078ec0ff */
[----:B------:R-:W-:Y:S02]  /*7560*/  FMNMX.FTZ R2, R158, R2, !PT ;  /* 0x000000029e027209 */ /* 0x000fe40007810000 */
[----:B0-----:R-:W-:Y:S02]  /*7570*/  FMNMX.FTZ R3, R3, R152, !PT ;  /* 0x0000009803037209 */ /* 0x001fe40007810000 */
[----:B------:R-:W-:-:S02]  /*7580*/  FMNMX.FTZ R2, R159, R2, !PT ;  /* 0x000000029f027209 */ /* 0x000fc40007810000 */
[----:B------:R-:W-:Y:S01]  /*7590*/  ISETP.LT.OR P2, PT, R187, 0x39, P2 ;  /* 0x00000039bb00780c */ /* 0x000fe20001741670 */
[----:B------:R-:W0:Y:S01]  /*75a0*/  SHFL.BFLY PT, R152, R3, 0x1, 0x1f ;  /* 0x0c201f0003987f89 */ /* 0x000e2200000e0000 */
[----:B------:R-:W-:Y:S02]  /*75b0*/  FMNMX.FTZ R2, R163, R2, !PT ;  /* 0x00000002a3027209 */ /* 0x000fe40007810000 */
[----:B------:R-:W-:Y:S02]  /*75c0*/  @P0 LOP3.LUT R16, R16, 0x2000, RZ, 0xfc, !PT ;  /* 0x0000200010100812 */ /* 0x000fe400078efcff */
[----:B------:R-:W-:Y:S02]  /*75d0*/  FSEL R174, R174, -INF , !P1 ;  /* 0xff800000aeae7808 */ /* 0x000fe40004800000 */
[C---:B------:R-:W-:Y:S02]  /*75e0*/  LOP3.LUT P0, RZ, R16.reuse, 0x40, RZ, 0xc0, !PT ;  /* 0x0000004010ff7812 */ /* 0x040fe4000780c0ff */
[----:B------:R-:W-:-:S02]  /*75f0*/  LOP3.LUT R16, R16, 0xffffbfff, RZ, 0xc0, !PT ;  /* 0xffffbfff10107812 */ /* 0x000fc400078ec0ff */
[----:B------:R-:W-:Y:S02]  /*7600*/  ISETP.LT.OR P4, PT, R187, 0x3a, P4 ;  /* 0x0000003abb00780c */ /* 0x000fe40002781670 */
[----:B------:R-:W-:Y:S02]  /*7610*/  FSEL R177, R177, -INF , !P2 ;  /* 0xff800000b1b17808 */ /* 0x000fe40005000000 */
[----:B------:R-:W-:-:S05]  /*7620*/  FSEL R178, R178, -INF , !P4 ;  /* 0xff800000b2b27808 */ /* 0x000fca0006000000 */
[----:B------:R-:W-:-:S04]  /*7630*/  @P0 LOP3.LUT R16, R16, 0x4000, RZ, 0xfc, !PT ;  /* 0x0000400010100812 */ /* 0x000fc800078efcff */
[----:B------:R-:W-:Y:S02]  /*7640*/  LOP3.LUT P0, RZ, R16, 0x100, RZ, 0xc0, !PT ;  /* 0x0000010010ff7812 */ /* 0x000fe4000780c0ff */
[----:B0-----:R-:W-:Y:S02]  /*7650*/  FMNMX.FTZ R3, R3, R152, !PT ;  /* 0x0000009803037209 */ /* 0x001fe40007810000 */
[----:B------:R-:W-:Y:S02]  /*7660*/  FSEL R162, R162, -INF , !P0 ;  /* 0xff800000a2a27808 */ /* 0x000fe40004000000 */
[----:B------:R-:W-:Y:S01]  /*7670*/  LOP3.LUT P0, RZ, R16, 0x4000, RZ, 0xc0, !PT ;  /* 0x0000400010ff7812 */ /* 0x000fe2000780c0ff */
[C---:B------:R-:W-:Y:S01]  /*7680*/  FMUL.FTZ R153, R3.reuse, UR10 ;  /* 0x0000000a03997c20 */ /* 0x040fe20008410000 */
[----:B------:R-:W-:Y:S02]  /*7690*/  FSETP.NEU.FTZ.AND P5, PT, R3, -INF , PT ;  /* 0xff8000000300780b */ /* 0x000fe40003fbd000 */
[----:B------:R-:W-:-:S02]  /*76a0*/  FSEL R165, R165, -INF , !P0 ;  /* 0xff800000a5a57808 */ /* 0x000fc40004000000 */
[----:B------:R-:W-:Y:S02]  /*76b0*/  LOP3.LUT P0, RZ, R16, 0x2000, RZ, 0xc0, !PT ;  /* 0x0000200010ff7812 */ /* 0x000fe4000780c0ff */
[----:B------:R-:W-:Y:S02]  /*76c0*/  FMNMX.FTZ R2, R162, R2, !PT ;  /* 0x00000002a2027209 */ /* 0x000fe40007810000 */
[----:B------:R-:W-:Y:S02]  /*76d0*/  FSEL R152, R3, RZ, P5 ;  /* 0x000000ff03987208 */ /* 0x000fe40002800000 */
[----:B------:R-:W-:Y:S02]  /*76e0*/  FSEL R153, R153, RZ, P5 ;  /* 0x000000ff99997208 */ /* 0x000fe40002800000 */
[----:B------:R-:W-:Y:S01]  /*76f0*/  LOP3.LUT P5, RZ, R16, 0x4, RZ, 0xc0, !PT ;  /* 0x0000000410ff7812 */ /* 0x000fe200078ac0ff */
[----:B------:R-:W-:Y:S01]  /*7700*/  FADD.FTZ R152, -R152, R227 ;  /* 0x000000e398987221 */ /* 0x000fe20000010100 */
[----:B------:R-:W-:Y:S01]  /*7710*/  FSEL R166, R166, -INF , !P0 ;  /* 0xff800000a6a67808 */ /* 0x000fe20004000000 */
[--C-:B------:R-:W-:Y:S01]  /*7720*/  FFMA.FTZ R0, R0, UR10, -R153.reuse ;  /* 0x0000000a00007c23 */ /* 0x100fe20008010899 */
[----:B------:R-:W-:Y:S01]  /*7730*/  FMNMX.FTZ R2, R165, R2, !PT ;  /* 0x00000002a5027209 */ /* 0x000fe20007810000 */
[--C-:B------:R-:W-:Y:S01]  /*7740*/  FFMA.FTZ R188, R188, UR10, -R153.reuse ;  /* 0x0000000abcbc7c23 */ /* 0x100fe20008010899 */
[----:B------:R-:W-:Y:S01]  /*7750*/  LOP3.LUT P0, RZ, R16, 0x1000, RZ, 0xc0, !PT ;  /* 0x0000100010ff7812 */ /* 0x000fe2000780c0ff */
[--C-:B------:R-:W-:Y:S01]  /*7760*/  FFMA.FTZ R184, R184, UR10, -R153.reuse ;  /* 0x0000000ab8b87c23 */ /* 0x100fe20008010899 */
[----:B------:R-:W-:Y:S01]  /*7770*/  FSEL R168, R168, -INF , !P5 ;  /* 0xff800000a8a87808 */ /* 0x000fe20006800000 */
[--C-:B------:R-:W-:Y:S01]  /*7780*/  FFMA.FTZ R157, R157, UR10, -R153.reuse ;  /* 0x0000000a9d9d7c23 */ /* 0x100fe20008010899 */
[----:B------:R-:W-:Y:S01]  /*7790*/  FMNMX.FTZ R2, R166, R2, !PT ;  /* 0x00000002a6027209 */ /* 0x000fe20007810000 */
[--C-:B------:R-:W-:Y:S01]  /*77a0*/  FFMA.FTZ R160, R160, UR10, -R153.reuse ;  /* 0x0000000aa0a07c23 */ /* 0x100fe20008010899 */
[----:B------:R-:W-:Y:S01]  /*77b0*/  FSEL R170, R170, -INF , !P0 ;  /* 0xff800000aaaa7808 */ /* 0x000fe20004000000 */
        /* <DEDUP_REMOVED lines=14> */
[----:B------:R-:W-:Y:S01]  /*78a0*/  FFMA.FTZ R153, R180, UR10, -R153 ;  /* 0x0000000ab4997c23 */ /* 0x000fe20008010899 */
[----:B------:R-:W-:Y:S01]  /*78b0*/  MUFU.EX2 R196, R0 ;  /* 0x0000000000c47308 */ /* 0x000fe20000000800 */
[----:B------:R-:W-:Y:S01]  /*78c0*/  FMUL.FTZ R152, R152, UR10 ;  /* 0x0000000a98987c20 */ /* 0x000fe20008410000 */
[----:B------:R-:W-:-:S02]  /*78d0*/  FMNMX.FTZ R2, R177, R2, !PT ;  /* 0x00000002b1027209 */ /* 0x000fc40007810000 */
[----:B------:R-:W-:Y:S02]  /*78e0*/  LOP3.LUT P0, RZ, R16, 0x800, RZ, 0xc0, !PT ;  /* 0x0000080010ff7812 */ /* 0x000fe4000780c0ff */
[----:B------:R-:W-:Y:S02]  /*78f0*/  FMNMX.FTZ R2, R178, R2, !PT ;  /* 0x00000002b2027209 */ /* 0x000fe40007810000 */
[----:B------:R-:W0:Y:S03]  /*7900*/  MUFU.EX2 R152, R152 ;  /* 0x0000009800987308 */ /* 0x000e260000000800 */
[----:B------:R-:W1:Y:S05]  /*7910*/  SHFL.BFLY PT, R180, R2, 0x2, 0x1f ;  /* 0x0c401f0002b47f89 */ /* 0x000e6a00000e0000 */
[----:B------:R-:W2:Y:S08]  /*7920*/  MUFU.EX2 R188, R188 ;  /* 0x000000bc00bc7308 */ /* 0x000eb00000000800 */
[----:B------:R-:W-:Y:S01]  /*7930*/  MUFU.EX2 R184, R184 ;  /* 0x000000b800b87308 */ /* 0x000fe20000000800 */
[----:B0-----:R-:W-:-:S07]  /*7940*/  FFMA.FTZ R19, R152, R19, R196 ;  /* 0x0000001398137223 */ /* 0x001fce00000100c4 */
[----:B------:R-:W-:Y:S01]  /*7950*/  MUFU.EX2 R157, R157 ;  /* 0x0000009d009d7308 */ /* 0x000fe20000000800 */
[----:B--2---:R-:W-:Y:S01]  /*7960*/  FADD.FTZ R19, R188, R19 ;  /* 0x00000013bc137221 */ /* 0x004fe20000010000 */
[----:B-1----:R-:W-:-:S05]  /*7970*/  FMNMX.FTZ R2, R2, R180, !PT ;  /* 0x000000b402027209 */ /* 0x002fca0007810000 */
[----:B------:R-:W0:Y:S01]  /*7980*/  SHFL.BFLY PT, R180, R2, 0x1, 0x1f ;  /* 0x0c201f0002b47f89 */ /* 0x000e2200000e0000 */
[----:B------:R-:W-:Y:S08]  /*7990*/  MUFU.EX2 R160, R160 ;  /* 0x000000a000a07308 */ /* 0x000ff00000000800 */
[----:B------:R-:W-:Y:S08]  /*79a0*/  MUFU.EX2 R161, R161 ;  /* 0x000000a100a17308 */ /* 0x000ff00000000800 */
[----:B------:R-:W-:Y:S01]  /*79b0*/  MUFU.EX2 R164, R164 ;  /* 0x000000a400a47308 */ /* 0x000fe20000000800 */
[----:B0-----:R-:W-:-:S07]  /*79c0*/  FMNMX.FTZ R2, R2, R180, !PT ;  /* 0x000000b402027209 */ /* 0x001fce0007810000 */
[----:B------:R-:W-:Y:S01]  /*79d0*/  MUFU.EX2 R185, R185 ;  /* 0x000000b900b97308 */ /* 0x000fe20000000800 */
[C---:B------:R-:W-:Y:S01]  /*79e0*/  FSETP.NEU.FTZ.AND P1, PT, R2.reuse, -INF , PT ;  /* 0xff8000000200780b */ /* 0x040fe20003f3d000 */
[----:B------:R-:W-:-:S03]  /*79f0*/  FMUL.FTZ R180, R2, UR10 ;  /* 0x0000000a02b47c20 */ /* 0x000fc60008410000 */
[----:B------:R-:W-:-:S03]  /*7a00*/  FSEL R0, R2, RZ, P1 ;  /* 0x000000ff02007208 */ /* 0x000fc60000800000 */
[----:B------:R-:W-:Y:S01]  /*7a10*/  MUFU.EX2 R167, R167 ;  /* 0x000000a700a77308 */ /* 0x000fe20000000800 */
[----:B------:R-:W-:Y:S01]  /*7a20*/  FSEL R180, R180, RZ, P1 ;  /* 0x000000ffb4b47208 */ /* 0x000fe20000800000 */
[----:B------:R-:W-:-:S04]  /*7a30*/  FADD.FTZ R0, -R0, R228 ;  /* 0x000000e400007221 */ /* 0x000fc80000010100 */
[--C-:B------:R-:W-:Y:S01]  /*7a40*/  FFMA.FTZ R175, R175, UR10, -R180.reuse ;  /* 0x0000000aafaf7c23 */ /* 0x100fe200080108b4 */
[--C-:B------:R-:W-:Y:S01]  /*7a50*/  FFMA.FTZ R154, R154, UR10, -R180.reuse ;  /* 0x0000000a9a9a7c23 */ /* 0x100fe200080108b4 */
        /* <DEDUP_REMOVED lines=16> */
[----:B------:R-:W-:-:S04]  /*7b60*/  FFMA.FTZ R178, R178, UR10, -R180 ;  /* 0x0000000ab2b27c23 */ /* 0x000fc800080108b4 */
[----:B------:R-:W1:Y:S08]  /*7b70*/  MUFU.EX2 R154, R154 ;  /* 0x0000009a009a7308 */ /* 0x000e700000000800 */
[----:B------:R-:W2:Y:S01]  /*7b80*/  MUFU.EX2 R155, R155 ;  /* 0x0000009b009b7308 */ /* 0x000ea20000000800 */
[----:B0-----:R-:W-:-:S07]  /*7b90*/  FFMA.FTZ R18, R0, R18, R175 ;  /* 0x0000001200127223 */ /* 0x001fce00000100af */
[----:B------:R-:W0:Y:S01]  /*7ba0*/  MUFU.EX2 R156, R156 ;  /* 0x0000009c009c7308 */ /* 0x000e220000000800 */
[----:B-1----:R-:W-:Y:S01]  /*7bb0*/  FADD.FTZ R180, R154, R18 ;  /* 0x000000129ab47221 */ /* 0x002fe20000010000 */
[----:B------:R-:W-:-:S04]  /*7bc0*/  FADD.FTZ R18, R184, R19 ;  /* 0x00000013b8127221 */ /* 0x000fc80000010000 */
[----:B------:R-:W-:Y:S02]  /*7bd0*/  FADD.FTZ R18, R157, R18 ;  /* 0x000000129d127221 */ /* 0x000fe40000010000 */
[----:B------:R-:W1:Y:S01]  /*7be0*/  MUFU.EX2 R158, R158 ;  /* 0x0000009e009e7308 */ /* 0x000e620000000800 */
[----:B--2---:R-:W-:Y:S01]  /*7bf0*/  FADD.FTZ R19, R155, R180 ;  /* 0x000000b49b137221 */ /* 0x004fe20000010000 */
[----:B------:R-:W-:-:S04]  /*7c00*/  FADD.FTZ R18, R160, R18 ;  /* 0x00000012a0127221 */ /* 0x000fc80000010000 */
[----:B------:R-:W-:Y:S02]  /*7c10*/  FADD.FTZ R18, R161, R18 ;  /* 0x00000012a1127221 */ /* 0x000fe40000010000 */
[----:B------:R-:W2:Y:S01]  /*7c20*/  MUFU.EX2 R159, R159 ;  /* 0x0000009f009f7308 */ /* 0x000ea20000000800 */
[----:B0-----:R-:W-:Y:S01]  /*7c30*/  FADD.FTZ R19, R156, R19 ;  /* 0x000000139c137221 */ /* 0x001fe20000010000 */
[----:B------:R-:W-:-:S04]  /*7c40*/  FADD.FTZ R18, R164, R18 ;  /* 0x00000012a4127221 */ /* 0x000fc80000010000 */
[----:B------:R-:W-:Y:S02]  /*7c50*/  FADD.FTZ R18, R185, R18 ;  /* 0x00000012b9127221 */ /* 0x000fe40000010000 */
[----:B------:R-:W0:Y:S01]  /*7c60*/  MUFU.EX2 R163, R163 ;  /* 0x000000a300a37308 */ /* 0x000e220000000800 */
[----:B-1----:R-:W-:Y:S01]  /*7c70*/  FADD.FTZ R19, R158, R19 ;  /* 0x000000139e137221 */ /* 0x002fe20000010000 */
[----:B------:R-:W-:-:S06]  /*7c80*/  FADD.FTZ R18, R167, R18 ;  /* 0x00000012a7127221 */ /* 0x000fcc0000010000 */
        /* <DEDUP_REMOVED lines=36> */
.L_x_1264:
[----:B------:R-:W0:Y:S01]  /*7ed0*/  S2UR UR4, SR_CgaCtaId ;  /* 0x00000000000479c3 */ /* 0x000e220000008800 */
[----:B------:R-:W-:Y:S01]  /*7ee0*/  UIADD3 UR5, UR5, 0x30860, URZ ;  /* 0x0003086005057890 */ /* 0x000fe2000fffe03f */
[----:B------:R-:W-:Y:S01]  /*7ef0*/  ISETP.GT.AND P1, PT, R21, UR41, PT ;  /* 0x0000002915007c0c */ /* 0x000fe2000bf24270 */
[----:B------:R-:W-:Y:S01]  /*7f00*/  UMOV UR7, UR38 ;  /* 0x0000002600077c82 */ /* 0x000fe20008000000 */
[----:B------:R-:W-:Y:S01]  /*7f10*/  F2FP.F16.F32.PACK_AB R198, R157, R184 ;  /* 0x000000b89dc6723e */ /* 0x000fe200000000ff */
[----:B------:R-:W-:Y:S01]  /*7f20*/  VIADD R21, R21, 0xffffffff ;  /* 0xffffffff15157836 */ /* 0x000fe20000000000 */
[----:B------:R-:W-:Y:S01]  /*7f30*/  F2FP.F16.F32.PACK_AB R196, R188, R196 ;  /* 0x000000c4bcc4723e */ /* 0x000fe200000000ff */
[----:B------:R-:W-:Y:S01]  /*7f40*/  IMAD.MOV.U32 R228, RZ, RZ, R2 ;  /* 0x000000ffffe47224 */ /* 0x000fe200078e0002 */
[----:B------:R-:W-:Y:S01]  /*7f50*/  F2FP.F16.F32.PACK_AB R194, R185, R164 ;  /* 0x000000a4b9c2723e */ /* 0x000fe200000000ff */
[----:B------:R-:W-:Y:S01]  /*7f60*/  IMAD.MOV.U32 R227, RZ, RZ, R3 ;  /* 0x000000ffffe37224 */ /* 0x000fe200078e0003 */
[----:B------:R-:W-:-:S02]  /*7f70*/  F2FP.F16.F32.PACK_AB R184, R186, R176 ;  /* 0x000000b0bab8723e */ /* 0x000fc400000000ff */
[----:B------:R-:W-:Y:S02]  /*7f80*/  F2FP.F16.F32.PACK_AB R197, R154, R175 ;  /* 0x000000af9ac5723e */ /* 0x000fe400000000ff */
[----:B------:R-:W-:Y:S02]  /*7f90*/  F2FP.F16.F32.PACK_AB R199, R156, R155 ;  /* 0x0000009b9cc7723e */ /* 0x000fe400000000ff */
[----:B------:R-:W-:Y:S02]  /*7fa0*/  F2FP.F16.F32.PACK_AB R192, R161, R160 ;  /* 0x000000a0a1c0723e */ /* 0x000fe400000000ff */
[----:B------:R-:W-:Y:S02]  /*7fb0*/  F2FP.F16.F32.PACK_AB R193, R159, R158 ;  /* 0x0000009e9fc1723e */ /* 0x000fe400000000ff */
[----:B------:R-:W-:Y:S02]  /*7fc0*/  F2FP.F16.F32.PACK_AB R195, R162, R163 ;  /* 0x000000a3a2c3723e */ /* 0x000fe400000000ff */
[----:B------:R-:W-:Y:S01]  /*7fd0*/  F2FP.F16.F32.PACK_AB R188, R169, R167 ;  /* 0x000000a7a9bc723e */ /* 0x000fe200000000ff */
[----:B0-----:R-:W-:Y:S01]  /*7fe0*/  UPRMT UR5, UR4, 0x654, UR5 ;  /* 0x0000065404057896 */ /* 0x001fe20008000005 */
[----:B------:R-:W-:-:S02]  /*7ff0*/  F2FP.F16.F32.PACK_AB R189, R166, R165 ;  /* 0x000000a5a6bd723e */ /* 0x000fc400000000ff */
[----:B------:R-:W-:Y:S01]  /*8000*/  UMOV UR4, UR39 ;  /* 0x0000002700047c82 */ /* 0x000fe20008000000 */
[----:B------:R-:W-:Y:S02]  /*8010*/  F2FP.F16.F32.PACK_AB R190, R173, R171 ;  /* 0x000000abadbe723e */ /* 0x000fe400000000ff */
[----:B------:R-:W-:Y:S02]  /*8020*/  F2FP.F16.F32.PACK_AB R191, R170, R168 ;  /* 0x000000a8aabf723e */ /* 0x000fe400000000ff */
[----:B------:R-:W-:Y:S01]  /*8030*/  F2FP.F16.F32.PACK_AB R185, R174, R172 ;  /* 0x000000acaeb9723e */ /* 0x000fe200000000ff */
[----:B------:R-:W-:Y:S01]  /*8040*/  SYNCS.ARRIVE.TRANS64.RED.A1T0 RZ, [UR5], RZ ;  /* 0x000000ffffff79a7 */ /* 0x000fe20008100405 */
[----:B------:R-:W-:Y:S02]  /*8050*/  F2FP.F16.F32.PACK_AB R186, R153, R179 ;  /* 0x000000b399ba723e */ /* 0x000fe400000000ff */
[----:B------:R-:W-:Y:S01]  /*8060*/  F2FP.F16.F32.PACK_AB R187, R178, R177 ;  /* 0x000000b1b2bb723e */ /* 0x000fe200000000ff */
[----:B------:R-:W-:Y:S06]  /*8070*/  @P1 BRA `(.L_x_1265) ;  /* 0xffffffd0005c1947 */ /* 0x000fec000383ffff */
.L_x_1246:
[----:B------:R-:W-:Y:S01]  /*8080*/  R2UR UR4, R22 ;  /* 0x00000000160472ca */ /* 0x000fe200000e0000 */
[----:B------:R-:W-:Y:S02]  /*8090*/  UISETP.NE.AND UP0, UPT, UR60, URZ, UPT ;  /* 0x0000003f3c00728c */ /* 0x000fe4000bf05270 */
[----:B------:R-:W-:Y:S02]  /*80a0*/  UIADD3 UR7, UR61, 0x7f, URZ ;  /* 0x0000007f3d077890 */ /* 0x000fe4000fffe03f */
[----:B------:R-:W-:Y:S02]  /*80b0*/  UIADD3 UR11, UR43, 0x1, -UR42 ;  /* 0x000000012b0b7890 */ /* 0x000fe4000fffe82a */
[----:B------:R-:W-:-:S06]  /*80c0*/  PLOP3.LUT P1, PT, PT, PT, UP0, 0x40, 0x0 ;  /* 0x000000000000781c */ /* 0x000fcc0003f2e808 */
[----:B------:R-:W-:-:S11]  /*80d0*/  UISETP.NE.AND UP1, UPT, UR4, URZ, UPT ;  /* 0x0000003f0400728c */ /* 0x000fd6000bf25270 */
[----:B------:R-:W-:Y:S01]  /*80e0*/  @UP1 ULDC UR4, c[0x0][0x44c] ;  /* 0x0001130000041ab9 */ /* 0x000fe20000000800 */
[----:B------:R-:W-:Y:S01]  /*80f0*/  @UP1 ULDC UR14, c[0x0][0x450] ;  /* 0x00011400000e1ab9 */ /* 0x000fe20000000800 */
[----:B------:R-:W-:-:S04]  /*8100*/  UIMAD.WIDE.U32 UR4, UR7, UR4, URZ ;  /* 0x00000004070472a5 */ /* 0x000fc8000f8e003f */
[----:B------:R-:W-:-:S04]  /*8110*/  @UP1 USHF.R.U32.HI UR7, URZ, UR14, UR5 ;  /* 0x0000000e3f071299 */ /* 0x000fc80008011605 */
[----:B------:R-:W-:-:S04]  /*8120*/  UIADD3 UR15, UR11, UR7, URZ ;  /* 0x000000070b0f7290 */ /* 0x000fc8000fffe03f */
[----:B------:R-:W-:Y:S01]  /*8130*/  UIADD3 UR11, UR15, -UR6, URZ ;  /* 0x800000060f0b7290 */ /* 0x000fe2000fffe03f */
[----:B------:R-:W-:Y:S11]  /*8140*/  @P1 BRA `(.L_x_1266) ;  /* 0x00000000004c1947 */ /* 0x000ff60003800000 */
        /* <DEDUP_REMOVED lines=11> */
.L_x_1267:
[----:B------:R-:W-:Y:S02]  /*8200*/  ULDC UR14, c[0x0][0x9e4] ;  /* 0x00027900000e7ab9 */ /* 0x000fe40000000800 */
[----:B------:R-:W-:-:S11]  /*8210*/  UISETP.NE.AND UP0, UPT, UR14, 0x1, UPT ;  /* 0x000000010e00788c */ /* 0x000fd6000bf05270 */
[----:B------:R-:W-:Y:S02]  /*8220*/  @UP0 ULDC.64 UR4, c[0x0][0x9e8] ;  /* 0x00027a0000040ab9 */ /* 0x000fe40000000a00 */
[----:B------:R-:W-:-:S04]  /*8230*/  UIMAD.WIDE.U32 UR6, UR15, UR4, URZ ;  /* 0x000000040f0672a5 */ /* 0x000fc8000f8e003f */
[----:B------:R-:W-:-:S12]  /*8240*/  @UP0 USHF.R.U32.HI UR15, URZ, UR5, UR7 ;  /* 0x000000053f0f0299 */ /* 0x000fd80008011607 */
.L_x_1268:
[----:B------:R-:W-:-:S04]  /*8250*/  UIMAD UR14, UR15, UR14, URZ ;  /* 0x0000000e0f0e72a4 */ /* 0x000fc8000f8e023f */
[----:B------:R-:W-:-:S04]  /*8260*/  UISETP.LT.AND UP0, UPT, UR11, UR14, UPT ;  /* 0x0000000e0b00728c */ /* 0x000fc8000bf01270 */
[----:B------:R-:W-:-:S12]  /*8270*/  USEL UR11, UR11, UR14, !UP0 ;  /* 0x0000000e0b0b7287 */ /* 0x000fd8000c000000 */
.L_x_1266:
[----:B------:R-:W-:Y:S01]  /*8280*/  UIADD3 UR11, UR11, 0x3f, URZ ;  /* 0x0000003f0b0b7890 */ /* 0x000fe2000fffe03f */
[----:B------:R-:W-:-:S03]  /*8290*/  R2UR UR5, R200 ;  /* 0x00000000c80572ca */ /* 0x000fc600000e0000 */
[----:B------:R-:W-:-:S04]  /*82a0*/  USHF.R.S32.HI UR4, URZ, 0x1f, UR11 ;  /* 0x0000001f3f047899 */ /* 0x000fc8000801140b */
[----:B------:R-:W-:-:S04]  /*82b0*/  ULEA.HI UR4, UR4, UR11, URZ, 0x6 ;  /* 0x0000000b04047291 */ /* 0x000fc8000f8f303f */
[----:B------:R-:W-:-:S04]  /*82c0*/  USHF.R.S32.HI UR4, URZ, 0x6, UR4 ;  /* 0x000000063f047899 */ /* 0x000fc80008011404 */
[----:B------:R-:W-:-:S04]  /*82d0*/  UISETP.LT.AND UP0, UPT, UR5, UR4, UPT ;  /* 0x000000040500728c */ /* 0x000fc8000bf01270 */
[----:B------:R-:W-:-:S06]  /*82e0*/  USEL UR54, UR5, UR4, !UP0 ;  /* 0x0000000405367287 */ /* 0x000fcc000c000000 */
[----:B------:R-:W-:-:S13]  /*82f0*/  ISETP.GE.AND P1, PT, R21, UR54, PT ;  /* 0x0000003615007c0c */ /* 0x000fda000bf26270 */
[----:B------:R-:W-:Y:S05]  /*8300*/  @!P1 BRA `(.L_x_1269) ;  /* 0x00000020004c9947 */ /* 0x000fea0003800000 */
[----:B------:R-:W-:Y:S01]  /*8310*/  IMAD.MOV.U32 R228, RZ, RZ, R2 ;  /* 0x000000ffffe47224 */ /* 0x000fe200078e0002 */
[----:B------:R-:W-:Y:S01]  /*8320*/  UMOV UR41, UR38 ;  /* 0x0000002600297c82 */ /* 0x000fe20008000000 */
[----:B------:R-:W-:Y:S01]  /*8330*/  IMAD.MOV.U32 R227, RZ, RZ, R3 ;  /* 0x000000ffffe37224 */ /* 0x000fe200078e0003 */
[----:B------:R-:W-:Y:S01]  /*8340*/  UMOV UR4, UR39 ;  /* 0x0000002700047c82 */ /* 0x000fe20008000000 */
[----:B------:R-:W-:-:S05]  /*8350*/  ULDC UR6, c[0x0][0x9d8] ;  /* 0x0002760000067ab9 */ /* 0x000fca0000000800 */
.L_x_1280:
[----:B------:R-:W-:-:S04]  /*8360*/  UISETP.NE.AND UP0, UPT, UR4, 0x1, UPT ;  /* 0x000000010400788c */ /* 0x000fc8000bf05270 */
[----:B------:R-:W-:-:S04]  /*8370*/  USEL UR38, URZ, 0x1, UP0 ;  /* 0x000000013f267887 */ /* 0x000fc80008000000 */
[----:B------:R-:W-:Y:S01]  /*8380*/  ULOP3.LUT UR38, UR41, UR38, URZ, 0x3c, !UPT ;  /* 0x0000002629267292 */ /* 0x000fe2000f8e3c3f */
[----:B------:R-:W-:Y:S11]  /*8390*/  @!P0 BRA `(.L_x_1270) ;  /* 0x0000000000048947 */ /* 0x000ff60003800000 */
[----:B------:R-:W-:Y:S01]  /*83a0*/  BPT.TRAP 0x1 ;  /* 0x000000040000795c */ /* 0x000fe20000300000 */
.L_x_1270:
        /* <DEDUP_REMOVED lines=9> */
.L_x_1271:
[-C--:B------:R-:W-:Y:S01]  /*8440*/  FMUL.FTZ R24, R24, R152.reuse ;  /* 0x0000009818187220 */ /* 0x080fe20000410000 */
[----:B------:R-:W-:Y:S01]  /*8450*/  FMUL.FTZ R25, R25, R152 ;  /* 0x0000009819197220 */ /* 0x000fe20000410000 */
[----:B-1----:R-:W-:Y:S06]  /*8460*/  @P1 BRA `(.L_x_1272) ;  /* 0x0000000000081947 */ /* 0x002fec0003800000 */
[----:B------:R-:W1:Y:S02]  /*8470*/  SYNCS.PHASECHK.TRANS64.TRYWAIT P1, [UR7+0x30830], R2 ;  /* 0x03083002ff0075a7 */ /* 0x000e640008020147 */
[----:B-1----:R-:W-:Y:S05]  /*8480*/  @!P1 BRA `(.L_x_1273) ;  /* 0x0000011000f49947 */ /* 0x002fea0003800000 */
.L_x_1272:
        /* <DEDUP_REMOVED lines=226> */
.L_x_1274:
[----:B------:R-:W-:Y:S01]  /*92b0*/  ULEA UR5, UR4, UR40, 0x3 ;  /* 0x0000002804057291 */ /* 0x000fe2000f8e183f */
[----:B------:R-:W-:-:S05]  /*92c0*/  IMAD.U32 R0, RZ, RZ, UR41 ;  /* 0x00000029ff007e24 */ /* 0x000fca000f8e00ff */
[----:B------:R-:W-:-:S04]  /*92d0*/  SHF.L.U32 R0, R0, 0x1f, RZ ;  /* 0x0000001f00007819 */ /* 0x000fc800000006ff */
[----:B------:R2:W3:Y:S01]  /*92e0*/  SYNCS.PHASECHK.TRANS64.TRYWAIT P1, [UR5+0x30850], R0 ;  /* 0x03085000ff0075a7 */ /* 0x0004e20008020145 */
[----:B------:R-:W-:Y:S05]  /*92f0*/  @!P0 BRA `(.L_x_1275) ;  /* 0x0000000000048947 */ /* 0x000fea0003800000 */
[----:B------:R-:W-:Y:S01]  /*9300*/  BPT.TRAP 0x1 ;  /* 0x000000040000795c */ /* 0x000fe20000300000 */
.L_x_1275:
[----:B---3--:R-:W-:Y:S05]  /*9310*/  @P1 BRA `(.L_x_1276) ;  /* 0x0000000000081947 */ /* 0x008fea0003800000 */
[----:B------:R-:W3:Y:S02]  /*9320*/  SYNCS.PHASECHK.TRANS64.TRYWAIT P1, [UR5+0x30850], R0 ;  /* 0x03085000ff0075a7 */ /* 0x000ee40008020145 */
[----:B---3--:R-:W-:Y:S05]  /*9330*/  @!P1 BRA `(.L_x_1277) ;  /* 0x0000010400609947 */ /* 0x008fea0003800000 */
.L_x_1276:
        /* <DEDUP_REMOVED lines=30> */
.L_x_1278:
[----:B0-2---:R-:W-:Y:S01]  /*9520*/  FMUL.FTZ R0, R152, UR6 ;  /* 0x0000000698007c20 */ /* 0x005fe20008410000 */
        /* <DEDUP_REMOVED lines=39> */
[----:B------:R-:W-:Y:S01]  /*97a0*/  ULDC UR10, c[0x0][0x988] ;  /* 0x00026200000a7ab9 */ /* 0x000fe20000000800 */
[----:B------:R-:W2:Y:S01]  /*97b0*/  S2UR UR4, SR_CgaCtaId ;  /* 0x00000000000479c3 */ /* 0x000ea20000008800 */
[----:B------:R-:W-:-:S04]  /*97c0*/  UIADD3 UR7, UR7, 0x30840, URZ ;  /* 0x0003084007077890 */ /* 0x000fc8000fffe03f */
[----:B------:R-:W3:Y:S01]  /*97d0*/  MUFU.TANH R160, R160 ;  /* 0x000000a000a07308 */ /* 0x000ee20000002400 */
[----:B-1----:R-:W-:-:S07]  /*97e0*/  FMNMX.FTZ R2, R156, R2, !PT ;  /* 0x000000029c027209 */ /* 0x002fce0007810000 */
[----:B------:R-:W1:Y:S01]  /*97f0*/  MUFU.TANH R161, R161 ;  /* 0x000000a100a17308 */ /* 0x000e620000002400 */
[----:B0-----:R-:W-:-:S07]  /*9800*/  FMNMX.FTZ R2, R157, R2, !PT ;  /* 0x000000029d027209 */ /* 0x001fce0007810000 */
[----:B------:R-:W0:Y:S01]  /*9810*/  MUFU.TANH R164, R164 ;  /* 0x000000a400a47308 */ /* 0x000e220000002400 */
[----:B---3--:R-:W-:Y:S01]  /*9820*/  FMNMX.FTZ R2, R160, R2, !PT ;  /* 0x00000002a0027209 */ /* 0x008fe20007810000 */
[----:B--2---:R-:W-:-:S06]  /*9830*/  UPRMT UR7, UR4, 0x654, UR7 ;  /* 0x0000065404077896 */ /* 0x004fcc0008000007 */
[----:B------:R-:W2:Y:S01]  /*9840*/  MUFU.TANH R168, R168 ;  /* 0x000000a800a87308 */ /* 0x000ea20000002400 */
[----:B-1----:R-:W-:Y:S02]  /*9850*/  FMNMX.FTZ R2, R161, R2, !PT ;  /* 0x00000002a1027209 */ /* 0x002fe40007810000 */
[----:B------:R-:W-:Y:S05]  /*9860*/  SYNCS.ARRIVE.TRANS64.RED.A1T0 RZ, [UR7], RZ ;  /* 0x000000ffffff79a7 */ /* 0x000fea0008100407 */
        /* <DEDUP_REMOVED lines=17> */
[----:B-1----:R-:W-:-:S05]  /*9980*/  FMNMX.FTZ R3, R180, R3, !PT ;  /* 0x00000003b4037209 */ /* 0x002fca0007810000 */
[----:B------:R-:W1:Y:S02]  /*9990*/  SHFL.BFLY PT, R2, R3, 0x2, 0x1f ;  /* 0x0c401f0003027f89 */ /* 0x000e6400000e0000 */
[----:B------:R-:W3:Y:S08]  /*99a0*/  MUFU.TANH R158, R158 ;  /* 0x0000009e009e7308 */ /* 0x000ef00000002400 */
[----:B------:R-:W4:Y:S08]  /*99b0*/  MUFU.TANH R159, R159 ;  /* 0x0000009f009f7308 */ /* 0x000f300000002400 */
[----:B------:R-:W5:Y:S01]  /*99c0*/  MUFU.TANH R162, R162 ;  /* 0x000000a200a27308 */ /* 0x000f620000002400 */
[----:B-1----:R-:W-:-:S07]  /*99d0*/  FMNMX.FTZ R3, R3, R2, !PT ;  /* 0x0000000203037209 */ /* 0x002fce0007810000 */
[----:B------:R-:W1:Y:S01]  /*99e0*/  MUFU.TANH R163, R163 ;  /* 0x000000a300a37308 */ /* 0x000e620000002400 */
[----:B------:R-:W0:Y:S07]  /*99f0*/  SHFL.BFLY PT, R2, R3, 0x1, 0x1f ;  /* 0x0c201f0003027f89 */ /* 0x000e2e00000e0000 */
[----:B------:R-:W1:Y:S08]  /*9a00*/  MUFU.TANH R166, R166 ;  /* 0x000000a600a67308 */ /* 0x000e700000002400 */
[----:B------:R-:W1:Y:S08]  /*9a10*/  MUFU.TANH R167, R167 ;  /* 0x000000a700a77308 */ /* 0x000e700000002400 */
[----:B------:R-:W1:Y:S01]  /*9a20*/  MUFU.TANH R170, R170 ;  /* 0x000000aa00aa7308 */ /* 0x000e620000002400 */
[----:B0-----:R-:W-:-:S02]  /*9a30*/  FMNMX.FTZ R3, R3, R2, !PT ;  /* 0x0000000203037209 */ /* 0x001fc40007810000 */
[----:B------:R-:W-:-:S05]  /*9a40*/  FMNMX.FTZ R2, R154, R228, !PT ;  /* 0x000000e49a027209 */ /* 0x000fca0007810000 */
[----:B------:R-:W0:Y:S01]  /*9a50*/  MUFU.TANH R171, R171 ;  /* 0x000000ab00ab7308 */ /* 0x000e220000002400 */
[----:B--2---:R-:W-:Y:S01]  /*9a60*/  FMNMX.FTZ R2, R155, R2, !PT ;  /* 0x000000029b027209 */ /* 0x004fe20007810000 */
[----:B------:R-:W-:-:S03]  /*9a70*/  FADD.FTZ R187, -R3, R227 ;  /* 0x000000e303bb7221 */ /* 0x000fc60000010100 */
[----:B---3--:R-:W-:Y:S01]  /*9a80*/  FMNMX.FTZ R2, R158, R2, !PT ;  /* 0x000000029e027209 */ /* 0x008fe20007810000 */
[----:B------:R-:W-:Y:S02]  /*9a90*/  FMUL.FTZ R187, R187, UR10 ;  /* 0x0000000abbbb7c20 */ /* 0x000fe40008410000 */
[----:B------:R-:W2:Y:S01]  /*9aa0*/  MUFU.TANH R174, R174 ;  /* 0x000000ae00ae7308 */ /* 0x000ea20000002400 */
        /* <DEDUP_REMOVED lines=9> */
[----:B0-----:R-:W-:-:S04]  /*9b40*/  FMNMX.FTZ R2, R171, R2, !PT ;  /* 0x00000002ab027209 */ /* 0x001fc80007810000 */
[----:B--2---:R-:W-:-:S03]  /*9b50*/  FMNMX.FTZ R2, R174, R2, !PT ;  /* 0x00000002ae027209 */ /* 0x004fc60007810000 */
[----:B------:R-:W0:Y:S01]  /*9b60*/  MUFU.TANH R181, R181 ;  /* 0x000000b500b57308 */ /* 0x000e220000002400 */
[----:B---3--:R-:W-:-:S04]  /*9b70*/  FMNMX.FTZ R2, R175, R2, !PT ;  /* 0x00000002af027209 */ /* 0x008fc80007810000 */
[----:B-1----:R-:W-:-:S03]  /*9b80*/  FMNMX.FTZ R2, R178, R2, !PT ;  /* 0x00000002b2027209 */ /* 0x002fc60007810000 */
[----:B------:R-:W1:Y:S01]  /*9b90*/  MUFU.TANH R182, R182 ;  /* 0x000000b600b67308 */ /* 0x000e620000002400 */
[----:B----4-:R-:W-:-:S04]  /*9ba0*/  FMNMX.FTZ R2, R179, R2, !PT ;  /* 0x00000002b3027209 */ /* 0x010fc80007810000 */
[----:B0-----:R-:W-:-:S04]  /*9bb0*/  FMNMX.FTZ R2, R181, R2, !PT ;  /* 0x00000002b5027209 */ /* 0x001fc80007810000 */
[----:B-1----:R-:W-:-:S05]  /*9bc0*/  FMNMX.FTZ R2, R182, R2, !PT ;  /* 0x00000002b6027209 */ /* 0x002fca0007810000 */
[----:B------:R-:W0:Y:S02]  /*9bd0*/  SHFL.BFLY PT, R183, R2, 0x2, 0x1f ;  /* 0x0c401f0002b77f89 */ /* 0x000e2400000e0000 */
[----:B0-----:R-:W-:-:S05]  /*9be0*/  FMNMX.FTZ R2, R2, R183, !PT ;  /* 0x000000b702027209 */ /* 0x001fca0007810000 */
[----:B------:R-:W0:Y:S02]  /*9bf0*/  SHFL.BFLY PT, R183, R2, 0x1, 0x1f ;  /* 0x0c201f0002b77f89 */ /* 0x000e2400000e0000 */
[----:B0-----:R-:W-:Y:S01]  /*9c00*/  FMNMX.FTZ R2, R2, R183, !PT ;  /* 0x000000b702027209 */ /* 0x001fe20007810000 */
[----:B------:R-:W-:-:S04]  /*9c10*/  FMUL.FTZ R183, R3, UR10 ;  /* 0x0000000a03b77c20 */ /* 0x000fc80008410000 */
        /* <DEDUP_REMOVED lines=16> */
[C---:B------:R-:W-:Y:S01]  /*9d20*/  FMUL.FTZ R183, R2.reuse, UR10 ;  /* 0x0000000a02b77c20 */ /* 0x040fe20008410000 */
[----:B------:R-:W-:Y:S01]  /*9d30*/  FADD.FTZ R186, -R2, R228 ;  /* 0x000000e402ba7221 */ /* 0x000fe20000010100 */
[----:B------:R0:W-:Y:S02]  /*9d40*/  MUFU.EX2 R152, R187 ;  /* 0x000000bb00987308 */ /* 0x0001e40000000800 */
[--C-:B------:R-:W-:Y:S01]  /*9d50*/  FFMA.FTZ R154, R154, UR10, -R183.reuse ;  /* 0x0000000a9a9a7c23 */ /* 0x100fe200080108b7 */
[----:B------:R-:W-:Y:S01]  /*9d60*/  FMUL.FTZ R186, R186, UR10 ;  /* 0x0000000ababa7c20 */ /* 0x000fe20008410000 */
[--C-:B------:R-:W-:Y:S01]  /*9d70*/  FFMA.FTZ R155, R155, UR10, -R183.reuse ;  /* 0x0000000a9b9b7c23 */ /* 0x100fe200080108b7 */
[--C-:B------:R-:W-:Y:S01]  /*9d80*/  FFMA.FTZ R158, R158, UR10, -R183.reuse ;  /* 0x0000000a9e9e7c23 */ /* 0x100fe200080108b7 */
[--C-:B------:R-:W-:Y:S01]  /*9d90*/  FFMA.FTZ R159, R159, UR10, -R183.reuse ;  /* 0x0000000a9f9f7c23 */ /* 0x100fe200080108b7 */
[--C-:B------:R-:W-:Y:S01]  /*9da0*/  FFMA.FTZ R162, R162, UR10, -R183.reuse ;  /* 0x0000000aa2a27c23 */ /* 0x100fe200080108b7 */
[----:B------:R-:W1:Y:S01]  /*9db0*/  MUFU.EX2 R184, R184 ;  /* 0x000000b800b87308 */ /* 0x000e620000000800 */
[--C-:B------:R-:W-:Y:S01]  /*9dc0*/  FFMA.FTZ R163, R163, UR10, -R183.reuse ;  /* 0x0000000aa3a37c23 */ /* 0x100fe200080108b7 */
[--C-:B------:R-:W-:Y:S01]  /*9dd0*/  FFMA.FTZ R166, R166, UR10, -R183.reuse ;  /* 0x0000000aa6a67c23 */ /* 0x100fe200080108b7 */
[--C-:B0-----:R-:W-:Y:S01]  /*9de0*/  FFMA.FTZ R187, R182, UR10, -R183.reuse ;  /* 0x0000000ab6bb7c23 */ /* 0x101fe200080108b7 */
        /* <DEDUP_REMOVED lines=8> */
[----:B------:R-:W-:-:S04]  /*9e70*/  FFMA.FTZ R181, R181, UR10, -R183 ;  /* 0x0000000ab5b57c23 */ /* 0x000fc800080108b7 */
[----:B------:R-:W0:Y:S01]  /*9e80*/  MUFU.EX2 R154, R154 ;  /* 0x0000009a009a7308 */ /* 0x000e220000000800 */
[----:B-1----:R-:W-:-:S07]  /*9e90*/  FFMA.FTZ R19, R152, R19, R184 ;  /* 0x0000001398137223 */ /* 0x002fce00000100b8 */
[----:B------:R-:W1:Y:S08]  /*9ea0*/  MUFU.EX2 R185, R185 ;  /* 0x000000b900b97308 */ /* 0x000e700000000800 */
[----:B------:R-:W2:Y:S01]  /*9eb0*/  MUFU.EX2 R155, R155 ;  /* 0x0000009b009b7308 */ /* 0x000ea20000000800 */
[----:B0-----:R-:W-:-:S07]  /*9ec0*/  FFMA.FTZ R18, R0, R18, R154 ;  /* 0x0000001200127223 */ /* 0x001fce000001009a */
        /* <DEDUP_REMOVED lines=55> */
[----:B-1----:R-:W-:Y:S01]  /*a240*/  FADD.FTZ R182, R181, R19 ;  /* 0x00000013b5b67221 */ /* 0x002fe20000010000 */
[----:B--2---:R-:W-:-:S03]  /*a250*/  FADD.FTZ R19, R180, R18 ;  /* 0x00000012b4137221 */ /* 0x004fc60000010000 */
[----:B0-----:R-:W-:Y:S01]  /*a260*/  FADD.FTZ R18, R187, R182 ;  /* 0x000000b6bb127221 */ /* 0x001fe20000010000 */
[----:B------:R-:W-:Y:S06]  /*a270*/  @!P0 BRA `(.L_x_1279) ;  /* 0x0000000000048947 */ /* 0x000fec0003800000 */
[----:B------:R-:W-:Y:S01]  /*a280*/  BPT.TRAP 0x1 ;  /* 0x000000040000795c */ /* 0x000fe20000300000 */
.L_x_1279:
        /* <DEDUP_REMOVED lines=27> */
.L_x_1269:
[----:B------:R-:W-:-:S13]  /*a440*/  R2UR UR4, R200 ;  /* 0x00000000c80472ca */ /* 0x000fda00000e0000 */
[----:B------:R-:W-:-:S13]  /*a450*/  ISETP.GE.AND P1, PT, R21, UR4, PT ;  /* 0x0000000415007c0c */ /* 0x000fda000bf26270 */
[----:B------:R-:W-:Y:S05]  /*a460*/  @!P1 BRA `(.L_x_1281) ;  /* 0x0000002c00c09947 */ /* 0x000fea0003800000 */
[----:B------:R-:W-:Y:S01]  /*a470*/  IMAD.MOV.U32 R227, RZ, RZ, R2 ;  /* 0x000000ffffe37224 */ /* 0x000fe200078e0002 */
[----:B------:R-:W-:Y:S01]  /*a480*/  UMOV UR6, UR38 ;  /* 0x0000002600067c82 */ /* 0x000fe20008000000 */
[----:B------:R-:W-:Y:S01]  /*a490*/  IMAD.MOV.U32 R228, RZ, RZ, R3 ;  /* 0x000000ffffe47224 */ /* 0x000fe200078e0003 */
[----:B------:R-:W-:Y:S01]  /*a4a0*/  UMOV UR4, UR39 ;  /* 0x0000002700047c82 */ /* 0x000fe20008000000 */
[----:B------:R-:W-:Y:S01]  /*a4b0*/  ULDC UR41, c[0x0][0x9e4] ;  /* 0x0002790000297ab9 */ /* 0x000fe20000000800 */
[----:B------:R-:W-:-:S05]  /*a4c0*/  ULDC UR54, c[0x0][0x9dc] ;  /* 0x0002770000367ab9 */ /* 0x000fca0000000800 */
.L_x_1300:
[----:B------:R-:W-:-:S04]  /*a4d0*/  UIADD3 UR7, UR4, 0x1, URZ ;  /* 0x0000000104077890 */ /* 0x000fc8000fffe03f */
[----:B------:R-:W-:-:S04]  /*a4e0*/  UISETP.NE.AND UP0, UPT, UR7, 0x2, UPT ;  /* 0x000000020700788c */ /* 0x000fc8000bf05270 */
[----:B------:R-:W-:Y:S02]  /*a4f0*/  USEL UR7, UR7, URZ, UP0 ;  /* 0x0000003f07077287 */ /* 0x000fe40008000000 */
[----:B------:R-:W-:-:S04]  /*a500*/  USEL UR38, URZ, 0x1, UP0 ;  /* 0x000000013f267887 */ /* 0x000fc80008000000 */
[----:B------:R-:W-:Y:S01]  /*a510*/  ULOP3.LUT UR38, UR6, UR38, URZ, 0x3c, !UPT ;  /* 0x0000002606267292 */ /* 0x000fe2000f8e3c3f */
[----:B------:R-:W-:Y:S01]  /*a520*/  UMOV UR39, UR7 ;  /* 0x0000000700277c82 */ /* 0x000fe20008000000 */
[----:B------:R-:W-:Y:S10]  /*a530*/  @!P0 BRA `(.L_x_1282) ;  /* 0x0000000000048947 */ /* 0x000ff40003800000 */
[----:B------:R-:W-:Y:S01]  /*a540*/  BPT.TRAP 0x1 ;  /* 0x000000040000795c */ /* 0x000fe20000300000 */
.L_x_1282:
[----:B------:R-:W-:Y:S01]  /*a550*/  ULEA UR5, UR39, UR40, 0x3 ;  /* 0x0000002827057291 */ /* 0x000fe2000f8e183f */
[----:B------:R-:W-:-:S05]  /*a560*/  IMAD.U32 R2, RZ, RZ, UR38 ;  /* 0x00000026ff027e24 */ /* 0x000fca000f8e00ff */
[----:B------:R-:W-:-:S04]  /*a570*/  SHF.L.U32 R2, R2, 0x1f, RZ ;  /* 0x0000001f02027819 */ /* 0x000fc800000006ff */
[----:B------:R0:W1:Y:S01]  /*a580*/  SYNCS.PHASECHK.TRANS64.TRYWAIT P1, [UR5+0x30830], R2 ;  /* 0x03083002ff0075a7 */ /* 0x0000620008020145 */
[----:B------:R-:W-:Y:S05]  /*a590*/  @!P0 BRA `(.L_x_1283) ;  /* 0x0000000000048947 */ /* 0x000fea0003800000 */
[----:B------:R-:W-:Y:S01]  /*a5a0*/  BPT.TRAP 0x1 ;  /* 0x000000040000795c */ /* 0x000fe20000300000 */
.L_x_1283:
[-C--:B------:R-:W-:Y:S01]  /*a5b0*/  FMUL.FTZ R24, R24, R152.reuse ;  /* 0x0000009818187220 */ /* 0x080fe20000410000 */
[----:B------:R-:W-:Y:S01]  /*a5c0*/  FMUL.FTZ R25, R25, R152 ;  /* 0x0000009819197220 */ /* 0x000fe20000410000 */
[----:B-1----:R-:W-:Y:S06]  /*a5d0*/  @P1 BRA `(.L_x_1284) ;  /* 0x0000000000081947 */ /* 0x002fec0003800000 */
[----:B------:R-:W1:Y:S02]  /*a5e0*/  SYNCS.PHASECHK.TRANS64.TRYWAIT P1, [UR5+0x30830], R2 ;  /* 0x03083002ff0075a7 */ /* 0x000e640008020145 */
[----:B-1----:R-:W-:Y:S05]  /*a5f0*/  @!P1 BRA `(.L_x_1285) ;  /* 0x000000f000c89947 */ /* 0x002fea0003800000 */
.L_x_1284:
        /* <DEDUP_REMOVED lines=226> */
.L_x_1286:
[----:B------:R-:W-:Y:S01]  /*b420*/  ULEA UR5, UR4, UR40, 0x3 ;  /* 0x0000002804057291 */ /* 0x000fe2000f8e183f */
[----:B------:R-:W-:-:S05]  /*b430*/  IMAD.U32 R0, RZ, RZ, UR6 ;  /* 0x00000006ff007e24 */ /* 0x000fca000f8e00ff */
[----:B------:R-:W-:-:S04]  /*b440*/  SHF.L.U32 R0, R0, 0x1f, RZ ;  /* 0x0000001f00007819 */ /* 0x000fc800000006ff */
[----:B------:R2:W3:Y:S01]  /*b450*/  SYNCS.PHASECHK.TRANS64.TRYWAIT P1, [UR5+0x30850], R0 ;  /* 0x03085000ff0075a7 */ /* 0x0004e20008020145 */
[----:B------:R-:W-:Y:S05]  /*b460*/  @!P0 BRA `(.L_x_1287) ;  /* 0x0000000000048947 */ /* 0x000fea0003800000 */
[----:B------:R-:W-:Y:S01]  /*b470*/  BPT.TRAP 0x1 ;  /* 0x000000040000795c */ /* 0x000fe20000300000 */
.L_x_1287:
[----:B---3--:R-:W-:Y:S05]  /*b480*/  @P1 BRA `(.L_x_1288) ;  /* 0x0000000000081947 */ /* 0x008fea0003800000 */
[----:B------:R-:W3:Y:S02]  /*b490*/  SYNCS.PHASECHK.TRANS64.TRYWAIT P1, [UR5+0x30850], R0 ;  /* 0x03085000ff0075a7 */ /* 0x000ee40008020145 */
[----:B---3--:R-:W-:Y:S05]  /*b4a0*/  @!P1 BRA `(.L_x_1289) ;  /* 0x000000e400349947 */ /* 0x008fea0003800000 */
.L_x_1288:
        /* <DEDUP_REMOVED lines=30> */
.L_x_1290:
[----:B------:R-:W-:Y:S01]  /*b690*/  R2UR UR4, R22 ;  /* 0x00000000160472ca */ /* 0x000fe200000e0000 */
[----:B------:R-:W3:Y:S01]  /*b6a0*/  S2UR UR10, SR_CgaCtaId ;  /* 0x00000000000a79c3 */ /* 0x000ee20000008800 */
[----:B------:R-:W-:Y:S01]  /*b6b0*/  VIADD R188, R23, UR61 ;  /* 0x0000003d17bc7c36 */ /* 0x000fe20008000000 */
[----:B------:R-:W-:Y:S01]  /*b6c0*/  ULDC UR6, c[0x0][0x9d8] ;  /* 0x0002760000067ab9 */ /* 0x000fe20000000800 */
[----:B------:R-:W-:Y:S01]  /*b6d0*/  UISETP.NE.AND UP0, UPT, UR60, URZ, UPT ;  /* 0x0000003f3c00728c */ /* 0x000fe2000bf05270 */
[----:B0-2---:R-:W-:Y:S01]  /*b6e0*/  FMUL.FTZ R0, R152, UR6 ;  /* 0x0000000698007c20 */ /* 0x005fe20008410000 */
[----:B-1----:R-:W-:Y:S01]  /*b6f0*/  FMUL.FTZ R2, R154, UR6 ;  /* 0x000000069a027c20 */ /* 0x002fe20008410000 */
[----:B------:R-:W-:Y:S01]  /*b700*/  FMUL.FTZ R154, R155, UR6 ;  /* 0x000000069b9a7c20 */ /* 0x000fe20008410000 */
[----:B------:R-:W-:Y:S01]  /*b710*/  FMUL.FTZ R184, R156, UR6 ;  /* 0x000000069cb87c20 */ /* 0x000fe20008410000 */
[----:B------:R-:W-:Y:S01]  /*b720*/  FMUL.FTZ R155, R158, UR6 ;  /* 0x000000069e9b7c20 */ /* 0x000fe20008410000 */
[----:B------:R-:W-:Y:S01]  /*b730*/  FMUL.FTZ R156, R159, UR6 ;  /* 0x000000069f9c7c20 */ /* 0x000fe20008410000 */
[----:B------:R-:W-:Y:S01]  /*b740*/  FMUL.FTZ R158, R162, UR6 ;  /* 0x00000006a29e7c20 */ /* 0x000fe20008410000 */
[----:B------:R-:W-:Y:S01]  /*b750*/  FMUL.FTZ R159, R163, UR6 ;  /* 0x00000006a39f7c20 */ /* 0x000fe20008410000 */
[----:B------:R-:W-:Y:S01]  /*b760*/  UISETP.NE.AND UP1, UPT, UR4, URZ, UPT ;  /* 0x0000003f0400728c */ /* 0x000fe2000bf25270 */
[----:B------:R-:W-:Y:S01]  /*b770*/  FMUL.FTZ R162, R167, UR6 ;  /* 0x00000006a7a27c20 */ /* 0x000fe20008410000 */
[----:B------:R-:W-:Y:S01]  /*b780*/  FMUL.FTZ R163, R166, UR6 ;  /* 0x00000006a6a37c20 */ /* 0x000fe20008410000 */
[----:B------:R-:W-:Y:S01]  /*b790*/  FMUL.FTZ R167, R168, UR6 ;  /* 0x00000006a8a77c20 */ /* 0x000fe20008410000 */
        /* <DEDUP_REMOVED lines=21> */
[----:B------:R-:W-:Y:S01]  /*b8f0*/  ULEA UR4, UR7, UR40, 0x3 ;  /* 0x0000002807047291 */ /* 0x000fe2000f8e183f */
[----:B------:R-:W-:Y:S01]  /*b900*/  FMUL.FTZ R169, R169, UR6 ;  /* 0x00000006a9a97c20 */ /* 0x000fe20008410000 */
[----:B------:R-:W-:Y:S01]  /*b910*/  FMUL.FTZ R173, R173, UR6 ;  /* 0x00000006adad7c20 */ /* 0x000fe20008410000 */
[----:B------:R-:W-:Y:S01]  /*b920*/  FMUL.FTZ R176, R176, UR6 ;  /* 0x00000006b0b07c20 */ /* 0x000fe20008410000 */
[----:B------:R-:W-:Y:S01]  /*b930*/  UIADD3 UR4, UR4, 0x30840, URZ ;  /* 0x0003084004047890 */ /* 0x000fe2000fffe03f */
[----:B------:R-:W0:Y:S01]  /*b940*/  SHFL.IDX PT, R189, R188, RZ, 0x1c1f ;  /* 0x001c1fffbcbd7589 */ /* 0x000e2200000e0000 */
[----:B------:R-:W-:-:S02]  /*b950*/  IMAD.SHL.U32 R175, R21, 0x40, RZ ;  /* 0x0000004015af7824 */ /* 0x000fc400078e00ff */
[----:B------:R-:W-:Y:S01]  /*b960*/  FMUL.FTZ R180, R181, UR6 ;  /* 0x00000006b5b47c20 */ /* 0x000fe20008410000 */
[----:B---3--:R-:W-:Y:S01]  /*b970*/  UPRMT UR4, UR10, 0x654, UR4 ;  /* 0x000006540a047896 */ /* 0x008fe20008000004 */
[----:B------:R-:W-:Y:S01]  /*b980*/  FMUL.FTZ R177, R182, UR6 ;  /* 0x00000006b6b17c20 */ /* 0x000fe20008410000 */
[----:B------:R-:W-:Y:S01]  /*b990*/  FMUL.FTZ R178, R183, UR6 ;  /* 0x00000006b7b27c20 */ /* 0x000fe20008410000 */
[----:B------:R-:W-:Y:S01]  /*b9a0*/  PLOP3.LUT P1, PT, PT, PT, UP0, 0x40, 0x0 ;  /* 0x000000000000781c */ /* 0x000fe20003f2e808 */
[----:B------:R-:W-:Y:S01]  /*b9b0*/  IMAD.U32 R152, RZ, RZ, UR42 ;  /* 0x0000002aff987e24 */ /* 0x000fe2000f8e00ff */
[----:B------:R-:W-:Y:S01]  /*b9c0*/  IADD3 R153, -R17, 0x1, -R175 ;  /* 0x0000000111997810 */ /* 0x000fe20007ffe9af */
[----:B------:R-:W1:Y:S01]  /*b9d0*/  MUFU.TANH R0, R0 ;  /* 0x0000000000007308 */ /* 0x000e620000002400 */
[----:B------:R-:W-:Y:S02]  /*b9e0*/  ULDC UR6, c[0x0][0x9e0] ;  /* 0x0002780000067ab9 */ /* 0x000fe40000000800 */
[----:B------:R-:W-:Y:S01]  /*b9f0*/  SYNCS.ARRIVE.TRANS64.RED.A1T0 RZ, [UR4], RZ ;  /* 0x000000ffffff79a7 */ /* 0x000fe20008100404 */
[----:B------:R-:W-:Y:S01]  /*ba00*/  ULOP3.LUT UR4, URZ, UR54, URZ, 0x33, !UPT ;  /* 0x000000363f047292 */ /* 0x000fe2000f8e333f */
[----:B------:R-:W-:-:S03]  /*ba10*/  IADD3 R152, -R152, UR43, R153 ;  /* 0x0000002b98987c10 */ /* 0x000fc6000fffe199 */
[----:B------:R-:W2:Y:S02]  /*ba20*/  MUFU.TANH R3, R3 ;  /* 0x0000000300037308 */ /* 0x000ea40000002400 */
[C---:B------:R-:W-:Y:S02]  /*ba30*/  VIADD R187, R152.reuse, UR6 ;  /* 0x0000000698bb7c36 */ /* 0x040fe40008000000 */
[----:B------:R-:W-:Y:S02]  /*ba40*/  VIADD R183, R152, UR4 ;  /* 0x0000000498b77c36 */ /* 0x000fe40008000000 */
[--C-:B0-----:R-:W-:Y:S02]  /*ba50*/  IMAD.IADD R182, R187, 0x1, R189.reuse ;  /* 0x00000001bbb67824 */ /* 0x101fe400078e02bd */
        /* <DEDUP_REMOVED lines=45> */
.L_x_1293:
[----:B------:R-:W-:-:S05]  /*bd30*/  IMAD.U32 R190, RZ, RZ, UR41 ;  /* 0x00000029ffbe7e24 */ /* 0x000fca000f8e00ff */
[----:B------:R-:W-:-:S13]  /*bd40*/  ISETP.NE.AND P1, PT, R190, 0x1, PT ;  /* 0x00000001be00780c */ /* 0x000fda0003f25270 */
[----:B------:R-:W1:Y:S02]  /*bd50*/  @P1 LDC.64 R152, c[0x0][0x9e8] ;  /* 0x00027a00ff981b82 */ /* 0x000e640000000a00 */
[----:B-1----:R-:W-:-:S05]  /*bd60*/  @P1 IMAD.HI.U32 R152, R189, R152, RZ ;  /* 0x00000098bd981227 */ /* 0x002fca00078e00ff */
[----:B------:R-:W-:-:S07]  /*bd70*/  @P1 SHF.R.U32.HI R189, RZ, R153, R152 ;  /* 0x00000099ffbd1219 */ /* 0x000fce0000011698 */
.L_x_1294:
[----:B------:R-:W-:Y:S05]  /*bd80*/  BSYNC B0 ;  /* 0x0000000000007941 */ /* 0x000fea0003800000 */
.L_x_1292:
[----:B------:R-:W-:-:S04]  /*bd90*/  IMAD R189, R189, R190, -R175 ;  /* 0x000000bebdbd7224 */ /* 0x000fc800078e0aaf */
[----:B------:R-:W-:-:S05]  /*bda0*/  IMAD.IADD R189, R189, 0x1, -R17 ;  /* 0x00000001bdbd7824 */ /* 0x000fca00078e0a11 */
[----:B------:R-:W-:Y:S02]  /*bdb0*/  VIMNMX R181, R181, R189, !PT ;  /* 0x000000bdb5b57248 */ /* 0x000fe40007fe0100 */
[----:B------:R-:W-:-:S07]  /*bdc0*/  VIADDMNMX R182, R189, R190, R182, PT ;  /* 0x000000bebdb67246 */ /* 0x000fce00038001b6 */
.L_x_1291:
        /* <DEDUP_REMOVED lines=68> */
.L_x_1297:
[----:B------:R-:W-:-:S05]  /*c210*/  IMAD.U32 R181, RZ, RZ, UR41 ;  /* 0x00000029ffb57e24 */ /* 0x000fca000f8e00ff */
[----:B------:R-:W-:-:S13]  /*c220*/  ISETP.NE.AND P2, PT, R181, 0x1, PT ;  /* 0x00000001b500780c */ /* 0x000fda0003f45270 */
[----:B------:R-:W0:Y:S02]  /*c230*/  @P2 LDC.64 R152, c[0x0][0x9e8] ;  /* 0x00027a00ff982b82 */ /* 0x000e240000000a00 */
[----:B0-----:R-:W-:-:S05]  /*c240*/  @P2 IMAD.HI.U32 R152, R3, R152, RZ ;  /* 0x0000009803982227 */ /* 0x001fca00078e00ff */
[----:B------:R-:W-:-:S07]  /*c250*/  @P2 SHF.R.U32.HI R3, RZ, R153, R152 ;  /* 0x00000099ff032219 */ /* 0x000fce0000011698 */
.L_x_1298:
[----:B------:R-:W-:Y:S05]  /*c260*/  BSYNC B0 ;  /* 0x0000000000007941 */ /* 0x000fea0003800000 */
.L_x_1296:
[----:B------:R-:W-:-:S04]  /*c270*/  IMAD R3, R3, R181, -R175 ;  /* 0x000000b503037224 */ /* 0x000fc800078e0aaf */
[----:B------:R-:W-:-:S05]  /*c280*/  IMAD.IADD R3, R3, 0x1, -R17 ;  /* 0x0000000103037824 */ /* 0x000fca00078e0a11 */
[----:B------:R-:W-:Y:S02]  /*c290*/  VIMNMX R183, R183, R3, !PT ;  /* 0x00000003b7b77248 */ /* 0x000fe40007fe0100 */
[----:B------:R-:W-:-:S07]  /*c2a0*/  VIADDMNMX R187, R3, R181, R187, PT ;  /* 0x000000b503bb7246 */ /* 0x000fce00038001bb */
.L_x_1295:
        /* <DEDUP_REMOVED lines=240> */
.L_x_1299:
[----:B------:R-:W0:Y:S01]  /*d1b0*/  S2UR UR6, SR_CgaCtaId ;  /* 0x00000000000679c3 */ /* 0x000e220000008800 */
[----:B------:R-:W-:Y:S01]  /*d1c0*/  R2UR UR4, R200 ;  /* 0x00000000c80472ca */ /* 0x000fe200000e0000 */
[----:B------:R-:W-:Y:S01]  /*d1d0*/  UIADD3 UR5, UR5, 0x30860, URZ ;  /* 0x0003086005057890 */ /* 0x000fe2000fffe03f */
[----:B------:R-:W-:Y:S01]  /*d1e0*/  F2FP.F16.F32.PACK_AB R198, R157, R184 ;  /* 0x000000b89dc6723e */ /* 0x000fe200000000ff */
[----:B------:R-:W-:Y:S01]  /*d1f0*/  IMAD.MOV.U32 R227, RZ, RZ, R2 ;  /* 0x000000ffffe37224 */ /* 0x000fe200078e0002 */
[----:B------:R-:W-:Y:S01]  /*d200*/  F2FP.F16.F32.PACK_AB R196, R188, R196 ;  /* 0x000000c4bcc4723e */ /* 0x000fe200000000ff */
[----:B------:R-:W-:Y:S01]  /*d210*/  IMAD.MOV.U32 R228, RZ, RZ, R3 ;  /* 0x000000ffffe47224 */ /* 0x000fe200078e0003 */
[----:B------:R-:W-:Y:S02]  /*d220*/  F2FP.F16.F32.PACK_AB R194, R185, R164 ;  /* 0x000000a4b9c2723e */ /* 0x000fe400000000ff */
[----:B------:R-:W-:Y:S02]  /*d230*/  F2FP.F16.F32.PACK_AB R184, R186, R176 ;  /* 0x000000b0bab8723e */ /* 0x000fe400000000ff */
[----:B------:R-:W-:-:S02]  /*d240*/  F2FP.F16.F32.PACK_AB R197, R154, R175 ;  /* 0x000000af9ac5723e */ /* 0x000fc400000000ff */
[----:B------:R-:W-:Y:S02]  /*d250*/  F2FP.F16.F32.PACK_AB R199, R156, R155 ;  /* 0x0000009b9cc7723e */ /* 0x000fe400000000ff */
[----:B------:R-:W-:Y:S01]  /*d260*/  ISETP.GT.AND P1, PT, R21, UR4, PT ;  /* 0x0000000415007c0c */ /* 0x000fe2000bf24270 */
[----:B------:R-:W-:Y:S01]  /*d270*/  UMOV UR4, UR39 ;  /* 0x0000002700047c82 */ /* 0x000fe20008000000 */
[----:B------:R-:W-:Y:S01]  /*d280*/  F2FP.F16.F32.PACK_AB R192, R161, R160 ;  /* 0x000000a0a1c0723e */ /* 0x000fe200000000ff */
[----:B------:R-:W-:Y:S01]  /*d290*/  VIADD R21, R21, 0xffffffff ;  /* 0xffffffff15157836 */ /* 0x000fe20000000000 */
        /* <DEDUP_REMOVED lines=13> */
.L_x_1281:
        /* <DEDUP_REMOVED lines=131> */
.L_x_1301:
[----:B------:R-:W-:Y:S01]  /*dba0*/  ULEA UR5, UR39, UR40, 0x3 ;  /* 0x0000002827057291 */ /* 0x000fe2000f8e183f */
[----:B------:R-:W-:-:S05]  /*dbb0*/  IMAD.U32 R0, RZ, RZ, UR38 ;  /* 0x00000026ff007e24 */ /* 0x000fca000f8e00ff */
[----:B------:R-:W-:-:S04]  /*dbc0*/  SHF.L.U32 R0, R0, 0x1f, RZ ;  /* 0x0000001f00007819 */ /* 0x000fc800000006ff */
[----:B------:R0:W1:Y:S01]  /*dbd0*/  SYNCS.PHASECHK.TRANS64.TRYWAIT P1, [UR5+0x30850], R0 ;  /* 0x03085000ff0075a7 */ /* 0x0000620008020145 */
[----:B------:R-:W-:Y:S05]  /*dbe0*/  @!P0 BRA `(.L_x_1302) ;  /* 0x0000000000048947 */ /* 0x000fea0003800000 */
[----:B------:R-:W-:Y:S01]  /*dbf0*/  BPT.TRAP 0x1 ;  /* 0x000000040000795c */ /* 0x000fe20000300000 */
.L_x_1302:
[----:B-1----:R-:W-:Y:S05]  /*dc00*/  @P1 BRA `(.L_x_1303) ;  /* 0x0000000000081947 */ /* 0x002fea0003800000 */
[----:B------:R-:W1:Y:S02]  /*dc10*/  SYNCS.PHASECHK.TRANS64.TRYWAIT P1, [UR5+0x30850], R0 ;  /* 0x03085000ff0075a7 */ /* 0x000e640008020145 */
[----:B-1----:R-:W-:Y:S05]  /*dc20*/  @!P1 BRA `(.L_x_1304) ;  /* 0x000000bc006c9947 */ /* 0x002fea0003800000 */
.L_x_1303:
[----:B------:R-:W-:Y:S01]  /*dc30*/  UIADD3 UR40, UR40, 0x400, URZ ;  /* 0x0000040028287890 */ /* 0x000fe2000fffe03f */
[----:B------:R-:W-:Y:S01]  /*dc40*/  WARPGROUP.ARRIVE ;  /* 0x00000000000079c5 */ /* 0x000fe20000000000 */
[----:B------:R-:W-:Y:S01]  /*dc50*/  UMOV UR7, 0x40000040 ;  /* 0x4000004000077882 */ /* 0x000fe20000000000 */
[----:B01----:R-:W0:Y:S01]  /*dc60*/  SHFL.BFLY PT, R0, R19, 0x2, 0x1f ;  /* 0x0c401f0013007f89 */ /* 0x003e2200000e0000 */
[----:B------:R-:W-:Y:S01]  /*dc70*/  USHF.R.U32.HI UR40, URZ, 0x4, UR40 ;  /* 0x000000043f287899 */ /* 0x000fe20008011628 */
[----:B------:R-:W-:Y:S02]  /*dc80*/  IMAD.MOV.U32 R6, RZ, RZ, RZ ;  /* 0x000000ffff067224 */ /* 0x000fe400078e00ff */
[----:B------:R-:W1:Y:S01]  /*dc90*/  SHFL.BFLY PT, R5, R18, 0x2, 0x1f ;  /* 0x0c401f0012057f89 */ /* 0x000e6200000e0000 */
[----:B------:R-:W-:Y:S01]  /*dca0*/  ULOP3.LUT UR40, UR40, 0x3fff, URZ, 0xc0, !UPT ;  /* 0x00003fff28287892 */ /* 0x000fe2000f8ec03f */
[----:B------:R-:W-:Y:S02]  /*dcb0*/  IMAD.U32 R8, RZ, RZ, UR10 ;  /* 0x0000000aff087e24 */ /* 0x000fe4000f8e00ff */
[----:B------:R-:W-:Y:S01]  /*dcc0*/  IMAD.U32 R12, RZ, RZ, UR10 ;  /* 0x0000000aff0c7e24 */ /* 0x000fe2000f8e00ff */
[----:B------:R-:W-:-:S04]  /*dcd0*/  ULOP3.LUT UR4, UR40, 0x2000000, URZ, 0xfc, !UPT ;  /* 0x0200000028047892 */ /* 0x000fc8000f8efc3f */
[----:B------:R-:W-:-:S07]  /*dce0*/  ULEA UR4, UR39, UR4, 0xb ;  /* 0x0000000427047291 */ /* 0x000fce000f8e583f */
[----:B------:R-:W-:Y:S02]  /*dcf0*/  UMOV UR6, UR4 ;  /* 0x0000000400067c82 */ /* 0x000fe40008000000 */
[----:B------:R-:W-:Y:S01]  /*dd00*/  HGMMA.64x256x16.F32 R24, R196, gdesc[UR4].tnspB, R24, gsb0 ;  /* 0x43e00004c4187df0 */ /* 0x000fe20008000818 */
[----:B------:R-:W-:Y:S01]  /*dd10*/  UIADD3 UR6, UR4, 0x80, URZ ;  /* 0x0000008004067890 */ /* 0x000fe2000fffe03f */
[----:B0-----:R-:W-:Y:S01]  /*dd20*/  FADD.FTZ R0, R0, R19 ;  /* 0x0000001300007221 */ /* 0x001fe20000010000 */
[----:B------:R-:W-:Y:S01]  /*dd30*/  UMOV UR7, 0x40000040 ;  /* 0x4000004000077882 */ /* 0x000fe20000000000 */
[----:B-1----:R-:W-:-:S03]  /*dd40*/  FADD.FTZ R4, R5, R18 ;  /* 0x0000001205047221 */ /* 0x002fc60000010000 */
[----:B------:R-:W0:Y:S04]  /*dd50*/  SHFL.BFLY PT, R5, R0, 0x1, 0x1f ;  /* 0x0c201f0000057f89 */ /* 0x000e2800000e0000 */
[----:B------:R-:W1:Y:S01]  /*dd60*/  SHFL.BFLY PT, R7, R4, 0x1, 0x1f ;  /* 0x0c201f0004077f89 */ /* 0x000e6200000e0000 */
[----:B0-----:R-:W-:Y:S01]  /*dd70*/  FADD.FTZ R10, R0, R5 ;  /* 0x00000005000a7221 */ /* 0x001fe20000010000 */
[----:B------:R-:W-:Y:S02]  /*dd80*/  IMAD.MOV.U32 R5, RZ, RZ, RZ ;  /* 0x000000ffff057224 */ /* 0x000fe400078e00ff */
[----:B------:R-:W-:Y:S02]  /*dd90*/  IMAD.MOV.U32 R0, RZ, RZ, -0x800000 ;  /* 0xff800000ff007424 */ /* 0x000fe400078e00ff */
[----:B-1----:R-:W-:Y:S01]  /*dda0*/  FADD.FTZ R11, R4, R7 ;  /* 0x00000007040b7221 */ /* 0x002fe20000010000 */
[----:B------:R-:W-:Y:S01]  /*ddb0*/  FSETP.NE.FTZ.AND P1, PT, R10, RZ, PT ;  /* 0x000000ff0a00720b */ /* 0x000fe20003f35000 */
[----:B------:R-:W-:-:S03]  /*ddc0*/  IMAD.MOV.U32 R4, RZ, RZ, -0x800000 ;  /* 0xff800000ff047424 */ /* 0x000fc600078e00ff */
        /* <DEDUP_REMOVED lines=30> */
.L_x_1305:
[----:B------:R-:W2:Y:S01]  /*dfb0*/  LDL.LU R2, [R1+0x14] ;  /* 0x0000140001027983 */ /* 0x000ea20000300800 */
[----:B------:R-:W-:Y:S01]  /*dfc0*/  UIADD3 UR4, UR5, 0x30860, URZ ;  /* 0x0003086005047890 */ /* 0x000fe2000fffe03f */
[----:B------:R-:W0:Y:S01]  /*dfd0*/  S2UR UR5, SR_CgaCtaId ;  /* 0x00000000000579c3 */ /* 0x000e220000008800 */
        /* <DEDUP_REMOVED lines=33> */
[----:B------:R-:W-:Y:S01]  /*e1f0*/  USEL UR4, URZ, 0x1, UP0 ;  /* 0x000000013f047887 */ /* 0x000fe20008000000 */
        /* <DEDUP_REMOVED lines=100> */
[----:B------:R-:W-:-:S02]  /*e840*/  USEL UR39, UR39, URZ, UP0 ;  /* 0x0000003f27277287 */ /* 0x000fc40008000000 */
[----:B------:R-:W-:Y:S01]  /*e850*/  ULOP3.LUT UR38, UR38, UR4, URZ, 0x3c, !UPT ;  /* 0x0000000426267292 */ /* 0x000fe2000f8e3c3f */
[----:B--2---:R-:W-:-:S13]  /*e860*/  R2UR UR6, R2 ;  /* 0x00000000020672ca */ /* 0x004fda00000e0000 */
[----:B------:R-:W-:-:S06]  /*e870*/  UIADD3 UR6, UR6, 0x1, URZ ;  /* 0x0000000106067890 */ /* 0x000fcc000fffe03f */
[----:B------:R-:W-:-:S05]  /*e880*/  IMAD.U32 R2, RZ, RZ, UR6 ;  /* 0x00000006ff027e24 */ /* 0x000fca000f8e00ff */
[----:B------:R0:W-:Y:S02]  /*e890*/  STL [R1+0x14], R2 ;  /* 0x0000140201007387 */ /* 0x0001e40000100800 */
.L_x_1227:
        /* <DEDUP_REMOVED lines=11> */
[----:B0-----:R-:W2:Y:S01]  /*e950*/  LDL.LU R2, [R1+0x10] ;  /* 0x0000100001027983 */ /* 0x001ea20000300800 */
[----:B------:R-:W0:Y:S01]  /*e960*/  S2UR UR4, SR_SWINHI ;  /* 0x00000000000479c3 */ /* 0x000e220000002f00 */
[----:B------:R-:W-:Y:S01]  /*e970*/  F2FP.F16.F32.PACK_AB R10, R29, R28 ;  /* 0x0000001c1d0a723e */ /* 0x000fe200000000ff */
[----:B------:R-:W-:Y:S01]  /*e980*/  ULDC.64 UR16, c[0x0][0xc00] ;  /* 0x0003000000107ab9 */ /* 0x000fe20000000a00 */
[----:B------:R-:W3:Y:S01]  /*e990*/  LDL R3, [R1+0x28] ;  /* 0x0000280001037983 */ /* 0x000ee20000100800 */
[----:B------:R-:W-:Y:S01]  /*e9a0*/  F2FP.F16.F32.PACK_AB R11, R31, R30 ;  /* 0x0000001e1f0b723e */ /* 0x000fe200000000ff */
[----:B------:R-:W-:Y:S01]  /*e9b0*/  ULDC.64 UR12, c[0x0][0xc00] ;  /* 0x00030000000c7ab9 */ /* 0x000fe20000000a00 */
[----:B------:R-:W-:Y:S01]  /*e9c0*/  F2FP.F16.F32.PACK_AB R12, R33, R32 ;  /* 0x00000020210c723e */ /* 0x000fe200000000ff */
[----:B------:R-:W-:Y:S01]  /*e9d0*/  ULDC.64 UR14, c[0x0][0xc08] ;  /* 0x00030200000e7ab9 */ /* 0x000fe20000000a00 */
[----:B------:R-:W-:Y:S01]  /*e9e0*/  F2FP.F16.F32.PACK_AB R13, R35, R34 ;  /* 0x00000022230d723e */ /* 0x000fe200000000ff */
[----:B------:R-:W-:Y:S01]  /*e9f0*/  ULDC UR22, c[0x0][0xbe8] ;  /* 0x0002fa0000167ab9 */ /* 0x000fe20000000800 */
[----:B------:R-:W-:-:S02]  /*ea00*/  F2FP.F16.F32.PACK_AB R14, R37, R36 ;  /* 0x00000024250e723e */ /* 0x000fc400000000ff */
[----:B------:R-:W-:Y:S02]  /*ea10*/  F2FP.F16.F32.PACK_AB R15, R39, R38 ;  /* 0x00000026270f723e */ /* 0x000fe400000000ff */
[----:B------:R-:W-:Y:S02]  /*ea20*/  R2UR UR19, R202 ;  /* 0x00000000ca1372ca */ /* 0x000fe400000e0000 */
[----:B------:R-:W-:Y:S02]  /*ea30*/  R2UR UR18, R204 ;  /* 0x00000000cc1272ca */ /* 0x000fe400000e0000 */
[----:B------:R-:W-:Y:S01]  /*ea40*/  R2UR UR26, R205 ;  /* 0x00000000cd1a72ca */ /* 0x000fe200000e0000 */
[----:B------:R-:W-:Y:S01]  /*ea50*/  UMOV UR10, UR8 ;  /* 0x00000008000a7c82 */ /* 0x000fe20008000000 */
[----:B0-----:R-:W-:Y:S01]  /*ea60*/  UMOV UR11, UR4 ;  /* 0x00000004000b7c82 */ /* 0x001fe20008000000 */
[----:B------:R-:W-:Y:S01]  /*ea70*/  UISETP.NE.U32.AND UP0, UPT, UR14, URZ, UPT ;  /* 0x0000003f0e00728c */ /* 0x000fe2000bf05070 */
[----:B------:R-:W-:-:S03]  /*ea80*/  ULDC UR4, c[0x0][0xad4] ;  /* 0x0002b50000047ab9 */ /* 0x000fc60000000800 */
[----:B------:R-:W-:-:S11]  /*ea90*/  UISETP.NE.AND.EX UP0, UPT, UR15, URZ, UPT, UP0 ;  /* 0x0000003f0f00728c */ /* 0x000fd6000bf05300 */
[----:B------:R-:W-:Y:S01]  /*eaa0*/  @UP0 ULDC.64 UR14, c[0x0][0xc08] ;  /* 0x00030200000e0ab9 */ /* 0x000fe20000000a00 */
[----:B------:R-:W-:Y:S01]  /*eab0*/  BAR.SYNC.DEFER_BLOCKING 0x1, 0x100 ;  /* 0x0044000000007b1d */ /* 0x000fe20000010000 */
[----:B--2---:R-:W-:Y:S01]  /*eac0*/  R2UR UR9, R2 ;  /* 0x00000000020972ca */ /* 0x004fe200000e0000 */
[----:B------:R-:W-:-:S04]  /*ead0*/  IMAD.MOV.U32 R2, RZ, RZ, 0x2 ;  /* 0x00000002ff027424 */ /* 0x000fc800078e00ff */
[----:B---3--:R-:W-:-:S03]  /*eae0*/  IMAD.WIDE R2, R3, R2, UR10 ;  /* 0x0000000a03027e25 */ /* 0x008fc6000f8e0202 */
[C---:B------:R-:W-:Y:S02]  /*eaf0*/  IADD3 R155, P0, R2.reuse, 0x40, RZ ;  /* 0x00000040029b7810 */ /* 0x040fe40007f1e0ff */
[----:B------:R-:W-:-:S03]  /*eb00*/  IADD3 R7, P1, R2, 0x20, RZ ;  /* 0x0000002002077810 */ /* 0x000fc60007f3e0ff */
[----:B------:R-:W-:Y:S01]  /*eb10*/  UIMAD.WIDE UR12, UR9, 0x4, UR12 ;  /* 0x00000004090c78a5 */ /* 0x000fe2000f8e020c */
[----:B------:R-:W-:Y:S02]  /*eb20*/  LOP3.LUT R154, R155, 0x380, RZ, 0xc0, !PT ;  /* 0x000003809b9a7812 */ /* 0x000fe400078ec0ff */
[----:B------:R-:W-:Y:S02]  /*eb30*/  LOP3.LUT R9, R2, 0x380, RZ, 0xc0, !PT ;  /* 0x0000038002097812 */ /* 0x000fe400078ec0ff */
[----:B------:R-:W-:Y:S02]  /*eb40*/  LOP3.LUT R6, R7, 0x380, RZ, 0xc0, !PT ;  /* 0x0000038007067812 */ /* 0x000fe400078ec0ff */
[----:B------:R-:W-:Y:S02]  /*eb50*/  SHF.R.U64 R154, R154, 0x3, RZ ;  /* 0x000000039a9a7819 */ /* 0x000fe400000012ff */
[----:B------:R-:W-:Y:S02]  /*eb60*/  IADD3 R161, P4, R2, 0x60, RZ ;  /* 0x0000006002a17810 */ /* 0x000fe40007f9e0ff */
[----:B------:R-:W-:-:S02]  /*eb70*/  SHF.R.U64 R9, R9, 0x3, RZ ;  /* 0x0000000309097819 */ /* 0x000fc400000012ff */
[----:B------:R-:W-:Y:S02]  /*eb80*/  SHF.R.U64 R6, R6, 0x3, RZ ;  /* 0x0000000306067819 */ /* 0x000fe400000012ff */
[----:B------:R-:W-:Y:S01]  /*eb90*/  LOP3.LUT R154, R154, R155, RZ, 0x3c, !PT ;  /* 0x0000009b9a9a7212 */ /* 0x000fe200078e3cff */
[----:B------:R-:W-:Y:S01]  /*eba0*/  IMAD.X R155, RZ, RZ, R3, P0 ;  /* 0x000000ffff9b7224 */ /* 0x000fe200000e0603 */
[C---:B------:R-:W-:Y:S02]  /*ebb0*/  IADD3 R163, P3, R2.reuse, 0x4000, RZ ;  /* 0x0000400002a37810 */ /* 0x040fe40007f7e0ff */
[C---:B------:R-:W-:Y:S02]  /*ebc0*/  IADD3 R165, P6, R2.reuse, 0x4020, RZ ;  /* 0x0000402002a57810 */ /* 0x040fe40007fde0ff */
[----:B------:R-:W-:Y:S02]  /*ebd0*/  LOP3.LUT R160, R161, 0x380, RZ, 0xc0, !PT ;  /* 0x00000380a1a07812 */ /* 0x000fe400078ec0ff */
[----:B------:R-:W-:-:S02]  /*ebe0*/  IADD3 R21, P2, R2, 0x4060, RZ ;  /* 0x0000406002157810 */ /* 0x000fc40007f5e0ff */
[----:B------:R-:W-:Y:S01]  /*ebf0*/  LOP3.LUT R8, R9, R2, RZ, 0x3c, !PT ;  /* 0x0000000209087212 */ /* 0x000fe200078e3cff */
[--C-:B------:R-:W-:Y:S01]  /*ec00*/  IMAD.MOV.U32 R9, RZ, RZ, R3.reuse ;  /* 0x000000ffff097224 */ /* 0x100fe200078e0003 */
[----:B------:R-:W-:Y:S02]  /*ec10*/  IADD3 R153, P0, R2, 0x8020, RZ ;  /* 0x0000802002997810 */ /* 0x000fe40007f1e0ff */
[----:B------:R-:W-:Y:S01]  /*ec20*/  LOP3.LUT R6, R6, R7, RZ, 0x3c, !PT ;  /* 0x0000000706067212 */ /* 0x000fe200078e3cff */
[----:B------:R-:W-:Y:S01]  /*ec30*/  IMAD.X R7, RZ, RZ, R3, P1 ;  /* 0x000000ffff077224 */ /* 0x000fe200008e0603 */
[----:B------:R-:W-:Y:S02]  /*ec40*/  LOP3.LUT R162, R163, 0x380, RZ, 0xc0, !PT ;  /* 0x00000380a3a27812 */ /* 0x000fe400078ec0ff */
[----:B------:R-:W-:Y:S02]  /*ec50*/  LOP3.LUT R164, R165, 0x380, RZ, 0xc0, !PT ;  /* 0x00000380a5a47812 */ /* 0x000fe400078ec0ff */
[----:B------:R-:W-:-:S02]  /*ec60*/  SHF.R.U64 R160, R160, 0x3, RZ ;  /* 0x00000003a0a07819 */ /* 0x000fc400000012ff */
[C---:B------:R-:W-:Y:S02]  /*ec70*/  IADD3 R167, P5, R2.reuse, 0x4040, RZ ;  /* 0x0000404002a77810 */ /* 0x040fe40007fbe0ff */
[----:B------:R-:W-:Y:S02]  /*ec80*/  LOP3.LUT R20, R21, 0x380, RZ, 0xc0, !PT ;  /* 0x0000038015147812 */ /* 0x000fe400078ec0ff */
[----:B------:R-:W-:Y:S02]  /*ec90*/  IADD3 R169, P1, R2, 0x8000, RZ ;  /* 0x0000800002a97810 */ /* 0x000fe40007f3e0ff */
[----:B------:R-:W-:Y:S02]  /*eca0*/  LOP3.LUT R152, R153, 0x380, RZ, 0xc0, !PT ;  /* 0x0000038099987812 */ /* 0x000fe400078ec0ff */
[----:B------:R-:W-:Y:S02]  /*ecb0*/  MOV R5, R8 ;  /* 0x0000000800057202 */ /* 0x000fe40000000f00 */
[----:B------:R-:W-:-:S02]  /*ecc0*/  SHF.R.U64 R162, R162, 0x3, RZ ;  /* 0x00000003a2a27819 */ /* 0x000fc400000012ff */
[----:B------:R-:W-:Y:S02]  /*ecd0*/  SHF.R.U64 R164, R164, 0x3, RZ ;  /* 0x00000003a4a47819 */ /* 0x000fe400000012ff */
[----:B------:R-:W-:Y:S01]  /*ece0*/  LOP3.LUT R160, R160, R161, RZ, 0x3c, !PT ;  /* 0x000000a1a0a07212 */ /* 0x000fe200078e3cff */
[----:B------:R-:W-:Y:S01]  /*ecf0*/  IMAD.X R161, RZ, RZ, R3, P4 ;  /* 0x000000ffffa17224 */ /* 0x000fe200020e0603 */
[----:B------:R-:W-:Y:S02]  /*ed00*/  F2FP.F16.F32.PACK_AB R8, R25, R24 ;  /* 0x000000181908723e */ /* 0x000fe400000000ff */
[----:B------:R-:W-:Y:S02]  /*ed10*/  LOP3.LUT R166, R167, 0x380, RZ, 0xc0, !PT ;  /* 0x00000380a7a67812 */ /* 0x000fe400078ec0ff */
[----:B------:R-:W-:Y:S02]  /*ed20*/  F2FP.F16.F32.PACK_AB R9, R27, R26 ;  /* 0x0000001a1b09723e */ /* 0x000fe400000000ff */
[----:B------:R-:W-:-:S02]  /*ed30*/  SHF.R.U64 R20, R20, 0x3, RZ ;  /* 0x0000000314147819 */ /* 0x000fc400000012ff */
[----:B------:R-:W-:Y:S01]  /*ed40*/  LOP3.LUT R168, R169, 0x380, RZ, 0xc0, !PT ;  /* 0x00000380a9a87812 */ /* 0x000fe200078ec0ff */
[----:B------:R0:W-:Y:S01]  /*ed50*/  STSM.16.M88.4 [R5], R8 ;  /* 0x0000000805007844 */ /* 0x0001e20000000200 */
[----:B------:R-:W-:Y:S02]  /*ed60*/  SHF.R.U64 R152, R152, 0x3, RZ ;  /* 0x0000000398987819 */ /* 0x000fe400000012ff */
[----:B------:R-:W-:Y:S02]  /*ed70*/  MOV R7, R6 ;  /* 0x0000000600077202 */ /* 0x000fe40000000f00 */
[----:B------:R-:W-:Y:S02]  /*ed80*/  IADD3 R171, P4, R2, 0x8040, RZ ;  /* 0x0000804002ab7810 */ /* 0x000fe40007f9e0ff */
[----:B------:R-:W-:Y:S01]  /*ed90*/  LOP3.LUT R162, R162, R163, RZ, 0x3c, !PT ;  /* 0x000000a3a2a27212 */ /* 0x000fe200078e3cff */
[--C-:B------:R-:W-:Y:S01]  /*eda0*/  IMAD.X R163, RZ, RZ, R3.reuse, P3 ;  /* 0x000000ffffa37224 */ /* 0x100fe200018e0603 */
[----:B------:R-:W-:Y:S01]  /*edb0*/  LOP3.LUT R164, R164, R165, RZ, 0x3c, !PT ;  /* 0x000000a5a4a47212 */ /* 0x000fe200078e3cff */
[--C-:B------:R-:W-:Y:S01]  /*edc0*/  IMAD.X R165, RZ, RZ, R3.reuse, P6 ;  /* 0x000000ffffa57224 */ /* 0x100fe200030e0603 */
[----:B------:R-:W-:Y:S01]  /*edd0*/  SHF.R.U64 R166, R166, 0x3, RZ ;  /* 0x00000003a6a67819 */ /* 0x000fe200000012ff */
[----:B------:R1:W-:Y:S01]  /*ede0*/  STSM.16.M88.4 [R7], R12 ;  /* 0x0000000c07007844 */ /* 0x0003e20000000200 */
[----:B------:R-:W-:Y:S01]  /*edf0*/  LOP3.LUT R20, R20, R21, RZ, 0x3c, !PT ;  /* 0x0000001514147212 */ /* 0x000fe200078e3cff */
[----:B------:R-:W-:Y:S01]  /*ee00*/  IMAD.X R21, RZ, RZ, R3, P2 ;  /* 0x000000ffff157224 */ /* 0x000fe200010e0603 */
[----:B------:R-:W-:-:S02]  /*ee10*/  SHF.R.U64 R168, R168, 0x3, RZ ;  /* 0x00000003a8a87819 */ /* 0x000fc400000012ff */
[----:B------:R-:W-:Y:S01]  /*ee20*/  LOP3.LUT R152, R152, R153, RZ, 0x3c, !PT ;  /* 0x0000009998987212 */ /* 0x000fe200078e3cff */
[----:B------:R-:W-:Y:S01]  /*ee30*/  IMAD.X R153, RZ, RZ, R3, P0 ;  /* 0x000000ffff997224 */ /* 0x000fe200000e0603 */
[----:B------:R-:W-:Y:S02]  /*ee40*/  LOP3.LUT R170, R171, 0x380, RZ, 0xc0, !PT ;  /* 0x00000380abaa7812 */ /* 0x000fe400078ec0ff */
[C---:B------:R-:W-:Y:S02]  /*ee50*/  IADD3 R157, P3, R2.reuse, 0x8060, RZ ;  /* 0x00008060029d7810 */ /* 0x040fe40007f7e0ff */
[----:B------:R-:W-:Y:S02]  /*ee60*/  IADD3 R159, P6, R2, 0xc000, RZ ;  /* 0x0000c000029f7810 */ /* 0x000fe40007fde0ff */
[----:B------:R-:W-:Y:S02]  /*ee70*/  MOV R154, R154 ;  /* 0x0000009a009a7202 */ /* 0x000fe40000000f00 */
[----:B0-----:R-:W-:-:S02]  /*ee80*/  F2FP.F16.F32.PACK_AB R8, R41, R40 ;  /* 0x000000282908723e */ /* 0x001fc400000000ff */
[----:B------:R-:W-:Y:S02]  /*ee90*/  F2FP.F16.F32.PACK_AB R9, R43, R42 ;  /* 0x0000002a2b09723e */ /* 0x000fe400000000ff */
[----:B------:R-:W-:Y:S02]  /*eea0*/  F2FP.F16.F32.PACK_AB R10, R45, R44 ;  /* 0x0000002c2d0a723e */ /* 0x000fe400000000ff */
[----:B------:R-:W-:Y:S02]  /*eeb0*/  F2FP.F16.F32.PACK_AB R11, R47, R46 ;  /* 0x0000002e2f0b723e */ /* 0x000fe400000000ff */
[----:B------:R-:W-:Y:S01]  /*eec0*/  LOP3.LUT R166, R166, R167, RZ, 0x3c, !PT ;  /* 0x000000a7a6a67212 */ /* 0x000fe200078e3cff */
[----:B------:R-:W-:Y:S01]  /*eed0*/  IMAD.X R167, RZ, RZ, R3, P5 ;  /* 0x000000ffffa77224 */ /* 0x000fe200028e0603 */
[----:B------:R-:W-:Y:S01]  /*eee0*/  MOV R161, R160 ;  /* 0x000000a000a17202 */ /* 0x000fe20000000f00 */
[----:B------:R0:W-:Y:S01]  /*eef0*/  STSM.16.M88.4 [R154], R8 ;  /* 0x000000089a007844 */ /* 0x0001e20000000200 */
[----:B-1----:R-:W-:-:S02]  /*ef00*/  F2FP.F16.F32.PACK_AB R12, R49, R48 ;  /* 0x00000030310c723e */ /* 0x002fc400000000ff */
[----:B------:R-:W-:Y:S02]  /*ef10*/  F2FP.F16.F32.PACK_AB R13, R51, R50 ;  /* 0x00000032330d723e */ /* 0x000fe400000000ff */
[----:B------:R-:W-:Y:S02]  /*ef20*/  F2FP.F16.F32.PACK_AB R14, R53, R52 ;  /* 0x00000034350e723e */ /* 0x000fe400000000ff */
[----:B------:R-:W-:Y:S02]  /*ef30*/  F2FP.F16.F32.PACK_AB R15, R55, R54 ;  /* 0x00000036370f723e */ /* 0x000fe400000000ff */
[----:B------:R-:W-:Y:S01]  /*ef40*/  LOP3.LUT R168, R168, R169, RZ, 0x3c, !PT ;  /* 0x000000a9a8a87212 */ /* 0x000fe200078e3cff */
[----:B------:R-:W-:Y:S01]  /*ef50*/  IMAD.X R169, RZ, RZ, R3, P1 ;  /* 0x000000ffffa97224 */ /* 0x000fe200008e0603 */
[----:B------:R-:W-:Y:S01]  /*ef60*/  SHF.R.U64 R170, R170, 0x3, RZ ;  /* 0x00000003aaaa7819 */ /* 0x000fe200000012ff */
[----:B------:R1:W-:Y:S01]  /*ef70*/  STSM.16.M88.4 [R161], R12 ;  /* 0x0000000ca1007844 */ /* 0x0003e20000000200 */
[----:B------:R-:W-:-:S02]  /*ef80*/  LOP3.LUT R156, R157, 0x380, RZ, 0xc0, !PT ;  /* 0x000003809d9c7812 */ /* 0x000fc400078ec0ff */
[----:B------:R-:W-:Y:S02]  /*ef90*/  LOP3.LUT R158, R159, 0x380, RZ, 0xc0, !PT ;  /* 0x000003809f9e7812 */ /* 0x000fe400078ec0ff */
[----:B------:R-:W-:Y:S02]  /*efa0*/  MOV R22, R20 ;  /* 0x0000001400167202 */ /* 0x000fe40000000f00 */
[C---:B------:R-:W-:Y:S02]  /*efb0*/  IADD3 R6, P5, R2.reuse, 0xc020, RZ ;  /* 0x0000c02002067810 */ /* 0x040fe40007fbe0ff */
[C---:B------:R-:W-:Y:S02]  /*efc0*/  IADD3 R5, P1, R2.reuse, 0xc060, RZ ;  /* 0x0000c06002057810 */ /* 0x040fe40007f3e0ff */
[----:B------:R-:W-:Y:S02]  /*efd0*/  MOV R20, R152 ;  /* 0x0000009800147202 */ /* 0x000fe40000000f00 */
[----:B------:R-:W-:-:S02]  /*efe0*/  IADD3 R19, P2, R2, 0xc040, RZ ;  /* 0x0000c04002137810 */ /* 0x000fc40007f5e0ff */
[----:B------:R-:W-:Y:S02]  /*eff0*/  MOV R162, R162 ;  /* 0x000000a200a27202 */ /* 0x000fe40000000f00 */
[----:B------:R-:W-:Y:S02]  /*f000*/  F2FP.F16.F32.PACK_AB R152, R57, R56 ;  /* 0x000000383998723e */ /* 0x000fe400000000ff */
[----:B------:R-:W-:Y:S02]  /*f010*/  F2FP.F16.F32.PACK_AB R153, R59, R58 ;  /* 0x0000003a3b99723e */ /* 0x000fe400000000ff */
[----:B0-----:R-:W-:Y:S02]  /*f020*/  F2FP.F16.F32.PACK_AB R154, R61, R60 ;  /* 0x0000003c3d9a723e */ /* 0x001fe400000000ff */
[----:B------:R-:W-:Y:S02]  /*f030*/  F2FP.F16.F32.PACK_AB R155, R63, R62 ;  /* 0x0000003e3f9b723e */ /* 0x000fe400000000ff */
[----:B------:R-:W-:-:S02]  /*f040*/  MOV R164, R164 ;  /* 0x000000a400a47202 */ /* 0x000fc40000000f00 */
[----:B------:R-:W-:Y:S01]  /*f050*/  F2FP.F16.F32.PACK_AB R8, R65, R64 ;  /* 0x000000404108723e */ /* 0x000fe200000000ff */
[----:B------:R-:W-:Y:S01]  /*f060*/  STSM.16.M88.4 [R162], R152 ;  /* 0x00000098a2007844 */ /* 0x000fe20000000200 */
[----:B------:R-:W-:Y:S02]  /*f070*/  F2FP.F16.F32.PACK_AB R9, R67, R66 ;  /* 0x000000424309723e */ /* 0x000fe400000000ff */
[----:B------:R-:W-:Y:S02]  /*f080*/  F2FP.F16.F32.PACK_AB R10, R69, R68 ;  /* 0x00000044450a723e */ /* 0x000fe400000000ff */
[----:B------:R-:W-:Y:S02]  /*f090*/  F2FP.F16.F32.PACK_AB R11, R71, R70 ;  /* 0x00000046470b723e */ /* 0x000fe400000000ff */
[----:B------:R-:W-:Y:S01]  /*f0a0*/  LOP3.LUT R170, R170, R171, RZ, 0x3c, !PT ;  /* 0x000000abaaaa7212 */ /* 0x000fe200078e3cff */
[----:B------:R-:W-:Y:S01]  /*f0b0*/  IMAD.X R171, RZ, RZ, R3, P4 ;  /* 0x000000ffffab7224 */ /* 0x000fe200020e0603 */
[----:B------:R-:W-:Y:S01]  /*f0c0*/  SHF.R.U64 R156, R156, 0x3, RZ ;  /* 0x000000039c9c7819 */ /* 0x000fe200000012ff */
[----:B------:R0:W-:Y:S01]  /*f0d0*/  STSM.16.M88.4 [R164], R8 ;  /* 0x00000008a4007844 */ /* 0x0001e20000000200 */
[----:B------:R-:W-:-:S02]  /*f0e0*/  SHF.R.U64 R158, R158, 0x3, RZ ;  /* 0x000000039e9e7819 */ /* 0x000fc400000012ff */
[----:B------:R-:W-:Y:S02]  /*f0f0*/  MOV R166, R166 ;  /* 0x000000a600a67202 */ /* 0x000fe40000000f00 */
[----:B-1----:R-:W-:Y:S02]  /*f100*/  F2FP.F16.F32.PACK_AB R12, R73, R72 ;  /* 0x00000048490c723e */ /* 0x002fe400000000ff */
[----:B------:R-:W-:Y:S02]  /*f110*/  F2FP.F16.F32.PACK_AB R13, R75, R74 ;  /* 0x0000004a4b0d723e */ /* 0x000fe400000000ff */
[----:B------:R-:W-:Y:S02]  /*f120*/  F2FP.F16.F32.PACK_AB R14, R77, R76 ;  /* 0x0000004c4d0e723e */ /* 0x000fe400000000ff */
[----:B------:R-:W-:Y:S02]  /*f130*/  F2FP.F16.F32.PACK_AB R15, R79, R78 ;  /* 0x0000004e4f0f723e */ /* 0x000fe400000000ff */
[----:B------:R-:W-:-:S02]  /*f140*/  LOP3.LUT R7, R6, 0x380, RZ, 0xc0, !PT ;  /* 0x0000038006077812 */ /* 0x000fc400078ec0ff */
[----:B------:R-:W-:Y:S01]  /*f150*/  LOP3.LUT R2, R5, 0x380, RZ, 0xc0, !PT ;  /* 0x0000038005027812 */ /* 0x000fe200078ec0ff */
[----:B------:R1:W-:Y:S01]  /*f160*/  STSM.16.M88.4 [R166], R12 ;  /* 0x0000000ca6007844 */ /* 0x0003e20000000200 */
[----:B------:R-:W-:Y:S02]  /*f170*/  LOP3.LUT R18, R19, 0x380, RZ, 0xc0, !PT ;  /* 0x0000038013127812 */ /* 0x000fe400078ec0ff */
[----:B------:R-:W-:Y:S01]  /*f180*/  LOP3.LUT R156, R156, R157, RZ, 0x3c, !PT ;  /* 0x0000009d9c9c7212 */ /* 0x000fe200078e3cff */
[--C-:B------:R-:W-:Y:S01]  /*f190*/  IMAD.X R157, RZ, RZ, R3.reuse, P3 ;  /* 0x000000ffff9d7224 */ /* 0x100fe200018e0603 */
[----:B------:R-:W-:Y:S01]  /*f1a0*/  LOP3.LUT R158, R158, R159, RZ, 0x3c, !PT ;  /* 0x0000009f9e9e7212 */ /* 0x000fe200078e3cff */
[----:B------:R-:W-:Y:S01]  /*f1b0*/  IMAD.X R159, RZ, RZ, R3, P6 ;  /* 0x000000ffff9f7224 */ /* 0x000fe200030e0603 */
[----:B------:R-:W-:Y:S02]  /*f1c0*/  SHF.R.U64 R7, R7, 0x3, RZ ;  /* 0x0000000307077819 */ /* 0x000fe400000012ff */
[----:B------:R-:W-:-:S02]  /*f1d0*/  SHF.R.U64 R2, R2, 0x3, RZ ;  /* 0x0000000302027819 */ /* 0x000fc400000012ff */
[----:B------:R-:W-:Y:S02]  /*f1e0*/  SHF.R.U64 R18, R18, 0x3, RZ ;  /* 0x0000000312127819 */ /* 0x000fe400000012ff */
[----:B------:R-:W-:Y:S02]  /*f1f0*/  MOV R160, R168 ;  /* 0x000000a800a07202 */ /* 0x000fe40000000f00 */
[----:B------:R-:W-:Y:S02]  /*f200*/  MOV R21, R170 ;  /* 0x000000aa00157202 */ /* 0x000fe40000000f00 */
[----:B0-----:R-:W-:Y:S02]  /*f210*/  F2FP.F16.F32.PACK_AB R164, R81, R80 ;  /* 0x0000005051a4723e */ /* 0x001fe400000000ff */
[----:B------:R-:W-:Y:S02]  /*f220*/  F2FP.F16.F32.PACK_AB R165, R83, R82 ;  /* 0x0000005253a5723e */ /* 0x000fe400000000ff */
[----:B-1----:R-:W-:-:S02]  /*f230*/  F2FP.F16.F32.PACK_AB R166, R85, R84 ;  /* 0x0000005455a6723e */ /* 0x002fc400000000ff */
[----:B------:R-:W-:Y:S02]  /*f240*/  F2FP.F16.F32.PACK_AB R167, R87, R86 ;  /* 0x0000005657a7723e */ /* 0x000fe400000000ff */
[----:B------:R-:W-:Y:S02]  /*f250*/  F2FP.F16.F32.PACK_AB R168, R89, R88 ;  /* 0x0000005859a8723e */ /* 0x000fe400000000ff */
[----:B------:R-:W-:Y:S01]  /*f260*/  F2FP.F16.F32.PACK_AB R169, R91, R90 ;  /* 0x0000005a5ba9723e */ /* 0x000fe200000000ff */
[----:B------:R-:W-:Y:S01]  /*f270*/  STSM.16.M88.4 [R22], R164 ;  /* 0x000000a416007844 */ /* 0x000fe20000000200 */
[----:B------:R-:W-:Y:S02]  /*f280*/  F2FP.F16.F32.PACK_AB R170, R93, R92 ;  /* 0x0000005c5daa723e */ /* 0x000fe400000000ff */
[----:B------:R-:W-:Y:S02]  /*f290*/  F2FP.F16.F32.PACK_AB R171, R95, R94 ;  /* 0x0000005e5fab723e */ /* 0x000fe400000000ff */
[----:B------:R-:W-:Y:S01]  /*f2a0*/  LOP3.LUT R6, R7, R6, RZ, 0x3c, !PT ;  /* 0x0000000607067212 */ /* 0x000fe200078e3cff */
[--C-:B------:R-:W-:Y:S01]  /*f2b0*/  IMAD.X R7, RZ, RZ, R3.reuse, P5 ;  /* 0x000000ffff077224 */ /* 0x100fe200028e0603 */
[----:B------:R-:W-:Y:S01]  /*f2c0*/  LOP3.LUT R2, R2, R5, RZ, 0x3c, !PT ;  /* 0x0000000502027212 */ /* 0x000fe200078e3cff */
[----:B------:R0:W-:Y:S01]  /*f2d0*/  STSM.16.M88.4 [R160], R168 ;  /* 0x000000a8a0007844 */ /* 0x0001e20000000200 */
[----:B------:R-:W-:Y:S01]  /*f2e0*/  LOP3.LUT R18, R18, R19, RZ, 0x3c, !PT ;  /* 0x0000001312127212 */ /* 0x000fe200078e3cff */
[--C-:B------:R-:W-:Y:S01]  /*f2f0*/  IMAD.X R19, RZ, RZ, R3.reuse, P2 ;  /* 0x000000ffff137224 */ /* 0x100fe200010e0603 */
[----:B------:R-:W-:Y:S01]  /*f300*/  MOV R172, R156 ;  /* 0x0000009c00ac7202 */ /* 0x000fe20000000f00 */
[----:B------:R-:W-:Y:S01]  /*f310*/  IMAD.X R3, RZ, RZ, R3, P1 ;  /* 0x000000ffff037224 */ /* 0x000fe200008e0603 */
[----:B------:R-:W-:-:S02]  /*f320*/  MOV R5, R158 ;  /* 0x0000009e00057202 */ /* 0x000fc40000000f00 */
[----:B------:R-:W-:Y:S02]  /*f330*/  F2FP.F16.F32.PACK_AB R152, R97, R96 ;  /* 0x000000606198723e */ /* 0x000fe400000000ff */
[----:B------:R-:W-:Y:S02]  /*f340*/  F2FP.F16.F32.PACK_AB R153, R99, R98 ;  /* 0x000000626399723e */ /* 0x000fe400000000ff */
[----:B------:R-:W-:Y:S02]  /*f350*/  F2FP.F16.F32.PACK_AB R154, R101, R100 ;  /* 0x00000064659a723e */ /* 0x000fe400000000ff */
[----:B------:R-:W-:Y:S02]  /*f360*/  F2FP.F16.F32.PACK_AB R155, R103, R102 ;  /* 0x00000066679b723e */ /* 0x000fe400000000ff */
[----:B------:R-:W-:Y:S02]  /*f370*/  F2FP.F16.F32.PACK_AB R156, R105, R104 ;  /* 0x00000068699c723e */ /* 0x000fe400000000ff */
[----:B------:R-:W-:Y:S01]  /*f380*/  F2FP.F16.F32.PACK_AB R157, R107, R106 ;  /* 0x0000006a6b9d723e */ /* 0x000fe200000000ff */
[----:B------:R1:W-:Y:S01]  /*f390*/  STSM.16.M88.4 [R20], R152 ;  /* 0x0000009814007844 */ /* 0x0003e20000000200 */
[----:B------:R-:W-:-:S02]  /*f3a0*/  F2FP.F16.F32.PACK_AB R158, R109, R108 ;  /* 0x0000006c6d9e723e */ /* 0x000fc400000000ff */
[----:B------:R-:W-:Y:S02]  /*f3b0*/  F2FP.F16.F32.PACK_AB R159, R111, R110 ;  /* 0x0000006e6f9f723e */ /* 0x000fe400000000ff */
[----:B0-----:R-:W-:Y:S02]  /*f3c0*/  F2FP.F16.F32.PACK_AB R160, R113, R112 ;  /* 0x0000007071a0723e */ /* 0x001fe400000000ff */
[----:B------:R-:W-:Y:S01]  /*f3d0*/  F2FP.F16.F32.PACK_AB R161, R115, R114 ;  /* 0x0000007273a1723e */ /* 0x000fe200000000ff */
[----:B------:R0:W-:Y:S01]  /*f3e0*/  STSM.16.M88.4 [R21], R156 ;  /* 0x0000009c15007844 */ /* 0x0001e20000000200 */
[----:B------:R-:W-:Y:S02]  /*f3f0*/  F2FP.F16.F32.PACK_AB R162, R117, R116 ;  /* 0x0000007475a2723e */ /* 0x000fe400000000ff */
[----:B------:R-:W-:Y:S02]  /*f400*/  F2FP.F16.F32.PACK_AB R163, R119, R118 ;  /* 0x0000007677a3723e */ /* 0x000fe400000000ff */
[----:B------:R-:W-:-:S02]  /*f410*/  F2FP.F16.F32.PACK_AB R8, R121, R120 ;  /* 0x000000787908723e */ /* 0x000fc400000000ff */
[----:B------:R-:W-:Y:S01]  /*f420*/  F2FP.F16.F32.PACK_AB R9, R123, R122 ;  /* 0x0000007a7b09723e */ /* 0x000fe200000000ff */
[----:B------:R-:W-:Y:S01]  /*f430*/  STSM.16.M88.4 [R172], R160 ;  /* 0x000000a0ac007844 */ /* 0x000fe20000000200 */
[----:B------:R-:W-:Y:S02]  /*f440*/  F2FP.F16.F32.PACK_AB R10, R125, R124 ;  /* 0x0000007c7d0a723e */ /* 0x000fe400000000ff */
[----:B------:R-:W-:Y:S02]  /*f450*/  F2FP.F16.F32.PACK_AB R11, R127, R126 ;  /* 0x0000007e7f0b723e */ /* 0x000fe400000000ff */
[----:B------:R-:W-:Y:S02]  /*f460*/  MOV R6, R6 ;  /* 0x0000000600067202 */ /* 0x000fe40000000f00 */
[----:B------:R-:W-:Y:S01]  /*f470*/  F2FP.F16.F32.PACK_AB R12, R129, R128 ;  /* 0x00000080810c723e */ /* 0x000fe200000000ff */
[----:B------:R-:W-:Y:S01]  /*f480*/  STSM.16.M88.4 [R5], R8 ;  /* 0x0000000805007844 */ /* 0x000fe20000000200 */
[----:B------:R-:W-:-:S02]  /*f490*/  F2FP.F16.F32.PACK_AB R13, R131, R130 ;  /* 0x00000082830d723e */ /* 0x000fc400000000ff */
[----:B------:R-:W-:Y:S02]  /*f4a0*/  F2FP.F16.F32.PACK_AB R14, R133, R132 ;  /* 0x00000084850e723e */ /* 0x000fe400000000ff */
[----:B------:R-:W-:Y:S02]  /*f4b0*/  F2FP.F16.F32.PACK_AB R15, R135, R134 ;  /* 0x00000086870f723e */ /* 0x000fe400000000ff */
[----:B------:R-:W-:Y:S02]  /*f4c0*/  MOV R18, R18 ;  /* 0x0000001200127202 */ /* 0x000fe40000000f00 */
[----:B-1----:R-:W-:Y:S01]  /*f4d0*/  F2FP.F16.F32.PACK_AB R152, R137, R136 ;  /* 0x000000888998723e */ /* 0x002fe200000000ff */
[----:B------:R1:W-:Y:S01]  /*f4e0*/  STSM.16.M88.4 [R6], R12 ;  /* 0x0000000c06007844 */ /* 0x0003e20000000200 */
[----:B------:R-:W-:Y:S02]  /*f4f0*/  F2FP.F16.F32.PACK_AB R153, R139, R138 ;  /* 0x0000008a8b99723e */ /* 0x000fe400000000ff */
[----:B------:R-:W-:-:S02]  /*f500*/  F2FP.F16.F32.PACK_AB R154, R141, R140 ;  /* 0x0000008c8d9a723e */ /* 0x000fc400000000ff */
[----:B------:R-:W-:Y:S02]  /*f510*/  F2FP.F16.F32.PACK_AB R155, R143, R142 ;  /* 0x0000008e8f9b723e */ /* 0x000fe400000000ff */
[----:B------:R-:W-:Y:S01]  /*f520*/  MOV R7, R2 ;  /* 0x0000000200077202 */ /* 0x000fe20000000f00 */
[----:B------:R-:W-:Y:S01]  /*f530*/  IMAD.U32 R2, RZ, RZ, UR12 ;  /* 0x0000000cff027e24 */ /* 0x000fe2000f8e00ff */
[----:B0-----:R-:W-:Y:S01]  /*f540*/  F2FP.F16.F32.PACK_AB R156, R145, R144 ;  /* 0x00000090919c723e */ /* 0x001fe200000000ff */
[----:B------:R-:W-:Y:S01]  /*f550*/  STSM.16.M88.4 [R18], R152 ;  /* 0x0000009812007844 */ /* 0x000fe20000000200 */
[----:B------:R-:W-:Y:S01]  /*f560*/  F2FP.F16.F32.PACK_AB R157, R147, R146 ;  /* 0x00000092939d723e */ /* 0x000fe200000000ff */
[----:B------:R-:W-:Y:S01]  /*f570*/  IMAD.U32 R3, RZ, RZ, UR13 ;  /* 0x0000000dff037e24 */ /* 0x000fe2000f8e00ff */
[----:B------:R-:W-:Y:S02]  /*f580*/  F2FP.F16.F32.PACK_AB R158, R149, R148 ;  /* 0x00000094959e723e */ /* 0x000fe400000000ff */
[----:B------:R-:W-:-:S02]  /*f590*/  F2FP.F16.F32.PACK_AB R159, R151, R150 ;  /* 0x00000096979f723e */ /* 0x000fc400000000ff */
[----:B------:R-:W-:-:S03]  /*f5a0*/  ISETP.NE.U32.AND P0, PT, RZ, UR16, PT ;  /* 0x00000010ff007c0c */ /* 0x000fc6000bf05070 */
[----:B------:R0:W-:Y:S01]  /*f5b0*/  STSM.16.M88.4 [R7], R156 ;  /* 0x0000009c07007844 */ /* 0x0001e20000000200 */
[----:B------:R-:W-:Y:S01]  /*f5c0*/  BAR.SYNC.DEFER_BLOCKING 0x1, 0x100 ;  /* 0x0044000000007b1d */ /* 0x000fe20000010000 */
[----:B------:R-:W-:-:S13]  /*f5d0*/  ISETP.NE.AND.EX P0, PT, RZ, UR17, PT, P0 ;  /* 0x00000011ff007c0c */ /* 0x000fda000bf05300 */
[----:B------:R2:W3:Y:S01]  /*f5e0*/  @P0 LDG.E R19, desc[UR36][R2.64] ;  /* 0x0000002402130981 */ /* 0x0004e2000c1e1900 */
[----:B------:R-:W-:Y:S01]  /*f5f0*/  PLOP3.LUT P4, PT, PT, PT, UP0, 0x80, 0x0 ;  /* 0x000000000000781c */ /* 0x000fe20003f8f008 */
[----:B------:R-:W-:-:S06]  /*f600*/  @UP0 UIMAD.WIDE UR14, UR9, 0x4, UR14 ;  /* 0x00000004090e08a5 */ /* 0x000fcc000f8e020e */
[----:B--2---:R-:W-:Y:S02]  /*f610*/  IMAD.U32 R2, RZ, RZ, UR14 ;  /* 0x0000000eff027e24 */ /* 0x004fe4000f8e00ff */
[----:B------:R-:W-:-:S05]  /*f620*/  IMAD.U32 R3, RZ, RZ, UR15 ;  /* 0x0000000fff037e24 */ /* 0x000fca000f8e00ff */
[----:B-1----:R1:W2:Y:S01]  /*f630*/  @P4 LDG.E R6, desc[UR36][R2.64] ;  /* 0x0000002402064981 */ /* 0x0022a2000c1e1900 */
[----:B------:R-:W-:Y:S01]  /*f640*/  UISETP.NE.AND UP0, UPT, UR19, URZ, UPT ;  /* 0x0000003f1300728c */ /* 0x000fe2000bf05270 */
[----:B------:R-:W-:Y:S01]  /*f650*/  VIADD R5, R23, UR61 ;  /* 0x0000003d17057c36 */ /* 0x000fe20008000000 */
[----:B------:R-:W-:Y:S02]  /*f660*/  UISETP.NE.AND UP1, UPT, UR22, 0x1, UPT ;  /* 0x000000011600788c */ /* 0x000fe4000bf25270 */
[----:B------:R-:W-:Y:S01]  /*f670*/  USEL UR4, UR19, UR4, UP0 ;  /* 0x0000000413047287 */ /* 0x000fe20008000000 */
[----:B------:R-:W-:Y:S01]  /*f680*/  UMOV UR25, 0x9b8 ;  /* 0x000009b800197882 */ /* 0x000fe20000000000 */
[----:B------:R-:W-:Y:S02]  /*f690*/  UISETP.NE.U32.AND UP0, UPT, UR16, URZ, UPT ;  /* 0x0000003f1000728c */ /* 0x000fe4000bf05070 */
[----:B------:R-:W-:Y:S01]  /*f6a0*/  PLOP3.LUT P1, PT, PT, PT, UP1, 0x80, 0x0 ;  /* 0x000000000000781c */ /* 0x000fe20003f2f018 */
[----:B------:R-:W-:Y:S01]  /*f6b0*/  UISETP.GT.AND UP2, UPT, UR4, 0x1, UPT ;  /* 0x000000010400788c */ /* 0x000fe2000bf44270 */
[----:B-1----:R-:W-:Y:S01]  /*f6c0*/  IMAD.MOV.U32 R3, RZ, RZ, R5 ;  /* 0x000000ffff037224 */ /* 0x002fe200078e0005 */
[----:B------:R-:W-:-:S02]  /*f6d0*/  UISETP.NE.AND.EX UP0, UPT, UR17, URZ, UPT, UP0 ;  /* 0x0000003f1100728c */ /* 0x000fc4000bf05300 */
[----:B------:R-:W-:Y:S01]  /*f6e0*/  USEL UR25, UR25, 0x978, UP2 ;  /* 0x0000097819197887 */ /* 0x000fe20009000000 */
[----:B------:R-:W-:Y:S01]  /*f6f0*/  UMOV UR4, URZ ;  /* 0x0000003f00047c82 */ /* 0x000fe20008000000 */
[----:B------:R-:W-:Y:S02]  /*f700*/  USHF.R.S32.HI UR14, URZ, 0x1f, UR9 ;  /* 0x0000001f3f0e7899 */ /* 0x000fe40008011409 */
[----:B------:R-:W-:Y:S01]  /*f710*/  USEL UR9, UR9, URZ, !UP0 ;  /* 0x0000003f09097287 */ /* 0x000fe2000c000000 */
[----:B------:R-:W-:Y:S01]  /*f720*/  @UP1 ULDC UR27, c[0x0][0xbec] ;  /* 0x0002fb00001b1ab9 */ /* 0x000fe20000000800 */
[----:B------:R-:W-:Y:S02]  /*f730*/  USEL UR23, UR18, URZ, UP2 ;  /* 0x0000003f12177287 */ /* 0x000fe40009000000 */
[----:B------:R-:W-:Y:S01]  /*f740*/  @P1 IMAD.HI.U32 R2, R5, UR27, RZ ;  /* 0x0000001b05021c27 */ /* 0x000fe2000f8e00ff */
[----:B------:R-:W-:-:S03]  /*f750*/  USEL UR24, UR14, URZ, !UP0 ;  /* 0x0000003f0e187287 */ /* 0x000fc6000c000000 */
[----:B------:R-:W-:Y:S01]  /*f760*/  ULDC.64 UR18, c[0x0][UR25+0x220] ;  /* 0x0000880019127abb */ /* 0x000fe20008000a00 */
[----:B------:R-:W-:Y:S01]  /*f770*/  ULDC.64 UR16, c[0x0][UR25+0x218] ;  /* 0x0000860019107abb */ /* 0x000fe20008000a00 */
[----:B------:R-:W-:Y:S01]  /*f780*/  UIMAD UR19, UR19, UR9, URZ ;  /* 0x00000009131372a4 */ /* 0x000fe2000f8e023f */
[----:B------:R-:W-:Y:S01]  /*f790*/  ULDC.64 UR20, c[0x0][UR25+0x228] ;  /* 0x00008a0019147abb */ /* 0x000fe20008000a00 */
[----:B------:R-:W-:Y:S01]  /*f7a0*/  @UP1 ULDC UR30, c[0x0][0xbf0] ;  /* 0x0002fc00001e1ab9 */ /* 0x000fe20000000800 */
[----:B------:R-:W-:Y:S01]  /*f7b0*/  UIMAD.WIDE.U32 UR14, UR16, UR26, URZ ;  /* 0x0000001a100e72a5 */ /* 0x000fe2000f8e003f */
[----:B------:R-:W-:Y:S01]  /*f7c0*/  @P1 SHF.R.U32.HI R3, RZ, UR30, R2 ;  /* 0x0000001eff031c19 */ /* 0x000fe20008011602 */
[----:B------:R-:W-:Y:S02]  /*f7d0*/  UIMAD UR26, UR17, UR26, URZ ;  /* 0x0000001a111a72a4 */ /* 0x000fe4000f8e023f */
[----:B------:R-:W-:Y:S02]  /*f7e0*/  UIMAD.WIDE.U32 UR28, UR20, UR23, URZ ;  /* 0x00000017141c72a5 */ /* 0x000fe4000f8e003f */
[----:B------:R-:W-:Y:S01]  /*f7f0*/  UIMAD.WIDE.U32 UR16, UR18, UR9, URZ ;  /* 0x00000009121072a5 */ /* 0x000fe2000f8e003f */
[----:B------:R-:W-:Y:S01]  /*f800*/  IMAD.MOV R2, RZ, RZ, -R3 ;  /* 0x000000ffff027224 */ /* 0x000fe200078e0a03 */
[----:B------:R-:W-:-:S02]  /*f810*/  UIMAD UR20, UR21, UR23, URZ ;  /* 0x00000017151472a4 */ /* 0x000fc4000f8e023f */
[----:B------:R-:W-:Y:S01]  /*f820*/  UIMAD UR19, UR18, UR24, UR19 ;  /* 0x00000018121372a4 */ /* 0x000fe2000f8e0213 */
[----:B------:R-:W-:Y:S01]  /*f830*/  IMAD.U32 R8, RZ, RZ, UR28 ;  /* 0x0000001cff087e24 */ /* 0x000fe2000f8e00ff */
[----:B------:R-:W-:Y:S01]  /*f840*/  UIADD3 UR20, UR29, UR20, URZ ;  /* 0x000000141d147290 */ /* 0x000fe2000fffe03f */
[----:B0-----:R-:W-:Y:S01]  /*f850*/  IMAD R7, R2, UR22, R5 ;  /* 0x0000001602077c24 */ /* 0x001fe2000f8e0205 */
[----:B------:R-:W-:Y:S02]  /*f860*/  UIADD3 UR19, UR17, UR19, URZ ;  /* 0x0000001311137290 */ /* 0x000fe4000fffe03f */
[----:B------:R-:W-:Y:S02]  /*f870*/  UIADD3 UR26, UR15, UR26, URZ ;  /* 0x0000001a0f1a7290 */ /* 0x000fe4000fffe03f */
[----:B------:R-:W-:Y:S01]  /*f880*/  IMAD.U32 R10, RZ, RZ, UR20 ;  /* 0x00000014ff0a7e24 */ /* 0x000fe2000f8e00ff */
[----:B---3--:R-:W-:-:S13]  /*f890*/  @P0 R2UR UR4, R19 ;  /* 0x00000000130402ca */ /* 0x008fda00000e0000 */
[----:B------:R-:W-:Y:S02]  /*f8a0*/  UIADD3 UR14, UP0, UP3, UR16, UR14, UR4 ;  /* 0x0000000e100e7290 */ /* 0x000fe4000fb1e004 */
[----:B------:R-:W-:-:S04]  /*f8b0*/  USHF.R.S32.HI UR17, URZ, 0x1f, UR4 ;  /* 0x0000001f3f117899 */ /* 0x000fc80008011404 */
[----:B------:R-:W-:Y:S01]  /*f8c0*/  UIADD3.X UR16, UR19, UR26, UR17, UP0, UP3 ;  /* 0x0000001a13107290 */ /* 0x000fe200087e6411 */
[----:B------:R-:W-:Y:S01]  /*f8d0*/  IADD3 R2, P2, P3, R3, UR14, R8 ;  /* 0x0000000e03027c10 */ /* 0x000fe2000fb5e008 */
[----:B------:R-:W-:Y:S01]  /*f8e0*/  ULDC.64 UR14, c[0x0][UR25+0x210] ;  /* 0x00008400190e7abb */ /* 0x000fe20008000a00 */
[----:B------:R-:W-:Y:S01]  /*f8f0*/  SHF.R.S32.HI R3, RZ, 0x1f, R3 ;  /* 0x0000001fff037819 */ /* 0x000fe20000011403 */
[----:B------:R-:W-:Y:S01]  /*f900*/  IMAD R9, R7, UR15, RZ ;  /* 0x0000000f07097c24 */ /* 0x000fe2000f8e02ff */
[----:B------:R-:W-:Y:S01]  /*f910*/  SHF.R.S32.HI R8, RZ, 0x1f, R7 ;  /* 0x0000001fff087819 */ /* 0x000fe20000011407 */
[----:B------:R-:W-:Y:S01]  /*f920*/  ULDC.64 UR18, c[0x0][0xba8] ;  /* 0x0002ea0000127ab9 */ /* 0x000fe20000000a00 */
[----:B------:R-:W-:Y:S01]  /*f930*/  IADD3.X R3, R3, UR16, R10, P2, P3 ;  /* 0x0000001003037c10 */ /* 0x000fe200097e640a */
[----:B------:R-:W-:Y:S01]  /*f940*/  @!UP2 ULDC UR18, c[0x0][0xb50] ;  /* 0x0002d4000012aab9 */ /* 0x000fe20000000800 */
[----:B------:R-:W-:Y:S01]  /*f950*/  @!UP2 ULDC UR19, c[0x0][0xb54] ;  /* 0x0002d5000013aab9 */ /* 0x000fe20000000800 */
[----:B------:R-:W-:-:S02]  /*f960*/  IMAD R9, R8, UR14, R9 ;  /* 0x0000000e08097c24 */ /* 0x000fc4000f8e0209 */
[----:B------:R-:W-:Y:S01]  /*f970*/  IMAD.WIDE.U32 R2, R7, UR14, R2 ;  /* 0x0000000e07027c25 */ /* 0x000fe2000f8e0002 */
[----:B------:R-:W-:Y:S01]  /*f980*/  ULDC UR14, c[0x0][0xa88] ;  /* 0x0002a200000e7ab9 */ /* 0x000fe20000000800 */
[----:B--2---:R-:W-:Y:S02]  /*f990*/  @P4 R2UR UR14, R6 ;  /* 0x00000000060e42ca */ /* 0x004fe400000e0000 */
[----:B------:R-:W-:Y:S01]  /*f9a0*/  IMAD.IADD R3, R3, 0x1, R9 ;  /* 0x0000000103037824 */ /* 0x000fe200078e0209 */
[----:B------:R-:W-:-:S04]  /*f9b0*/  LEA R9, P2, R2, UR18, 0x2 ;  /* 0x0000001202097c11 */ /* 0x000fc8000f8410ff */
[----:B------:R-:W-:Y:S01]  /*f9c0*/  LEA.HI.X R10, R2, UR19, R3, 0x2, P2 ;  /* 0x00000013020a7c11 */ /* 0x000fe200090f1403 */
[----:B------:R-:W-:Y:S08]  /*f9d0*/  @P4 BRA `(.L_x_1308) ;  /* 0x0000000000284947 */ /* 0x000ff00003800000 */
[----:B------:R-:W-:Y:S05]  /*f9e0*/  @!P0 BRA `(.L_x_1308) ;  /* 0x0000000000248947 */ /* 0x000fea0003800000 */
[----:B------:R-:W-:Y:S02]  /*f9f0*/  IMAD.U32 R2, RZ, RZ, UR12 ;  /* 0x0000000cff027e24 */ /* 0x000fe4000f8e00ff */
[----:B------:R-:W-:Y:S02]  /*fa00*/  IMAD.U32 R6, RZ, RZ, UR12 ;  /* 0x0000000cff067e24 */ /* 0x000fe4000f8e00ff */
[----:B------:R-:W-:Y:S02]  /*fa10*/  IMAD.U32 R3, RZ, RZ, UR13 ;  /* 0x0000000dff037e24 */ /* 0x000fe4000f8e00ff */
[----:B------:R-:W-:-:S03]  /*fa20*/  IMAD.U32 R7, RZ, RZ, UR13 ;  /* 0x0000000dff077e24 */ /* 0x000fc6000f8e00ff */
[----:B------:R-:W2:Y:S04]  /*fa30*/  LDG.E R2, desc[UR36][R2.64] ;  /* 0x0000002402027981 */ /* 0x000ea8000c1e1900 */
[----:B------:R-:W3:Y:S01]  /*fa40*/  LDG.E R6, desc[UR36][R6.64+0x4] ;  /* 0x0000042406067981 */ /* 0x000ee2000c1e1900 */
[----:B--2---:R-:W-:Y:S02]  /*fa50*/  R2UR UR12, R2 ;  /* 0x00000000020c72ca */ /* 0x004fe400000e0000 */
[----:B---3--:R-:W-:-:S13]  /*fa60*/  R2UR UR14, R6 ;  /* 0x00000000060e72ca */ /* 0x008fda00000e0000 */
[----:B------:R-:W-:-:S12]  /*fa70*/  UIADD3 UR14, -UR12, UR14, URZ ;  /* 0x0000000e0c0e7290 */ /* 0x000fd8000fffe13f */
.L_x_1308:
[----:B------:R-:W2:Y:S04]  /*fa80*/  LDL R11, [R1+0x24] ;  /* 0x00002400010b7983 */ /* 0x000ea80000100800 */
[----:B------:R-:W3:Y:S01]  /*fa90*/  LDL R8, [R1+0x18] ;  /* 0x0000180001087983 */ /* 0x000ee20000100800 */
[----:B------:R-:W-:Y:S01]  /*faa0*/  UIMAD UR16, UR14, UR22, URZ ;  /* 0x000000160e1072a4 */ /* 0x000fe2000f8e023f */
[----:B------:R-:W-:Y:S02]  /*fab0*/  PLOP3.LUT P3, PT, PT, PT, UP2, 0x80, 0x0 ;  /* 0x000000000000781c */ /* 0x000fe40003f6f028 */
[----:B------:R-:W-:Y:S04]  /*fac0*/  SHFL.IDX PT, R2, R9, RZ, 0x1c1f ;  /* 0x001c1fff09027589 */ /* 0x000fe800000e0000 */
[----:B------:R-:W0:Y:S04]  /*fad0*/  SHFL.IDX PT, R3, R10, RZ, 0x1c1f ;  /* 0x001c1fff0a037589 */ /* 0x000e2800000e0000 */
[----:B------:R-:W-:Y:S04]  /*fae0*/  SHFL.IDX PT, R6, R9, 0x1, 0x1c1f ;  /* 0x003c1f0009067f89 */ /* 0x000fe800000e0000 */
[----:B------:R-:W1:Y:S01]  /*faf0*/  SHFL.IDX PT, R7, R10, 0x1, 0x1c1f ;  /* 0x003c1f000a077f89 */ /* 0x000e6200000e0000 */
[----:B--2---:R-:W-:Y:S01]  /*fb00*/  VIADD R11, R11, UR61 ;  /* 0x0000003d0b0b7c36 */ /* 0x004fe20008000000 */
[----:B---3--:R-:W-:-:S03]  /*fb10*/  LOP3.LUT P0, RZ, R8, 0x3, RZ, 0xc0, !PT ;  /* 0x0000000308ff7812 */ /* 0x008fc6000780c0ff */
[C---:B------:R-:W-:Y:S01]  /*fb20*/  VIADD R8, R11.reuse, 0x8 ;  /* 0x000000080b087836 */ /* 0x040fe20000000000 */
[----:B------:R-:W-:-:S04]  /*fb30*/  ISETP.GE.OR P2, PT, R11, UR16, P0 ;  /* 0x000000100b007c0c */ /* 0x000fc80008746670 */
[----:B------:R-:W-:-:S09]  /*fb40*/  ISETP.GE.OR P0, PT, R8, UR16, P0 ;  /* 0x0000001008007c0c */ /* 0x000fd20008706670 */
[----:B0-----:R0:W-:Y:S01]  /*fb50*/  @!P2 ST.E desc[UR36][R2.64], R4 ;  /* 0x000000040200a985 */ /* 0x0011e2000c101924 */
[----:B------:R-:W-:-:S03]  /*fb60*/  ISETP.GE.AND P2, PT, R11, UR16, PT ;  /* 0x000000100b007c0c */ /* 0x000fc6000bf46270 */
[----:B-1----:R0:W-:Y:S01]  /*fb70*/  @!P0 ST.E desc[UR36][R6.64], R0 ;  /* 0x0000000006008985 */ /* 0x0021e2000c101924 */
[----:B------:R-:W-:Y:S01]  /*fb80*/  ISETP.GE.AND P0, PT, R8, UR16, PT ;  /* 0x0000001008007c0c */ /* 0x000fe2000bf06270 */
[----:B------:R-:W-:-:S12]  /*fb90*/  @P3 BRA `(.L_x_1309) ;  /* 0x0000000c00f43947 */ /* 0x000fd80003800000 */
[----:B------:R-:W2:Y:S01]  /*fba0*/  LDL R22, [R1+0xc] ;  /* 0x00000c0001167983 */ /* 0x000ea20000100800 */
[----:B0-----:R-:W-:Y:S01]  /*fbb0*/  IMAD.SHL.U32 R0, R201, 0x8, RZ ;  /* 0x00000008c9007824 */ /* 0x001fe200078e00ff */
[----:B------:R-:W-:Y:S01]  /*fbc0*/  ULDC.64 UR14, c[0x0][0xaa0] ;  /* 0x0002a800000e7ab9 */ /* 0x000fe20000000a00 */
[----:B------:R-:W-:Y:S01]  /*fbd0*/  IMAD.MOV.U32 R3, RZ, RZ, 0x2 ;  /* 0x00000002ff037424 */ /* 0x000fe200078e00ff */
[----:B------:R-:W-:Y:S01]  /*fbe0*/  R2UR UR18, R205 ;  /* 0x00000000cd1272ca */ /* 0x000fe200000e0000 */
[----:B------:R-:W-:-:S04]  /*fbf0*/  UIMAD UR12, UR17, UR14, URZ ;  /* 0x0000000e110c72a4 */ /* 0x000fc8000f8e023f */
[----:B------:R-:W-:Y:S02]  /*fc00*/  UIMAD UR12, UR4, UR15, UR12 ;  /* 0x0000000f040c72a4 */ /* 0x000fe4000f8e020c */
[----:B------:R-:W-:-:S04]  /*fc10*/  UIADD3 UR8, UR8, 0x30820, URZ ;  /* 0x0003082008087890 */ /* 0x000fc8000fffe03f */
[----:B------:R-:W-:Y:S01]  /*fc20*/  UPRMT UR8, URZ, 0x654, UR8 ;  /* 0x000006543f087896 */ /* 0x000fe20008000008 */
[C---:B------:R-:W-:Y:S02]  /*fc30*/  VIADD R82, R0.reuse, 0x40 ;  /* 0x0000004000527836 */ /* 0x040fe40000000000 */
[C---:B------:R-:W-:Y:S02]  /*fc40*/  VIADD R84, R0.reuse, 0x80 ;  /* 0x0000008000547836 */ /* 0x040fe40000000000 */
[----:B------:R-:W-:Y:S01]  /*fc50*/  VIADD R86, R0, 0xc0 ;  /* 0x000000c000567836 */ /* 0x000fe20000000000 */
[----:B------:R-:W-:Y:S01]  /*fc60*/  BSSY B1, `(.L_x_1310) ;  /* 0x00000ac000017945 */ /* 0x000fe20003800000 */
[----:B------:R-:W-:Y:S02]  /*fc70*/  SHF.R.S32.HI R87, RZ, 0x1f, R0 ;  /* 0x0000001fff577819 */ /* 0x000fe40000011400 */
[----:B------:R-:W-:Y:S02]  /*fc80*/  SHF.R.S32.HI R81, RZ, 0x1f, R82 ;  /* 0x0000001fff517819 */ /* 0x000fe40000011452 */
[----:B------:R-:W-:-:S02]  /*fc90*/  SHF.R.S32.HI R83, RZ, 0x1f, R84 ;  /* 0x0000001fff537819 */ /* 0x000fc40000011454 */
[----:B------:R-:W-:Y:S01]  /*fca0*/  SHF.R.S32.HI R85, RZ, 0x1f, R86 ;  /* 0x0000001fff557819 */ /* 0x000fe20000011456 */
[----:B--2---:R-:W-:-:S04]  /*fcb0*/  IMAD R2, R22, 0x40, R0 ;  /* 0x0000004016027824 */ /* 0x004fc800078e0200 */
[----:B------:R-:W-:-:S03]  /*fcc0*/  IMAD.WIDE R2, R2, R3, UR10 ;  /* 0x0000000a02027e25 */ /* 0x000fc6000f8e0203 */
[C---:B------:R-:W-:Y:S02]  /*fcd0*/  IADD3 R25, P2, R2.reuse, 0x3000, RZ ;  /* 0x0000300002197810 */ /* 0x040fe40007f5e0ff */
[C---:B------:R-:W-:Y:S02]  /*fce0*/  IADD3 R9, P4, R2.reuse, 0x1000, RZ ;  /* 0x0000100002097810 */ /* 0x040fe40007f9e0ff */
[----:B------:R-:W-:Y:S02]  /*fcf0*/  LOP3.LUT R24, R25, 0x380, RZ, 0xc0, !PT ;  /* 0x0000038019187812 */ /* 0x000fe400078ec0ff */
[----:B------:R-:W-:Y:S02]  /*fd00*/  IADD3 R13, P3, R2, 0x2000, RZ ;  /* 0x00002000020d7810 */ /* 0x000fe40007f7e0ff */
[----:B------:R-:W-:Y:S02]  /*fd10*/  SHF.R.U64 R24, R24, 0x3, RZ ;  /* 0x0000000318187819 */ /* 0x000fe400000012ff */
[----:B------:R-:W-:-:S02]  /*fd20*/  LOP3.LUT R8, R9, 0x380, RZ, 0xc0, !PT ;  /* 0x0000038009087812 */ /* 0x000fc400078ec0ff */
[----:B------:R-:W-:Y:S02]  /*fd30*/  LOP3.LUT R12, R13, 0x380, RZ, 0xc0, !PT ;  /* 0x000003800d0c7812 */ /* 0x000fe400078ec0ff */
[----:B------:R-:W-:Y:S01]  /*fd40*/  LOP3.LUT R24, R24, R25, RZ, 0x3c, !PT ;  /* 0x0000001918187212 */ /* 0x000fe200078e3cff */
[--C-:B------:R-:W-:Y:S01]  /*fd50*/  IMAD.X R25, RZ, RZ, R3.reuse, P2 ;  /* 0x000000ffff197224 */ /* 0x100fe200010e0603 */
[----:B------:R-:W-:Y:S02]  /*fd60*/  IADD3 R49, P2, R2, 0x9000, RZ ;  /* 0x0000900002317810 */ /* 0x000fe40007f5e0ff */
[----:B------:R-:W-:Y:S02]  /*fd70*/  SHF.R.U64 R8, R8, 0x3, RZ ;  /* 0x0000000308087819 */ /* 0x000fe400000012ff */
[----:B------:R-:W-:Y:S01]  /*fd80*/  SHF.R.U64 R12, R12, 0x3, RZ ;  /* 0x000000030c0c7819 */ /* 0x000fe200000012ff */
[----:B------:R-:W-:Y:S01]  /*fd90*/  UIMAD.WIDE.U32 UR10, UR4, UR14, URZ ;  /* 0x0000000e040a72a5 */ /* 0x000fe2000f8e003f */
[----:B------:R-:W-:Y:S01]  /*fda0*/  LOP3.LUT R48, R49, 0x380, RZ, 0xc0, !PT ;  /* 0x0000038031307812 */ /* 0x000fe200078ec0ff */
[----:B------:R-:W5:Y:S01]  /*fdb0*/  LD.E.128 R24, desc[UR36][R24.64] ;  /* 0x0000002418187980 */ /* 0x000f62000c101d00 */
[----:B------:R-:W-:Y:S01]  /*fdc0*/  LOP3.LUT R8, R8, R9, RZ, 0x3c, !PT ;  /* 0x0000000908087212 */ /* 0x000fe200078e3cff */
[--C-:B------:R-:W-:Y:S01]  /*fdd0*/  IMAD.X R9, RZ, RZ, R3.reuse, P4 ;  /* 0x000000ffff097224 */ /* 0x100fe200020e0603 */
[----:B------:R-:W-:Y:S01]  /*fde0*/  LOP3.LUT R12, R12, R13, RZ, 0x3c, !PT ;  /* 0x0000000d0c0c7212 */ /* 0x000fe200078e3cff */
[----:B------:R-:W-:Y:S01]  /*fdf0*/  IMAD.X R13, RZ, RZ, R3, P3 ;  /* 0x000000ffff0d7224 */ /* 0x000fe200018e0603 */
[----:B------:R-:W-:-:S02]  /*fe00*/  IADD3 R29, P0, R2, 0x4000, RZ ;  /* 0x00004000021d7810 */ /* 0x000fc40007f1e0ff */
[C---:B------:R-:W-:Y:S02]  /*fe10*/  IADD3 R33, P6, R2.reuse, 0x5000, RZ ;  /* 0x0000500002217810 */ /* 0x040fe40007fde0ff */
[C---:B------:R-:W-:Y:S02]  /*fe20*/  IADD3 R37, P5, R2.reuse, 0x6000, RZ ;  /* 0x0000600002257810 */ /* 0x040fe40007fbe0ff */
[C---:B------:R-:W-:Y:S01]  /*fe30*/  LOP3.LUT R7, R2.reuse, 0x380, RZ, 0xc0, !PT ;  /* 0x0000038002077812 */ /* 0x040fe200078ec0ff */
[----:B------:R-:W-:Y:S01]  /*fe40*/  UIADD3 UR11, UR11, UR12, URZ ;  /* 0x0000000c0b0b7290 */ /* 0x000fe2000fffe03f */
[C---:B------:R-:W-:Y:S01]  /*fe50*/  IADD3 R41, P4, R2.reuse, 0x7000, RZ ;  /* 0x0000700002297810 */ /* 0x040fe20007f9e0ff */
[----:B------:R-:W-:Y:S01]  /*fe60*/  USHF.R.S32.HI UR4, URZ, 0x1f, UR9 ;  /* 0x0000001f3f047899 */ /* 0x000fe20008011409 */
[----:B------:R-:W-:Y:S01]  /*fe70*/  IADD3 R45, P3, R2, 0x8000, RZ ;  /* 0x00008000022d7810 */ /* 0x000fe20007f7e0ff */
[----:B------:R-:W-:Y:S01]  /*fe80*/  ULDC.64 UR12, c[0x0][0xae8] ;  /* 0x0002ba00000c7ab9 */ /* 0x000fe20000000a00 */
[----:B------:R-:W-:Y:S01]  /*fe90*/  SHF.R.U64 R48, R48, 0x3, RZ ;  /* 0x0000000330307819 */ /* 0x000fe200000012ff */
[----:B------:R-:W-:Y:S01]  /*fea0*/  @UP1 ULDC UR14, c[0x0][0xbec] ;  /* 0x0002fb00000e1ab9 */ /* 0x000fe20000000800 */
[----:B------:R-:W-:Y:S01]  /*feb0*/  LOP3.LUT R28, R29, 0x380, RZ, 0xc0, !PT ;  /* 0x000003801d1c7812 */ /* 0x000fe200078ec0ff */
[----:B------:R-:W5:Y:S01]  /*fec0*/  LD.E.128 R8, desc[UR36][R8.64] ;  /* 0x0000002408087980 */ /* 0x000f62000c101d00 */
[----:B------:R-:W-:-:S02]  /*fed0*/  LOP3.LUT R32, R33, 0x380, RZ, 0xc0, !PT ;  /* 0x0000038021207812 */ /* 0x000fc400078ec0ff */
[----:B------:R-:W-:Y:S01]  /*fee0*/  LOP3.LUT R36, R37, 0x380, RZ, 0xc0, !PT ;  /* 0x0000038025247812 */ /* 0x000fe200078ec0ff */
[----:B------:R-:W5:Y:S01]  /*fef0*/  LD.E.128 R12, desc[UR36][R12.64] ;  /* 0x000000240c0c7980 */ /* 0x000f62000c101d00 */
[----:B------:R-:W-:Y:S02]  /*ff00*/  LOP3.LUT R40, R41, 0x380, RZ, 0xc0, !PT ;  /* 0x0000038029287812 */ /* 0x000fe400078ec0ff */
[----:B------:R-:W-:Y:S02]  /*ff10*/  LOP3.LUT R44, R45, 0x380, RZ, 0xc0, !PT ;  /* 0x000003802d2c7812 */ /* 0x000fe400078ec0ff */
[----:B------:R-:W-:Y:S01]  /*ff20*/  LOP3.LUT R48, R48, R49, RZ, 0x3c, !PT ;  /* 0x0000003130307212 */ /* 0x000fe200078e3cff */
[----:B------:R-:W-:Y:S01]  /*ff30*/  IMAD.X R49, RZ, RZ, R3, P2 ;  /* 0x000000ffff317224 */ /* 0x000fe200010e0603 */
[----:B------:R-:W-:Y:S02]  /*ff40*/  IADD3 R5, P2, R2, 0xf000, RZ ;  /* 0x0000f00002057810 */ /* 0x000fe40007f5e0ff */
[----:B------:R-:W-:-:S02]  /*ff50*/  SHF.R.U64 R28, R28, 0x3, RZ ;  /* 0x000000031c1c7819 */ /* 0x000fc400000012ff */
[----:B------:R-:W-:Y:S02]  /*ff60*/  SHF.R.U64 R32, R32, 0x3, RZ ;  /* 0x0000000320207819 */ /* 0x000fe400000012ff */
[----:B------:R-:W-:Y:S01]  /*ff70*/  SHF.R.U64 R7, R7, 0x3, RZ ;  /* 0x0000000307077819 */ /* 0x000fe200000012ff */
[----:B------:R-:W-:Y:S01]  /*ff80*/  UIMAD.WIDE.U32 UR10, UR18, UR12, UR10 ;  /* 0x0000000c120a72a5 */ /* 0x000fe2000f8e000a */
[----:B------:R-:W-:Y:S01]  /*ff90*/  SHF.R.U64 R36, R36, 0x3, RZ ;  /* 0x0000000324247819 */ /* 0x000fe200000012ff */
[----:B------:R-:W-:Y:S01]  /*ffa0*/  IMAD.X R73, RZ, RZ, R3, P2 ;  /* 0x000000ffff497224 */ /* 0x000fe200010e0603 */
[----:B------:R-:W-:Y:S01]  /*ffb0*/  SHF.R.U64 R40, R40, 0x3, RZ ;  /* 0x0000000328287819 */ /* 0x000fe200000012ff */
[----:B------:R-:W5:Y:S01]  /*ffc0*/  LD.E.128 R48, desc[UR36][R48.64] ;  /* 0x0000002430307980 */ /* 0x000f62000c101d00 */
[----:B------:R-:W-:Y:S02]  /*ffd0*/  SHF.R.U64 R44, R44, 0x3, RZ ;  /* 0x000000032c2c7819 */ /* 0x000fe400000012ff */
[----:B------:R-:W-:-:S02]  /*ffe0*/  LOP3.LUT R4, R5, 0x380, RZ, 0xc0, !PT ;  /* 0x0000038005047812 */ /* 0x000fc400078ec0ff */
        /* <DEDUP_REMOVED lines=10> */
[C---:B------:R-:W-:Y:S01]  /*10090*/  IADD3 R53, P0, R2.reuse, 0xa000, RZ ;  /* 0x0000a00002357810 */ /* 0x040fe20007f1e0ff */
[----:B------:R-:W-:Y:S01]  /*100a0*/  UIMAD UR11, UR18, UR13, UR11 ;  /* 0x0000000d120b72a4 */ /* 0x000fe2000f8e020b */
[C---:B------:R-:W-:Y:S01]  /*100b0*/  IADD3 R57, P6, R2.reuse, 0xb000, RZ ;  /* 0x0000b00002397810 */ /* 0x040fe20007fde0ff */
[----:B------:R-:W5:Y:S01]  /*100c0*/  LD.E.128 R28, desc[UR36][R28.64] ;  /* 0x000000241c1c7980 */ /* 0x000f62000c101d00 */
[C---:B------:R-:W-:Y:S01]  /*100d0*/  IADD3 R61, P5, R2.reuse, 0xc000, RZ ;  /* 0x0000c000023d7810 */ /* 0x040fe20007fbe0ff */
[----:B------:R-:W-:Y:S01]  /*100e0*/  ULDC.64 UR12, c[0x0][0xaf0] ;  /* 0x0002bc00000c7ab9 */ /* 0x000fe20000000a00 */
[C---:B------:R-:W-:Y:S01]  /*100f0*/  IADD3 R65, P4, R2.reuse, 0xd000, RZ ;  /* 0x0000d00002417810 */ /* 0x040fe20007f9e0ff */
[----:B------:R-:W5:Y:S01]  /*10100*/  LD.E.128 R32, desc[UR36][R32.64] ;  /* 0x0000002420207980 */ /* 0x000f62000c101d00 */
[----:B------:R-:W-:-:S02]  /*10110*/  IADD3 R69, P3, R2, 0xe000, RZ ;  /* 0x0000e00002457810 */ /* 0x000fc40007f7e0ff */
[----:B------:R-:W-:Y:S01]  /*10120*/  SHF.R.U64 R4, R4, 0x3, RZ ;  /* 0x0000000304047819 */ /* 0x000fe200000012ff */
[----:B------:R-:W5:Y:S01]  /*10130*/  LD.E.128 R36, desc[UR36][R36.64] ;  /* 0x0000002424247980 */ /* 0x000f62000c101d00 */
[----:B------:R-:W-:Y:S02]  /*10140*/  LOP3.LUT R2, R7, R2, RZ, 0x3c, !PT ;  /* 0x0000000207027212 */ /* 0x000fe400078e3cff */
[----:B------:R-:W-:Y:S01]  /*10150*/  LOP3.LUT R72, R4, R5, RZ, 0x3c, !PT ;  /* 0x0000000504487212 */ /* 0x000fe200078e3cff */
[----:B------:R-:W-:Y:S01]  /*10160*/  UIMAD UR4, UR4, UR12, URZ ;  /* 0x0000000c040472a4 */ /* 0x000fe2000f8e023f */
[----:B------:R-:W-:Y:S01]  /*10170*/  LOP3.LUT R52, R53, 0x380, RZ, 0xc0, !PT ;  /* 0x0000038035347812 */ /* 0x000fe200078ec0ff */
[----:B------:R0:W5:Y:S01]  /*10180*/  LD.E.128 R4, desc[UR36][R2.64] ;  /* 0x0000002402047980 */ /* 0x000162000c101d00 */
[----:B------:R-:W-:Y:S01]  /*10190*/  UIMAD.WIDE.U32 UR10, UR9, UR12, UR10 ;  /* 0x0000000c090a72a5 */ /* 0x000fe2000f8e000a */
[----:B------:R-:W-:Y:S01]  /*101a0*/  LOP3.LUT R56, R57, 0x380, RZ, 0xc0, !PT ;  /* 0x0000038039387812 */ /* 0x000fe200078ec0ff */
[----:B------:R-:W-:Y:S01]  /*101b0*/  UIMAD UR4, UR9, UR13, UR4 ;  /* 0x0000000d090472a4 */ /* 0x000fe2000f8e0204 */
[----:B------:R-:W-:Y:S01]  /*101c0*/  LOP3.LUT R60, R61, 0x380, RZ, 0xc0, !PT ;  /* 0x000003803d3c7812 */ /* 0x000fe200078ec0ff */
[----:B------:R-:W5:Y:S01]  /*101d0*/  LD.E.128 R40, desc[UR36][R40.64] ;  /* 0x0000002428287980 */ /* 0x000f62000c101d00 */
[----:B------:R-:W-:Y:S01]  /*101e0*/  @UP1 ULDC UR9, c[0x0][0xbf0] ;  /* 0x0002fc0000091ab9 */ /* 0x000fe20000000800 */
[----:B------:R-:W-:-:S02]  /*101f0*/  LOP3.LUT R64, R65, 0x380, RZ, 0xc0, !PT ;  /* 0x0000038041407812 */ /* 0x000fc400078ec0ff */
[----:B------:R-:W-:Y:S01]  /*10200*/  LOP3.LUT R68, R69, 0x380, RZ, 0xc0, !PT ;  /* 0x0000038045447812 */ /* 0x000fe200078ec0ff */
[----:B0-----:R-:W-:Y:S01]  /*10210*/  IMAD R2, R201, 0x20, R22 ;  /* 0x00000020c9027824 */ /* 0x001fe200078e0216 */
[----:B------:R-:W-:Y:S01]  /*10220*/  SHF.R.U64 R52, R52, 0x3, RZ ;  /* 0x0000000334347819 */ /* 0x000fe200000012ff */
[----:B------:R-:W-:Y:S01]  /*10230*/  UIADD3 UR4, UR11, UR4, URZ ;  /* 0x000000040b047290 */ /* 0x000fe2000fffe03f */
[----:B------:R-:W-:Y:S01]  /*10240*/  SHF.R.U64 R56, R56, 0x3, RZ ;  /* 0x0000000338387819 */ /* 0x000fe200000012ff */
[----:B------:R-:W-:Y:S01]  /*10250*/  VIADD R20, R2, UR61 ;  /* 0x0000003d02147c36 */ /* 0x000fe20008000000 */
[----:B------:R-:W-:Y:S01]  /*10260*/  SHF.R.U64 R60, R60, 0x3, RZ ;  /* 0x000000033c3c7819 */ /* 0x000fe200000012ff */
[----:B------:R-:W-:Y:S01]  /*10270*/  ULDC.64 UR12, c[0x0][0xae0] ;  /* 0x0002b800000c7ab9 */ /* 0x000fe20000000a00 */
[----:B------:R-:W-:Y:S01]  /*10280*/  SHF.R.U64 R64, R64, 0x3, RZ ;  /* 0x0000000340407819 */ /* 0x000fe200000012ff */
[----:B------:R-:W-:Y:S01]  /*10290*/  @P1 IMAD.HI.U32 R2, R20, UR14, RZ ;  /* 0x0000000e14021c27 */ /* 0x000fe2000f8e00ff */
[----:B------:R-:W-:Y:S01]  /*102a0*/  SHF.R.U64 R68, R68, 0x3, RZ ;  /* 0x0000000344447819 */ /* 0x000fe200000012ff */
[----:B------:R-:W5:Y:S01]  /*102b0*/  LD.E.128 R44, desc[UR36][R44.64] ;  /* 0x000000242c2c7980 */ /* 0x000f62000c101d00 */
[----:B------:R-:W-:Y:S01]  /*102c0*/  LOP3.LUT R52, R52, R53, RZ, 0x3c, !PT ;  /* 0x0000003534347212 */ /* 0x000fe200078e3cff */
[----:B------:R-:W-:Y:S01]  /*102d0*/  IMAD.MOV.U32 R19, RZ, RZ, R20 ;  /* 0x000000ffff137224 */ /* 0x000fe200078e0014 */
[----:B------:R-:W-:Y:S01]  /*102e0*/  @P1 SHF.R.U32.HI R19, RZ, UR9, R2 ;  /* 0x00000009ff131c19 */ /* 0x000fe20008011602 */
[--C-:B------:R-:W-:Y:S01]  /*102f0*/  IMAD.X R53, RZ, RZ, R3.reuse, P0 ;  /* 0x000000ffff357224 */ /* 0x100fe200000e0603 */
[----:B------:R-:W-:Y:S01]  /*10300*/  LOP3.LUT R56, R56, R57, RZ, 0x3c, !PT ;  /* 0x0000003938387212 */ /* 0x000fe200078e3cff */
[----:B------:R-:W-:Y:S01]  /*10310*/  IMAD.X R57, RZ, RZ, R3, P6 ;  /* 0x000000ffff397224 */ /* 0x000fe200030e0603 */
[--C-:B------:R-:W-:Y:S01]  /*10320*/  SHF.R.S32.HI R18, RZ, 0x1f, R19.reuse ;  /* 0x0000001fff127819 */ /* 0x100fe20000011413 */
[----:B------:R-:W-:Y:S01]  /*10330*/  IMAD.MOV R21, RZ, RZ, -R19 ;  /* 0x000000ffff157224 */ /* 0x000fe200078e0a13 */
[----:B------:R-:W-:Y:S01]  /*10340*/  LOP3.LUT R60, R60, R61, RZ, 0x3c, !PT ;  /* 0x0000003d3c3c7212 */ /* 0x000fe200078e3cff */
[--C-:B------:R-:W-:Y:S01]  /*10350*/  IMAD.X R61, RZ, RZ, R3.reuse, P5 ;  /* 0x000000ffff3d7224 */ /* 0x100fe200028e0603 */
[----:B------:R-:W-:Y:S01]  /*10360*/  LOP3.LUT R64, R64, R65, RZ, 0x3c, !PT ;  /* 0x0000004140407212 */ /* 0x000fe200078e3cff */
[--C-:B------:R-:W-:Y:S01]  /*10370*/  IMAD.X R65, RZ, RZ, R3.reuse, P4 ;  /* 0x000000ffff417224 */ /* 0x100fe200020e0603 */
[----:B------:R-:W-:Y:S01]  /*10380*/  LOP3.LUT R68, R68, R69, RZ, 0x3c, !PT ;  /* 0x0000004544447212 */ /* 0x000fe200078e3cff */
[----:B------:R-:W-:Y:S01]  /*10390*/  IMAD.X R69, RZ, RZ, R3, P3 ;  /* 0x000000ffff457224 */ /* 0x000fe200018e0603 */
[----:B------:R-:W5:Y:S01]  /*103a0*/  LD.E.128 R52, desc[UR36][R52.64] ;  /* 0x0000002434347980 */ /* 0x000f62000c101d00 */
[----:B------:R-:W-:-:S02]  /*103b0*/  IMAD R18, R18, UR12, RZ ;  /* 0x0000000c12127c24 */ /* 0x000fc4000f8e02ff */
[----:B------:R-:W-:Y:S01]  /*103c0*/  IMAD R21, R21, UR22, R20 ;  /* 0x0000001615157c24 */ /* 0x000fe2000f8e0214 */
[----:B------:R-:W5:Y:S01]  /*103d0*/  LD.E.128 R56, desc[UR36][R56.64] ;  /* 0x0000002438387980 */ /* 0x000f62000c101d00 */
[----:B------:R-:W-:Y:S02]  /*103e0*/  IMAD.U32 R3, RZ, RZ, UR11 ;  /* 0x0000000bff037e24 */ /* 0x000fe4000f8e00ff */
[----:B------:R-:W-:Y:S01]  /*103f0*/  IMAD.U32 R2, RZ, RZ, UR10 ;  /* 0x0000000aff027e24 */ /* 0x000fe2000f8e00ff */
[----:B------:R-:W-:Y:S01]  /*10400*/  ULDC.64 UR10, c[0x0][0xad8] ;  /* 0x0002b600000a7ab9 */ /* 0x000fe20000000a00 */
[----:B------:R-:W-:Y:S01]  /*10410*/  IMAD.U32 R3, RZ, RZ, UR4 ;  /* 0x00000004ff037e24 */ /* 0x000fe2000f8e00ff */
[----:B------:R-:W5:Y:S01]  /*10420*/  LD.E.128 R60, desc[UR36][R60.64] ;  /* 0x000000243c3c7980 */ /* 0x000f62000c101d00 */
[C---:B------:R-:W-:Y:S01]  /*10430*/  IMAD R77, R19.reuse, UR13, R18 ;  /* 0x0000000d134d7c24 */ /* 0x040fe2000f8e0212 */
[----:B------:R-:W-:Y:S01]  /*10440*/  SHF.R.S32.HI R18, RZ, 0x1f, R21 ;  /* 0x0000001fff127819 */ /* 0x000fe20000011415 */
[----:B------:R-:W-:Y:S01]  /*10450*/  IMAD.WIDE.U32 R2, R19, UR12, R2 ;  /* 0x0000000c13027c25 */ /* 0x000fe2000f8e0002 */
[----:B------:R-:W5:Y:S03]  /*10460*/  LD.E.128 R64, desc[UR36][R64.64] ;  /* 0x0000002440407980 */ /* 0x000f66000c101d00 */
[----:B------:R-:W-:Y:S01]  /*10470*/  IMAD.IADD R3, R3, 0x1, R77 ;  /* 0x0000000103037824 */ /* 0x000fe200078e024d */
[----:B------:R-:W5:Y:S01]  /*10480*/  LD.E.128 R68, desc[UR36][R68.64] ;  /* 0x0000002444447980 */ /* 0x000f62000c101d00 */
[----:B------:R-:W-:-:S03]  /*10490*/  IMAD R18, R18, UR10, RZ ;  /* 0x0000000a12127c24 */ /* 0x000fc6000f8e02ff */
[----:B------:R-:W5:Y:S01]  /*104a0*/  LD.E.128 R72, desc[UR36][R72.64] ;  /* 0x0000002448487980 */ /* 0x000f62000c101d00 */
[C---:B------:R-:W-:Y:S01]  /*104b0*/  IMAD R19, R21.reuse, UR11, R18 ;  /* 0x0000000b15137c24 */ /* 0x040fe2000f8e0212 */
[----:B------:R-:W-:Y:S01]  /*104c0*/  @!PT LDS RZ, [RZ] ;  /* 0x00000000fffff984 */ /* 0x000fe20000000800 */
[----:B------:R-:W-:Y:S01]  /*104d0*/  @!PT LDS RZ, [RZ] ;  /* 0x00000000fffff984 */ /* 0x000fe20000000800 */
[----:B------:R-:W-:Y:S01]  /*104e0*/  @!PT LDS RZ, [RZ] ;  /* 0x00000000fffff984 */ /* 0x000fe20000000800 */
[----:B------:R-:W-:Y:S01]  /*104f0*/  @!PT LDS RZ, [RZ] ;  /* 0x00000000fffff984 */ /* 0x000fe20000000800 */
[----:B------:R0:W-:Y:S06]  /*10500*/  MEMBAR.ALL.CTA ;  /* 0x0000000000007992 */ /* 0x0001ec0000008000 */
[----:B0-----:R-:W0:Y:S01]  /*10510*/  FENCE.VIEW.ASYNC.S ;  /* 0x00000000000073c6 */ /* 0x001e220000000000 */
[----:B------:R-:W-:Y:S01]  /*10520*/  IMAD.WIDE.U32 R2, R21, UR10, R2 ;  /* 0x0000000a15027c25 */ /* 0x000fe2000f8e0002 */
[----:B------:R-:W-:-:S03]  /*10530*/  ULDC.64 UR10, c[0x0][0xa80] ;  /* 0x0002a000000a7ab9 */ /* 0x000fc60000000a00 */
[----:B------:R-:W-:Y:S01]  /*10540*/  VIADD R80, R22, UR61 ;  /* 0x0000003d16507c36 */ /* 0x000fe20008000000 */
[----:B------:R-:W-:Y:S01]  /*10550*/  LEA R22, P2, R2, UR10, 0x1 ;  /* 0x0000000a02167c11 */ /* 0x000fe2000f8408ff */
[----:B------:R-:W-:-:S05]  /*10560*/  IMAD.IADD R3, R3, 0x1, R19 ;  /* 0x0000000103037824 */ /* 0x000fca00078e0213 */
[----:B------:R-:W-:Y:S02]  /*10570*/  LEA.HI.X R78, R2, UR11, R3, 0x1, P2 ;  /* 0x0000000b024e7c11 */ /* 0x000fe400090f0c03 */
[C---:B------:R-:W-:Y:S01]  /*10580*/  ISETP.GE.AND P2, PT, R80.reuse, UR16, PT ;  /* 0x0000001050007c0c */ /* 0x040fe2000bf46270 */
[C---:B------:R-:W-:Y:S02]  /*10590*/  VIADD R18, R80.reuse, 0x20 ;  /* 0x0000002050127836 */ /* 0x040fe40000000000 */
[----:B------:R-:W-:Y:S01]  /*105a0*/  VIADD R20, R80, 0x40 ;  /* 0x0000004050147836 */ /* 0x000fe20000000000 */
[----:B0-----:R0:W1:Y:S04]  /*105b0*/  SHFL.IDX PT, R79, R22, RZ, 0x181f ;  /* 0x00181fff164f7589 */ /* 0x00106800000e0000 */
[----:B------:R0:W2:Y:S01]  /*105c0*/  SHFL.IDX PT, R77, R78, RZ, 0x181f ;  /* 0x00181fff4e4d7589 */ /* 0x0000a200000e0000 */
[----:B------:R-:W-:Y:S01]  /*105d0*/  SYNCS.ARRIVE.TRANS64.RED.A1T0 RZ, [UR8], RZ ;  /* 0x000000ffffff79a7 */ /* 0x000fe20008100408 */
[----:B------:R-:W-:-:S02]  /*105e0*/  ISETP.GE.AND P1, PT, R18, UR16, PT ;  /* 0x0000001012007c0c */ /* 0x000fc4000bf26270 */
[----:B------:R-:W-:Y:S01]  /*105f0*/  ISETP.GE.AND P0, PT, R20, UR16, PT ;  /* 0x0000001014007c0c */ /* 0x000fe2000bf06270 */
[----:B------:R-:W-:-:S12]  /*10600*/  @P2 BRA `(.L_x_1311) ;  /* 0x0000000000442947 */ /* 0x000fd80003800000 */
        /* <DEDUP_REMOVED lines=17> */
.L_x_1311:
[----:B------:R-:W-:Y:S05]  /*10720*/  BSYNC B1 ;  /* 0x0000000000017941 */ /* 0x000fea0003800000 */
.L_x_1310:
[----:B---3--:R3:W4:Y:S01]  /*10730*/  SHFL.IDX PT, R19, R78, 0x1, 0x181f ;  /* 0x00381f004e137f89 */ /* 0x00872200000e0000 */
[----:B------:R-:W-:Y:S03]  /*10740*/  BSSY B1, `(.L_x_1312) ;  /* 0x0000014000017945 */ /* 0x000fe60003800000 */
[----:B-----5:R3:W0:Y:S01]  /*10750*/  SHFL.IDX PT, R7, R22, 0x1, 0x181f ;  /* 0x00381f0016077f89 */ /* 0x02062200000e0000 */
[----:B------:R-:W-:Y:S05]  /*10760*/  @P1 BRA `(.L_x_1313) ;  /* 0x0000000000441947 */ /* 0x000fea0003800000 */
[----:B------:R-:W-:Y:S02]  /*10770*/  ULDC UR4, c[0x0][0xac8] ;  /* 0x0002b20000047ab9 */ /* 0x000fe40000000800 */
        /* <DEDUP_REMOVED lines=16> */
.L_x_1313:
[----:B------:R-:W-:Y:S05]  /*10880*/  BSYNC B1 ;  /* 0x0000000000017941 */ /* 0x000fea0003800000 */
.L_x_1312:
[----:B0-----:R0:W0:Y:S01]  /*10890*/  SHFL.IDX PT, R9, R78, 0x2, 0x181f ;  /* 0x00581f004e097f89 */ /* 0x00102200000e0000 */
        /* <DEDUP_REMOVED lines=20> */
.L_x_1315:
[----:B------:R-:W-:Y:S05]  /*109e0*/  BSYNC B1 ;  /* 0x0000000000017941 */ /* 0x000fea0003800000 */
.L_x_1314:
[----:B0-----:R-:W-:Y:S01]  /*109f0*/  VIADD R2, R80, 0x60 ;  /* 0x0000006050027836 */ /* 0x001fe20000000000 */
[----:B------:R0:W0:Y:S04]  /*10a00*/  SHFL.IDX PT, R9, R78, 0x3, 0x181f ;  /* 0x00781f004e097f89 */ /* 0x00002800000e0000 */
[----:B------:R-:W-:Y:S01]  /*10a10*/  ISETP.GE.AND P0, PT, R2, UR16, PT ;  /* 0x0000001002007c0c */ /* 0x000fe2000bf06270 */
[----:B------:R0:W0:-:S12]  /*10a20*/  SHFL.IDX PT, R11, R22, 0x3, 0x181f ;  /* 0x00781f00160b7f89 */ /* 0x00001800000e0000 */
[----:B------:R-:W-:Y:S05]  /*10a30*/  @P0 BRA `(.L_x_1316) ;  /* 0x0000002400f80947 */ /* 0x000fea0003800000 */
[----:B------:R-:W-:Y:S02]  /*10a40*/  ULDC UR4, c[0x0][0xac8] ;  /* 0x0002b20000047ab9 */ /* 0x000fe40000000800 */
[----:B------:R-:W-:Y:S02]  /*10a50*/  ISETP.GE.AND P3, PT, R0, UR4, PT ;  /* 0x0000000400007c0c */ /* 0x000fe4000bf66270 */
[----:B------:R-:W-:Y:S02]  /*10a60*/  ISETP.GE.AND P4, PT, R82, UR4, PT ;  /* 0x0000000452007c0c */ /* 0x000fe4000bf86270 */
[----:B------:R-:W-:-:S09]  /*10a70*/  ISETP.GE.AND P5, PT, R84, UR4, PT ;  /* 0x0000000454007c0c */ /* 0x000fd2000bfa6270 */
[-C--:B0-----:R-:W-:Y:S02]  /*10a80*/  @!P3 LEA R2, P0, R0, R11.reuse, 0x1 ;  /* 0x0000000b0002b211 */ /* 0x081fe400078008ff */
[-C--:B------:R-:W-:Y:S02]  /*10a90*/  @!P4 LEA R4, P1, R82, R11.reuse, 0x1 ;  /* 0x0000000b5204c211 */ /* 0x080fe400078208ff */
[----:B------:R-:W-:Y:S02]  /*10aa0*/  @!P5 LEA R6, P2, R84, R11, 0x1 ;  /* 0x0000000b5406d211 */ /* 0x000fe400078408ff */
[-C--:B------:R-:W-:Y:S02]  /*10ab0*/  @!P3 LEA.HI.X R3, R0, R9.reuse, R87, 0x1, P0 ;  /* 0x000000090003b211 */ /* 0x080fe400000f0c57 */
[-C--:B------:R-:W-:Y:S02]  /*10ac0*/  @!P4 LEA.HI.X R5, R82, R9.reuse, R81, 0x1, P1 ;  /* 0x000000095205c211 */ /* 0x080fe400008f0c51 */
[----:B------:R-:W-:Y:S01]  /*10ad0*/  @!P5 LEA.HI.X R7, R84, R9, R83, 0x1, P2 ;  /* 0x000000095407d211 */ /* 0x000fe200010f0c53 */
        /* <DEDUP_REMOVED lines=9> */
.L_x_1309:
        /* <DEDUP_REMOVED lines=11> */
[----:B------:R-:W-:Y:S01]  /*10c20*/  VIADD R177, R17, 0x8 ;  /* 0x0000000811b17836 */ /* 0x000fe20000000000 */
[----:B------:R-:W-:Y:S01]  /*10c30*/  ULDC.64 UR14, c[0x0][0xb40] ;  /* 0x0002d000000e7ab9 */ /* 0x000fe20000000a00 */
[----:B------:R-:W-:Y:S01]  /*10c40*/  ULDC.64 UR12, c[0x0][0xb38] ;  /* 0x0002ce00000c7ab9 */ /* 0x000fe20000000a00 */
[----:B------:R-:W-:Y:S01]  /*10c50*/  UIMAD UR4, UR4, UR14, URZ ;  /* 0x0000000e040472a4 */ /* 0x000fe2000f8e023f */
[----:B------:R-:W-:Y:S01]  /*10c60*/  BSSY B1, `(.L_x_1317) ;  /* 0x00000d0000017945 */ /* 0x000fe20003800000 */
[----:B------:R-:W-:Y:S01]  /*10c70*/  UIMAD.WIDE.U32 UR10, UR18, UR12, UR10 ;  /* 0x0000000c120a72a5 */ /* 0x000fe2000f8e000a */
[----:B------:R-:W-:Y:S01]  /*10c80*/  SHF.R.S32.HI R22, RZ, 0x1f, R206 ;  /* 0x0000001fff167819 */ /* 0x000fe200000114ce */
[----:B------:R-:W-:Y:S01]  /*10c90*/  UIMAD UR4, UR9, UR15, UR4 ;  /* 0x0000000f090472a4 */ /* 0x000fe2000f8e0204 */
[----:B------:R-:W-:Y:S01]  /*10ca0*/  SHF.R.S32.HI R152, RZ, 0x1f, R207 ;  /* 0x0000001fff987819 */ /* 0x000fe200000114cf */
[----:B------:R-:W-:Y:S01]  /*10cb0*/  UIMAD UR11, UR18, UR13, UR11 ;  /* 0x0000000d120b72a4 */ /* 0x000fe2000f8e020b */
[----:B------:R-:W-:Y:S01]  /*10cc0*/  SHF.R.S32.HI R153, RZ, 0x1f, R208 ;  /* 0x0000001fff997819 */ /* 0x000fe200000114d0 */
[----:B------:R-:W-:Y:S01]  /*10cd0*/  UIADD3 UR8, UR8, 0x30820, URZ ;  /* 0x0003082008087890 */ /* 0x000fe2000fffe03f */
[----:B------:R-:W-:Y:S01]  /*10ce0*/  SHF.R.S32.HI R21, RZ, 0x1f, R209 ;  /* 0x0000001fff157819 */ /* 0x000fe200000114d1 */
[----:B------:R-:W-:Y:S01]  /*10cf0*/  UIMAD.WIDE.U32 UR10, UR9, UR14, UR10 ;  /* 0x0000000e090a72a5 */ /* 0x000fe2000f8e000a */
[----:B------:R-:W-:Y:S01]  /*10d00*/  SHF.R.S32.HI R154, RZ, 0x1f, R210 ;  /* 0x0000001fff9a7819 */ /* 0x000fe200000114d2 */
[----:B------:R-:W-:Y:S01]  /*10d10*/  ULDC.64 UR12, c[0x0][0xb48] ;  /* 0x0002d200000c7ab9 */ /* 0x000fe20000000a00 */
[----:B------:R-:W-:Y:S01]  /*10d20*/  @UP1 ULDC UR9, c[0x0][0xbec] ;  /* 0x0002fb0000091ab9 */ /* 0x000fe20000000800 */
[----:B------:R-:W-:Y:S01]  /*10d30*/  UIADD3 UR11, UR11, UR4, URZ ;  /* 0x000000040b0b7290 */ /* 0x000fe2000fffe03f */
[----:B------:R-:W-:Y:S01]  /*10d40*/  @P1 IMAD.HI.U32 R0, R5, UR9, RZ ;  /* 0x0000000905001c27 */ /* 0x000fe2000f8e00ff */
[----:B------:R-:W-:Y:S01]  /*10d50*/  UPRMT UR8, URZ, 0x654, UR8 ;  /* 0x000006543f087896 */ /* 0x000fe20008000008 */
[----:B------:R-:W-:Y:S01]  /*10d60*/  SHF.R.S32.HI R155, RZ, 0x1f, R211 ;  /* 0x0000001fff9b7819 */ /* 0x000fe200000114d3 */
        /* <DEDUP_REMOVED lines=37> */
[----:B------:R-:W-:Y:S01]  /*10fc0*/  VIADD R176, R17, 0x8 ;  /* 0x0000000811b07836 */ /* 0x000fe20000000000 */
[----:B------:R-:W-:Y:S01]  /*10fd0*/  LEA.HI.X R6, R2, UR11, R3, 0x2, P1 ;  /* 0x0000000b02067c11 */ /* 0x000fe200088f1403 */
[----:B------:R0:W1:Y:S01]  /*10fe0*/  SHFL.IDX PT, R7, R0, RZ, 0x1c1f ;  /* 0x001c1fff00077589 */ /* 0x00006200000e0000 */
[----:B------:R-:W-:-:S02]  /*10ff0*/  SHF.R.S32.HI R167, RZ, 0x1f, R223 ;  /* 0x0000001fffa77819 */ /* 0x000fc400000114df */
[----:B------:R-:W-:Y:S01]  /*11000*/  SHF.R.S32.HI R168, RZ, 0x1f, R224 ;  /* 0x0000001fffa87819 */ /* 0x000fe200000114e0 */
[----:B------:R0:W2:Y:S01]  /*11010*/  SHFL.IDX PT, R8, R6, RZ, 0x1c1f ;  /* 0x001c1fff06087589 */ /* 0x0000a200000e0000 */
[----:B------:R-:W-:Y:S02]  /*11020*/  SHF.R.S32.HI R169, RZ, 0x1f, R225 ;  /* 0x0000001fffa97819 */ /* 0x000fe400000114e1 */
[----:B------:R-:W-:Y:S02]  /*11030*/  SHF.R.S32.HI R170, RZ, 0x1f, R226 ;  /* 0x0000001fffaa7819 */ /* 0x000fe400000114e2 */
[----:B------:R-:W-:Y:S02]  /*11040*/  SHF.R.S32.HI R171, RZ, 0x1f, R229 ;  /* 0x0000001fffab7819 */ /* 0x000fe400000114e5 */
[----:B------:R-:W-:Y:S02]  /*11050*/  SHF.R.S32.HI R173, RZ, 0x1f, R173 ;  /* 0x0000001fffad7819 */ /* 0x000fe400000114ad */
[----:B------:R-:W-:-:S02]  /*11060*/  SHF.R.S32.HI R175, RZ, 0x1f, R175 ;  /* 0x0000001fffaf7819 */ /* 0x000fc400000114af */
[----:B------:R-:W-:Y:S02]  /*11070*/  SHF.R.S32.HI R177, RZ, 0x1f, R177 ;  /* 0x0000001fffb17819 */ /* 0x000fe400000114b1 */
[----:B------:R-:W-:Y:S01]  /*11080*/  SHF.R.S32.HI R178, RZ, 0x1f, R17 ;  /* 0x0000001fffb27819 */ /* 0x000fe20000011411 */
[----:B0-----:R-:W-:Y:S06]  /*11090*/  @P2 BRA `(.L_x_1318) ;  /* 0x0000000800302947 */ /* 0x001fec0003800000 */
[----:B------:R-:W-:Y:S01]  /*110a0*/  ULDC UR4, c[0x0][0xac8] ;  /* 0x0002b20000047ab9 */ /* 0x000fe20000000800 */
[C---:B------:R-:W-:Y:S01]  /*110b0*/  VIADD R9, R17.reuse, 0xd8 ;  /* 0x000000d811097836 */ /* 0x040fe20000000000 */
[C---:B------:R-:W-:Y:S01]  /*110c0*/  ISETP.GE.AND P4, PT, R17.reuse, UR4, PT ;  /* 0x0000000411007c0c */ /* 0x040fe2000bf86270 */
[----:B------:R-:W-:Y:S01]  /*110d0*/  VIADD R20, R17, 0xe0 ;  /* 0x000000e011147836 */ /* 0x000fe20000000000 */
[----:B------:R-:W-:Y:S02]  /*110e0*/  ISETP.GE.AND P2, PT, R176, UR4, PT ;  /* 0x00000004b0007c0c */ /* 0x000fe4000bf46270 */
[----:B------:R-:W-:-:S09]  /*110f0*/  ISETP.GE.AND P1, PT, R174, UR4, PT ;  /* 0x00000004ae007c0c */ /* 0x000fd2000bf26270 */
[CC--:B-1----:R-:W-:Y:S02]  /*11100*/  @!P4 LEA R2, P3, R17.reuse, R7.reuse, 0x2 ;  /* 0x000000071102c211 */ /* 0x0c2fe400078610ff */
[----:B------:R-:W-:Y:S02]  /*11110*/  @!P2 LEA R4, P5, R176, R7, 0x2 ;  /* 0x00000007b004a211 */ /* 0x000fe400078a10ff */
[-C--:B--2---:R-:W-:Y:S02]  /*11120*/  @!P4 LEA.HI.X R3, R17, R8.reuse, R178, 0x2, P3 ;  /* 0x000000081103c211 */ /* 0x084fe400018f14b2 */
[----:B------:R-:W-:Y:S02]  /*11130*/  ISETP.GE.AND P3, PT, R172, UR4, PT ;  /* 0x00000004ac007c0c */ /* 0x000fe4000bf66270 */
[----:B------:R-:W-:Y:S01]  /*11140*/  @!P2 LEA.HI.X R5, R176, R8, R177, 0x2, P5 ;  /* 0x00000008b005a211 */ /* 0x000fe200028f14b1 */
[----:B------:R0:W-:Y:S01]  /*11150*/  @!P4 ST.E.64 desc[UR36][R2.64], R24 ;  /* 0x000000180200c985 */ /* 0x0001e2000c101b24 */
[----:B------:R-:W-:-:S03]  /*11160*/  ISETP.GE.AND P4, PT, R229, UR4, PT ;  /* 0x00000004e5007c0c */ /* 0x000fc6000bf86270 */
        /* <DEDUP_REMOVED lines=67> */
[-C--:B------:R-:W-:Y:S02]  /*115a0*/  @!P1 LEA.HI.X R3, R213, R8.reuse, R157, 0x2, P6 ;  /* 0x00000008d5039211 */ /* 0x080fe400030f149d */
[CC--:B------:R-:W-:Y:S02]  /*115b0*/  @!P4 LEA R10, P6, R211.reuse, R7.reuse, 0x2 ;  /* 0x00000007d30ac211 */ /* 0x0c0fe400078c10ff */
[C---:B-1----:R-:W-:Y:S01]  /*115c0*/  @!P3 LEA R4, P5, R212.reuse, R7, 0x2 ;  /* 0x00000007d404b211 */ /* 0x042fe200078a10ff */
[----:B------:R0:W-:Y:S01]  /*115d0*/  @!P1 ST.E.64 desc[UR36][R2.64], R96 ;  /* 0x0000006002009985 */ /* 0x0001e2000c101b24 */
[-C--:B------:R-:W-:Y:S02]  /*115e0*/  @!P4 LEA.HI.X R11, R211, R8.reuse, R155, 0x2, P6 ;  /* 0x00000008d30bc211 */ /* 0x080fe400030f149b */
[----:B------:R-:W-:Y:S02]  /*115f0*/  @!P3 LEA.HI.X R5, R212, R8, R156, 0x2, P5 ;  /* 0x00000008d405b211 */ /* 0x000fe400028f149c */
[----:B------:R-:W-:-:S02]  /*11600*/  ISETP.GE.AND P1, PT, R209, UR4, PT ;  /* 0x00000004d1007c0c */ /* 0x000fc4000bf26270 */
[-C--:B------:R-:W-:Y:S01]  /*11610*/  @!P2 LEA R12, P5, R210, R7.reuse, 0x2 ;  /* 0x00000007d20ca211 */ /* 0x080fe200078a10ff */
[----:B------:R1:W-:Y:S01]  /*11620*/  @!P3 ST.E.64 desc[UR36][R4.64], R100 ;  /* 0x000000640400b985 */ /* 0x0003e2000c101b24 */
[----:B------:R-:W-:Y:S02]  /*11630*/  ISETP.GE.AND P3, PT, R208, UR4, PT ;  /* 0x00000004d0007c0c */ /* 0x000fe4000bf66270 */
[----:B------:R-:W-:Y:S01]  /*11640*/  @!P2 LEA.HI.X R13, R210, R8, R154, 0x2, P5 ;  /* 0x00000008d20da211 */ /* 0x000fe200028f149a */
[----:B------:R2:W-:Y:S01]  /*11650*/  @!P4 ST.E.64 desc[UR36][R10.64], R104 ;  /* 0x000000680a00c985 */ /* 0x0005e2000c101b24 */
[----:B------:R-:W-:Y:S02]  /*11660*/  ISETP.GE.AND P4, PT, R207, UR4, PT ;  /* 0x00000004cf007c0c */ /* 0x000fe4000bf86270 */
[----:B------:R-:W-:Y:S01]  /*11670*/  ISETP.GE.AND P5, PT, R206, UR4, PT ;  /* 0x00000004ce007c0c */ /* 0x000fe2000bfa6270 */
[----:B------:R-:W-:Y:S02]  /*11680*/  @!P2 ST.E.64 desc[UR36][R12.64], R108 ;  /* 0x0000006c0c00a985 */ /* 0x000fe4000c101b24 */
[----:B------:R-:W-:-:S04]  /*11690*/  @!P1 LEA R14, P6, R209, R7, 0x2 ;  /* 0x00000007d10e9211 */ /* 0x000fc800078c10ff */
[-C--:B------:R-:W-:Y:S02]  /*116a0*/  @!P1 LEA.HI.X R15, R209, R8.reuse, R21, 0x2, P6 ;  /* 0x00000008d10f9211 */ /* 0x080fe400030f1415 */
[-C--:B0-----:R-:W-:Y:S02]  /*116b0*/  @!P3 LEA R2, P6, R208, R7.reuse, 0x2 ;  /* 0x00000007d002b211 */ /* 0x081fe400078c10ff */
[----:B-1----:R-:W-:Y:S01]  /*116c0*/  @!P4 LEA R4, P2, R207, R7, 0x2 ;  /* 0x00000007cf04c211 */ /* 0x002fe200078410ff */
[----:B------:R0:W-:Y:S01]  /*116d0*/  @!P1 ST.E.64 desc[UR36][R14.64], R112 ;  /* 0x000000700e009985 */ /* 0x0001e2000c101b24 */
[----:B------:R-:W-:Y:S02]  /*116e0*/  ISETP.GE.AND P1, PT, R203, UR4, PT ;  /* 0x00000004cb007c0c */ /* 0x000fe4000bf26270 */
[----:B------:R-:W-:Y:S02]  /*116f0*/  @!P4 LEA.HI.X R5, R207, R8, R152, 0x2, P2 ;  /* 0x00000008cf05c211 */ /* 0x000fe400010f1498 */
[----:B------:R-:W-:-:S02]  /*11700*/  ISETP.GE.AND P2, PT, R9, UR4, PT ;  /* 0x0000000409007c0c */ /* 0x000fc4000bf46270 */
[-C--:B------:R-:W-:Y:S02]  /*11710*/  @!P3 LEA.HI.X R3, R208, R8.reuse, R153, 0x2, P6 ;  /* 0x00000008d003b211 */ /* 0x080fe400030f1499 */
[C---:B------:R-:W-:Y:S02]  /*11720*/  @!P5 LEA R18, P6, R206.reuse, R7, 0x2 ;  /* 0x00000007ce12d211 */ /* 0x040fe400078c10ff */
[----:B--2---:R-:W-:Y:S01]  /*11730*/  SHF.R.S32.HI R11, RZ, 0x1f, R203 ;  /* 0x0000001fff0b7819 */ /* 0x004fe200000114cb */
[----:B------:R1:W-:Y:S01]  /*11740*/  @!P3 ST.E.64 desc[UR36][R2.64], R116 ;  /* 0x000000740200b985 */ /* 0x0003e2000c101b24 */
[----:B------:R-:W-:Y:S01]  /*11750*/  @!P5 LEA.HI.X R19, R206, R8, R22, 0x2, P6 ;  /* 0x00000008ce13d211 */ /* 0x000fe200030f1416 */
[C---:B0-----:R-:W-:Y:S01]  /*11760*/  VIADD R14, R17.reuse, 0xe8 ;  /* 0x000000e8110e7836 */ /* 0x041fe20000000000 */
[----:B------:R-:W-:Y:S01]  /*11770*/  ISETP.GE.AND P3, PT, R20, UR4, PT ;  /* 0x0000000414007c0c */ /* 0x000fe2000bf66270 */
[----:B------:R0:W-:Y:S01]  /*11780*/  @!P4 ST.E.64 desc[UR36][R4.64], R120 ;  /* 0x000000780400c985 */ /* 0x0001e2000c101b24 */
[----:B------:R-:W-:Y:S01]  /*11790*/  VIADD R15, R17, 0xf0 ;  /* 0x000000f0110f7836 */ /* 0x000fe20000000000 */
[----:B------:R-:W-:-:S02]  /*117a0*/  SHF.R.S32.HI R13, RZ, 0x1f, R20 ;  /* 0x0000001fff0d7819 */ /* 0x000fc40000011414 */
[----:B------:R2:W-:Y:S01]  /*117b0*/  @!P5 ST.E.64 desc[UR36][R18.64], R124 ;  /* 0x0000007c1200d985 */ /* 0x0005e2000c101b24 */
[----:B------:R-:W-:Y:S02]  /*117c0*/  ISETP.GE.AND P4, PT, R14, UR4, PT ;  /* 0x000000040e007c0c */ /* 0x000fe4000bf86270 */
[-C--:B------:R-:W-:Y:S02]  /*117d0*/  @!P1 LEA R10, P5, R203, R7.reuse, 0x2 ;  /* 0x00000007cb0a9211 */ /* 0x080fe400078a10ff */
[----:B-1----:R-:W-:Y:S02]  /*117e0*/  SHF.R.S32.HI R3, RZ, 0x1f, R9 ;  /* 0x0000001fff037819 */ /* 0x002fe40000011409 */
[-C--:B------:R-:W-:Y:S02]  /*117f0*/  @!P2 LEA R2, P6, R9, R7.reuse, 0x2 ;  /* 0x000000070902a211 */ /* 0x080fe400078c10ff */
[-C--:B------:R-:W-:Y:S02]  /*11800*/  @!P1 LEA.HI.X R11, R203, R8.reuse, R11, 0x2, P5 ;  /* 0x00000008cb0b9211 */ /* 0x080fe400028f140b */
[----:B------:R-:W-:Y:S01]  /*11810*/  @!P2 LEA.HI.X R3, R9, R8, R3, 0x2, P6 ;  /* 0x000000080903a211 */ /* 0x000fe200030f1403 */
[----:B------:R-:W-:Y:S01]  /*11820*/  VIADD R9, R17, 0xf8 ;  /* 0x000000f811097836 */ /* 0x000fe20000000000 */
[----:B------:R-:W-:Y:S01]  /*11830*/  ISETP.GE.AND P6, PT, R15, UR4, PT ;  /* 0x000000040f007c0c */ /* 0x000fe2000bfc6270 */
[----:B------:R3:W-:Y:S01]  /*11840*/  @!P1 ST.E.64 desc[UR36][R10.64], R128 ;  /* 0x000000800a009985 */ /* 0x0007e2000c101b24 */
[----:B0-----:R-:W-:-:S02]  /*11850*/  @!P3 LEA R4, P5, R20, R7, 0x2 ;  /* 0x000000071404b211 */ /* 0x001fc400078a10ff */
[----:B------:R-:W-:Y:S01]  /*11860*/  ISETP.GE.AND P1, PT, R9, UR4, PT ;  /* 0x0000000409007c0c */ /* 0x000fe2000bf26270 */
[----:B------:R3:W-:Y:S01]  /*11870*/  @!P2 ST.E.64 desc[UR36][R2.64], R132 ;  /* 0x000000840200a985 */ /* 0x0007e2000c101b24 */
[-C--:B------:R-:W-:Y:S02]  /*11880*/  @!P3 LEA.HI.X R5, R20, R8.reuse, R13, 0x2, P5 ;  /* 0x000000081405b211 */ /* 0x080fe400028f140d */
[----:B------:R-:W-:Y:S02]  /*11890*/  SHF.R.S32.HI R13, RZ, 0x1f, R14 ;  /* 0x0000001fff0d7819 */ /* 0x000fe4000001140e */
[C---:B------:R-:W-:Y:S01]  /*118a0*/  @!P4 LEA R12, P5, R14.reuse, R7, 0x2 ;  /* 0x000000070e0cc211 */ /* 0x040fe200078a10ff */
[----:B------:R3:W-:Y:S01]  /*118b0*/  @!P3 ST.E.64 desc[UR36][R4.64], R136 ;  /* 0x000000880400b985 */ /* 0x0007e2000c101b24 */
[----:B--2---:R-:W-:Y:S02]  /*118c0*/  SHF.R.S32.HI R18, RZ, 0x1f, R15 ;  /* 0x0000001fff127819 */ /* 0x004fe4000001140f */
[----:B------:R-:W-:-:S02]  /*118d0*/  @!P4 LEA.HI.X R13, R14, R8, R13, 0x2, P5 ;  /* 0x000000080e0dc211 */ /* 0x000fc400028f140d */
        /* <DEDUP_REMOVED lines=8> */
.L_x_1318:
[----:B------:R-:W-:Y:S05]  /*11960*/  BSYNC B1 ;  /* 0x0000000000017941 */ /* 0x000fea0003800000 */
.L_x_1317:
[----:B---3--:R0:W3:Y:S04]  /*11970*/  SHFL.IDX PT, R14, R6, 0x1, 0x1c1f ;  /* 0x003c1f00060e7f89 */ /* 0x0080e800000e0000 */
[----:B------:R-:W4:Y:S01]  /*11980*/  SHFL.IDX PT, R0, R0, 0x1, 0x1c1f ;  /* 0x003c1f0000007f89 */ /* 0x000f2200000e0000 */
[----:B------:R-:W-:Y:S05]  /*11990*/  @P0 BRA `(.L_x_1316) ;  /* 0x0000001800200947 */ /* 0x000fea0003800000 */
[----:B------:R-:W-:Y:S01]  /*119a0*/  ULDC UR4, c[0x0][0xac8] ;  /* 0x0002b20000047ab9 */ /* 0x000fe20000000800 */
[C---:B------:R-:W-:Y:S01]  /*119b0*/  VIADD R15, R17.reuse, 0xe8 ;  /* 0x000000e8110f7836 */ /* 0x040fe20000000000 */
[C---:B------:R-:W-:Y:S01]  /*119c0*/  ISETP.GE.AND P4, PT, R17.reuse, UR4, PT ;  /* 0x0000000411007c0c */ /* 0x040fe2000bf86270 */
[----:B------:R-:W-:Y:S01]  /*119d0*/  VIADD R19, R17, 0xf0 ;  /* 0x000000f011137836 */ /* 0x000fe20000000000 */
[----:B------:R-:W-:Y:S02]  /*119e0*/  ISETP.GE.AND P2, PT, R176, UR4, PT ;  /* 0x00000004b0007c0c */ /* 0x000fe4000bf46270 */
[----:B------:R-:W-:Y:S02]  /*119f0*/  ISETP.GE.AND P1, PT, R174, UR4, PT ;  /* 0x00000004ae007c0c */ /* 0x000fe4000bf26270 */
[----:B------:R-:W-:-:S07]  /*11a00*/  ISETP.GE.AND P0, PT, R172, UR4, PT ;  /* 0x00000004ac007c0c */ /* 0x000fce000bf06270 */
[CC--:B----4-:R-:W-:Y:S02]  /*11a10*/  @!P4 LEA R2, P3, R17.reuse, R0.reuse, 0x2 ;  /* 0x000000001102c211 */ /* 0x0d0fe400078610ff */
[----:B------:R-:W-:Y:S02]  /*11a20*/  @!P2 LEA R4, P6, R176, R0, 0x2 ;  /* 0x00000000b004a211 */ /* 0x000fe400078c10ff */
[----:B---3--:R-:W-:Y:S02]  /*11a30*/  @!P4 LEA.HI.X R3, R17, R14, R178, 0x2, P3 ;  /* 0x0000000e1103c211 */ /* 0x008fe400018f14b2 */
[----:B------:R-:W-:Y:S02]  /*11a40*/  ISETP.GE.AND P3, PT, R229, UR4, PT ;  /* 0x00000004e5007c0c */ /* 0x000fe4000bf66270 */
[----:B0-----:R-:W-:Y:S01]  /*11a50*/  @!P1 LEA R6, P5, R174, R0, 0x2 ;  /* 0x00000000ae069211 */ /* 0x001fe200078a10ff */
[----:B------:R0:W-:Y:S01]  /*11a60*/  @!P4 ST.E.64 desc[UR36][R2.64], R26 ;  /* 0x0000001a0200c985 */ /* 0x0001e2000c101b24 */
[----:B------:R-:W-:-:S02]  /*11a70*/  @!P2 LEA.HI.X R5, R176, R14, R177, 0x2, P6 ;  /* 0x0000000eb005a211 */ /* 0x000fc400030f14b1 */
[----:B------:R-:W-:Y:S02]  /*11a80*/  ISETP.GE.AND P4, PT, R226, UR4, PT ;  /* 0x00000004e2007c0c */ /* 0x000fe4000bf86270 */
[----:B--2---:R-:W-:Y:S01]  /*11a90*/  @!P0 LEA R8, P6, R172, R0, 0x2 ;  /* 0x00000000ac088211 */ /* 0x004fe200078c10ff */
[----:B------:R2:W-:Y:S01]  /*11aa0*/  @!P2 ST.E.64 desc[UR36][R4.64], R30 ;  /* 0x0000001e0400a985 */ /* 0x0005e2000c101b24 */
[-C--:B-1----:R-:W-:Y:S02]  /*11ab0*/  @!P1 LEA.HI.X R7, R174, R14.reuse, R175, 0x2, P5 ;  /* 0x0000000eae079211 */ /* 0x082fe400028f14af */
[----:B------:R-:W-:Y:S02]  /*11ac0*/  ISETP.GE.AND P5, PT, R225, UR4, PT ;  /* 0x00000004e1007c0c */ /* 0x000fe4000bfa6270 */
[----:B------:R-:W-:Y:S01]  /*11ad0*/  @!P0 LEA.HI.X R9, R172, R14, R173, 0x2, P6 ;  /* 0x0000000eac098211 */ /* 0x000fe200030f14ad */
[----:B------:R1:W-:Y:S01]  /*11ae0*/  @!P1 ST.E.64 desc[UR36][R6.64], R34 ;  /* 0x0000002206009985 */ /* 0x0003e2000c101b24 */
[----:B------:R-:W-:-:S02]  /*11af0*/  ISETP.GE.AND P1, PT, R223, UR4, PT ;  /* 0x00000004df007c0c */ /* 0x000fc4000bf26270 */
[CC--:B0-----:R-:W-:Y:S01]  /*11b00*/  @!P3 LEA R2, P6, R229.reuse, R0.reuse, 0x2 ;  /* 0x00000000e502b211 */ /* 0x0c1fe200078c10ff */
[----:B------:R0:W-:Y:S01]  /*11b10*/  @!P0 ST.E.64 desc[UR36][R8.64], R38 ;  /* 0x0000002608008985 */ /* 0x0001e2000c101b24 */
[----:B------:R-:W-:Y:S02]  /*11b20*/  ISETP.GE.AND P0, PT, R224, UR4, PT ;  /* 0x00000004e0007c0c */ /* 0x000fe4000bf06270 */
[C---:B------:R-:W-:Y:S02]  /*11b30*/  @!P4 LEA R10, P2, R226.reuse, R0, 0x2 ;  /* 0x00000000e20ac211 */ /* 0x040fe400078410ff */
[----:B------:R-:W-:Y:S02]  /*11b40*/  @!P3 LEA.HI.X R3, R229, R14, R171, 0x2, P6 ;  /* 0x0000000ee503b211 */ /* 0x000fe400030f14ab */
[----:B------:R-:W-:Y:S02]  /*11b50*/  @!P5 LEA R12, P6, R225, R0, 0x2 ;  /* 0x00000000e10cd211 */ /* 0x000fe400078c10ff */
[----:B------:R-:W-:Y:S01]  /*11b60*/  @!P4 LEA.HI.X R11, R226, R14, R170, 0x2, P2 ;  /* 0x0000000ee20bc211 */ /* 0x000fe200010f14aa */
[----:B------:R3:W-:Y:S01]  /*11b70*/  @!P3 ST.E.64 desc[UR36][R2.64], R42 ;  /* 0x0000002a0200b985 */ /* 0x0007e2000c101b24 */
[----:B------:R-:W-:-:S02]  /*11b80*/  ISETP.GE.AND P2, PT, R222, UR4, PT ;  /* 0x00000004de007c0c */ /* 0x000fc4000bf46270 */
[----:B------:R-:W-:Y:S01]  /*11b90*/  @!P5 LEA.HI.X R13, R225, R14, R169, 0x2, P6 ;  /* 0x0000000ee10dd211 */ /* 0x000fe200030f14a9 */
[----:B------:R4:W-:Y:S01]  /*11ba0*/  @!P4 ST.E.64 desc[UR36][R10.64], R46 ;  /* 0x0000002e0a00c985 */ /* 0x0009e2000c101b24 */
[CC--:B--2---:R-:W-:Y:S02]  /*11bb0*/  @!P0 LEA R4, P4, R224.reuse, R0.reuse, 0x2 ;  /* 0x00000000e0048211 */ /* 0x0c4fe400078810ff */
[----:B------:R-:W-:Y:S01]  /*11bc0*/  ISETP.GE.AND P3, PT, R221, UR4, PT ;  /* 0x00000004dd007c0c */ /* 0x000fe2000bf66270 */
[----:B------:R2:W-:Y:S01]  /*11bd0*/  @!P5 ST.E.64 desc[UR36][R12.64], R50 ;  /* 0x000000320c00d985 */ /* 0x0005e2000c101b24 */
[----:B-1----:R-:W-:Y:S02]  /*11be0*/  @!P1 LEA R6, P5, R223, R0, 0x2 ;  /* 0x00000000df069211 */ /* 0x002fe400078a10ff */
[----:B------:R-:W-:Y:S02]  /*11bf0*/  @!P0 LEA.HI.X R5, R224, R14, R168, 0x2, P4 ;  /* 0x0000000ee0058211 */ /* 0x000fe400020f14a8 */
[----:B------:R-:W-:-:S02]  /*11c00*/  ISETP.GE.AND P4, PT, R220, UR4, PT ;  /* 0x00000004dc007c0c */ /* 0x000fc4000bf86270 */
[----:B------:R-:W-:Y:S01]  /*11c10*/  @!P1 LEA.HI.X R7, R223, R14, R167, 0x2, P5 ;  /* 0x0000000edf079211 */ /* 0x000fe200028f14a7 */
[----:B------:R-:W-:Y:S01]  /*11c20*/  @!P0 ST.E.64 desc[UR36][R4.64], R54 ;  /* 0x0000003604008985 */ /* 0x000fe2000c101b24 */
[----:B------:R-:W-:Y:S02]  /*11c30*/  ISETP.GE.AND P5, PT, R219, UR4, PT ;  /* 0x00000004db007c0c */ /* 0x000fe4000bfa6270 */
[C---:B0-----:R-:W-:Y:S01]  /*11c40*/  @!P2 LEA R8, P6, R222.reuse, R0, 0x2 ;  /* 0x00000000de08a211 */ /* 0x041fe200078c10ff */
[----:B------:R0:W-:Y:S01]  /*11c50*/  @!P1 ST.E.64 desc[UR36][R6.64], R58 ;  /* 0x0000003a06009985 */ /* 0x0001e2000c101b24 */
[----:B------:R-:W-:Y:S02]  /*11c60*/  ISETP.GE.AND P1, PT, R217, UR4, PT ;  /* 0x00000004d9007c0c */ /* 0x000fe4000bf26270 */
[----:B------:R-:W-:Y:S02]  /*11c70*/  @!P2 LEA.HI.X R9, R222, R14, R166, 0x2, P6 ;  /* 0x0000000ede09a211 */ /* 0x000fe400030f14a6 */
[----:B---3--:R-:W-:-:S02]  /*11c80*/  @!P3 LEA R2, P6, R221, R0, 0x2 ;  /* 0x00000000dd02b211 */ /* 0x008fc400078c10ff */
[----:B----4-:R-:W-:Y:S01]  /*11c90*/  @!P4 LEA R10, P0, R220, R0, 0x2 ;  /* 0x00000000dc0ac211 */ /* 0x010fe200078010ff */
[----:B------:R1:W-:Y:S01]  /*11ca0*/  @!P2 ST.E.64 desc[UR36][R8.64], R62 ;  /* 0x0000003e0800a985 */ /* 0x0003e2000c101b24 */
[----:B------:R-:W-:Y:S02]  /*11cb0*/  ISETP.GE.AND P2, PT, R218, UR4, PT ;  /* 0x00000004da007c0c */ /* 0x000fe4000bf46270 */
[----:B------:R-:W-:Y:S02]  /*11cc0*/  @!P3 LEA.HI.X R3, R221, R14, R165, 0x2, P6 ;  /* 0x0000000edd03b211 */ /* 0x000fe400030f14a5 */
[C---:B--2---:R-:W-:Y:S02]  /*11cd0*/  @!P5 LEA R12, P6, R219.reuse, R0, 0x2 ;  /* 0x00000000db0cd211 */ /* 0x044fe400078c10ff */
[-C--:B------:R-:W-:Y:S01]  /*11ce0*/  @!P4 LEA.HI.X R11, R220, R14.reuse, R164, 0x2, P0 ;  /* 0x0000000edc0bc211 */ /* 0x080fe200000f14a4 */
[----:B------:R2:W-:Y:S01]  /*11cf0*/  @!P3 ST.E.64 desc[UR36][R2.64], R66 ;  /* 0x000000420200b985 */ /* 0x0005e2000c101b24 */
[----:B------:R-:W-:-:S02]  /*11d00*/  @!P5 LEA.HI.X R13, R219, R14, R163, 0x2, P6 ;  /* 0x0000000edb0dd211 */ /* 0x000fc400030f14a3 */
[----:B------:R-:W-:Y:S01]  /*11d10*/  ISETP.GE.AND P0, PT, R216, UR4, PT ;  /* 0x00000004d8007c0c */ /* 0x000fe2000bf06270 */
[----:B------:R3:W-:Y:S01]  /*11d20*/  @!P4 ST.E.64 desc[UR36][R10.64], R70 ;  /* 0x000000460a00c985 */ /* 0x0007e2000c101b24 */
[-C--:B0-----:R-:W-:Y:S02]  /*11d30*/  @!P1 LEA R6, P3, R217, R0.reuse, 0x2 ;  /* 0x00000000d9069211 */ /* 0x081fe400078610ff */
[C---:B------:R-:W-:Y:S01]  /*11d40*/  @!P2 LEA R4, P6, R218.reuse, R0, 0x2 ;  /* 0x00000000da04a211 */ /* 0x040fe200078c10ff */
[----:B------:R0:W-:Y:S01]  /*11d50*/  @!P5 ST.E.64 desc[UR36][R12.64], R74 ;  /* 0x0000004a0c00d985 */ /* 0x0001e2000c101b24 */
[----:B------:R-:W-:Y:S02]  /*11d60*/  ISETP.GE.AND P5, PT, R215, UR4, PT ;  /* 0x00000004d7007c0c */ /* 0x000fe4000bfa6270 */
[-C--:B------:R-:W-:Y:S02]  /*11d70*/  @!P2 LEA.HI.X R5, R218, R14.reuse, R162, 0x2, P6 ;  /* 0x0000000eda05a211 */ /* 0x080fe400030f14a2 */
[----:B------:R-:W-:-:S02]  /*11d80*/  @!P1 LEA.HI.X R7, R217, R14, R161, 0x2, P3 ;  /* 0x0000000ed9079211 */ /* 0x000fc400018f14a1 */
[----:B------:R-:W-:Y:S01]  /*11d90*/  ISETP.GE.AND P4, PT, R214, UR4, PT ;  /* 0x00000004d6007c0c */ /* 0x000fe2000bf86270 */
[----:B------:R4:W-:Y:S01]  /*11da0*/  @!P2 ST.E.64 desc[UR36][R4.64], R78 ;  /* 0x0000004e0400a985 */ /* 0x0009e2000c101b24 */
[----:B------:R-:W-:Y:S02]  /*11db0*/  ISETP.GE.AND P3, PT, R213, UR4, PT ;  /* 0x00000004d5007c0c */ /* 0x000fe4000bf66270 */
[-C--:B-1----:R-:W-:Y:S01]  /*11dc0*/  @!P0 LEA R8, P6, R216, R0.reuse, 0x2 ;  /* 0x00000000d8088211 */ /* 0x082fe200078c10ff */
[----:B------:R1:W-:Y:S01]  /*11dd0*/  @!P1 ST.E.64 desc[UR36][R6.64], R82 ;  /* 0x0000005206009985 */ /* 0x0003e2000c101b24 */
[----:B------:R-:W-:Y:S02]  /*11de0*/  ISETP.GE.AND P2, PT, R212, UR4, PT ;  /* 0x00000004d4007c0c */ /* 0x000fe4000bf46270 */
[----:B--2---:R-:W-:Y:S02]  /*11df0*/  @!P5 LEA R2, P1, R215, R0, 0x2 ;  /* 0x00000000d702d211 */ /* 0x004fe400078210ff */
[----:B------:R-:W-:-:S02]  /*11e00*/  @!P0 LEA.HI.X R9, R216, R14, R160, 0x2, P6 ;  /* 0x0000000ed8098211 */ /* 0x000fc400030f14a0 */
[----:B------:R-:W-:Y:S02]  /*11e10*/  @!P5 LEA.HI.X R3, R215, R14, R159, 0x2, P1 ;  /* 0x0000000ed703d211 */ /* 0x000fe400008f149f */
[----:B------:R-:W-:Y:S01]  /*11e20*/  ISETP.GE.AND P1, PT, R211, UR4, PT ;  /* 0x00000004d3007c0c */ /* 0x000fe2000bf26270 */
[----:B------:R2:W-:Y:S01]  /*11e30*/  @!P0 ST.E.64 desc[UR36][R8.64], R86 ;  /* 0x0000005608008985 */ /* 0x0005e2000c101b24 */
[CC--:B---3--:R-:W-:Y:S02]  /*11e40*/  @!P4 LEA R10, P0, R214.reuse, R0.reuse, 0x2 ;  /* 0x00000000d60ac211 */ /* 0x0c8fe400078010ff */
[----:B0-----:R-:W-:Y:S01]  /*11e50*/  @!P3 LEA R12, P6, R213, R0, 0x2 ;  /* 0x00000000d50cb211 */ /* 0x001fe200078c10ff */
[----:B------:R0:W-:Y:S01]  /*11e60*/  @!P5 ST.E.64 desc[UR36][R2.64], R90 ;  /* 0x0000005a0200d985 */ /* 0x0001e2000c101b24 */
[----:B------:R-:W-:Y:S02]  /*11e70*/  @!P4 LEA.HI.X R11, R214, R14, R158, 0x2, P0 ;  /* 0x0000000ed60bc211 */ /* 0x000fe400000f149e */
[----:B------:R-:W-:-:S02]  /*11e80*/  ISETP.GE.AND P0, PT, R210, UR4, PT ;  /* 0x00000004d2007c0c */ /* 0x000fc4000bf06270 */
[----:B------:R-:W-:Y:S01]  /*11e90*/  @!P3 LEA.HI.X R13, R213, R14, R157, 0x2, P6 ;  /* 0x0000000ed50db211 */ /* 0x000fe200030f149d */
[----:B------:R3:W-:Y:S01]  /*11ea0*/  @!P4 ST.E.64 desc[UR36][R10.64], R94 ;  /* 0x0000005e0a00c985 */ /* 0x0007e2000c101b24 */
[----:B------:R-:W-:Y:S02]  /*11eb0*/  ISETP.GE.AND P5, PT, R209, UR4, PT ;  /* 0x00000004d1007c0c */ /* 0x000fe4000bfa6270 */
[-C--:B----4-:R-:W-:Y:S01]  /*11ec0*/  @!P2 LEA R4, P6, R212, R0.reuse, 0x2 ;  /* 0x00000000d404a211 */ /* 0x090fe200078c10ff */
[----:B------:R4:W-:Y:S01]  /*11ed0*/  @!P3 ST.E.64 desc[UR36][R12.64], R98 ;  /* 0x000000620c00b985 */ /* 0x0009e2000c101b24 */
[----:B-1----:R-:W-:Y:S02]  /*11ee0*/  @!P1 LEA R6, P4, R211, R0, 0x2 ;  /* 0x00000000d3069211 */ /* 0x002fe400078810ff */
[----:B------:R-:W-:Y:S02]  /*11ef0*/  ISETP.GE.AND P3, PT, R208, UR4, PT ;  /* 0x00000004d0007c0c */ /* 0x000fe4000bf66270 */
[----:B------:R-:W-:-:S02]  /*11f00*/  @!P2 LEA.HI.X R5, R212, R14, R156, 0x2, P6 ;  /* 0x0000000ed405a211 */ /* 0x000fc400030f149c */
[----:B------:R-:W-:Y:S02]  /*11f10*/  @!P1 LEA.HI.X R7, R211, R14, R155, 0x2, P4 ;  /* 0x0000000ed3079211 */ /* 0x000fe400020f149b */
[----:B------:R-:W-:Y:S01]  /*11f20*/  ISETP.GE.AND P4, PT, R207, UR4, PT ;  /* 0x00000004cf007c0c */ /* 0x000fe2000bf86270 */
[----:B------:R1:W-:Y:S01]  /*11f30*/  @!P2 ST.E.64 desc[UR36][R4.64], R102 ;  /* 0x000000660400a985 */ /* 0x0003e2000c101b24 */
[----:B--2---:R-:W-:-:S03]  /*11f40*/  @!P0 LEA R8, P6, R210, R0, 0x2 ;  /* 0x00000000d2088211 */ /* 0x004fc600078c10ff */
[----:B------:R-:W-:Y:S01]  /*11f50*/  @!P1 ST.E.64 desc[UR36][R6.64], R106 ;  /* 0x0000006a06009985 */ /* 0x000fe2000c101b24 */
[C---:B0-----:R-:W-:Y:S02]  /*11f60*/  @!P5 LEA R2, P1, R209.reuse, R0, 0x2 ;  /* 0x00000000d102d211 */ /* 0x041fe400078210ff */
[-C--:B------:R-:W-:Y:S02]  /*11f70*/  @!P0 LEA.HI.X R9, R210, R14.reuse, R154, 0x2, P6 ;  /* 0x0000000ed2098211 */ /* 0x080fe400030f149a */
[----:B------:R-:W-:Y:S01]  /*11f80*/  @!P5 LEA.HI.X R3, R209, R14, R21, 0x2, P1 ;  /* 0x0000000ed103d211 */ /* 0x000fe200008f1415 */
[----:B------:R-:W-:Y:S01]  /*11f90*/  VIADD R21, R17, 0xd8 ;  /* 0x000000d811157836 */ /* 0x000fe20000000000 */
[CC--:B---3--:R-:W-:Y:S01]  /*11fa0*/  @!P3 LEA R10, P2, R208.reuse, R0.reuse, 0x2 ;  /* 0x00000000d00ab211 */ /* 0x0c8fe200078410ff */
[----:B------:R0:W-:Y:S01]  /*11fb0*/  @!P0 ST.E.64 desc[UR36][R8.64], R110 ;  /* 0x0000006e08008985 */ /* 0x0001e2000c101b24 */
[----:B------:R-:W-:Y:S02]  /*11fc0*/  ISETP.GE.AND P0, PT, R203, UR4, PT ;  /* 0x00000004cb007c0c */ /* 0x000fe4000bf06270 */
[----:B----4-:R-:W-:Y:S01]  /*11fd0*/  @!P4 LEA R12, P1, R207, R0, 0x2 ;  /* 0x00000000cf0cc211 */ /* 0x010fe200078210ff */
[----:B------:R2:W-:Y:S01]  /*11fe0*/  @!P5 ST.E.64 desc[UR36][R2.64], R114 ;  /* 0x000000720200d985 */ /* 0x0005e2000c101b24 */
[----:B------:R-:W-:-:S02]  /*11ff0*/  @!P3 LEA.HI.X R11, R208, R14, R153, 0x2, P2 ;  /* 0x0000000ed00bb211 */ /* 0x000fc400010f1499 */
[----:B------:R-:W-:Y:S02]  /*12000*/  ISETP.GE.AND P2, PT, R21, UR4, PT ;  /* 0x0000000415007c0c */ /* 0x000fe4000bf46270 */
[----:B------:R-:W-:Y:S01]  /*12010*/  @!P4 LEA.HI.X R13, R207, R14, R152, 0x2, P1 ;  /* 0x0000000ecf0dc211 */ /* 0x000fe200008f1498 */
[----:B------:R3:W-:Y:S01]  /*12020*/  @!P3 ST.E.64 desc[UR36][R10.64], R118 ;  /* 0x000000760a00b985 */ /* 0x0007e2000c101b24 */
[----:B------:R-:W-:Y:S02]  /*12030*/  ISETP.GE.AND P1, PT, R206, UR4, PT ;  /* 0x00000004ce007c0c */ /* 0x000fe4000bf26270 */
[----:B-1----:R-:W-:Y:S01]  /*12040*/  SHF.R.S32.HI R5, RZ, 0x1f, R203 ;  /* 0x0000001fff057819 */ /* 0x002fe200000114cb */
[----:B0-----:R-:W-:Y:S01]  /*12050*/  VIADD R9, R17, 0xe0 ;  /* 0x000000e011097836 */ /* 0x001fe20000000000 */
[----:B------:R0:W-:Y:S01]  /*12060*/  @!P4 ST.E.64 desc[UR36][R12.64], R122 ;  /* 0x0000007a0c00c985 */ /* 0x0001e2000c101b24 */
[----:B------:R-:W-:Y:S02]  /*12070*/  @!P0 LEA R4, P6, R203, R0, 0x2 ;  /* 0x00000000cb048211 */ /* 0x000fe400078c10ff */
[----:B------:R-:W-:-:S02]  /*12080*/  ISETP.GE.AND P3, PT, R15, UR4, PT ;  /* 0x000000040f007c0c */ /* 0x000fc4000bf66270 */
[----:B------:R-:W-:Y:S02]  /*12090*/  ISETP.GE.AND P4, PT, R9, UR4, PT ;  /* 0x0000000409007c0c */ /* 0x000fe4000bf86270 */
[----:B--2---:R-:W-:Y:S02]  /*120a0*/  SHF.R.S32.HI R3, RZ, 0x1f, R21 ;  /* 0x0000001fff037819 */ /* 0x004fe40000011415 */
[----:B------:R-:W-:Y:S02]  /*120b0*/  @!P2 LEA R6, P5, R21, R0, 0x2 ;  /* 0x000000001506a211 */ /* 0x000fe400078a10ff */
[----:B------:R-:W-:Y:S02]  /*120c0*/  @!P0 LEA.HI.X R5, R203, R14, R5, 0x2, P6 ;  /* 0x0000000ecb058211 */ /* 0x000fe400030f1405 */
[----:B------:R-:W-:Y:S02]  /*120d0*/  @!P1 LEA R2, P6, R206, R0, 0x2 ;  /* 0x00000000ce029211 */ /* 0x000fe400078c10ff */
[----:B------:R-:W-:-:S02]  /*120e0*/  @!P2 LEA.HI.X R7, R21, R14, R3, 0x2, P5 ;  /* 0x0000000e1507a211 */ /* 0x000fc400028f1403 */
[----:B------:R-:W-:Y:S02]  /*120f0*/  ISETP.GE.AND P5, PT, R19, UR4, PT ;  /* 0x0000000413007c0c */ /* 0x000fe4000bfa6270 */
[----:B------:R-:W-:Y:S02]  /*12100*/  @!P1 LEA.HI.X R3, R206, R14, R22, 0x2, P6 ;  /* 0x0000000ece039211 */ /* 0x000fe400030f1416 */
[----:B---3--:R-:W-:Y:S02]  /*12110*/  SHF.R.S32.HI R10, RZ, 0x1f, R9 ;  /* 0x0000001fff0a7819 */ /* 0x008fe40000011409 */
[C---:B------:R-:W-:Y:S01]  /*12120*/  @!P4 LEA R8, P6, R9.reuse, R0, 0x2 ;  /* 0x000000000908c211 */ /* 0x040fe200078c10ff */
[----:B------:R1:W-:Y:S01]  /*12130*/  @!P1 ST.E.64 desc[UR36][R2.64], R126 ;  /* 0x0000007e02009985 */ /* 0x0003e2000c101b24 */
[----:B------:R-:W-:Y:S02]  /*12140*/  SHF.R.S32.HI R11, RZ, 0x1f, R15 ;  /* 0x0000001fff0b7819 */ /* 0x000fe4000001140f */
[----:B------:R-:W-:Y:S01]  /*12150*/  @!P4 LEA.HI.X R9, R9, R14, R10, 0x2, P6 ;  /* 0x0000000e0909c211 */ /* 0x000fe200030f140a */
[----:B------:R1:W-:Y:S01]  /*12160*/  @!P0 ST.E.64 desc[UR36][R4.64], R130 ;  /* 0x0000008204008985 */ /* 0x0003e2000c101b24 */
[----:B------:R-:W-:-:S02]  /*12170*/  @!P3 LEA R10, P6, R15, R0, 0x2 ;  /* 0x000000000f0ab211 */ /* 0x000fc400078c10ff */
[----:B0-----:R-:W-:Y:S01]  /*12180*/  SHF.R.S32.HI R13, RZ, 0x1f, R19 ;  /* 0x0000001fff0d7819 */ /* 0x001fe20000011413 */
[----:B------:R1:W-:Y:S01]  /*12190*/  @!P2 ST.E.64 desc[UR36][R6.64], R134 ;  /* 0x000000860600a985 */ /* 0x0003e2000c101b24 */
[----:B------:R-:W-:Y:S01]  /*121a0*/  @!P3 LEA.HI.X R11, R15, R14, R11, 0x2, P6 ;  /* 0x0000000e0f0bb211 */ /* 0x000fe200030f140b */
[----:B------:R-:W-:Y:S01]  /*121b0*/  VIADD R15, R17, 0xf8 ;  /* 0x000000f8110f7836 */ /* 0x000fe20000000000 */
[C---:B------:R-:W-:Y:S01]  /*121c0*/  @!P5 LEA R12, P6, R19.reuse, R0, 0x2 ;  /* 0x00000000130cd211 */ /* 0x040fe200078c10ff */
[----:B------:R1:W-:Y:S03]  /*121d0*/  @!P4 ST.E.64 desc[UR36][R8.64], R138 ;  /* 0x0000008a0800c985 */ /* 0x0003e6000c101b24 */
[----:B------:R-:W-:Y:S01]  /*121e0*/  @!P5 LEA.HI.X R13, R19, R14, R13, 0x2, P6 ;  /* 0x0000000e130dd211 */ /* 0x000fe200030f140d */
[----:B------:R1:W-:Y:S01]  /*121f0*/  @!P3 ST.E.64 desc[UR36][R10.64], R142 ;  /* 0x0000008e0a00b985 */ /* 0x0003e2000c101b24 */
[----:B------:R-:W-:-:S03]  /*12200*/  ISETP.GE.AND P0, PT, R15, UR4, PT ;  /* 0x000000040f007c0c */ /* 0x000fc6000bf06270 */
[----:B------:R1:W-:Y:S10]  /*12210*/  @!P5 ST.E.64 desc[UR36][R12.64], R146 ;  /* 0x000000920c00d985 */ /* 0x0003f4000c101b24 */
[----:B------:R-:W-:Y:S05]  /*12220*/  @P0 BRA `(.L_x_1316) ;  /* 0x0000000c00fc0947 */ /* 0x000fea0003800000 */
[----:B-1----:R-:W-:Y:S02]  /*12230*/  LEA R2, P0, R15, R0, 0x2 ;  /* 0x000000000f027211 */ /* 0x002fe400078010ff */
[----:B------:R-:W-:-:S04]  /*12240*/  SHF.R.S32.HI R0, RZ, 0x1f, R15 ;  /* 0x0000001fff007819 */ /* 0x000fc8000001140f */
[----:B------:R-:W-:-:S05]  /*12250*/  LEA.HI.X R3, R15, R14, R0, 0x2, P0 ;  /* 0x0000000e0f037211 */ /* 0x000fca00000f1400 */
[----:B------:R0:W-:Y:S01]  /*12260*/  ST.E.64 desc[UR36][R2.64], R150 ;  /* 0x0000009602007985 */ /* 0x0001e2000c101b24 */
[----:B------:R-:W-:Y:S05]  /*12270*/  BRA `(.L_x_1316) ;  /* 0x0000000c00e87947 */ /* 0x000fea0003800000 */
.L_x_1307:
        /* <DEDUP_REMOVED lines=9> */
[----:B0-----:R-:W-:Y:S02]  /*12310*/  IMAD.U32 R2, RZ, RZ, UR8 ;  /* 0x00000008ff027e24 */ /* 0x001fe4000f8e00ff */
[----:B------:R-:W-:Y:S01]  /*12320*/  IMAD.U32 R3, RZ, RZ, UR9 ;  /* 0x00000009ff037e24 */ /* 0x000fe2000f8e00ff */
        /* <DEDUP_REMOVED lines=12> */
[----:B------:R-:W-:Y:S01]  /*123f0*/  UISETP.NE.AND UP1, UPT, UR10, URZ, UPT ;  /* 0x0000003f0a00728c */ /* 0x000fe2000bf25270 */
[----:B------:R-:W-:Y:S01]  /*12400*/  UMOV UR4, URZ ;  /* 0x0000003f00047c82 */ /* 0x000fe20008000000 */
[----:B------:R-:W1:Y:S09]  /*12410*/  S2R R6, SR_TID.X ;  /* 0x0000000000067919 */ /* 0x000e720000002100 */
[----:B------:R-:W-:-:S02]  /*12420*/  @!UP1 ULDC UR10, c[0x0][0xad4] ;  /* 0x0002b500000a9ab9 */ /* 0x000fc40000000800 */
[----:B------:R-:W-:Y:S02]  /*12430*/  IMAD.U32 R202, RZ, RZ, UR10 ;  /* 0x0000000affca7e24 */ /* 0x000fe4000f8e00ff */
[----:B-1----:R-:W-:-:S05]  /*12440*/  VIADD R7, R6, 0xffffff80 ;  /* 0xffffff8006077836 */ /* 0x002fca0000000000 */
[----:B------:R-:W-:Y:S02]  /*12450*/  ISETP.GT.AND P0, PT, R7, 0x7f, PT ;  /* 0x0000007f0700780c */ /* 0x000fe40003f04270 */
[----:B--2---:R-:W-:Y:S01]  /*12460*/  @P1 R2UR UR4, R8 ;  /* 0x00000000080412ca */ /* 0x004fe200000e0000 */
[----:B0-----:R-:W-:-:S14]  /*12470*/  @P2 BRA `(.L_x_1319) ;  /* 0x0000000000102947 */ /* 0x001fdc0003800000 */
[----:B------:R-:W-:Y:S05]  /*12480*/  @!P1 BRA `(.L_x_1319) ;  /* 0x00000000000c9947 */ /* 0x000fea0003800000 */
[----:B------:R-:W2:Y:S04]  /*12490*/  LDG.E R5, desc[UR36][R2.64] ;  /* 0x0000002402057981 */ /* 0x000ea8000c1e1900 */
[----:B-----5:R-:W2:Y:S02]  /*124a0*/  LDG.E R0, desc[UR36][R2.64+0x4] ;  /* 0x0000042402007981 */ /* 0x020ea4000c1e1900 */
[----:B--2---:R-:W-:-:S07]  /*124b0*/  IMAD.IADD R0, R0, 0x1, -R5 ;  /* 0x0000000100007824 */ /* 0x004fce00078e0a05 */
.L_x_1319:
[----:B------:R-:W-:Y:S01]  /*124c0*/  R2UR UR8, R9 ;  /* 0x00000000090872ca */ /* 0x000fe200000e0000 */
[----:B------:R-:W-:Y:S01]  /*124d0*/  USHF.R.S32.HI UR21, URZ, 0x1f, UR4 ;  /* 0x0000001f3f157899 */ /* 0x000fe20008011404 */
[----:B------:R-:W-:Y:S11]  /*124e0*/  BSSY B1, `(.L_x_1320) ;  /* 0x000003c000017945 */ /* 0x000ff60003800000 */
[----:B------:R-:W-:-:S02]  /*124f0*/  USHF.R.S32.HI UR13, URZ, 0x1f, UR8 ;  /* 0x0000001f3f0d7899 */ /* 0x000fc40008011408 */
[----:B------:R-:W-:Y:S02]  /*12500*/  USEL UR12, UR8, URZ, !UP0 ;  /* 0x0000003f080c7287 */ /* 0x000fe4000c000000 */
[----:B------:R-:W-:Y:S01]  /*12510*/  USEL UR13, UR13, URZ, !UP0 ;  /* 0x0000003f0d0d7287 */ /* 0x000fe2000c000000 */
[----:B------:R-:W-:Y:S11]  /*12520*/  @P0 BRA `(.L_x_1321) ;  /* 0x0000000000dc0947 */ /* 0x000ff60003800000 */
[----:B------:R-:W0:Y:S01]  /*12530*/  LDC R9, c[0x0][0xbe8] ;  /* 0x0002fa00ff097b82 */ /* 0x000e220000000800 */
[----:B------:R-:W-:-:S05]  /*12540*/  IMAD.U32 R3, RZ, RZ, UR61 ;  /* 0x0000003dff037e24 */ /* 0x000fca000f8e00ff */
[----:B------:R-:W-:Y:S01]  /*12550*/  IADD3 R4, R3, -0x80, R6 ;  /* 0xffffff8003047810 */ /* 0x000fe20007ffe006 */
[----:B0----5:R-:W-:-:S05]  /*12560*/  IMAD R2, R0, R9, RZ ;  /* 0x0000000900027224 */ /* 0x021fca00078e02ff */
        /* <DEDUP_REMOVED lines=27> */
[----:B------:R-:W-:Y:S01]  /*12720*/  IMAD.U32 R3, RZ, RZ, UR23 ;  /* 0x00000017ff037e24 */ /* 0x000fe2000f8e00ff */
[----:B------:R-:W-:Y:S01]  /*12730*/  UIADD3 UR16, UR23, UR16, URZ ;  /* 0x0000001017107290 */ /* 0x000fe2000fffe03f */
[--C-:B------:R-:W-:Y:S01]  /*12740*/  IMAD.MOV R7, RZ, RZ, -R5.reuse ;  /* 0x000000ffff077224 */ /* 0x100fe200078e0a05 */
        /* <DEDUP_REMOVED lines=21> */
.L_x_1321:
[----:B------:R-:W-:Y:S05]  /*128a0*/  BSYNC B1 ;  /* 0x0000000000017941 */ /* 0x000fea0003800000 */
.L_x_1320:
[----:B------:R-:W-:-:S13]  /*128b0*/  R2UR UR8, R202 ;  /* 0x00000000ca0872ca */ /* 0x000fda00000e0000 */
[----:B------:R-:W-:-:S06]  /*128c0*/  UISETP.GT.AND UP0, UPT, UR8, 0x1, UPT ;  /* 0x000000010800788c */ /* 0x000fcc000bf04270 */
[----:B------:R-:W-:-:S13]  /*128d0*/  PLOP3.LUT P0, PT, PT, PT, UP0, 0x80, 0x0 ;  /* 0x000000000000781c */ /* 0x000fda0003f0f008 */
[----:B------:R-:W-:Y:S05]  /*128e0*/  @P0 BRA `(.L_x_1316) ;  /* 0x00000008004c0947 */ /* 0x000fea0003800000 */
[----:B------:R-:W2:Y:S01]  /*128f0*/  LDL R6, [R1+0xc] ;  /* 0x00000c0001067983 */ /* 0x000ea20000100800 */
[----:B------:R-:W1:Y:S01]  /*12900*/  LDC R11, c[0x0][0xbe8] ;  /* 0x0002fa00ff0b7b82 */ /* 0x000e620000000800 */
[----:B------:R-:W-:Y:S01]  /*12910*/  ULDC.64 UR14, c[0x0][0xaa0] ;  /* 0x0002a800000e7ab9 */ /* 0x000fe20000000a00 */
[----:B------:R-:W-:Y:S01]  /*12920*/  R2UR UR16, R205 ;  /* 0x00000000cd1072ca */ /* 0x000fe200000e0000 */
[----:B------:R-:W-:Y:S01]  /*12930*/  UIMAD UR10, UR21, UR14, URZ ;  /* 0x0000000e150a72a4 */ /* 0x000fe2000f8e023f */
[----:B------:R-:W-:Y:S01]  /*12940*/  BSSY B1, `(.L_x_1322) ;  /* 0x000004b000017945 */ /* 0x000fe20003800000 */
[----:B------:R-:W-:Y:S02]  /*12950*/  UIMAD.WIDE.U32 UR8, UR4, UR14, URZ ;  /* 0x0000000e040872a5 */ /* 0x000fe4000f8e003f */
[----:B------:R-:W-:-:S04]  /*12960*/  UIMAD UR10, UR4, UR15, UR10 ;  /* 0x0000000f040a72a4 */ /* 0x000fc8000f8e020a */
[----:B------:R-:W-:-:S03]  /*12970*/  UIADD3 UR9, UR9, UR10, URZ ;  /* 0x0000000a09097290 */ /* 0x000fc6000fffe03f */
[----:B------:R-:W-:Y:S02]  /*12980*/  ULDC.64 UR10, c[0x0][0xae8] ;  /* 0x0002ba00000a7ab9 */ /* 0x000fe40000000a00 */
[----:B------:R-:W-:-:S04]  /*12990*/  UIMAD.WIDE.U32 UR8, UR16, UR10, UR8 ;  /* 0x0000000a100872a5 */ /* 0x000fc8000f8e0008 */
[----:B------:R-:W-:-:S03]  /*129a0*/  UIMAD UR9, UR16, UR11, UR9 ;  /* 0x0000000b100972a4 */ /* 0x000fc6000f8e0209 */
[----:B------:R-:W-:Y:S01]  /*129b0*/  ULDC.64 UR10, c[0x0][0xaf0] ;  /* 0x0002bc00000a7ab9 */ /* 0x000fe20000000a00 */
[----:B-1----:R-:W-:Y:S01]  /*129c0*/  ISETP.NE.AND P0, PT, R11, 0x1, PT ;  /* 0x000000010b00780c */ /* 0x002fe20003f05270 */
[----:B------:R-:W-:-:S04]  /*129d0*/  UIMAD UR13, UR13, UR10, URZ ;  /* 0x0000000a0d0d72a4 */ /* 0x000fc8000f8e023f */
[----:B------:R-:W-:Y:S02]  /*129e0*/  UIMAD UR4, UR12, UR11, UR13 ;  /* 0x0000000b0c0472a4 */ /* 0x000fe4000f8e020d */
[----:B------:R-:W-:-:S03]  /*129f0*/  UIMAD.WIDE.U32 UR12, UR12, UR10, UR8 ;  /* 0x0000000a0c0c72a5 */ /* 0x000fc6000f8e0008 */
[----:B------:R-:W-:Y:S01]  /*12a00*/  ULDC.64 UR8, c[0x0][0xae0] ;  /* 0x0002b80000087ab9 */ /* 0x000fe20000000a00 */
[----:B------:R-:W-:Y:S02]  /*12a10*/  UIADD3 UR4, UR13, UR4, URZ ;  /* 0x000000040d047290 */ /* 0x000fe4000fffe03f */
[----:B0-----:R-:W0:Y:S08]  /*12a20*/  @P0 LDC R3, c[0x0][0xbec] ;  /* 0x0002fb00ff030b82 */ /* 0x001e300000000800 */
[----:B------:R-:W1:Y:S01]  /*12a30*/  @P0 LDC R7, c[0x0][0xbf0] ;  /* 0x0002fc00ff070b82 */ /* 0x000e620000000800 */
[----:B--2---:R-:W-:-:S02]  /*12a40*/  IMAD R2, R201, 0x20, R6 ;  /* 0x00000020c9027824 */ /* 0x004fc400078e0206 */
[----:B------:R-:W-:Y:S02]  /*12a50*/  VIADD R6, R6, UR61 ;  /* 0x0000003d06067c36 */ /* 0x000fe40008000000 */
[----:B------:R-:W-:-:S04]  /*12a60*/  VIADD R4, R2, UR61 ;  /* 0x0000003d02047c36 */ /* 0x000fc80008000000 */
[----:B0-----:R-:W-:-:S04]  /*12a70*/  @P0 IMAD.HI.U32 R2, R4, R3, RZ ;  /* 0x0000000304020227 */ /* 0x001fc800078e00ff */
[----:B------:R-:W-:Y:S01]  /*12a80*/  IMAD.MOV.U32 R5, RZ, RZ, R4 ;  /* 0x000000ffff057224 */ /* 0x000fe200078e0004 */
[----:B-1----:R-:W-:Y:S01]  /*12a90*/  @P0 SHF.R.U32.HI R5, RZ, R7, R2 ;  /* 0x00000007ff050219 */ /* 0x002fe20000011602 */
[----:B------:R-:W-:Y:S02]  /*12aa0*/  IMAD.U32 R3, RZ, RZ, UR13 ;  /* 0x0000000dff037e24 */ /* 0x000fe4000f8e00ff */
[----:B------:R-:W-:Y:S01]  /*12ab0*/  IMAD.U32 R3, RZ, RZ, UR4 ;  /* 0x00000004ff037e24 */ /* 0x000fe2000f8e00ff */
[--C-:B------:R-:W-:Y:S01]  /*12ac0*/  SHF.R.S32.HI R2, RZ, 0x1f, R5.reuse ;  /* 0x0000001fff027819 */ /* 0x100fe20000011405 */
[----:B------:R-:W-:-:S04]  /*12ad0*/  IMAD.MOV R7, RZ, RZ, -R5 ;  /* 0x000000ffff077224 */ /* 0x000fc800078e0a05 */
[----:B------:R-:W-:Y:S02]  /*12ae0*/  IMAD R7, R11, R7, R4 ;  /* 0x000000070b077224 */ /* 0x000fe400078e0204 */
[----:B------:R-:W-:Y:S02]  /*12af0*/  IMAD R4, R2, UR8, RZ ;  /* 0x0000000802047c24 */ /* 0x000fe4000f8e02ff */
[----:B------:R-:W-:Y:S02]  /*12b00*/  IMAD.U32 R2, RZ, RZ, UR12 ;  /* 0x0000000cff027e24 */ /* 0x000fe4000f8e00ff */
[C---:B------:R-:W-:Y:S01]  /*12b10*/  IMAD R9, R5.reuse, UR9, R4 ;  /* 0x0000000905097c24 */ /* 0x040fe2000f8e0204 */
[----:B------:R-:W-:Y:S01]  /*12b20*/  SHF.R.S32.HI R4, RZ, 0x1f, R7 ;  /* 0x0000001fff047819 */ /* 0x000fe20000011407 */
[----:B------:R-:W-:Y:S01]  /*12b30*/  IMAD.WIDE.U32 R2, R5, UR8, R2 ;  /* 0x0000000805027c25 */ /* 0x000fe2000f8e0002 */
[----:B------:R-:W-:-:S03]  /*12b40*/  ULDC.64 UR8, c[0x0][0xad8] ;  /* 0x0002b60000087ab9 */ /* 0x000fc60000000a00 */
[----:B------:R-:W-:Y:S02]  /*12b50*/  IMAD R4, R4, UR8, RZ ;  /* 0x0000000804047c24 */ /* 0x000fe4000f8e02ff */
[----:B------:R-:W-:Y:S02]  /*12b60*/  IMAD.IADD R3, R3, 0x1, R9 ;  /* 0x0000000103037824 */ /* 0x000fe400078e0209 */
[C---:B------:R-:W-:Y:S02]  /*12b70*/  IMAD R5, R7.reuse, UR9, R4 ;  /* 0x0000000907057c24 */ /* 0x040fe4000f8e0204 */
[----:B------:R-:W-:Y:S01]  /*12b80*/  IMAD.WIDE.U32 R2, R7, UR8, R2 ;  /* 0x0000000807027c25 */ /* 0x000fe2000f8e0002 */
[----:B------:R-:W-:-:S03]  /*12b90*/  ULDC.64 UR8, c[0x0][0xa80] ;  /* 0x0002a00000087ab9 */ /* 0x000fc60000000a00 */
[----:B-----5:R-:W-:Y:S02]  /*12ba0*/  IMAD R11, R0, R11, RZ ;  /* 0x0000000b000b7224 */ /* 0x020fe400078e02ff */
        /* <DEDUP_REMOVED lines=36> */
.L_x_1323:
[----:B------:R-:W-:Y:S05]  /*12df0*/  BSYNC B1 ;  /* 0x0000000000017941 */ /* 0x000fea0003800000 */
.L_x_1322:
        /* <DEDUP_REMOVED lines=21> */
.L_x_1325:
[----:B------:R-:W-:Y:S05]  /*12f50*/  BSYNC B1 ;  /* 0x0000000000017941 */ /* 0x000fea0003800000 */
.L_x_1324:
        /* <DEDUP_REMOVED lines=21> */
.L_x_1327:
[----:B------:R-:W-:Y:S05]  /*130b0*/  BSYNC B1 ;  /* 0x0000000000017941 */ /* 0x000fea0003800000 */
.L_x_1326:
        /* <DEDUP_REMOVED lines=22> */
.L_x_1316:
[----:B------:R-:W-:Y:S05]  /*13220*/  BSYNC B0 ;  /* 0x0000000000007941 */ /* 0x000fea0003800000 */
.L_x_1306:
[----:B------:R-:W-:Y:S02]  /*13230*/  ULDC UR4, c[0x0][0xc3c] ;  /* 0x00030f0000047ab9 */ /* 0x000fe40000000800 */
[----:B------:R-:W-:-:S06]  /*13240*/  UISETP.GE.AND UP0, UPT, UR7, UR4, UPT ;  /* 0x000000040700728c */ /* 0x000fcc000bf06270 */
[----:B------:R-:W-:-:S13]  /*13250*/  PLOP3.LUT P0, PT, PT, PT, UP0, 0x80, 0x0 ;  /* 0x000000000000781c */ /* 0x000fda0003f0f008 */
[----:B------:R-:W-:Y:S05]  /*13260*/  @!P0 BRA `(.L_x_1328) ;  /* 0xfffffedc00988947 */ /* 0x000fea000383ffff */
[----:B------:R-:W-:Y:S05]  /*13270*/  EXIT ;  /* 0x000000000000794d */ /* 0x000fea0003800000 */
.L_x_1215:
        /* <DEDUP_REMOVED lines=13> */
[----:B------:R-:W1:Y:S01]  /*13350*/  LDS.128 R24, [UR4+0x308d0] ;  /* 0x0308d004ff187984 */ /* 0x000e620008000c00 */
[----:B------:R-:W-:Y:S06]  /*13360*/  BAR.ARV 0x4, 0x180 ;  /* 0x0106000000007b1d */ /* 0x000fec0000002000 */
[----:B------:R-:W-:Y:S05]  /*13370*/  BRA `(.L_x_1330) ;  /* 0x0000000c00907947 */ /* 0x000fea0003800000 */
.L_x_1329:
        /* <DEDUP_REMOVED lines=43> */
.L_x_1333:
        /* <DEDUP_REMOVED lines=35> */
.L_x_1331:
        /* <DEDUP_REMOVED lines=9> */
[----:B0-----:R-:W-:-:S07]  /*138f0*/  ISETP.NE.AND P1, PT, R9, 0x1, PT ;  /* 0x000000010900780c */ /* 0x001fce0003f25270 */
[----:B-1----:R-:W-:Y:S06]  /*13900*/  @!P0 BRA `(.L_x_1334) ;  /* 0x0000000000088947 */ /* 0x002fec0003800000 */
[----:B------:R-:W-:-:S06]  /*13910*/  VIADD R24, R27, 0xffffffff ;  /* 0xffffffff1b187836 */ /* 0x000fcc0000000000 */
[----:B------:R0:W1:Y:S02]  /*13920*/  SHFL.IDX PT, R24, R5, R24, 0x1f ;  /* 0x00001f1805187589 */ /* 0x00006400000e0000 */
.L_x_1334:
[----:B-1----:R-:W-:Y:S02]  /*13930*/  IMAD R24, R24, UR5, R3 ;  /* 0x0000000518187c24 */ /* 0x002fe4000f8e0203 */
[----:B------:R-:W-:-:S03]  /*13940*/  VIADD R27, R27, UR4 ;  /* 0x000000041b1b7c36 */ /* 0x000fc60008000000 */
[----:B0-----:R-:W-:Y:S01]  /*13950*/  IADD3 R5, -R24, UR6, RZ ;  /* 0x0000000618057c10 */ /* 0x001fe2000fffe1ff */
[----:B------:R-:W-:Y:S06]  /*13960*/  @!P1 BRA `(.L_x_1335) ;  /* 0x0000000000e89947 */ /* 0x000fec0003800000 */
[-C--:B--2---:R-:W-:Y:S02]  /*13970*/  IABS R12, R6.reuse ;  /* 0x00000006000c7213 */ /* 0x084fe40000000000 */
[----:B------:R-:W-:Y:S02]  /*13980*/  IABS R4, R9 ;  /* 0x0000000900047213 */ /* 0x000fe40000000000 */
[----:B------:R-:W0:Y:S01]  /*13990*/  I2F.RP R8, R12 ;  /* 0x0000000c00087306 */ /* 0x000e220000209400 */
[----:B------:R-:W-:-:S07]  /*139a0*/  IABS R13, R6 ;  /* 0x00000006000d7213 */ /* 0x000fce0000000000 */
[----:B------:R-:W1:Y:S08]  /*139b0*/  I2F.RP R10, R4 ;  /* 0x00000004000a7306 */ /* 0x000e700000209400 */
[----:B0-----:R-:W0:Y:S08]  /*139c0*/  MUFU.RCP R8, R8 ;  /* 0x0000000800087308 */ /* 0x001e300000001000 */
[----:B-1----:R-:W-:Y:S01]  /*139d0*/  MUFU.RCP R10, R10 ;  /* 0x0000000a000a7308 */ /* 0x002fe20000001000 */
[----:B0-----:R-:W-:Y:S01]  /*139e0*/  VIADD R2, R8, 0xffffffe ;  /* 0x0ffffffe08027836 */ /* 0x001fe20000000000 */
[----:B------:R-:W-:-:S06]  /*139f0*/  IABS R8, R5 ;  /* 0x0000000500087213 */ /* 0x000fcc0000000000 */
[----:B------:R0:W1:Y:S02]  /*13a00*/  F2I.FTZ.U32.TRUNC.NTZ R3, R2 ;  /* 0x0000000200037305 */ /* 0x000064000021f000 */
[----:B0-----:R-:W-:Y:S02]  /*13a10*/  IMAD.MOV.U32 R2, RZ, RZ, RZ ;  /* 0x000000ffff027224 */ /* 0x001fe400078e00ff */
[----:B-1----:R-:W-:-:S04]  /*13a20*/  IMAD.MOV R11, RZ, RZ, -R3 ;  /* 0x000000ffff0b7224 */ /* 0x002fc800078e0a03 */
[----:B------:R-:W-:-:S04]  /*13a30*/  IMAD R11, R11, R12, RZ ;  /* 0x0000000c0b0b7224 */ /* 0x000fc800078e02ff */
[----:B------:R-:W-:-:S04]  /*13a40*/  IMAD.HI.U32 R3, R3, R11, R2 ;  /* 0x0000000b03037227 */ /* 0x000fc800078e0002 */
[----:B------:R-:W-:Y:S02]  /*13a50*/  IMAD.MOV R11, RZ, RZ, -R13 ;  /* 0x000000ffff0b7224 */ /* 0x000fe400078e0a0d */
[----:B------:R-:W-:-:S04]  /*13a60*/  IMAD.HI.U32 R2, R3, R8, RZ ;  /* 0x0000000803027227 */ /* 0x000fc800078e00ff */
[----:B------:R-:W-:Y:S01]  /*13a70*/  IMAD R3, R2, R11, R8 ;  /* 0x0000000b02037224 */ /* 0x000fe200078e0208 */
[----:B------:R-:W-:Y:S01]  /*13a80*/  LOP3.LUT R8, R5, R6, RZ, 0x3c, !PT ;  /* 0x0000000605087212 */ /* 0x000fe200078e3cff */
[----:B------:R-:W-:-:S03]  /*13a90*/  VIADD R11, R10, 0xffffffe ;  /* 0x0ffffffe0a0b7836 */ /* 0x000fc60000000000 */
[----:B------:R-:W-:Y:S02]  /*13aa0*/  ISETP.GT.U32.AND P1, PT, R12, R3, PT ;  /* 0x000000030c00720c */ /* 0x000fe40003f24070 */
[----:B------:R-:W-:-:S11]  /*13ab0*/  ISETP.GE.AND P2, PT, R8, RZ, PT ;  /* 0x000000ff0800720c */ /* 0x000fd60003f46270 */
[----:B------:R-:W-:Y:S02]  /*13ac0*/  @!P1 IMAD.IADD R3, R3, 0x1, -R12 ;  /* 0x0000000103039824 */ /* 0x000fe400078e0a0c */
[----:B------:R-:W-:Y:S01]  /*13ad0*/  @!P1 VIADD R2, R2, 0x1 ;  /* 0x0000000102029836 */ /* 0x000fe20000000000 */
[----:B------:R-:W-:Y:S02]  /*13ae0*/  ISETP.NE.AND P1, PT, R6, RZ, PT ;  /* 0x000000ff0600720c */ /* 0x000fe40003f25270 */
[----:B------:R-:W-:Y:S02]  /*13af0*/  ISETP.GE.U32.AND P0, PT, R3, R12, PT ;  /* 0x0000000c0300720c */ /* 0x000fe40003f06070 */
[----:B------:R-:W0:Y:S11]  /*13b00*/  F2I.FTZ.U32.TRUNC.NTZ R3, R11 ;  /* 0x0000000b00037305 */ /* 0x000e36000021f000 */
[----:B------:R-:W-:-:S04]  /*13b10*/  @P0 VIADD R2, R2, 0x1 ;  /* 0x0000000102020836 */ /* 0x000fc80000000000 */
[----:B------:R-:W-:Y:S01]  /*13b20*/  IMAD.MOV.U32 R10, RZ, RZ, R2 ;  /* 0x000000ffff0a7224 */ /* 0x000fe200078e0002 */
[----:B------:R-:W-:Y:S01]  /*13b30*/  IABS R2, R9 ;  /* 0x0000000900027213 */ /* 0x000fe20000000000 */
[----:B0-----:R-:W-:Y:S02]  /*13b40*/  IMAD.MOV R13, RZ, RZ, -R3 ;  /* 0x000000ffff0d7224 */ /* 0x001fe400078e0a03 */
[----:B------:R-:W-:Y:S01]  /*13b50*/  @!P2 IMAD.MOV R10, RZ, RZ, -R10 ;  /* 0x000000ffff0aa224 */ /* 0x000fe200078e0a0a */
[----:B------:R-:W-:Y:S01]  /*13b60*/  @!P1 LOP3.LUT R10, RZ, R6, RZ, 0x33, !PT ;  /* 0x00000006ff0a9212 */ /* 0x000fe200078e33ff */
[----:B------:R-:W-:Y:S02]  /*13b70*/  IMAD.MOV R12, RZ, RZ, -R2 ;  /* 0x000000ffff0c7224 */ /* 0x000fe400078e0a02 */
[----:B------:R-:W-:Y:S01]  /*13b80*/  IMAD R11, R13, R4, RZ ;  /* 0x000000040d0b7224 */ /* 0x000fe200078e02ff */
[----:B------:R-:W-:Y:S01]  /*13b90*/  IABS R8, R10 ;  /* 0x0000000a00087213 */ /* 0x000fe20000000000 */
[----:B------:R-:W-:-:S04]  /*13ba0*/  IMAD.MOV.U32 R2, RZ, RZ, RZ ;  /* 0x000000ffff027224 */ /* 0x000fc800078e00ff */
[----:B------:R-:W-:-:S04]  /*13bb0*/  IMAD.HI.U32 R2, R3, R11, R2 ;  /* 0x0000000b03027227 */ /* 0x000fc800078e0002 */
[----:B------:R-:W-:Y:S02]  /*13bc0*/  IMAD.MOV.U32 R3, RZ, RZ, R8 ;  /* 0x000000ffff037224 */ /* 0x000fe400078e0008 */
[----:B------:R-:W-:Y:S02]  /*13bd0*/  IMAD.MOV.U32 R8, RZ, RZ, R12 ;  /* 0x000000ffff087224 */ /* 0x000fe400078e000c */
[----:B------:R-:W-:-:S04]  /*13be0*/  IMAD.HI.U32 R2, R2, R3, RZ ;  /* 0x0000000302027227 */ /* 0x000fc800078e00ff */
[----:B------:R-:W-:-:S05]  /*13bf0*/  IMAD R3, R2, R8, R3 ;  /* 0x0000000802037224 */ /* 0x000fca00078e0203 */
[----:B------:R-:W-:-:S13]  /*13c00*/  ISETP.GT.U32.AND P1, PT, R4, R3, PT ;  /* 0x000000030400720c */ /* 0x000fda0003f24070 */
[----:B------:R-:W-:Y:S02]  /*13c10*/  @!P1 IMAD.IADD R3, R3, 0x1, -R4 ;  /* 0x0000000103039824 */ /* 0x000fe400078e0a04 */
[----:B------:R-:W-:Y:S01]  /*13c20*/  @!P1 VIADD R2, R2, 0x1 ;  /* 0x0000000102029836 */ /* 0x000fe20000000000 */
[----:B------:R-:W-:Y:S02]  /*13c30*/  ISETP.NE.AND P1, PT, R9, RZ, PT ;  /* 0x000000ff0900720c */ /* 0x000fe40003f25270 */
[----:B------:R-:W-:Y:S02]  /*13c40*/  ISETP.GE.U32.AND P0, PT, R3, R4, PT ;  /* 0x000000040300720c */ /* 0x000fe40003f06070 */
[----:B------:R-:W-:-:S04]  /*13c50*/  LOP3.LUT R3, R10, R9, RZ, 0x3c, !PT ;  /* 0x000000090a037212 */ /* 0x000fc800078e3cff */
[----:B------:R-:W-:Y:S01]  /*13c60*/  ISETP.GE.AND P2, PT, R3, RZ, PT ;  /* 0x000000ff0300720c */ /* 0x000fe20003f46270 */
[----:B------:R-:W-:-:S06]  /*13c70*/  IMAD.MOV R3, RZ, RZ, -R10 ;  /* 0x000000ffff037224 */ /* 0x000fcc00078e0a0a */
[----:B------:R-:W-:-:S06]  /*13c80*/  @P0 VIADD R2, R2, 0x1 ;  /* 0x0000000102020836 */ /* 0x000fcc0000000000 */
[----:B------:R-:W-:Y:S01]  /*13c90*/  @!P2 IMAD.MOV R2, RZ, RZ, -R2 ;  /* 0x000000ffff02a224 */ /* 0x000fe200078e0a02 */
[----:B------:R-:W-:-:S05]  /*13ca0*/  @!P1 LOP3.LUT R2, RZ, R9, RZ, 0x33, !PT ;  /* 0x00000009ff029212 */ /* 0x000fca00078e33ff */
[----:B------:R-:W-:-:S04]  /*13cb0*/  IMAD.MOV R26, RZ, RZ, -R2 ;  /* 0x000000ffff1a7224 */ /* 0x000fc800078e0a02 */
[C---:B------:R-:W-:Y:S02]  /*13cc0*/  IMAD R26, R9.reuse, R26, R10 ;  /* 0x0000001a091a7224 */ /* 0x040fe400078e020a */
[----:B------:R-:W-:Y:S02]  /*13cd0*/  IMAD R9, R9, 0x1000000, R2 ;  /* 0x0100000009097824 */ /* 0x000fe400078e0202 */
[----:B------:R-:W-:Y:S02]  /*13ce0*/  IMAD R2, R6, R3, R5 ;  /* 0x0000000306027224 */ /* 0x000fe400078e0205 */
[----:B------:R-:W-:Y:S01]  /*13cf0*/  IMAD R26, R26, 0x10000, R9 ;  /* 0x000100001a1a7824 */ /* 0x000fe200078e0209 */
[----:B------:R-:W-:Y:S06]  /*13d00*/  BRA `(.L_x_1336) ;  /* 0x0000000000f47947 */ /* 0x000fec0003800000 */
.L_x_1335:
[----:B------:R-:W0:Y:S02]  /*13d10*/  LDC.64 R2, c[0x0][0xc90] ;  /* 0x00032400ff027b82 */ /* 0x000e240000000a00 */
[----:B0-----:R-:W-:-:S05]  /*13d20*/  IMAD.WIDE R2, R27, 0x4, R2 ;  /* 0x000000041b027825 */ /* 0x001fca00078e0202 */
[----:B------:R0:W2:Y:S01]  /*13d30*/  LDG.E R13, desc[UR36][R2.64] ;  /* 0x00000024020d7981 */ /* 0x0000a2000c1e1900 */
[----:B------:R-:W-:Y:S01]  /*13d40*/  IABS R15, R5 ;  /* 0x00000005000f7213 */ /* 0x000fe20000000000 */
[----:B0-----:R-:W-:Y:S02]  /*13d50*/  IMAD.MOV.U32 R2, RZ, RZ, RZ ;  /* 0x000000ffff027224 */ /* 0x001fe400078e00ff */
[----:B--2---:R-:W-:-:S05]  /*13d60*/  IMAD R4, R6, R13, RZ ;  /* 0x0000000d06047224 */ /* 0x004fca00078e02ff */
[-C--:B------:R-:W-:Y:S02]  /*13d70*/  IABS R10, R4.reuse ;  /* 0x00000004000a7213 */ /* 0x080fe40000000000 */
[----:B------:R-:W-:Y:S02]  /*13d80*/  IABS R12, R4 ;  /* 0x00000004000c7213 */ /* 0x000fe40000000000 */
[----:B------:R-:W0:Y:S08]  /*13d90*/  I2F.RP R8, R10 ;  /* 0x0000000a00087306 */ /* 0x000e300000209400 */
[----:B0-----:R-:W0:Y:S02]  /*13da0*/  MUFU.RCP R8, R8 ;  /* 0x0000000800087308 */ /* 0x001e240000001000 */
[----:B0-----:R-:W-:-:S06]  /*13db0*/  VIADD R9, R8, 0xffffffe ;  /* 0x0ffffffe08097836 */ /* 0x001fcc0000000000 */
[----:B------:R-:W0:Y:S02]  /*13dc0*/  F2I.FTZ.U32.TRUNC.NTZ R3, R9 ;  /* 0x0000000900037305 */ /* 0x000e24000021f000 */
[----:B0-----:R-:W-:-:S04]  /*13dd0*/  IMAD.MOV R11, RZ, RZ, -R3 ;  /* 0x000000ffff0b7224 */ /* 0x001fc800078e0a03 */
[----:B------:R-:W-:-:S04]  /*13de0*/  IMAD R11, R11, R10, RZ ;  /* 0x0000000a0b0b7224 */ /* 0x000fc800078e02ff */
[----:B------:R-:W-:-:S04]  /*13df0*/  IMAD.HI.U32 R2, R3, R11, R2 ;  /* 0x0000000b03027227 */ /* 0x000fc800078e0002 */
[----:B------:R-:W-:Y:S02]  /*13e00*/  IMAD.MOV R3, RZ, RZ, -R12 ;  /* 0x000000ffff037224 */ /* 0x000fe400078e0a0c */
        /* <DEDUP_REMOVED lines=12> */
[----:B------:R-:W-:Y:S02]  /*13ed0*/  IMAD R11, R13, R2, RZ ;  /* 0x000000020d0b7224 */ /* 0x000fe400078e02ff */
[----:B------:R-:W-:Y:S02]  /*13ee0*/  IMAD.MOV R2, RZ, RZ, -R2 ;  /* 0x000000ffff027224 */ /* 0x000fe400078e0a02 */
[----:B------:R-:W-:Y:S02]  /*13ef0*/  IMAD.MOV R3, RZ, RZ, -R11 ;  /* 0x000000ffff037224 */ /* 0x000fe400078e0a0b */
[----:B------:R-:W-:Y:S02]  /*13f00*/  IMAD R4, R4, R2, R5 ;  /* 0x0000000204047224 */ /* 0x000fe400078e0205 */
[----:B------:R-:W-:Y:S01]  /*13f10*/  IMAD.MOV.U32 R2, RZ, RZ, RZ ;  /* 0x000000ffff027224 */ /* 0x000fe200078e00ff */
[----:B------:R-:W-:-:S04]  /*13f20*/  VIADDMNMX R13, R3, UR5, R13, PT ;  /* 0x00000005030d7c46 */ /* 0x000fc8000b80010d */
[-C--:B------:R-:W-:Y:S01]  /*13f30*/  IABS R10, R13.reuse ;  /* 0x0000000d000a7213 */ /* 0x080fe20000000000 */
[----:B------:R-:W-:Y:S01]  /*13f40*/  IMAD.MOV R26, RZ, RZ, -R13 ;  /* 0x000000ffff1a7224 */ /* 0x000fe200078e0a0d */
[----:B------:R-:W-:Y:S02]  /*13f50*/  IABS R12, R13 ;  /* 0x0000000d000c7213 */ /* 0x000fe40000000000 */
[----:B------:R-:W0:Y:S08]  /*13f60*/  I2F.RP R8, R10 ;  /* 0x0000000a00087306 */ /* 0x000e300000209400 */
[----:B0-----:R-:W0:Y:S02]  /*13f70*/  MUFU.RCP R8, R8 ;  /* 0x0000000800087308 */ /* 0x001e240000001000 */
[----:B0-----:R-:W-:-:S06]  /*13f80*/  VIADD R3, R8, 0xffffffe ;  /* 0x0ffffffe08037836 */ /* 0x001fcc0000000000 */
[----:B------:R-:W0:Y:S02]  /*13f90*/  F2I.FTZ.U32.TRUNC.NTZ R3, R3 ;  /* 0x0000000300037305 */ /* 0x000e24000021f000 */
[----:B0-----:R-:W-:-:S04]  /*13fa0*/  IMAD.MOV R9, RZ, RZ, -R3 ;  /* 0x000000ffff097224 */ /* 0x001fc800078e0a03 */
[----:B------:R-:W-:Y:S01]  /*13fb0*/  IMAD.MOV.U32 R5, RZ, RZ, R9 ;  /* 0x000000ffff057224 */ /* 0x000fe200078e0009 */
[----:B------:R-:W-:-:S03]  /*13fc0*/  IABS R9, R4 ;  /* 0x0000000400097213 */ /* 0x000fc60000000000 */
        /* <DEDUP_REMOVED lines=11> */
[----:B------:R-:W-:Y:S02]  /*14080*/  ISETP.GE.AND P2, PT, R3, RZ, PT ;  /* 0x000000ff0300720c */ /* 0x000fe40003f46270 */
[----:B------:R-:W-:-:S05]  /*14090*/  IADD3 R3, R11, 0x1000000, R4 ;  /* 0x010000000b037810 */ /* 0x000fca0007ffe004 */
[----:B------:R-:W-:-:S06]  /*140a0*/  @P0 VIADD R2, R2, 0x1 ;  /* 0x0000000102020836 */ /* 0x000fcc0000000000 */
[----:B------:R-:W-:Y:S01]  /*140b0*/  @!P2 IMAD.MOV R2, RZ, RZ, -R2 ;  /* 0x000000ffff02a224 */ /* 0x000fe200078e0a02 */
[----:B------:R-:W-:-:S05]  /*140c0*/  @!P1 LOP3.LUT R2, RZ, R13, RZ, 0x33, !PT ;  /* 0x0000000dff029212 */ /* 0x000fca00078e33ff */
[----:B------:R-:W-:-:S07]  /*140d0*/  IMAD R26, R2, R26, R3 ;  /* 0x0000001a021a7224 */ /* 0x000fce00078e0203 */
.L_x_1336:
[----:B------:R-:W-:-:S05]  /*140e0*/  LOP3.LUT R25, RZ, R2, RZ, 0x33, !PT ;  /* 0x00000002ff197212 */ /* 0x000fca00078e33ff */
[----:B------:R-:W-:Y:S01]  /*140f0*/  IMAD.IADD R25, R6, 0x1, R25 ;  /* 0x0000000106197824 */ /* 0x000fe200078e0219 */
[----:B------:R-:W-:Y:S06]  /*14100*/  BRA `(.L_x_1337) ;  /* 0x0000000000147947 */ /* 0x000fec0003800000 */
.L_x_1332:
[----:B------:R-:W-:Y:S01]  /*14110*/  ULDC UR4, c[0x0][0xc3c] ;  /* 0x00030f0000047ab9 */ /* 0x000fe20000000800 */
[----:B------:R-:W-:Y:S02]  /*14120*/  IMAD.MOV.U32 R25, RZ, RZ, RZ ;  /* 0x000000ffff197224 */ /* 0x000fe400078e00ff */
[----:B------:R-:W-:Y:S02]  /*14130*/  IMAD.U32 R24, RZ, RZ, UR6 ;  /* 0x00000006ff187e24 */ /* 0x000fe4000f8e00ff */
[----:B------:R-:W-:Y:S02]  /*14140*/  IMAD.MOV.U32 R26, RZ, RZ, RZ ;  /* 0x000000ffff1a7224 */ /* 0x000fe400078e00ff */
[----:B------:R-:W-:-:S07]  /*14150*/  IMAD.U32 R27, RZ, RZ, UR4 ;  /* 0x00000004ff1b7e24 */ /* 0x000fce000f8e00ff */
.L_x_1337:
[----:B------:R-:W-:-:S13]  /*14160*/  ISETP.NE.AND P0, PT, R7, RZ, PT ;  /* 0x000000ff0700720c */ /* 0x000fda0003f05270 */
[----:B------:R-:W0:Y:S01]  /*14170*/  @!P0 S2R R3, SR_CgaCtaId ;  /* 0x0000000000038919 */ /* 0x000e220000008800 */
[----:B------:R-:W-:-:S04]  /*14180*/  @!P0 MOV R2, 0x400 ;  /* 0x0000040000028802 */ /* 0x000fc80000000f00 */
[----:B0-----:R-:W-:-:S05]  /*14190*/  @!P0 LEA R2, R3, R2, 0x18 ;  /* 0x0000000203028211 */ /* 0x001fca00078ec0ff */
[----:B------:R0:W-:Y:S01]  /*141a0*/  @!P0 STS.128 [R2+0x308d0], R24 ;  /* 0x0308d01802008388 */ /* 0x0001e20000000c00 */
[----:B------:R-:W-:Y:S06]  /*141b0*/  BAR.ARV 0x5, 0x180 ;  /* 0x0146000000007b1d */ /* 0x000fec0000002000 */
.L_x_1330:
[----:B------:R2:W-:Y:S01]  /*141c0*/  STL [R1+0x20], RZ ;  /* 0x000020ff01007387 */ /* 0x0005e20000100800 */
[----:B------:R-:W-:Y:S01]  /*141d0*/  ULDC UR4, c[0x0][0xc3c] ;  /* 0x00030f0000047ab9 */ /* 0x000fe20000000800 */
[----:B------:R-:W-:Y:S01]  /*141e0*/  IMAD.MOV.U32 R28, RZ, RZ, 0x1 ;  /* 0x00000001ff1c7424 */ /* 0x000fe200078e00ff */
[----:B-1----:R-:W-:Y:S01]  /*141f0*/  ISETP.GE.AND P0, PT, R27, UR4, PT ;  /* 0x000000041b007c0c */ /* 0x002fe2000bf06270 */
[----:B------:R-:W-:-:S12]  /*14200*/  IMAD.MOV.U32 R22, RZ, RZ, RZ ;  /* 0x000000ffff167224 */ /* 0x000fd800078e00ff */
[----:B--2---:R-:W-:Y:S05]  /*14210*/  @P0 BRA `(.L_x_1338) ;  /* 0x0000005000440947 */ /* 0x004fea0003800000 */
[----:B0-----:R-:W2:Y:S01]  /*14220*/  LDL R2, [R1+0x30] ;  /* 0x0000300001027983 */ /* 0x001ea20000100800 */
[----:B------:R-:W0:Y:S01]  /*14230*/  S2UR UR5, SR_CgaCtaId ;  /* 0x00000000000579c3 */ /* 0x000e220000008800 */
[C---:B------:R-:W-:Y:S01]  /*14240*/  IMAD.SHL.U32 R33, R0.reuse, 0x8, RZ ;  /* 0x0000000800217824 */ /* 0x040fe200078e00ff */
[----:B------:R-:W-:Y:S01]  /*14250*/  LOP3.LUT R4, R0, 0x7f, RZ, 0xc0, !PT ;  /* 0x0000007f00047812 */ /* 0x000fe200078ec0ff */
[----:B------:R1:W-:Y:S01]  /*14260*/  STL [R1+0x20], RZ ;  /* 0x000020ff01007387 */ /* 0x0003e20000100800 */
[----:B------:R-:W-:Y:S01]  /*14270*/  BSSY B8, `(.L_x_1338) ;  /* 0x000050b000087945 */ /* 0x000fe20003800000 */
[----:B------:R-:W-:Y:S01]  /*14280*/  IMAD.MOV.U32 R28, RZ, RZ, 0x1 ;  /* 0x00000001ff1c7424 */ /* 0x000fe200078e00ff */
[----:B------:R-:W-:Y:S01]  /*14290*/  LOP3.LUT R3, R33, 0x1f8, RZ, 0xc0, !PT ;  /* 0x000001f821037812 */ /* 0x000fe200078ec0ff */
[----:B------:R-:W-:Y:S01]  /*142a0*/  IMAD.MOV.U32 R22, RZ, RZ, RZ ;  /* 0x000000ffff167224 */ /* 0x000fe200078e00ff */
[----:B------:R-:W-:Y:S01]  /*142b0*/  ULDC UR39, c[0x0][0xc] ;  /* 0x0000030000277ab9 */ /* 0x000fe20000000800 */
[----:B--2---:R-:W-:-:S02]  /*142c0*/  R2UR UR4, R2 ;  /* 0x00000000020472ca */ /* 0x004fc400000e0000 */
[----:B------:R-:W-:Y:S01]  /*142d0*/  LOP3.LUT R2, R3, 0x38, R0, 0x78, !PT ;  /* 0x0000003803027812 */ /* 0x000fe200078e7800 */
[----:B------:R-:W-:Y:S01]  /*142e0*/  IMAD.SHL.U32 R0, R0, 0x10, RZ ;  /* 0x0000001000007824 */ /* 0x000fe200078e00ff */
[----:B------:R-:W-:Y:S02]  /*142f0*/  SHF.R.U32.HI R3, RZ, 0x3, R4 ;  /* 0x00000003ff037819 */ /* 0x000fe40000011604 */
[----:B------:R-:W-:Y:S02]  /*14300*/  LOP3.LUT R31, R2, 0x200, R33, 0xf8, !PT ;  /* 0x00000200021f7812 */ /* 0x000fe400078ef821 */
[----:B------:R-:W-:Y:S02]  /*14310*/  LOP3.LUT R33, R33, 0x38, RZ, 0xc0, !PT ;  /* 0x0000003821217812 */ /* 0x000fe400078ec0ff */
[----:B------:R-:W-:Y:S02]  /*14320*/  LOP3.LUT R0, R3, 0x70, R0, 0xf8, !PT ;  /* 0x0000007003007812 */ /* 0x000fe400078ef800 */
[C---:B------:R-:W-:Y:S01]  /*14330*/  LOP3.LUT R37, R33.reuse, 0x40, RZ, 0xfc, !PT ;  /* 0x0000004021257812 */ /* 0x040fe200078efcff */
[----:B------:R-:W-:Y:S01]  /*14340*/  ULOP3.LUT UR38, UR4, 0x2, URZ, 0xfc, !UPT ;  /* 0x0000000204267892 */ /* 0x000fe2000f8efc3f */
[----:B------:R-:W-:-:S02]  /*14350*/  LOP3.LUT R36, R33, 0x80, RZ, 0xfc, !PT ;  /* 0x0000008021247812 */ /* 0x000fc400078efcff */
[----:B------:R-:W-:Y:S01]  /*14360*/  UMOV UR4, 0x400 ;  /* 0x0000040000047882 */ /* 0x000fe20000000000 */
[----:B------:R-:W-:Y:S01]  /*14370*/  LOP3.LUT R34, R33, 0xc0, RZ, 0xfc, !PT ;  /* 0x000000c021227812 */ /* 0x000fe200078efcff */
[----:B0-----:R-:W-:-:S06]  /*14380*/  ULEA UR4, UR5, UR4, 0x18 ;  /* 0x0000000405047291 */ /* 0x001fcc000f8ec03f */
[----:B------:R-:W-:-:S04]  /*14390*/  IMAD.U32 R17, RZ, RZ, UR4 ;  /* 0x00000004ff117e24 */ /* 0x000fc8000f8e00ff */
[----:B-1----:R-:W-:-:S07]  /*143a0*/  IMAD R32, R31, 0x2, R17 ;  /* 0x000000021f207824 */ /* 0x002fce00078e0211 */
.L_x_1411:
[----:B------:R-:W-:Y:S05]  /*143b0*/  YIELD ;  /* 0x0000000000007946 */ /* 0x000fea0003800000 */
[----:B------:R-:W-:Y:S01]  /*143c0*/  ULDC.64 UR4, c[0x0][0xa28] ;  /* 0x00028a0000047ab9 */ /* 0x000fe20000000a00 */
[----:B------:R-:W-:Y:S01]  /*143d0*/  IMAD.MOV.U32 R19, RZ, RZ, RZ ;  /* 0x000000ffff137224 */ /* 0x000fe200078e00ff */
[----:B------:R-:W-:-:S04]  /*143e0*/  ISETP.NE.U32.AND P0, PT, RZ, UR4, PT ;  /* 0x00000004ff007c0c */ /* 0x000fc8000bf05070 */
[----:B------:R-:W-:Y:S01]  /*143f0*/  ISETP.NE.AND.EX P0, PT, RZ, UR5, PT, P0 ;  /* 0x00000005ff007c0c */ /* 0x000fe2000bf05300 */
[----:B------:R-:W-:-:S12]  /*14400*/  ULDC.64 UR4, c[0x0][0xa18] ;  /* 0x0002860000047ab9 */ /* 0x000fd80000000a00 */
[----:B0-----:R-:W0:Y:S02]  /*14410*/  @P0 LDC.64 R2, c[0x0][0xa28] ;  /* 0x00028a00ff020b82 */ /* 0x001e240000000a00 */
[----:B0-----:R-:W-:-:S05]  /*14420*/  @P0 IMAD.WIDE R2, R27, 0x4, R2 ;  /* 0x000000041b020825 */ /* 0x001fca00078e0202 */
[----:B--2---:R0:W2:Y:S01]  /*14430*/  @P0 LDG.E R19, desc[UR36][R2.64] ;  /* 0x0000002402130981 */ /* 0x0040a2000c1e1900 */
[----:B------:R-:W-:Y:S01]  /*14440*/  ISETP.NE.U32.AND P0, PT, RZ, UR4, PT ;  /* 0x00000004ff007c0c */ /* 0x000fe2000bf05070 */
[----:B------:R-:W-:Y:S01]  /*14450*/  IMAD.MOV.U32 R35, RZ, RZ, RZ ;  /* 0x000000ffff237224 */ /* 0x000fe200078e00ff */
[----:B------:R-:W-:Y:S02]  /*14460*/  LOP3.LUT R16, R16, 0xfffffeff, RZ, 0xc0, !PT ;  /* 0xfffffeff10107812 */ /* 0x000fe400078ec0ff */
[----:B------:R-:W-:Y:S01]  /*14470*/  ISETP.NE.AND.EX P1, PT, RZ, UR5, PT, P0 ;  /* 0x00000005ff007c0c */ /* 0x000fe2000bf25300 */
[----:B------:R-:W-:Y:S02]  /*14480*/  ULDC.64 UR4, c[0x0][0xa00] ;  /* 0x0002800000047ab9 */ /* 0x000fe40000000a00 */
[----:B------:R-:W-:Y:S01]  /*14490*/  ISETP.NE.U32.AND P0, PT, RZ, UR4, PT ;  /* 0x00000004ff007c0c */ /* 0x000fe2000bf05070 */
[----:B0-----:R-:W0:Y:S03]  /*144a0*/  LDC.64 R2, c[0x0][0xa00] ;  /* 0x00028000ff027b82 */ /* 0x001e260000000a00 */
[----:B------:R-:W-:Y:S01]  /*144b0*/  ISETP.NE.AND.EX P2, PT, RZ, UR5, PT, P0 ;  /* 0x00000005ff007c0c */ /* 0x000fe2000bf45300 */
[----:B------:R-:W-:-:S05]  /*144c0*/  ULDC.64 UR4, c[0x0][0x418] ;  /* 0x0001060000047ab9 */ /* 0x000fca0000000a00 */
[----:B------:R-:W1:Y:S07]  /*144d0*/  @P1 LDC.64 R4, c[0x0][0xa18] ;  /* 0x00028600ff041b82 */ /* 0x000e6e0000000a00 */
[----:B------:R-:W-:Y:S01]  /*144e0*/  @P2 LOP3.LUT R16, R16, 0x100, RZ, 0xfc, !PT ;  /* 0x0000010010102812 */ /* 0x000fe200078efcff */
[----:B0-----:R-:W-:-:S05]  /*144f0*/  IMAD.WIDE R2, R27, 0x4, R2 ;  /* 0x000000041b027825 */ /* 0x001fca00078e0202 */
[----:B------:R0:W5:Y:S01]  /*14500*/  @P2 LDG.E R35, desc[UR36][R2.64] ;  /* 0x0000002402232981 */ /* 0x000162000c1e1900 */
[----:B-1----:R-:W-:-:S05]  /*14510*/  @P1 IMAD.WIDE R4, R27, 0x4, R4 ;  /* 0x000000041b041825 */ /* 0x002fca00078e0204 */
[----:B------:R0:W5:Y:S01]  /*14520*/  @P1 LDG.E R29, desc[UR36][R4.64] ;  /* 0x00000024041d1981 */ /* 0x000162000c1e1900 */
[----:B------:R-:W-:-:S03]  /*14530*/  UISETP.NE.U32.AND UP0, UPT, UR4, URZ, UPT ;  /* 0x0000003f0400728c */ /* 0x000fc6000bf05070 */
[----:B------:R-:W-:Y:S01]  /*14540*/  ULDC UR4, c[0x0][0x424] ;  /* 0x0001090000047ab9 */ /* 0x000fe20000000800 */
[----:B------:R-:W-:-:S03]  /*14550*/  UISETP.NE.AND.EX UP0, UPT, UR5, URZ, UPT, UP0 ;  /* 0x0000003f0500728c */ /* 0x000fc6000bf05300 */
[----:B------:R-:W-:Y:S01]  /*14560*/  ULDC UR5, c[0x0][0x2f0] ;  /* 0x0000bc0000057ab9 */ /* 0x000fe20000000800 */
[----:B------:R-:W-:-:S04]  /*14570*/  USEL UR4, UR4, 0x1, UP0 ;  /* 0x0000000104047887 */ /* 0x000fc80008000000 */
[----:B------:R-:W-:-:S06]  /*14580*/  UIMAD UR4, UR4, UR5, URZ ;  /* 0x00000005040472a4 */ /* 0x000fcc000f8e023f */
[----:B------:R-:W-:Y:S01]  /*14590*/  IMAD.U32 R0, RZ, RZ, UR4 ;  /* 0x00000004ff007e24 */ /* 0x000fe2000f8e00ff */
[----:B--2---:R0:W-:Y:S01]  /*145a0*/  STL [R1+0x8], R19 ;  /* 0x0000081301007387 */ /* 0x0041e20000100800 */
[----:B------:R-:W-:Y:S05]  /*145b0*/  @P1 BRA `(.L_x_1339) ;  /* 0x0000000000181947 */ /* 0x000fea0003800000 */
[----:B------:R-:W-:Y:S02]  /*145c0*/  ULDC UR4, c[0x0][0x288] ;  /* 0x0000a20000047ab9 */ /* 0x000fe40000000800 */
[----:B-----5:R-:W-:Y:S01]  /*145d0*/  IMAD.U32 R29, RZ, RZ, UR4 ;  /* 0x00000004ff1d7e24 */ /* 0x020fe2000f8e00ff */
[----:B------:R-:W-:Y:S06]  /*145e0*/  @!P2 BRA `(.L_x_1339) ;  /* 0x00000000000ca947 */ /* 0x000fec0003800000 */
[----:B0-----:R-:W2:Y:S04]  /*145f0*/  LDG.E R4, desc[UR36][R2.64] ;  /* 0x0000002402047981 */ /* 0x001ea8000c1e1900 */
[----:B------:R-:W2:Y:S02]  /*14600*/  LDG.E R29, desc[UR36][R2.64+0x4] ;  /* 0x00000424021d7981 */ /* 0x000ea4000c1e1900 */
[----:B--2---:R-:W-:-:S07]  /*14610*/  IMAD.IADD R29, R29, 0x1, -R4 ;  /* 0x000000011d1d7824 */ /* 0x004fce00078e0a04 */
.L_x_1339:
[----:B------:R-:W-:Y:S02]  /*14620*/  ULDC.64 UR4, c[0x0][0xa20] ;  /* 0x0002880000047ab9 */ /* 0x000fe40000000a00 */
[----:B------:R-:W-:-:S04]  /*14630*/  ISETP.NE.U32.AND P0, PT, RZ, UR4, PT ;  /* 0x00000004ff007c0c */ /* 0x000fc8000bf05070 */
[----:B------:R-:W-:-:S13]  /*14640*/  ISETP.NE.AND.EX P0, PT, RZ, UR5, PT, P0 ;  /* 0x00000005ff007c0c */ /* 0x000fda000bf05300 */
[----:B------:R-:W-:Y:S05]  /*14650*/  @!P0 BRA `(.L_x_1340) ;  /* 0x0000000000108947 */ /* 0x000fea0003800000 */
[----:B0-----:R-:W0:Y:S02]  /*14660*/  LDC.64 R2, c[0x0][0xa20] ;  /* 0x00028800ff027b82 */ /* 0x001e240000000a00 */
[----:B0-----:R-:W-:-:S05]  /*14670*/  IMAD.WIDE R2, R27, 0x4, R2 ;  /* 0x000000041b027825 */ /* 0x001fca00078e0202 */
[----:B------:R0:W5:Y:S01]  /*14680*/  LDG.E R0, desc[UR36][R2.64] ;  /* 0x0000002402007981 */ /* 0x000162000c1e1900 */
[----:B------:R-:W-:Y:S05]  /*14690*/  BRA `(.L_x_1341) ;  /* 0x0000000000247947 */ /* 0x000fea0003800000 */
.L_x_1340:
[----:B------:R-:W-:Y:S02]  /*146a0*/  ULDC.64 UR4, c[0x0][0xa08] ;  /* 0x0002820000047ab9 */ /* 0x000fe40000000a00 */
[----:B------:R-:W-:-:S04]  /*146b0*/  ISETP.NE.U32.AND P0, PT, RZ, UR4, PT ;  /* 0x00000004ff007c0c */ /* 0x000fc8000bf05070 */
[----:B------:R-:W-:-:S13]  /*146c0*/  ISETP.NE.AND.EX P0, PT, RZ, UR5, PT, P0 ;  /* 0x00000005ff007c0c */ /* 0x000fda000bf05300 */
[----:B------:R-:W-:Y:S05]  /*146d0*/  @!P0 BRA `(.L_x_1341) ;  /* 0x0000000000148947 */ /* 0x000fea0003800000 */
[----:B0-----:R-:W0:Y:S02]  /*146e0*/  LDC.64 R2, c[0x0][0xa08] ;  /* 0x00028200ff027b82 */ /* 0x001e240000000a00 */
[----:B0-----:R-:W-:-:S05]  /*146f0*/  IMAD.WIDE R2, R27, 0x4, R2 ;  /* 0x000000041b027825 */ /* 0x001fca00078e0202 */
[----:B------:R-:W2:Y:S04]  /*14700*/  LDG.E R0, desc[UR36][R2.64] ;  /* 0x0000002402007981 */ /* 0x000ea8000c1e1900 */
[----:B------:R-:W2:Y:S02]  /*14710*/  LDG.E R5, desc[UR36][R2.64+0x4] ;  /* 0x0000042402057981 */ /* 0x000ea4000c1e1900 */
[----:B--2---:R-:W-:-:S07]  /*14720*/  IMAD.IADD R0, R5, 0x1, -R0 ;  /* 0x0000000105007824 */ /* 0x004fce00078e0a00 */
.L_x_1341:
[----:B0-----:R-:W0:Y:S01]  /*14730*/  LDC R2, c[0x0][0x448] ;  /* 0x00011200ff027b82 */ /* 0x001e220000000800 */
[----:B-----5:R-:W-:Y:S01]  /*14740*/  IMAD.IADD R23, R0, 0x1, -R19 ;  /* 0x0000000100177824 */ /* 0x020fe200078e0a13 */
[----:B------:R-:W-:Y:S01]  /*14750*/  LOP3.LUT R16, R16, 0xffffff7f, RZ, 0xc0, !PT ;  /* 0xffffff7f10107812 */ /* 0x000fe200078ec0ff */
[----:B------:R-:W-:-:S03]  /*14760*/  IMAD.SHL.U32 R25, R25, 0x80, RZ ;  /* 0x0000008019197824 */ /* 0x000fc600078e00ff */
[----:B------:R1:W-:Y:S01]  /*14770*/  STL [R1], R23 ;  /* 0x0000001701007387 */ /* 0x0003e20000100800 */
[----:B------:R-:W-:Y:S01]  /*14780*/  VIADD R4, R25, 0x7f ;  /* 0x0000007f19047836 */ /* 0x000fe20000000000 */
[----:B0-----:R-:W-:Y:S02]  /*14790*/  ISETP.NE.AND P2, PT, R2, 0x1, PT ;  /* 0x000000010200780c */ /* 0x001fe40003f45270 */
[----:B------:R-:W0:Y:S11]  /*147a0*/  LDC.64 R2, c[0x0][0x9e0] ;  /* 0x00027800ff027b82 */ /* 0x000e360000000a00 */
[----:B------:R-:W2:Y:S01]  /*147b0*/  @P2 LDC R5, c[0x0][0x44c] ;  /* 0x00011300ff052b82 */ /* 0x000ea20000000800 */
[----:B------:R-:W-:-:S07]  /*147c0*/  @P2 LOP3.LUT R16, R16, 0x80, RZ, 0xfc, !PT ;  /* 0x0000008010102812 */ /* 0x000fce00078efcff */
[----:B------:R-:W3:Y:S01]  /*147d0*/  @P2 LDC R6, c[0x0][0x450] ;  /* 0x00011400ff062b82 */ /* 0x000ee20000000800 */
[----:B0-----:R-:W-:Y:S01]  /*147e0*/  ISETP.GE.AND P1, PT, R3, 0x1, PT ;  /* 0x000000010300780c */ /* 0x001fe20003f26270 */
[----:B--2---:R-:W-:-:S05]  /*147f0*/  @P2 IMAD.HI.U32 R5, R4, R5, RZ ;  /* 0x0000000504052227 */ /* 0x004fca00078e00ff */
[----:B---3--:R-:W-:Y:S02]  /*14800*/  @P2 SHF.R.U32.HI R4, RZ, R6, R5 ;  /* 0x00000006ff042219 */ /* 0x008fe40000011605 */
[----:B------:R-:W-:-:S05]  /*14810*/  IADD3 R5, R23, 0x1, -R29 ;  /* 0x0000000117057810 */ /* 0x000fca0007ffe81d */
[----:B------:R-:W-:-:S04]  /*14820*/  IMAD.IADD R7, R5, 0x1, R4 ;  /* 0x0000000105077824 */ /* 0x000fc800078e0204 */
[----:B------:R-:W-:Y:S01]  /*14830*/  IMAD.IADD R2, R7, 0x1, R2 ;  /* 0x0000000107027824 */ /* 0x000fe200078e0202 */
[----:B-1----:R-:W-:Y:S06]  /*14840*/  @!P1 BRA `(.L_x_1342) ;  /* 0x0000000000489947 */ /* 0x002fec0003800000 */
[C---:B------:R-:W-:Y:S01]  /*14850*/  ISETP.GT.AND P0, PT, R7.reuse, RZ, PT ;  /* 0x000000ff0700720c */ /* 0x040fe20003f04270 */
[----:B------:R-:W-:Y:S01]  /*14860*/  BSSY B0, `(.L_x_1343) ;  /* 0x000000e000007945 */ /* 0x000fe20003800000 */
[----:B------:R-:W-:-:S11]  /*14870*/  VIADD R0, R7, 0xffffffff ;  /* 0xffffffff07007836 */ /* 0x000fd60000000000 */
[----:B------:R-:W-:Y:S05]  /*14880*/  @P0 BRA `(.L_x_1344) ;  /* 0x00000000001c0947 */ /* 0x000fea0003800000 */
[----:B------:R-:W-:Y:S01]  /*14890*/  ISETP.NE.AND P0, PT, R3, 0x1, PT ;  /* 0x000000010300780c */ /* 0x000fe20003f05270 */
[----:B------:R-:W-:-:S12]  /*148a0*/  IMAD.MOV R7, RZ, RZ, -R7 ;  /* 0x000000ffff077224 */ /* 0x000fd800078e0a07 */
[----:B------:R-:W0:Y:S02]  /*148b0*/  @P0 LDC.64 R4, c[0x0][0x9e8] ;  /* 0x00027a00ff040b82 */ /* 0x000e240000000a00 */
[----:B0-----:R-:W-:-:S05]  /*148c0*/  @P0 IMAD.HI.U32 R4, R7, R4, RZ ;  /* 0x0000000407040227 */ /* 0x001fca00078e00ff */
[----:B------:R-:W-:-:S04]  /*148d0*/  @P0 SHF.R.U32.HI R7, RZ, R5, R4 ;  /* 0x00000005ff070219 */ /* 0x000fc80000011604 */
[----:B------:R-:W-:Y:S01]  /*148e0*/  LOP3.LUT R0, RZ, R7, RZ, 0x33, !PT ;  /* 0x00000007ff007212 */ /* 0x000fe200078e33ff */
[----:B------:R-:W-:Y:S06]  /*148f0*/  BRA `(.L_x_1345) ;  /* 0x0000000000107947 */ /* 0x000fec0003800000 */
.L_x_1344:
[----:B------:R-:W-:-:S13]  /*14900*/  ISETP.NE.AND P0, PT, R3, 0x1, PT ;  /* 0x000000010300780c */ /* 0x000fda0003f05270 */
[----:B------:R-:W0:Y:S02]  /*14910*/  @P0 LDC.64 R4, c[0x0][0x9e8] ;  /* 0x00027a00ff040b82 */ /* 0x000e240000000a00 */
[----:B0-----:R-:W-:-:S05]  /*14920*/  @P0 IMAD.HI.U32 R4, R0, R4, RZ ;  /* 0x0000000400040227 */ /* 0x001fca00078e00ff */
[----:B------:R-:W-:-:S07]  /*14930*/  @P0 SHF.R.U32.HI R0, RZ, R5, R4 ;  /* 0x00000005ff000219 */ /* 0x000fce0000011604 */
.L_x_1345:
[----:B------:R-:W-:Y:S05]  /*14940*/  BSYNC B0 ;  /* 0x0000000000007941 */ /* 0x000fea0003800000 */
.L_x_1343:
[----:B------:R-:W-:-:S05]  /*14950*/  IMAD R5, R0, R3, R3 ;  /* 0x0000000300057224 */ /* 0x000fca00078e0203 */
[----:B------:R-:W-:-:S07]  /*14960*/  VIMNMX R2, R2, R5, PT ;  /* 0x0000000502027248 */ /* 0x000fce0003fe0100 */
.L_x_1342:
[----:B------:R-:W0:Y:S01]  /*14970*/  @P2 LDC R0, c[0x0][0x44c] ;  /* 0x00011300ff002b82 */ /* 0x000e220000000800 */
[----:B------:R-:W-:Y:S01]  /*14980*/  VIADD R2, R2, 0x3f ;  /* 0x0000003f02027836 */ /* 0x000fe20000000000 */
[----:B------:R-:W-:Y:S01]  /*14990*/  ULDC UR4, c[0x0][0x9dc] ;  /* 0x0002770000047ab9 */ /* 0x000fe20000000800 */
[----:B------:R-:W-:-:S05]  /*149a0*/  IMAD.MOV.U32 R4, RZ, RZ, R25 ;  /* 0x000000ffff047224 */ /* 0x000fca00078e0019 */
[----:B------:R-:W1:Y:S01]  /*149b0*/  @P2 LDC R5, c[0x0][0x450] ;  /* 0x00011400ff052b82 */ /* 0x000e620000000800 */
[----:B0-----:R-:W-:-:S05]  /*149c0*/  @P2 IMAD.HI.U32 R0, R25, R0, RZ ;  /* 0x0000000019002227 */ /* 0x001fca00078e00ff */
[----:B-1----:R-:W-:Y:S01]  /*149d0*/  @P2 SHF.R.U32.HI R4, RZ, R5, R0 ;  /* 0x00000005ff042219 */ /* 0x002fe20000011600 */
[----:B------:R-:W-:Y:S01]  /*149e0*/  VIADD R0, R23, 0x3f ;  /* 0x0000003f17007836 */ /* 0x000fe20000000000 */
[----:B------:R-:W-:Y:S02]  /*149f0*/  SHF.R.S32.HI R5, RZ, 0x1f, R2 ;  /* 0x0000001fff057819 */ /* 0x000fe40000011402 */
[----:B------:R-:W-:Y:S02]  /*14a00*/  IADD3 R4, R4, R23, -R29 ;  /* 0x0000001704047210 */ /* 0x000fe40007ffe81d */
[----:B------:R-:W-:Y:S02]  /*14a10*/  LEA.HI R2, R5, R2, RZ, 0x6 ;  /* 0x0000000205027211 */ /* 0x000fe400078f30ff */
[----:B------:R-:W-:Y:S02]  /*14a20*/  SHF.R.S32.HI R5, RZ, 0x1f, R0 ;  /* 0x0000001fff057819 */ /* 0x000fe40000011400 */
[----:B------:R-:W-:Y:S01]  /*14a30*/  SHF.R.S32.HI R7, RZ, 0x6, R2 ;  /* 0x00000006ff077819 */ /* 0x000fe20000011402 */
[----:B------:R-:W-:Y:S01]  /*14a40*/  VIADD R2, R4, -UR4 ;  /* 0x8000000404027c36 */ /* 0x000fe20008000000 */
[----:B------:R-:W-:-:S04]  /*14a50*/  LEA.HI R5, R5, R0, RZ, 0x6 ;  /* 0x0000000005057211 */ /* 0x000fc800078f30ff */
[----:B------:R-:W-:-:S04]  /*14a60*/  SHF.R.S32.HI R0, RZ, 0x6, R5 ;  /* 0x00000006ff007819 */ /* 0x000fc80000011405 */
[----:B------:R-:W-:Y:S01]  /*14a70*/  VIMNMX R0, R0, R7, PT ;  /* 0x0000000700007248 */ /* 0x000fe20003fe0100 */
[----:B------:R-:W-:Y:S06]  /*14a80*/  @!P1 BRA `(.L_x_1346) ;  /* 0x0000000000489947 */ /* 0x000fec0003800000 */
[----:B------:R-:W-:Y:S01]  /*14a90*/  IMAD.MOV.U32 R6, RZ, RZ, R4 ;  /* 0x000000ffff067224 */ /* 0x000fe200078e0004 */
[----:B------:R-:W-:Y:S04]  /*14aa0*/  BSSY B0, `(.L_x_1347) ;  /* 0x000000e000007945 */ /* 0x000fe80003800000 */
[----:B------:R-:W-:-:S13]  /*14ab0*/  ISETP.GT.AND P0, PT, R6, -0x1, PT ;  /* 0xffffffff0600780c */ /* 0x000fda0003f04270 */
[----:B------:R-:W-:Y:S05]  /*14ac0*/  @P0 BRA `(.L_x_1348) ;  /* 0x00000000001c0947 */ /* 0x000fea0003800000 */
[----:B------:R-:W-:Y:S02]  /*14ad0*/  ISETP.NE.AND P0, PT, R3, 0x1, PT ;  /* 0x000000010300780c */ /* 0x000fe40003f05270 */
[----:B------:R-:W-:-:S11]  /*14ae0*/  LOP3.LUT R7, RZ, R6, RZ, 0x33, !PT ;  /* 0x00000006ff077212 */ /* 0x000fd600078e33ff */
[----:B------:R-:W0:Y:S02]  /*14af0*/  @P0 LDC.64 R4, c[0x0][0x9e8] ;  /* 0x00027a00ff040b82 */ /* 0x000e240000000a00 */
[----:B0-----:R-:W-:-:S05]  /*14b00*/  @P0 IMAD.HI.U32 R4, R7, R4, RZ ;  /* 0x0000000407040227 */ /* 0x001fca00078e00ff */
[----:B------:R-:W-:-:S04]  /*14b10*/  @P0 SHF.R.U32.HI R7, RZ, R5, R4 ;  /* 0x00000005ff070219 */ /* 0x000fc80000011604 */
[----:B------:R-:W-:Y:S01]  /*14b20*/  LOP3.LUT R6, RZ, R7, RZ, 0x33, !PT ;  /* 0x00000007ff067212 */ /* 0x000fe200078e33ff */
[----:B------:R-:W-:Y:S06]  /*14b30*/  BRA `(.L_x_1349) ;  /* 0x0000000000107947 */ /* 0x000fec0003800000 */
.L_x_1348:
[----:B------:R-:W-:-:S13]  /*14b40*/  ISETP.NE.AND P0, PT, R3, 0x1, PT ;  /* 0x000000010300780c */ /* 0x000fda0003f05270 */
[----:B------:R-:W0:Y:S02]  /*14b50*/  @P0 LDC.64 R4, c[0x0][0x9e8] ;  /* 0x00027a00ff040b82 */ /* 0x000e240000000a00 */
[----:B0-----:R-:W-:-:S05]  /*14b60*/  @P0 IMAD.HI.U32 R4, R6, R4, RZ ;  /* 0x0000000406040227 */ /* 0x001fca00078e00ff */
[----:B------:R-:W-:-:S07]  /*14b70*/  @P0 SHF.R.U32.HI R6, RZ, R5, R4 ;  /* 0x00000005ff060219 */ /* 0x000fce0000011604 */
.L_x_1349:
[----:B------:R-:W-:Y:S05]  /*14b80*/  BSYNC B0 ;  /* 0x0000000000007941 */ /* 0x000fea0003800000 */
.L_x_1347:
[----:B------:R-:W-:-:S05]  /*14b90*/  IMAD R3, R6, R3, RZ ;  /* 0x0000000306037224 */ /* 0x000fca00078e02ff */
[----:B------:R-:W-:-:S07]  /*14ba0*/  VIMNMX R2, R2, R3, !PT ;  /* 0x0000000302027248 */ /* 0x000fce0007fe0100 */
.L_x_1346:
[----:B------:R-:W-:Y:S01]  /*14bb0*/  SHF.R.S32.HI R3, RZ, 0x1f, R2 ;  /* 0x0000001fff037819 */ /* 0x000fe20000011402 */
[----:B------:R-:W-:Y:S03]  /*14bc0*/  BSSY B0, `(.L_x_1350) ;  /* 0x000002a000007945 */ /* 0x000fe60003800000 */
[----:B------:R-:W-:Y:S02]  /*14bd0*/  LEA.HI R3, R3, R2, RZ, 0x6 ;  /* 0x0000000203037211 */ /* 0x000fe400078f30ff */
[----:B------:R-:W-:Y:S02]  /*14be0*/  LOP3.LUT R2, R26, 0xff000000, RZ, 0xc0, !PT ;  /* 0xff0000001a027812 */ /* 0x000fe400078ec0ff */
[----:B------:R-:W-:-:S04]  /*14bf0*/  SHF.R.S32.HI R3, RZ, 0x6, R3 ;  /* 0x00000006ff037819 */ /* 0x000fc80000011403 */
[----:B------:R-:W-:Y:S02]  /*14c00*/  VIMNMX R5, RZ, R3, !PT ;  /* 0x00000003ff057248 */ /* 0x000fe40007fe0100 */
[----:B------:R-:W-:Y:S02]  /*14c10*/  SHF.R.U32.HI R3, RZ, 0x8, R2 ;  /* 0x00000008ff037819 */ /* 0x000fe40000011602 */
[----:B------:R-:W-:Y:S02]  /*14c20*/  ISETP.GT.AND P0, PT, R0, R5, PT ;  /* 0x000000050000720c */ /* 0x000fe40003f04270 */
[----:B------:R-:W-:-:S04]  /*14c30*/  LOP3.LUT R2, R26, 0xff0000, RZ, 0xc0, !PT ;  /* 0x00ff00001a027812 */ /* 0x000fc800078ec0ff */
[----:B------:R-:W-:Y:S01]  /*14c40*/  LEA.HI R2, R2, R3, RZ, 0x10 ;  /* 0x0000000302027211 */ /* 0x000fe200078f80ff */
[----:B------:R-:W-:-:S03]  /*14c50*/  IMAD.MOV.U32 R3, RZ, RZ, RZ ;  /* 0x000000ffff037224 */ /* 0x000fc600078e00ff */
[----:B------:R-:W-:-:S03]  /*14c60*/  LOP3.LUT R4, R2, 0xff, RZ, 0xc0, !PT ;  /* 0x000000ff02047812 */ /* 0x000fc600078ec0ff */
[----:B------:R-:W-:Y:S05]  /*14c70*/  @!P0 BRA `(.L_x_1351) ;  /* 0x0000000000788947 */ /* 0x000fea0003800000 */
[----:B------:R-:W-:Y:S01]  /*14c80*/  SHF.R.U32.HI R7, RZ, 0x10, R2 ;  /* 0x00000010ff077819 */ /* 0x000fe20000011602 */
[----:B------:R-:W-:-:S03]  /*14c90*/  IMAD.MOV.U32 R2, RZ, RZ, RZ ;  /* 0x000000ffff027224 */ /* 0x000fc600078e00ff */
[----:B------:R-:W-:-:S13]  /*14ca0*/  ISETP.NE.AND P0, PT, R7, RZ, PT ;  /* 0x000000ff0700720c */ /* 0x000fda0003f05270 */
[----:B------:R-:W0:Y:S02]  /*14cb0*/  @!P0 LDC R7, c[0x0][0x9f0] ;  /* 0x00027c00ff078b82 */ /* 0x000e240000000800 */
[----:B0-----:R-:W-:Y:S02]  /*14cc0*/  IABS R6, R7 ;  /* 0x0000000700067213 */ /* 0x001fe40000000000 */
[----:B------:R-:W-:Y:S02]  /*14cd0*/  IADD3 R8, R7, -0x1, R0 ;  /* 0xffffffff07087810 */ /* 0x000fe40007ffe000 */
[----:B------:R-:W0:Y:S03]  /*14ce0*/  I2F.RP R9, R6 ;  /* 0x0000000600097306 */ /* 0x000e260000209400 */
[----:B------:R-:W-:-:S05]  /*14cf0*/  IMAD.IADD R8, R8, 0x1, -R5 ;  /* 0x0000000108087824 */ /* 0x000fca00078e0a05 */
[----:B------:R-:W-:-:S04]  /*14d00*/  LOP3.LUT R10, R8, R7, RZ, 0x3c, !PT ;  /* 0x00000007080a7212 */ /* 0x000fc800078e3cff */
[----:B------:R-:W-:Y:S01]  /*14d10*/  ISETP.GE.AND P2, PT, R10, RZ, PT ;  /* 0x000000ff0a00720c */ /* 0x000fe20003f46270 */
[----:B0-----:R-:W0:Y:S02]  /*14d20*/  MUFU.RCP R9, R9 ;  /* 0x0000000900097308 */ /* 0x001e240000001000 */
[----:B0-----:R-:W-:-:S06]  /*14d30*/  VIADD R3, R9, 0xffffffe ;  /* 0x0ffffffe09037836 */ /* 0x001fcc0000000000 */
[----:B------:R-:W0:Y:S02]  /*14d40*/  F2I.FTZ.U32.TRUNC.NTZ R3, R3 ;  /* 0x0000000300037305 */ /* 0x000e24000021f000 */
[----:B0-----:R-:W-:-:S04]  /*14d50*/  IMAD.MOV R11, RZ, RZ, -R3 ;  /* 0x000000ffff0b7224 */ /* 0x001fc800078e0a03 */
        /* <DEDUP_REMOVED lines=14> */
[----:B------:R-:W-:-:S05]  /*14e40*/  @!P1 LOP3.LUT R2, RZ, R7, RZ, 0x33, !PT ;  /* 0x00000007ff029212 */ /* 0x000fca00078e33ff */
[----:B------:R-:W-:-:S07]  /*14e50*/  IMAD.MOV.U32 R3, RZ, RZ, R2 ;  /* 0x000000ffff037224 */ /* 0x000fce00078e0002 */
.L_x_1351:
[----:B------:R-:W-:Y:S05]  /*14e60*/  BSYNC B0 ;  /* 0x0000000000007941 */ /* 0x000fea0003800000 */
.L_x_1350:
[-C--:B------:R-:W-:Y:S01]  /*14e70*/  IMAD R2, R4, R3.reuse, R5 ;  /* 0x0000000304027224 */ /* 0x080fe200078e0205 */
        /* <DEDUP_REMOVED lines=23> */
.L_x_1353:
        /* <DEDUP_REMOVED lines=8> */
[----:B------:R-:W-:Y:S02]  /*15070*/  IMAD.U32 R4, RZ, RZ, UR6 ;  /* 0x00000006ff047e24 */ /* 0x000fe4000f8e00ff */
[----:B------:R-:W0:Y:S01]  /*15080*/  LDC.64 R2, c[0x4][R2] ;  /* 0x0100000002027b82 */ /* 0x000e220000000a00 */
[----:B------:R-:W-:Y:S02]  /*15090*/  IMAD.U32 R5, RZ, RZ, UR7 ;  /* 0x00000007ff057e24 */ /* 0x000fe4000f8e00ff */
[----:B------:R-:W-:Y:S02]  /*150a0*/  IMAD.U32 R6, RZ, RZ, UR8 ;  /* 0x00000008ff067e24 */ /* 0x000fe4000f8e00ff */
[----:B------:R-:W-:-:S02]  /*150b0*/  IMAD.U32 R7, RZ, RZ, UR9 ;  /* 0x00000009ff077e24 */ /* 0x000fc4000f8e00ff */
[----:B------:R-:W-:Y:S02]  /*150c0*/  IMAD.U32 R10, RZ, RZ, UR4 ;  /* 0x00000004ff0a7e24 */ /* 0x000fe4000f8e00ff */
[----:B------:R-:W-:Y:S02]  /*150d0*/  IMAD.U32 R11, RZ, RZ, UR5 ;  /* 0x00000005ff0b7e24 */ /* 0x000fe4000f8e00ff */
[----:B------:R-:W-:Y:S02]  /*150e0*/  IMAD.MOV.U32 R8, RZ, RZ, 0x70 ;  /* 0x00000070ff087424 */ /* 0x000fe400078e00ff */
[----:B------:R-:W-:Y:S02]  /*150f0*/  IMAD.MOV.U32 R12, RZ, RZ, 0x1 ;  /* 0x00000001ff0c7424 */ /* 0x000fe400078e00ff */
[----:B------:R-:W-:-:S07]  /*15100*/  IMAD.MOV.U32 R13, RZ, RZ, RZ ;  /* 0x000000ffff0d7224 */ /* 0x000fce00078e00ff */
[----:B------:R-:W-:-:S07]  /*15110*/  LEPC R20, `(.L_x_1356) ;  /* 0x000000001014794e */ /* 0x000fce0000000000 */
[----:B0-----:R-:W-:Y:S05]  /*15120*/  CALL.ABS.NOINC R2 ;  /* 0x0000000002007343 */ /* 0x001fea0003c00000 */
.L_x_1356:
[----:B------:R-:W-:Y:S05]  /*15130*/  BSYNC B6 ;  /* 0x0000000000067941 */ /* 0x000fea0003800000 */
.L_x_1355:
        /* <DEDUP_REMOVED lines=20> */
.L_x_1359:
[----:B------:R0:W1:Y:S01]  /*15280*/  LDC.64 R2, c[0x4][R18] ;  /* 0x0100000012027b82 */ /* 0x0000620000000a00 */
[----:B------:R-:W-:Y:S01]  /*15290*/  ULDC.64 UR6, c[0x4][0xa8] ;  /* 0x01002a0000067ab9 */ /* 0x000fe20000000a00 */
[----:B------:R-:W-:Y:S01]  /*152a0*/  ULDC.64 UR8, c[0x4][0xb0] ;  /* 0x01002c0000087ab9 */ /* 0x000fe20000000a00 */
[----:B------:R-:W-:Y:S01]  /*152b0*/  ULDC.64 UR4, c[0x4][0x40] ;  /* 0x0100100000047ab9 */ /* 0x000fe20000000a00 */
        /* <DEDUP_REMOVED lines=11> */
.L_x_1358:
[----:B------:R-:W-:Y:S05]  /*15370*/  BSYNC B6 ;  /* 0x0000000000067941 */ /* 0x000fea0003800000 */
.L_x_1357:
[----:B------:R-:W-:Y:S01]  /*15380*/  ULDC.64 UR4, c[0x0][0x9f8] ;  /* 0x00027e0000047ab9 */ /* 0x000fe20000000a00 */
[----:B------:R-:W-:Y:S01]  /*15390*/  IMAD.MOV.U32 R18, RZ, RZ, R30 ;  /* 0x000000ffff127224 */ /* 0x000fe200078e001e */
[----:B------:R-:W-:Y:S01]  /*153a0*/  ISETP.NE.U32.AND P0, PT, RZ, UR4, PT ;  /* 0x00000004ff007c0c */ /* 0x000fe2000bf05070 */
[----:B------:R-:W-:Y:S01]  /*153b0*/  IMAD.MOV.U32 R30, RZ, RZ, R27 ;  /* 0x000000ffff1e7224 */ /* 0x000fe200078e001b */
[----:B------:R-:W-:Y:S01]  /*153c0*/  ULDC UR4, c[0x0][0x2f4] ;  /* 0x0000bd0000047ab9 */ /* 0x000fe20000000800 */
[----:B------:R-:W0:Y:S01]  /*153d0*/  LDC R10, c[0x0][0x430] ;  /* 0x00010c00ff0a7b82 */ /* 0x000e220000000800 */
[----:B------:R-:W-:-:S13]  /*153e0*/  ISETP.NE.AND.EX P0, PT, RZ, UR5, PT, P0 ;  /* 0x00000005ff007c0c */ /* 0x000fda000bf05300 */
[----:B------:R-:W1:Y:S01]  /*153f0*/  @P0 LDC.64 R2, c[0x0][0x9f8] ;  /* 0x00027e00ff020b82 */ /* 0x000e620000000a00 */
[----:B------:R-:W-:Y:S02]  /*15400*/  ISETP.GE.AND P2, PT, R37, UR4, PT ;  /* 0x0000000425007c0c */ /* 0x000fe4000bf46270 */
[----:B------:R-:W-:Y:S01]  /*15410*/  LOP3.LUT R16, R16, 0xffffffef, RZ, 0xc0, !PT ;  /* 0xffffffef10107812 */ /* 0x000fe200078ec0ff */
[----:B-1----:R-:W-:-:S05]  /*15420*/  @P0 IMAD.WIDE R2, R27, 0x4, R2 ;  /* 0x000000041b020825 */ /* 0x002fca00078e0202 */
[----:B------:R1:W5:Y:S01]  /*15430*/  @P0 LDG.E R30, desc[UR36][R2.64] ;  /* 0x00000024021e0981 */ /* 0x000362000c1e1900 */
[----:B------:R-:W-:Y:S01]  /*15440*/  ISETP.GE.AND P0, PT, R33, UR4, PT ;  /* 0x0000000421007c0c */ /* 0x000fe2000bf06270 */
[----:B------:R-:W-:Y:S01]  /*15450*/  UMOV UR5, 0xffffffff ;  /* 0xffffffff00057882 */ /* 0x000fe20000000000 */
[----:B------:R-:W-:Y:S01]  /*15460*/  ISETP.GE.AND P1, PT, R36, UR4, PT ;  /* 0x0000000424007c0c */ /* 0x000fe2000bf26270 */
[----:B------:R-:W-:-:S10]  /*15470*/  VIADD R7, R18, 0xffffffff ;  /* 0xffffffff12077836 */ /* 0x000fd40000000000 */
        /* <DEDUP_REMOVED lines=8> */
[----:B01----:R-:W-:Y:S06]  /*15500*/  BRA.DIV UR5, `(.L_x_1360) ;  /* 0x00000046054c7947 */ /* 0x003fec000b800000 */
.L_x_1428:
[----:B------:R-:W0:Y:S01]  /*15510*/  S2R R0, SR_TID.X ;  /* 0x0000000000007919 */ /* 0x000e220000002100 */
[----:B------:R-:W-:Y:S02]  /*15520*/  ISETP.NE.AND P1, PT, R10, 0x1, PT ;  /* 0x000000010a00780c */ /* 0x000fe40003f25270 */
[----:B-----5:R-:W-:Y:S01]  /*15530*/  SHF.R.S32.HI R11, RZ, 0x1f, R30 ;  /* 0x0000001fff0b7819 */ /* 0x020fe2000001141e */
[----:B------:R-:W1:Y:S01]  /*15540*/  S2R R9, SR_TID.X ;  /* 0x0000000000097919 */ /* 0x000e620000002100 */
[----:B------:R-:W-:-:S03]  /*15550*/  LOP3.LUT R16, R16, 0xffffffbf, RZ, 0xc0, !PT ;  /* 0xffffffbf10107812 */ /* 0x000fc600078ec0ff */
[----:B------:R2:W-:Y:S06]  /*15560*/  STL [R1+0xc], R11 ;  /* 0x00000c0b01007387 */ /* 0x0005ec0000100800 */
[----:B------:R-:W3:Y:S01]  /*15570*/  @P1 LDC R5, c[0x0][0x434] ;  /* 0x00010d00ff051b82 */ /* 0x000ee20000000800 */
[----:B------:R-:W-:Y:S02]  /*15580*/  @P1 LOP3.LUT R16, R16, 0x40, RZ, 0xfc, !PT ;  /* 0x0000004010101812 */ /* 0x000fe400078efcff */
[----:B0-----:R-:W-:Y:S01]  /*15590*/  LOP3.LUT R0, R0, 0x7f, RZ, 0xc0, !PT ;  /* 0x0000007f00007812 */ /* 0x001fe200078ec0ff */
[----:B-1----:R-:W-:-:S03]  /*155a0*/  IMAD.SHL.U32 R9, R9, 0x10, RZ ;  /* 0x0000001009097824 */ /* 0x002fc600078e00ff */
[----:B------:R-:W-:-:S04]  /*155b0*/  SHF.R.U32.HI R0, RZ, 0x3, R0 ;  /* 0x00000003ff007819 */ /* 0x000fc80000011600 */
[----:B------:R-:W-:Y:S02]  /*155c0*/  LOP3.LUT R9, R0, 0x70, R9, 0xf8, !PT ;  /* 0x0000007000097812 */ /* 0x000fe400078ef809 */
[----:B------:R-:W0:Y:S03]  /*155d0*/  @P1 LDC R0, c[0x0][0x438] ;  /* 0x00010e00ff001b82 */ /* 0x000e260000000800 */
[----:B------:R-:W-:-:S05]  /*155e0*/  IMAD R6, R7, 0x40, R9 ;  /* 0x0000004007067824 */ /* 0x000fca00078e0209 */
[C---:B------:R-:W-:Y:S01]  /*155f0*/  ISETP.GE.AND P0, PT, R6.reuse, R23, PT ;  /* 0x000000170600720c */ /* 0x040fe20003f06270 */
[----:B------:R-:W-:-:S03]  /*15600*/  IMAD.IADD R6, R6, 0x1, R19 ;  /* 0x0000000106067824 */ /* 0x000fc600078e0213 */
[----:B------:R-:W-:Y:S01]  /*15610*/  ISETP.GT.U32.OR P0, PT, R9, 0x3f, P0 ;  /* 0x0000003f0900780c */ /* 0x000fe20000704470 */
[----:B---3--:R-:W-:-:S04]  /*15620*/  @P1 IMAD.HI.U32 R5, R6, R5, RZ ;  /* 0x0000000506051227 */ /* 0x008fc800078e00ff */
[----:B------:R-:W-:Y:S01]  /*15630*/  IMAD.MOV.U32 R8, RZ, RZ, R6 ;  /* 0x000000ffff087224 */ /* 0x000fe200078e0006 */
[----:B0-----:R-:W-:-:S07]  /*15640*/  @P1 SHF.R.U32.HI R8, RZ, R0, R5 ;  /* 0x00000000ff081219 */ /* 0x001fce0000011605 */
[----:B------:R-:W0:Y:S01]  /*15650*/  @!P0 LDC.64 R2, c[0x0][0x428] ;  /* 0x00010a00ff028b82 */ /* 0x000e220000000a00 */
[--C-:B------:R-:W-:Y:S01]  /*15660*/  @!P0 SHF.R.S32.HI R5, RZ, 0x1f, R8.reuse ;  /* 0x0000001fff058819 */ /* 0x100fe20000011408 */
[----:B------:R-:W-:Y:S02]  /*15670*/  @!P0 IMAD.MOV.U32 R4, RZ, RZ, R8 ;  /* 0x000000ffff048224 */ /* 0x000fe400078e0008 */
[-C--:B0-----:R-:W-:Y:S02]  /*15680*/  @!P0 IMAD R0, R11, R2.reuse, RZ ;  /* 0x000000020b008224 */ /* 0x081fe400078e02ff */
[----:B------:R-:W-:-:S04]  /*15690*/  @!P0 IMAD.WIDE.U32 R4, R30, R2, R4 ;  /* 0x000000021e048225 */ /* 0x000fc800078e0004 */
[----:B------:R-:W-:Y:S02]  /*156a0*/  @!P0 IMAD R0, R30, R3, R0 ;  /* 0x000000031e008224 */ /* 0x000fe400078e0200 */
[----:B------:R-:W0:Y:S02]  /*156b0*/  @!P0 LDC.64 R2, c[0x0][0x418] ;  /* 0x00010600ff028b82 */ /* 0x000e240000000a00 */
[----:B------:R-:W-:Y:S01]  /*156c0*/  @!P0 IMAD.IADD R0, R5, 0x1, R0 ;  /* 0x0000000105008824 */ /* 0x000fe200078e0200 */
[----:B------:R-:W-:Y:S02]  /*156d0*/  LOP3.LUT R16, R16, 0xffffffdf, RZ, 0xc0, !PT ;  /* 0xffffffdf10107812 */ /* 0x000fe400078ec0ff */
[----:B0-----:R-:W-:-:S04]  /*156e0*/  @!P0 LEA R2, P1, R4, R2, 0x2 ;  /* 0x0000000204028211 */ /* 0x001fc800078210ff */
[----:B------:R-:W-:Y:S01]  /*156f0*/  @!P0 LEA.HI.X R3, R4, R3, R0, 0x2, P1 ;  /* 0x0000000304038211 */ /* 0x000fe200008f1400 */
[----:B------:R-:W-:Y:S02]  /*15700*/  IMAD.U32 R4, RZ, RZ, UR38 ;  /* 0x00000026ff047e24 */ /* 0x000fe4000f8e00ff */
[----:B------:R-:W-:-:S03]  /*15710*/  IMAD.MOV.U32 R0, RZ, RZ, RZ ;  /* 0x000000ffff007224 */ /* 0x000fc600078e00ff */
[----:B------:R-:W-:-:S03]  /*15720*/  ISETP.NE.AND P2, PT, R4, 0x3, PT ;  /* 0x000000030400780c */ /* 0x000fc60003f45270 */
[----:B------:R2:W5:Y:S01]  /*15730*/  @!P0 LDG.E R0, desc[UR36][R2.64] ;  /* 0x0000002402008981 */ /* 0x000562000c1e1900 */
[----:B------:R-:W-:Y:S01]  /*15740*/  ISETP.GT.U32.AND P0, PT, R9, 0x3f, PT ;  /* 0x0000003f0900780c */ /* 0x000fe20003f04070 */
[----:B------:R-:W-:Y:S01]  /*15750*/  IMAD.MOV R5, RZ, RZ, -R8 ;  /* 0x000000ffff057224 */ /* 0x000fe200078e0a08 */
[----:B------:R-:W-:Y:S01]  /*15760*/  LOP3.LUT R26, R26, 0xffff, RZ, 0xc0, !PT ;  /* 0x0000ffff1a1a7812 */ /* 0x000fe200078ec0ff */
[----:B------:R-:W-:Y:S02]  /*15770*/  IMAD.MOV.U32 R23, RZ, RZ, R7 ;  /* 0x000000ffff177224 */ /* 0x000fe400078e0007 */
[----:B------:R-:W-:-:S04]  /*15780*/  IMAD R5, R10, R5, R6 ;  /* 0x000000050a057224 */ /* 0x000fc800078e0206 */
[----:B------:R-:W-:-:S04]  /*15790*/  @P2 LOP3.LUT R16, R16, 0x20, RZ, 0xfc, !PT ;  /* 0x0000002010102812 */ /* 0x000fc800078efcff */
[----:B------:R-:W-:-:S04]  /*157a0*/  LOP3.LUT R16, R16, 0xfffffffe, RZ, 0xc0, !PT ;  /* 0xfffffffe10107812 */ /* 0x000fc800078ec0ff */
[----:B------:R-:W-:Y:S01]  /*157b0*/  @P0 LOP3.LUT R16, R16, 0x1, RZ, 0xfc, !PT ;  /* 0x0000000110100812 */ /* 0x000fe200078efcff */
[----:B--2---:R-:W-:Y:S06]  /*157c0*/  @!P2 BRA `(.L_x_1361) ;  /* 0x000000000004a947 */ /* 0x004fec0003800000 */
[----:B------:R-:W-:Y:S01]  /*157d0*/  BPT.TRAP 0x1 ;  /* 0x000000040000795c */ /* 0x000fe20000300000 */
.L_x_1361:
        /* <DEDUP_REMOVED lines=23> */
.L_x_1429:
[----:B------:R-:W-:Y:S05]  /*15950*/  BSYNC B0 ;  /* 0x0000000000007941 */ /* 0x000fea0003800000 */
.L_x_1362:
[----:B------:R-:W2:Y:S01]  /*15960*/  LDL R10, [R1] ;  /* 0x00000000010a7983 */ /* 0x000ea20000100800 */
[----:B------:R-:W-:Y:S01]  /*15970*/  ULDC.64 UR4, c[0x0][0x300] ;  /* 0x0000c00000047ab9 */ /* 0x000fe20000000a00 */
[----:B------:R-:W-:Y:S01]  /*15980*/  ULDC.64 UR6, c[0x0][0x2e8] ;  /* 0x0000ba0000067ab9 */ /* 0x000fe20000000a00 */
[----:B------:R-:W-:Y:S01]  /*15990*/  IMAD R6, R6, UR4, RZ ;  /* 0x0000000406067c24 */ /* 0x000fe2000f8e02ff */
[----:B------:R-:W1:Y:S01]  /*159a0*/  S2R R9, SR_TID.X ;  /* 0x0000000000097919 */ /* 0x000e620000002100 */
[C---:B0-----:R-:W-:Y:S01]  /*159b0*/  IMAD.WIDE.U32 R2, R5.reuse, UR4, RZ ;  /* 0x0000000405027c25 */ /* 0x041fe2000f8e00ff */
[C---:B------:R-:W-:Y:S02]  /*159c0*/  LOP3.LUT P5, RZ, R16.reuse, 0x10, RZ, 0xc0, !PT ;  /* 0x0000001010ff7812 */ /* 0x040fe400078ac0ff */
[C---:B------:R-:W-:Y:S01]  /*159d0*/  LOP3.LUT P4, RZ, R16.reuse, 0x8, RZ, 0xc0, !PT ;  /* 0x0000000810ff7812 */ /* 0x040fe2000788c0ff */
[----:B------:R-:W-:Y:S01]  /*159e0*/  IMAD R6, R5, UR5, R6 ;  /* 0x0000000505067c24 */ /* 0x000fe2000f8e0206 */
[----:B------:R-:W-:Y:S01]  /*159f0*/  ULDC.64 UR4, c[0x0][0x310] ;  /* 0x0000c40000047ab9 */ /* 0x000fe20000000a00 */
[----:B------:R-:W-:Y:S01]  /*15a00*/  LOP3.LUT P3, RZ, R16, 0x4, RZ, 0xc0, !PT ;  /* 0x0000000410ff7812 */ /* 0x000fe2000786c0ff */
[----:B------:R-:W-:Y:S01]  /*15a10*/  IMAD R8, R8, UR4, RZ ;  /* 0x0000000408087c24 */ /* 0x000fe2000f8e02ff */
[----:B------:R-:W-:Y:S01]  /*15a20*/  LOP3.LUT P2, RZ, R16, 0x2, RZ, 0xc0, !PT ;  /* 0x0000000210ff7812 */ /* 0x000fe2000784c0ff */
[----:B------:R-:W-:-:S02]  /*15a30*/  IMAD.IADD R3, R3, 0x1, R6 ;  /* 0x0000000103037824 */ /* 0x000fc400078e0206 */
        /* <DEDUP_REMOVED lines=17> */
[----:B------:R-:W-:-:S03]  /*15b50*/  @P0 IMAD R9, R5, 0x2, R17 ;  /* 0x0000000205090824 */ /* 0x000fc600078e0211 */
[----:B------:R-:W1:Y:S04]  /*15b60*/  SHFL.IDX PT, R2, R6, RZ, 0x181f ;  /* 0x00181fff06027589 */ /* 0x000e6800000e0000 */
        /* <DEDUP_REMOVED lines=31> */
.L_x_1439:
[----:B------:R-:W-:-:S13]  /*15d60*/  ISETP.GE.AND P0, PT, R7, 0x31, PT ;  /* 0x000000310700780c */ /* 0x000fda0003f06270 */
[----:B0-----:R-:W-:Y:S01]  /*15d70*/  @P0 LEA R2, P1, R33, R0, 0x1 ;  /* 0x0000000021020211 */ /* 0x001fe200078208ff */
[----:B------:R-:W-:-:S04]  /*15d80*/  @P0 IMAD R5, R5, 0x2, R17 ;  /* 0x0000000205050824 */ /* 0x000fc800078e0211 */
[----:B--2---:R-:W-:-:S05]  /*15d90*/  @P0 IMAD.X R3, RZ, RZ, R8, P1 ;  /* 0x000000ffff030224 */ /* 0x004fca00008e0608 */
[----:B------:R-:W-:Y:S01]  /*15da0*/  @!PT LDS RZ, [RZ] ;  /* 0x00000000fffff984 */ /* 0x000fe20000000800 */
[----:B------:R-:W-:Y:S01]  /*15db0*/  @!PT LDS RZ, [RZ] ;  /* 0x00000000fffff984 */ /* 0x000fe20000000800 */
[----:B------:R-:W-:Y:S01]  /*15dc0*/  @!PT LDS RZ, [RZ] ;  /* 0x00000000fffff984 */ /* 0x000fe20000000800 */
[----:B------:R0:W-:Y:S04]  /*15dd0*/  @P0 LDGSTS.E.BYPASS.LTC128B.128 [R5+0x21c00], desc[UR36][R2.64], !P5 ;  /* 0x21c0000002050fae */ /* 0x0001e8000e901d64 */
[----:B------:R0:W-:Y:S04]  /*15de0*/  @P0 LDGSTS.E.BYPASS.LTC128B.128 [R5+0x23c00], desc[UR36][R2.64+0x80], !P4 ;  /* 0x23c0008002050fae */ /* 0x0001e8000e101d64 */
[----:B------:R0:W-:Y:S04]  /*15df0*/  @P0 LDGSTS.E.BYPASS.LTC128B.128 [R5+0x25c00], desc[UR36][R2.64+0x100], !P3 ;  /* 0x25c0010002050fae */ /* 0x0001e8000d901d64 */
[----:B------:R0:W-:Y:S01]  /*15e00*/  @P0 LDGSTS.E.BYPASS.LTC128B.128 [R5+0x27c00], desc[UR36][R2.64+0x180], !P2 ;  /* 0x27c0018002050fae */ /* 0x0001e2000d101d64 */
[----:B------:R-:W-:Y:S01]  /*15e10*/  PLOP3.LUT P0, PT, PT, PT, PT, 0x80, 0x0 ;  /* 0x000000000000781c */ /* 0x000fe20003f0f070 */
[----:B------:R-:W-:-:S12]  /*15e20*/  NOP ;  /* 0x0000000000007918 */ /* 0x000fd80000000000 */
.L_x_1365:
        /* <DEDUP_REMOVED lines=10> */
.L_x_1366:
[----:B------:R1:W-:Y:S02]  /*15ed0*/  SYNCS.ARRIVE.TRANS64.A1T0 RZ, [R4+URZ+0x30830], RZ ;  /* 0x030830ff04ff79a7 */ /* 0x0003e4000810003f */
[----:B------:R-:W-:Y:S05]  /*15ee0*/  WARPSYNC.ALL ;  /* 0x0000000000007948 */ /* 0x000fea0003800000 */
[----:B------:R-:W-:Y:S01]  /*15ef0*/  ULDC.64 UR4, c[0x0][0x298] ;  /* 0x0000a60000047ab9 */ /* 0x000fe20000000a00 */
[----:B0-----:R-:W-:Y:S01]  /*15f00*/  VIADD R2, R17, 0x10400 ;  /* 0x0001040011027836 */ /* 0x001fe20000000000 */
[----:B------:R-:W-:Y:S01]  /*15f10*/  SHF.R.S32.HI R0, RZ, 0x1f, R35 ;  /* 0x0000001fff007819 */ /* 0x000fe20000011423 */
[----:B------:R-:W-:Y:S01]  /*15f20*/  IMAD.WIDE.U32 R6, R35, UR4, RZ ;  /* 0x0000000423067c25 */ /* 0x000fe2000f8e00ff */
[----:B------:R-:W-:Y:S01]  /*15f30*/  BSSY B6, `(.L_x_1367) ;  /* 0x0000018000067945 */ /* 0x000fe20003800000 */
[----:B------:R-:W-:Y:S01]  /*15f40*/  BAR.SYNC.DEFER_BLOCKING 0x8, 0x180 ;  /* 0x0206000000007b1d */ /* 0x000fe20000010000 */
[----:B------:R-:W-:Y:S01]  /*15f50*/  LOP3.LUT P0, RZ, R2, 0x3ff, RZ, 0xc0, !PT ;  /* 0x000003ff02ff7812 */ /* 0x000fe2000780c0ff */
[----:B------:R-:W-:-:S04]  /*15f60*/  IMAD R0, R0, UR4, RZ ;  /* 0x0000000400007c24 */ /* 0x000fc8000f8e02ff */
[----:B------:R-:W-:Y:S01]  /*15f70*/  IMAD R0, R35, UR5, R0 ;  /* 0x0000000523007c24 */ /* 0x000fe2000f8e0200 */
[----:B------:R0:W-:Y:S03]  /*15f80*/  STL.64 [R1+0x18], R6 ;  /* 0x0000180601007387 */ /* 0x0001e60000100a00 */
[----:B------:R-:W-:-:S04]  /*15f90*/  IMAD.IADD R35, R7, 0x1, R0 ;  /* 0x0000000107237824 */ /* 0x000fc800078e0200 */
[----:B------:R-:W-:Y:S05]  /*15fa0*/  @!P0 BRA `(.L_x_1368) ;  /* 0x0000000000408947 */ /* 0x000fea0003800000 */
[----:B------:R-:W-:Y:S01]  /*15fb0*/  MOV R2, 0x0 ;  /* 0x0000000000027802 */ /* 0x000fe20000000f00 */
[----:B------:R-:W-:Y:S01]  /*15fc0*/  ULDC.64 UR6, c[0x4][0xa8] ;  /* 0x01002a0000067ab9 */ /* 0x000fe20000000a00 */
[----:B------:R-:W-:Y:S01]  /*15fd0*/  ULDC.64 UR8, c[0x4][0xb0] ;  /* 0x01002c0000087ab9 */ /* 0x000fe20000000a00 */
[----:B------:R-:W-:Y:S01]  /*15fe0*/  ULDC.64 UR4, c[0x4][0x20] ;  /* 0x0100080000047ab9 */ /* 0x000fe20000000a00 */
[----:B-1----:R-:W-:Y:S02]  /*15ff0*/  IMAD.U32 R4, RZ, RZ, UR6 ;  /* 0x00000006ff047e24 */ /* 0x002fe4000f8e00ff */
[----:B------:R-:W1:Y:S01]  /*16000*/  LDC.64 R2, c[0x4][R2] ;  /* 0x0100000002027b82 */ /* 0x000e620000000a00 */
[----:B------:R-:W-:Y:S02]  /*16010*/  IMAD.U32 R5, RZ, RZ, UR7 ;  /* 0x00000007ff057e24 */ /* 0x000fe4000f8e00ff */
[----:B0-----:R-:W-:Y:S02]  /*16020*/  IMAD.U32 R6, RZ, RZ, UR8 ;  /* 0x00000008ff067e24 */ /* 0x001fe4000f8e00ff */
[----:B------:R-:W-:-:S02]  /*16030*/  IMAD.U32 R7, RZ, RZ, UR9 ;  /* 0x00000009ff077e24 */ /* 0x000fc4000f8e00ff */
[----:B------:R-:W-:Y:S02]  /*16040*/  IMAD.U32 R10, RZ, RZ, UR4 ;  /* 0x00000004ff0a7e24 */ /* 0x000fe4000f8e00ff */
[----:B------:R-:W-:Y:S02]  /*16050*/  IMAD.U32 R11, RZ, RZ, UR5 ;  /* 0x00000005ff0b7e24 */ /* 0x000fe4000f8e00ff */
[----:B------:R-:W-:Y:S02]  /*16060*/  IMAD.MOV.U32 R8, RZ, RZ, 0x70 ;  /* 0x00000070ff087424 */ /* 0x000fe400078e00ff */
[----:B------:R-:W-:Y:S02]  /*16070*/  IMAD.MOV.U32 R12, RZ, RZ, 0x1 ;  /* 0x00000001ff0c7424 */ /* 0x000fe400078e00ff */
[----:B------:R-:W-:-:S07]  /*16080*/  IMAD.MOV.U32 R13, RZ, RZ, RZ ;  /* 0x000000ffff0d7224 */ /* 0x000fce00078e00ff */
[----:B------:R-:W-:-:S07]  /*16090*/  LEPC R20, `(.L_x_1368) ;  /* 0x000000001014794e */ /* 0x000fce0000000000 */
[----:B-1----:R-:W-:Y:S05]  /*160a0*/  CALL.ABS.NOINC R2 ;  /* 0x0000000002007343 */ /* 0x002fea0003c00000 */
.L_x_1368:
[----:B------:R-:W-:Y:S05]  /*160b0*/  BSYNC B6 ;  /* 0x0000000000067941 */ /* 0x000fea0003800000 */
.L_x_1367:
[----:B------:R-:W2:Y:S01]  /*160c0*/  LDL.LU.64 R20, [R1+0x18] ;  /* 0x0000180001147983 */ /* 0x000ea20000300a00 */
[----:B------:R-:W-:Y:S01]  /*160d0*/  LOP3.LUT P6, RZ, R16, 0x100, RZ, 0xc0, !PT ;  /* 0x0000010010ff7812 */ /* 0x000fe200078cc0ff */
[----:B------:R-:W-:Y:S01]  /*160e0*/  IMAD.MOV.U32 R3, RZ, RZ, R35 ;  /* 0x000000ffff037224 */ /* 0x000fe200078e0023 */
[----:B------:R-:W-:Y:S01]  /*160f0*/  SHF.R.S32.HI R0, RZ, 0x1f, R27 ;  /* 0x0000001fff007819 */ /* 0x000fe2000001141b */
[----:B------:R-:W-:Y:S01]  /*16100*/  ULDC.64 UR4, c[0x0][0x2d8] ;  /* 0x0000b60000047ab9 */ /* 0x000fe20000000a00 */
[----:B-1----:R-:W-:Y:S01]  /*16110*/  SEL R4, R27, RZ, !P6 ;  /* 0x000000ff1b047207 */ /* 0x002fe20007000000 */
[----:B------:R-:W-:Y:S01]  /*16120*/  ULDC.64 UR6, c[0x0][0x2e0] ;  /* 0x0000b80000067ab9 */ /* 0x000fe20000000a00 */
[----:B------:R-:W-:-:S05]  /*16130*/  SEL R0, R0, RZ, !P6 ;  /* 0x000000ff00007207 */ /* 0x000fca0007000000 */
[----:B------:R-:W-:-:S04]  /*16140*/  IMAD R0, R0, UR6, RZ ;  /* 0x0000000600007c24 */ /* 0x000fc8000f8e02ff */
[----:B------:R-:W-:Y:S02]  /*16150*/  IMAD R5, R4, UR7, R0 ;  /* 0x0000000704057c24 */ /* 0x000fe4000f8e0200 */
[----:B--2---:R-:W-:Y:S01]  /*16160*/  IMAD.MOV.U32 R2, RZ, RZ, R20 ;  /* 0x000000ffff027224 */ /* 0x004fe200078e0014 */
[----:B------:R-:W1:Y:S01]  /*16170*/  LDC R21, c[0x0][0x448] ;  /* 0x00011200ff157b82 */ /* 0x000e620000000800 */
[----:B------:R-:W2:Y:S02]  /*16180*/  S2R R20, SR_TID.X ;  /* 0x0000000000147919 */ /* 0x000ea40000002100 */
[----:B------:R-:W-:-:S04]  /*16190*/  IMAD.WIDE.U32 R2, R26, UR4, R2 ;  /* 0x000000041a027c25 */ /* 0x000fc8000f8e0002 */
[----:B------:R-:W-:Y:S01]  /*161a0*/  IMAD R3, R26, UR5, R3 ;  /* 0x000000051a037c24 */ /* 0x000fe2000f8e0203 */
[----:B------:R-:W-:Y:S01]  /*161b0*/  ULDC.64 UR4, c[0x0][0x2d0] ;  /* 0x0000b40000047ab9 */ /* 0x000fe20000000a00 */
[----:B------:R-:W-:-:S04]  /*161c0*/  IMAD.WIDE.U32 R2, R4, UR6, R2 ;  /* 0x0000000604027c25 */ /* 0x000fc8000f8e0002 */
[----:B------:R-:W-:Y:S02]  /*161d0*/  IMAD.IADD R3, R3, 0x1, R5 ;  /* 0x0000000103037824 */ /* 0x000fe400078e0205 */
[----:B------:R-:W3:Y:S01]  /*161e0*/  LDC R5, c[0x0][0x448] ;  /* 0x00011200ff057b82 */ /* 0x000ee20000000800 */
[----:B-1----:R-:W-:Y:S02]  /*161f0*/  ISETP.NE.AND P6, PT, R21, 0x1, PT ;  /* 0x000000011500780c */ /* 0x002fe40003fc5270 */
[----:B--2---:R-:W-:-:S04]  /*16200*/  LOP3.LUT R20, R20, 0x7f, RZ, 0xc0, !PT ;  /* 0x0000007f14147812 */ /* 0x004fc800078ec0ff */
[----:B------:R-:W-:-:S07]  /*16210*/  SHF.R.U32.HI R21, RZ, 0x3, R20 ;  /* 0x00000003ff157819 */ /* 0x000fce0000011614 */
[----:B0-----:R-:W0:Y:S01]  /*16220*/  @P6 LDC R7, c[0x0][0x44c] ;  /* 0x00011300ff076b82 */ /* 0x001e220000000800 */
[----:B------:R-:W1:Y:S07]  /*16230*/  S2R R20, SR_TID.X ;  /* 0x0000000000147919 */ /* 0x000e6e0000002100 */
[----:B------:R-:W2:Y:S01]  /*16240*/  @P6 LDC R6, c[0x0][0x450] ;  /* 0x00011400ff066b82 */ /* 0x000ea20000000800 */
[----:B-1----:R-:W-:-:S05]  /*16250*/  IMAD.SHL.U32 R20, R20, 0x10, RZ ;  /* 0x0000001014147824 */ /* 0x002fca00078e00ff */
[----:B------:R-:W-:-:S05]  /*16260*/  LOP3.LUT R20, R21, 0x70, R20, 0xf8, !PT ;  /* 0x0000007015147812 */ /* 0x000fca00078ef814 */
[----:B------:R-:W-:Y:S02]  /*16270*/  IMAD.IADD R4, R20, 0x1, R25 ;  /* 0x0000000114047824 */ /* 0x000fe400078e0219 */
[----:B------:R-:W1:Y:S02]  /*16280*/  S2R R20, SR_TID.X ;  /* 0x0000000000147919 */ /* 0x000e640000002100 */
[----:B0-----:R-:W-:-:S04]  /*16290*/  @P6 IMAD.HI.U32 R7, R4, R7, RZ ;  /* 0x0000000704076227 */ /* 0x001fc800078e00ff */
[----:B------:R-:W-:Y:S01]  /*162a0*/  IMAD.MOV.U32 R0, RZ, RZ, R4 ;  /* 0x000000ffff007224 */ /* 0x000fe200078e0004 */
[----:B--2---:R-:W-:-:S05]  /*162b0*/  @P6 SHF.R.U32.HI R0, RZ, R6, R7 ;  /* 0x00000006ff006219 */ /* 0x004fca0000011607 */
[----:B------:R-:W-:Y:S02]  /*162c0*/  IMAD.MOV R6, RZ, RZ, -R0 ;  /* 0x000000ffff067224 */ /* 0x000fe400078e0a00 */
[----:B------:R-:W-:-:S04]  /*162d0*/  IMAD.WIDE.U32 R2, R0, UR4, R2 ;  /* 0x0000000400027c25 */ /* 0x000fc8000f8e0002 */
[----:B---3--:R-:W-:Y:S01]  /*162e0*/  IMAD R4, R5, R6, R4 ;  /* 0x0000000605047224 */ /* 0x008fe200078e0204 */
[----:B------:R-:W-:-:S05]  /*162f0*/  SHF.R.S32.HI R6, RZ, 0x1f, R0 ;  /* 0x0000001fff067819 */ /* 0x000fca0000011400 */
[----:B------:R-:W-:-:S04]  /*16300*/  IMAD R6, R6, UR4, RZ ;  /* 0x0000000406067c24 */ /* 0x000fc8000f8e02ff */
[----:B------:R-:W-:Y:S01]  /*16310*/  IMAD R7, R0, UR5, R6 ;  /* 0x0000000500077c24 */ /* 0x000fe2000f8e0206 */
[----:B------:R-:W-:Y:S01]  /*16320*/  SHF.R.S32.HI R0, RZ, 0x1f, R4 ;  /* 0x0000001fff007819 */ /* 0x000fe20000011404 */
[----:B------:R-:W-:Y:S02]  /*16330*/  ULDC.64 UR4, c[0x0][0x2c8] ;  /* 0x0000b20000047ab9 */ /* 0x000fe40000000a00 */
[----:B------:R-:W-:Y:S01]  /*16340*/  IMAD.IADD R3, R3, 0x1, R7 ;  /* 0x0000000103037824 */ /* 0x000fe200078e0207 */
[----:B-1----:R-:W-:Y:S01]  /*16350*/  LOP3.LUT R20, R20, 0x7f, RZ, 0xc0, !PT ;  /* 0x0000007f14147812 */ /* 0x002fe200078ec0ff */
[----:B------:R-:W-:Y:S02]  /*16360*/  IMAD R7, R0, UR4, RZ ;  /* 0x0000000400077c24 */ /* 0x000fe4000f8e02ff */
[----:B------:R-:W-:Y:S01]  /*16370*/  IMAD.WIDE.U32 R2, R4, UR4, R2 ;  /* 0x0000000404027c25 */ /* 0x000fe2000f8e0002 */
[----:B------:R-:W-:-:S03]  /*16380*/  SHF.R.U32.HI R8, RZ, 0x3, R20 ;  /* 0x00000003ff087819 */ /* 0x000fc60000011614 */
[----:B------:R-:W-:Y:S01]  /*16390*/  IMAD R0, R4, UR5, R7 ;  /* 0x0000000504007c24 */ /* 0x000fe2000f8e0207 */
[----:B------:R-:W-:Y:S02]  /*163a0*/  ULDC.64 UR4, c[0x0][0x280] ;  /* 0x0000a00000047ab9 */ /* 0x000fe40000000a00 */
[C---:B------:R-:W-:Y:S01]  /*163b0*/  LEA R4, P0, R2.reuse, UR4, 0x1 ;  /* 0x0000000402047c11 */ /* 0x040fe2000f8008ff */
[----:B------:R-:W-:Y:S01]  /*163c0*/  IMAD.IADD R3, R3, 0x1, R0 ;  /* 0x0000000103037824 */ /* 0x000fe200078e0200 */
[----:B------:R-:W-:Y:S02]  /*163d0*/  ULDC UR4, c[0x0][0x2b8] ;  /* 0x0000ae0000047ab9 */ /* 0x000fe40000000800 */
[----:B------:R-:W-:Y:S02]  /*163e0*/  ISETP.GE.AND P4, PT, R33, UR4, PT ;  /* 0x0000000421007c0c */ /* 0x000fe4000bf86270 */
[----:B------:R-:W-:Y:S01]  /*163f0*/  LEA.HI.X R0, R2, UR5, R3, 0x1, P0 ;  /* 0x0000000502007c11 */ /* 0x000fe200080f0c03 */
[----:B------:R-:W-:Y:S01]  /*16400*/  UMOV UR5, 0xffffffff ;  /* 0xffffffff00057882 */ /* 0x000fe20000000000 */
[----:B------:R-:W-:-:S02]  /*16410*/  ISETP.GE.AND P3, PT, R37, UR4, PT ;  /* 0x0000000425007c0c */ /* 0x000fc4000bf66270 */
[----:B------:R-:W-:Y:S02]  /*16420*/  ISETP.GE.AND P2, PT, R36, UR4, PT ;  /* 0x0000000424007c0c */ /* 0x000fe4000bf46270 */
[----:B------:R-:W-:Y:S01]  /*16430*/  ISETP.GE.AND P1, PT, R34, UR4, PT ;  /* 0x0000000422007c0c */ /* 0x000fe2000bf26270 */
[----:B------:R-:W-:-:S12]  /*16440*/  BRA.DIV UR5, `(.L_x_1369) ;  /* 0x0000003e05207947 */ /* 0x000fd8000b800000 */
[----:B------:R-:W0:Y:S01]  /*16450*/  SHFL.IDX PT, R14, R4, RZ, 0x181f ;  /* 0x00181fff040e7589 */ /* 0x000e2200000e0000 */
[----:B------:R-:W-:Y:S02]  /*16460*/  IMAD R5, R29, R5, RZ ;  /* 0x000000051d057224 */ /* 0x000fe400078e02ff */
        /* <DEDUP_REMOVED lines=12> */
[----:B------:R-:W-:Y:S01]  /*16530*/  ISETP.GE.AND P0, PT, R6, R5, PT ;  /* 0x000000050600720c */ /* 0x000fe20003f06270 */
[----:B------:R-:W-:-:S02]  /*16540*/  VIADD R6, R25, 0x20 ;  /* 0x0000002019067836 */ /* 0x000fc40000000000 */
[----:B-1----:R-:W1:Y:S10]  /*16550*/  SHFL.IDX PT, R2, R0, 0x1, 0x181f ;  /* 0x00381f0000027f89 */ /* 0x002e7400000e0000 */
[----:B0-----:R-:W-:-:S05]  /*16560*/  @!P0 LEA R14, P5, R33, R14, 0x1 ;  /* 0x0000000e210e8211 */ /* 0x001fca00078a08ff */
[----:B-1----:R-:W-:Y:S02]  /*16570*/  @!P0 IMAD.X R7, RZ, RZ, R2, P5 ;  /* 0x000000ffff078224 */ /* 0x002fe400028e0602 */
[----:B------:R-:W-:Y:S02]  /*16580*/  @!P0 IMAD.MOV.U32 R2, RZ, RZ, R14 ;  /* 0x000000ffff028224 */ /* 0x000fe400078e000e */
[----:B------:R-:W-:Y:S01]  /*16590*/  @!P0 IMAD.MOV.U32 R3, RZ, RZ, R7 ;  /* 0x000000ffff038224 */ /* 0x000fe200078e0007 */
        /* <DEDUP_REMOVED lines=53> */
[----:B------:R-:W-:-:S03]  /*168f0*/  ISETP.GE.AND P0, PT, R6, R5, PT ;  /* 0x000000050600720c */ /* 0x000fc60003f06270 */
[----:B------:R-:W-:Y:S04]  /*16900*/  SHFL.IDX PT, R6, R0, 0x7, 0x181f ;  /* 0x00f81f0000067f89 */ /* 0x000fe800000e0000 */
[----:B-1----:R-:W1:Y:S06]  /*16910*/  SHFL.IDX PT, R2, R0, 0x6, 0x181f ;  /* 0x00d81f0000027f89 */ /* 0x002e6c00000e0000 */
        /* <DEDUP_REMOVED lines=8> */
[----:B------:R0:W-:Y:S02]  /*169a0*/  @!P0 LDGSTS.E.BYPASS.LTC128B.128 [R32+0x1f400], desc[UR36][R2.64+0x180], !P1 ;  /* 0x1f40018002208fae */ /* 0x0001e4000c901d64 */
.L_x_1456:
[----:B------:R-:W-:Y:S01]  /*169b0*/  VIADD R0, R25, 0x70 ;  /* 0x0000007019007836 */ /* 0x000fe20000000000 */
[----:B------:R-:W-:Y:S04]  /*169c0*/  BSSY B0, `(.L_x_1370) ;  /* 0x000000c000007945 */ /* 0x000fe80003800000 */
[----:B------:R-:W-:-:S13]  /*169d0*/  ISETP.GE.AND P0, PT, R0, R5, PT ;  /* 0x000000050000720c */ /* 0x000fda0003f06270 */
[----:B------:R-:W-:Y:S05]  /*169e0*/  @P0 BRA `(.L_x_1371) ;  /* 0x0000000000240947 */ /* 0x000fea0003800000 */
[----:B01----:R-:W-:-:S05]  /*169f0*/  LEA R2, P0, R33, R14, 0x1 ;  /* 0x0000000e21027211 */ /* 0x003fca00078008ff */
        /* <DEDUP_REMOVED lines=8> */
.L_x_1371:
[----:B------:R-:W-:Y:S05]  /*16a80*/  BSYNC B0 ;  /* 0x0000000000007941 */ /* 0x000fea0003800000 */
.L_x_1370:
[----:B------:R-:W-:Y:S01]  /*16a90*/  NOP ;  /* 0x0000000000007918 */ /* 0x000fe20000000000 */
[----:B------:R-:W-:-:S13]  /*16aa0*/  PLOP3.LUT P0, PT, PT, PT, PT, 0x80, 0x0 ;  /* 0x000000000000781c */ /* 0x000fda0003f0f070 */
.L_x_1372:
[----:B------:R-:W-:Y:S02]  /*16ab0*/  PLOP3.LUT P1, PT, P1, P0, PT, 0xa2, 0x0 ;  /* 0x000000000000781c */ /* 0x000fe40000f21472 */
[----:B------:R-:W-:-:S08]  /*16ac0*/  @P0 R2UR P1, UR4, R17 ;  /* 0x00000000110402ca */ /* 0x000fd00000020000 */
[----:B------:R-:W-:-:S05]  /*16ad0*/  @P0 PLOP3.LUT P0, PT, P1, PT, PT, 0x80, 0x0 ;  /* 0x000000000000081c */ /* 0x000fca0000f0f070 */
[----:B------:R-:W-:Y:S01]  /*16ae0*/  @!P1 SYNCS.ARRIVE.TRANS64.RED.A0T1 RZ, [UR4+0x30800], RZ ;  /* 0x030800ffffff99a7 */ /* 0x000fe20008200404 */
[----:B------:R-:W-:Y:S07]  /*16af0*/  @!P1 ARRIVES.LDGSTSBAR.64.TRANSCNT [UR4+0x30800] ;  /* 0x03080000ff0099b0 */ /* 0x000fee0008000a84 */
[----:B------:R-:W-:Y:S05]  /*16b00*/  @P0 BRA.U.ANY `(.L_x_1372) ;  /* 0xfffffffd00e80947 */ /* 0x000fea000393ffff */
[----:B0-2---:R-:W2:Y:S04]  /*16b10*/  LDL.LU R3, [R1+0x20] ;  /* 0x0000200001037983 */ /* 0x005ea80000300800 */
[----:B------:R-:W3:Y:S01]  /*16b20*/  LDL.LU R2, [R1+0x14] ;  /* 0x0000140001027983 */ /* 0x000ee20000300800 */
[----:B--2---:R-:W-:Y:S02]  /*16b30*/  VIADD R3, R3, 0x1 ;  /* 0x0000000103037836 */ /* 0x004fe40000000000 */
[----:B---3--:R-:W-:-:S03]  /*16b40*/  VIADD R7, R2, 0xfffffffe ;  /* 0xfffffffe02077836 */ /* 0x008fc60000000000 */
[----:B------:R0:W-:Y:S01]  /*16b50*/  STL [R1+0x20], R3 ;  /* 0x0000200301007387 */ /* 0x0001e20000100800 */
[----:B------:R-:W-:-:S04]  /*16b60*/  LEA.HI R0, R3, R3, RZ, 0x1 ;  /* 0x0000000303007211 */ /* 0x000fc800078f08ff */
[----:B------:R-:W-:-:S05]  /*16b70*/  LOP3.LUT R0, R0, 0xfffffffe, RZ, 0xc0, !PT ;  /* 0xfffffffe00007812 */ /* 0x000fca00078ec0ff */
[----:B------:R-:W-:-:S05]  /*16b80*/  IMAD.IADD R0, R3, 0x1, -R0 ;  /* 0x0000000103007824 */ /* 0x000fca00078e0a00 */
[----:B------:R-:W-:Y:S01]  /*16b90*/  SHF.L.U32 R0, R0, 0x1f, RZ ;  /* 0x0000001f00007819 */ /* 0x000fe200000006ff */
[----:B------:R-:W-:Y:S01]  /*16ba0*/  NOP ;  /* 0x0000000000007918 */ /* 0x000fe20000000000 */
[----:B------:R0:W-:Y:S01]  /*16bb0*/  SYNCS.ARRIVE.TRANS64.A1T0 RZ, [R17+URZ+0x30800], RZ ;  /* 0x030800ff11ff79a7 */ /* 0x0001e2000810003f */
[----:B------:R-:W-:Y:S01]  /*16bc0*/  BSSY B0, `(.L_x_1373) ;  /* 0x0000003000007945 */ /* 0x000fe20003800000 */
[----:B------:R-:W2:Y:S03]  /*16bd0*/  SYNCS.PHASECHK.TRANS64.TRYWAIT P0, [R17+URZ+0x30820], R0 ;  /* 0x03082000110075a7 */ /* 0x000ea6000800017f */
[----:B0-2---:R-:W-:Y:S05]  /*16be0*/  @!P0 BRA `(.L_x_1374) ;  /* 0x0000003c00f08947 */ /* 0x005fea0003800000 */
.L_x_1457:
[----:B------:R-:W-:Y:S05]  /*16bf0*/  BSYNC B0 ;  /* 0x0000000000007941 */ /* 0x000fea0003800000 */
.L_x_1373:
[----:B------:R-:W2:Y:S01]  /*16c00*/  LDL R2, [R1+0x4] ;  /* 0x0000040001027983 */ /* 0x000ea20000100800 */
[----:B------:R-:W-:Y:S01]  /*16c10*/  BSSY B0, `(.L_x_1375) ;  /* 0x00000fc000007945 */ /* 0x000fe20003800000 */
[----:B--2---:R-:W-:-:S13]  /*16c20*/  ISETP.GE.AND P0, PT, R7, R2, PT ;  /* 0x000000020700720c */ /* 0x004fda0003f06270 */
[----:B------:R-:W-:Y:S05]  /*16c30*/  @!P0 BRA `(.L_x_1376) ;  /* 0x0000000c00e48947 */ /* 0x000fea0003800000 */
[----:B------:R-:W-:Y:S01]  /*16c40*/  ULDC UR4, c[0x0][0x2f4] ;  /* 0x0000bd0000047ab9 */ /* 0x000fe20000000800 */
[----:B------:R-:W-:Y:S01]  /*16c50*/  IMAD.MOV.U32 R6, RZ, RZ, R22 ;  /* 0x000000ffff067224 */ /* 0x000fe200078e0016 */
[----:B------:R-:W-:Y:S01]  /*16c60*/  ISETP.GE.AND P4, PT, R33, UR4, PT ;  /* 0x0000000421007c0c */ /* 0x000fe2000bf86270 */
[----:B------:R-:W-:Y:S01]  /*16c70*/  IMAD.MOV.U32 R8, RZ, RZ, R28 ;  /* 0x000000ffff087224 */ /* 0x000fe200078e001c */
[----:B------:R-:W-:Y:S01]  /*16c80*/  ISETP.GE.AND P3, PT, R37, UR4, PT ;  /* 0x0000000425007c0c */ /* 0x000fe2000bf66270 */
[----:B------:R-:W-:Y:S01]  /*16c90*/  IMAD.MOV.U32 R29, RZ, RZ, R23 ;  /* 0x000000ffff1d7224 */ /* 0x000fe200078e0017 */
[----:B------:R-:W-:Y:S02]  /*16ca0*/  ISETP.GE.AND P2, PT, R36, UR4, PT ;  /* 0x0000000424007c0c */ /* 0x000fe4000bf46270 */
[----:B------:R-:W-:-:S13]  /*16cb0*/  ISETP.GE.AND P1, PT, R34, UR4, PT ;  /* 0x0000000422007c0c */ /* 0x000fda000bf26270 */
.L_x_1389:
[----:B------:R-:W2:Y:S04]  /*16cc0*/  LDL R9, [R1+0x8] ;  /* 0x0000080001097983 */ /* 0x000ea80000100800 */
[----:B------:R-:W3:Y:S01]  /*16cd0*/  LDL R11, [R1+0xc] ;  /* 0x00000c00010b7983 */ /* 0x000ee20000100800 */
[----:B0-----:R-:W0:Y:S01]  /*16ce0*/  S2R R0, SR_TID.X ;  /* 0x0000000000007919 */ /* 0x001e220000002100 */
[----:B------:R-:W4:Y:S01]  /*16cf0*/  S2R R3, SR_TID.X ;  /* 0x0000000000037919 */ /* 0x000f220000002100 */
[----:B0-----:R-:W-:-:S04]  /*16d00*/  LOP3.LUT R0, R0, 0x7f, RZ, 0xc0, !PT ;  /* 0x0000007f00007812 */ /* 0x001fc800078ec0ff */
[----:B------:R-:W-:Y:S02]  /*16d10*/  SHF.R.U32.HI R2, RZ, 0x3, R0 ;  /* 0x00000003ff027819 */ /* 0x000fe40000011600 */
[----:B------:R-:W0:Y:S01]  /*16d20*/  LDC R0, c[0x0][0x430] ;  /* 0x00010c00ff007b82 */ /* 0x000e220000000800 */
[----:B----4-:R-:W-:-:S05]  /*16d30*/  IMAD.SHL.U32 R3, R3, 0x10, RZ ;  /* 0x0000001003037824 */ /* 0x010fca00078e00ff */
[----:B------:R-:W-:-:S04]  /*16d40*/  LOP3.LUT R3, R2, 0x70, R3, 0xf8, !PT ;  /* 0x0000007002037812 */ /* 0x000fc800078ef803 */
[----:B------:R-:W-:-:S13]  /*16d50*/  ISETP.GT.U32.AND P6, PT, R3, 0x3f, PT ;  /* 0x0000003f0300780c */ /* 0x000fda0003fc4070 */
[----:B------:R-:W3:Y:S01]  /*16d60*/  @!P6 LDC.64 R4, c[0x0][0x428] ;  /* 0x00010a00ff04eb82 */ /* 0x000ee20000000a00 */
[----:B0-----:R-:W-:-:S13]  /*16d70*/  ISETP.NE.AND P0, PT, R0, 0x1, PT ;  /* 0x000000010000780c */ /* 0x001fda0003f05270 */
[----:B------:R-:W0:Y:S08]  /*16d80*/  @P0 LDC R2, c[0x0][0x434] ;  /* 0x00010d00ff020b82 */ /* 0x000e300000000800 */
[----:B------:R-:W4:Y:S01]  /*16d90*/  @P0 LDC R0, c[0x0][0x438] ;  /* 0x00010e00ff000b82 */ /* 0x000f220000000800 */
[----:B------:R-:W-:Y:S01]  /*16da0*/  LOP3.LUT P5, RZ, R16, 0x20, RZ, 0xc0, !PT ;  /* 0x0000002010ff7812 */ /* 0x000fe200078ac0ff */
[----:B------:R-:W-:Y:S01]  /*16db0*/  VIADD R22, R6, 0x1 ;  /* 0x0000000106167836 */ /* 0x000fe20000000000 */
[----:B------:R-:W-:Y:S05]  /*16dc0*/  YIELD ;  /* 0x0000000000007946 */ /* 0x000fea0003800000 */
[----:B------:R-:W-:Y:S01]  /*16dd0*/  ULDC UR4, c[0x0][0x430] ;  /* 0x00010c0000047ab9 */ /* 0x000fe20000000800 */
[----:B------:R-:W-:-:S02]  /*16de0*/  IMAD.MOV.U32 R23, RZ, RZ, R7 ;  /* 0x000000ffff177224 */ /* 0x000fc400078e0007 */
[----:B--2---:R-:W-:-:S04]  /*16df0*/  IMAD R9, R7, 0x40, R9 ;  /* 0x0000004007097824 */ /* 0x004fc800078e0209 */
[----:B------:R-:W-:-:S04]  /*16e00*/  IMAD.IADD R9, R3, 0x1, R9 ;  /* 0x0000000103097824 */ /* 0x000fc800078e0209 */
[----:B0-----:R-:W-:-:S04]  /*16e10*/  @P0 IMAD.HI.U32 R3, R9, R2, RZ ;  /* 0x0000000209030227 */ /* 0x001fc800078e00ff */
[----:B------:R-:W-:Y:S01]  /*16e20*/  IMAD.MOV.U32 R10, RZ, RZ, R9 ;  /* 0x000000ffff0a7224 */ /* 0x000fe200078e0009 */
[----:B----4-:R-:W-:Y:S01]  /*16e30*/  @P0 SHF.R.U32.HI R10, RZ, R0, R3 ;  /* 0x00000000ff0a0219 */ /* 0x010fe20000011603 */
[----:B---3--:R-:W-:-:S03]  /*16e40*/  @!P6 IMAD R0, R11, R4, RZ ;  /* 0x000000040b00e224 */ /* 0x008fc600078e02ff */
[--C-:B------:R-:W-:Y:S01]  /*16e50*/  @!P6 SHF.R.S32.HI R3, RZ, 0x1f, R10.reuse ;  /* 0x0000001fff03e819 */ /* 0x100fe2000001140a */
[----:B------:R-:W-:Y:S02]  /*16e60*/  @!P6 IMAD.MOV.U32 R2, RZ, RZ, R10 ;  /* 0x000000ffff02e224 */ /* 0x000fe400078e000a */
[C---:B------:R-:W-:Y:S02]  /*16e70*/  @!P6 IMAD R0, R30.reuse, R5, R0 ;  /* 0x000000051e00e224 */ /* 0x040fe400078e0200 */
[----:B------:R-:W-:Y:S02]  /*16e80*/  @!P6 IMAD.WIDE.U32 R2, R30, R4, R2 ;  /* 0x000000041e02e225 */ /* 0x000fe400078e0002 */
[----:B------:R-:W0:Y:S02]  /*16e90*/  @!P6 LDC.64 R4, c[0x0][0x418] ;  /* 0x00010600ff04eb82 */ /* 0x000e240000000a00 */
[----:B------:R-:W-:Y:S01]  /*16ea0*/  @!P6 IMAD.IADD R0, R0, 0x1, R3 ;  /* 0x000000010000e824 */ /* 0x000fe200078e0203 */
[----:B0-----:R-:W-:-:S04]  /*16eb0*/  @!P6 LEA R4, P0, R2, R4, 0x2 ;  /* 0x000000040204e211 */ /* 0x001fc800078010ff */
[----:B------:R-:W-:Y:S01]  /*16ec0*/  @!P6 LEA.HI.X R5, R2, R5, R0, 0x2, P0 ;  /* 0x000000050205e211 */ /* 0x000fe200000f1400 */
[----:B------:R-:W-:Y:S01]  /*16ed0*/  IMAD.MOV.U32 R0, RZ, RZ, RZ ;  /* 0x000000ffff007224 */ /* 0x000fe200078e00ff */
[----:B------:R-:W-:Y:S01]  /*16ee0*/  ISETP.NE.AND P0, PT, R22, 0x2, PT ;  /* 0x000000021600780c */ /* 0x000fe20003f05270 */
[----:B------:R-:W-:-:S03]  /*16ef0*/  IMAD.MOV R2, RZ, RZ, -R10 ;  /* 0x000000ffff027224 */ /* 0x000fc600078e0a0a */
[----:B------:R-:W-:Y:S01]  /*16f00*/  SEL R28, RZ, 0x1, P0 ;  /* 0x00000001ff1c7807 */ /* 0x000fe20000000000 */
[----:B------:R0:W5:Y:S01]  /*16f10*/  @!P6 LDG.E R0, desc[UR36][R4.64] ;  /* 0x000000240400e981 */ /* 0x000162000c1e1900 */
[----:B------:R-:W-:Y:S02]  /*16f20*/  SEL R22, R22, RZ, P0 ;  /* 0x000000ff16167207 */ /* 0x000fe40000000000 */
[----:B------:R-:W-:Y:S01]  /*16f30*/  LOP3.LUT R28, R8, R28, RZ, 0x3c, !PT ;  /* 0x0000001c081c7212 */ /* 0x000fe200078e3cff */
[----:B0-----:R-:W-:Y:S01]  /*16f40*/  IMAD R5, R2, UR4, R9 ;  /* 0x0000000402057c24 */ /* 0x001fe2000f8e0209 */
[----:B------:R-:W-:Y:S06]  /*16f50*/  @!P5 BRA `(.L_x_1377) ;  /* 0x000000000004d947 */ /* 0x000fec0003800000 */
[----:B------:R-:W-:Y:S01]  /*16f60*/  BPT.TRAP 0x1 ;  /* 0x000000040000795c */ /* 0x000fe20000300000 */
.L_x_1377:
[----:B------:R-:W-:Y:S01]  /*16f70*/  IMAD R7, R22, 0x8, R17 ;  /* 0x0000000816077824 */ /* 0x000fe200078e0211 */
[----:B------:R-:W-:Y:S01]  /*16f80*/  SHF.L.U32 R2, R28, 0x1f, RZ ;  /* 0x0000001f1c027819 */ /* 0x000fe200000006ff */
[----:B------:R-:W-:Y:S03]  /*16f90*/  BSSY B1, `(.L_x_1378) ;  /* 0x0000003000017945 */ /* 0x000fe60003800000 */
[----:B------:R-:W0:Y:S02]  /*16fa0*/  SYNCS.PHASECHK.TRANS64.TRYWAIT P0, [R7+URZ+0x30840], R2 ;  /* 0x03084002070075a7 */ /* 0x000e24000800017f */
[----:B0-----:R-:W-:Y:S05]  /*16fb0*/  @!P0 BRA `(.L_x_1379) ;  /* 0x0000003c00108947 */ /* 0x001fea0003800000 */
.L_x_1458:
[----:B------:R-:W-:Y:S05]  /*16fc0*/  BSYNC B1 ;  /* 0x0000000000017941 */ /* 0x000fea0003800000 */
.L_x_1378:
        /* <DEDUP_REMOVED lines=24> */
[----:B------:R-:W-:Y:S02]  /*17150*/  IMAD.SHL.U32 R4, R33, 0x2, RZ ;  /* 0x0000000221047824 */ /* 0x000fe400078e00ff */
[----:B------:R-:W2:Y:S01]  /*17160*/  SHFL.IDX PT, R3, R25, RZ, 0x181f ;  /* 0x00181fff19037589 */ /* 0x000ea200000e0000 */
[----:B------:R-:W-:Y:S01]  /*17170*/  @P2 LOP3.LUT R16, R16, 0x1000, RZ, 0xfc, !PT ;  /* 0x0000100010102812 */ /* 0x000fe200078efcff */
[----:B------:R-:W-:Y:S02]  /*17180*/  IMAD R20, R20, 0x2, R17 ;  /* 0x0000000214147824 */ /* 0x000fe400078e0211 */
[----:B------:R-:W-:Y:S01]  /*17190*/  SHFL.IDX PT, R35, R25, 0x1, 0x181f ;  /* 0x00381f0019237f89 */ /* 0x000fe200000e0000 */
[C---:B------:R-:W-:Y:S02]  /*171a0*/  LOP3.LUT P2, RZ, R16.reuse, 0x10, RZ, 0xc0, !PT ;  /* 0x0000001010ff7812 */ /* 0x040fe4000784c0ff */
[----:B------:R-:W-:-:S04]  /*171b0*/  LOP3.LUT R16, R16, 0xfffff7ff, RZ, 0xc0, !PT ;  /* 0xfffff7ff10107812 */ /* 0x000fc800078ec0ff */
[----:B------:R-:W-:-:S04]  /*171c0*/  @P1 LOP3.LUT R16, R16, 0x800, RZ, 0xfc, !PT ;  /* 0x0000080010101812 */ /* 0x000fc800078efcff */
[C---:B------:R-:W-:Y:S02]  /*171d0*/  LOP3.LUT P1, RZ, R16.reuse, 0x8, RZ, 0xc0, !PT ;  /* 0x0000000810ff7812 */ /* 0x040fe4000782c0ff */
[----:B------:R-:W-:Y:S02]  /*171e0*/  LOP3.LUT P6, RZ, R16, 0x4, RZ, 0xc0, !PT ;  /* 0x0000000410ff7812 */ /* 0x000fe400078cc0ff */
[----:B0-----:R-:W-:-:S05]  /*171f0*/  IADD3 R2, P0, R2, R4, RZ ;  /* 0x0000000402027210 */ /* 0x001fca0007f1e0ff */
[----:B--2---:R-:W-:-:S05]  /*17200*/  IMAD.X R3, RZ, RZ, R3, P0 ;  /* 0x000000ffff037224 */ /* 0x004fca00000e0603 */
        /* <DEDUP_REMOVED lines=15> */
[----:B------:R0:W2:Y:S04]  /*17300*/  SHFL.IDX PT, R35, R25, 0x3, 0x181f ;  /* 0x00781f0019237f89 */ /* 0x0000a800000e0000 */
[----:B------:R-:W-:Y:S01]  /*17310*/  LDGSTS.E.BYPASS.LTC128B.128 [R20+0x21400], desc[UR36][R2.64], !P2 ;  /* 0x2140000002147fae */ /* 0x000fe2000d101d64 */
[----:B------:R-:W-:-:S03]  /*17320*/  LOP3.LUT P2, RZ, R16, 0x1000, RZ, 0xc0, !PT ;  /* 0x0000100010ff7812 */ /* 0x000fc6000784c0ff */
[----:B------:R-:W-:Y:S01]  /*17330*/  LDGSTS.E.BYPASS.LTC128B.128 [R20+0x23400], desc[UR36][R2.64+0x80], !P1 ;  /* 0x2340008002147fae */ /* 0x000fe2000c901d64 */
[----:B------:R-:W-:-:S03]  /*17340*/  LOP3.LUT P1, RZ, R16, 0x800, RZ, 0xc0, !PT ;  /* 0x0000080010ff7812 */ /* 0x000fc6000782c0ff */
[----:B------:R-:W-:Y:S04]  /*17350*/  LDGSTS.E.BYPASS.LTC128B.128 [R20+0x25400], desc[UR36][R2.64+0x100], !P6 ;  /* 0x2540010002147fae */ /* 0x000fe8000f101d64 */
[----:B------:R3:W-:Y:S04]  /*17360*/  LDGSTS.E.BYPASS.LTC128B.128 [R20+0x27400], desc[UR36][R2.64+0x180], !P5 ;  /* 0x2740018002147fae */ /* 0x0007e8000e901d64 */
[----:B--23--:R0:W3:Y:S02]  /*17370*/  SHFL.IDX PT, R2, R10, 0x3, 0x181f ;  /* 0x00781f000a027f89 */ /* 0x00c0e400000e0000 */
.L_x_1468:
[----:B------:R-:W-:Y:S02]  /*17380*/  LOP3.LUT R16, R16, 0xfffff7ff, RZ, 0xc0, !PT ;  /* 0xfffff7ff10107812 */ /* 0x000fe400078ec0ff */
[----:B---3--:R-:W-:Y:S02]  /*17390*/  IADD3 R2, P0, R2, R4, RZ ;  /* 0x0000000402027210 */ /* 0x008fe40007f1e0ff */
        /* <DEDUP_REMOVED lines=15> */
.L_x_1381:
        /* <DEDUP_REMOVED lines=10> */
.L_x_1382:
[----:B------:R3:W-:Y:S01]  /*17530*/  SYNCS.ARRIVE.TRANS64.A1T0 RZ, [R7+URZ+0x30830], RZ ;  /* 0x030830ff07ff79a7 */ /* 0x0007e2000810003f */
[----:B------:R-:W-:Y:S05]  /*17540*/  @!P6 BRA `(.L_x_1383) ;  /* 0x000000000004e947 */ /* 0x000fea0003800000 */
[----:B------:R-:W-:Y:S01]  /*17550*/  BPT.TRAP 0x1 ;  /* 0x000000040000795c */ /* 0x000fe20000300000 */
.L_x_1383:
[----:B--2---:R-:W-:Y:S01]  /*17560*/  SHF.L.U32 R2, R8, 0x1f, RZ ;  /* 0x0000001f08027819 */ /* 0x004fe200000006ff */
[----:B---3--:R-:W-:Y:S01]  /*17570*/  IMAD R7, R6, 0x8, R17 ;  /* 0x0000000806077824 */ /* 0x008fe200078e0211 */
[----:B------:R-:W-:Y:S03]  /*17580*/  BSSY B1, `(.L_x_1384) ;  /* 0x0000003000017945 */ /* 0x000fe60003800000 */
[----:B------:R-:W2:Y:S02]  /*17590*/  SYNCS.PHASECHK.TRANS64.TRYWAIT P0, [R7+URZ+0x30860], R2 ;  /* 0x03086002070075a7 */ /* 0x000ea4000800017f */
[----:B--2---:R-:W-:Y:S05]  /*175a0*/  @!P0 BRA `(.L_x_1385) ;  /* 0x0000003c001c8947 */ /* 0x004fea0003800000 */
.L_x_1469:
[----:B------:R-:W-:Y:S05]  /*175b0*/  BSYNC B1 ;  /* 0x0000000000017941 */ /* 0x000fea0003800000 */
.L_x_1384:
[----:B------:R-:W3:Y:S01]  /*175c0*/  LDL R8, [R1] ;  /* 0x0000000001087983 */ /* 0x000ee20000100800 */
[----:B------:R-:W4:Y:S01]  /*175d0*/  S2R R3, SR_TID.X ;  /* 0x0000000000037919 */ /* 0x000f220000002100 */
[----:B------:R-:W-:Y:S01]  /*175e0*/  UMOV UR4, 0xffffffff ;  /* 0xffffffff00047882 */ /* 0x000fe20000000000 */
[----:B------:R-:W-:Y:S01]  /*175f0*/  IMAD R6, R6, 0x4000, R31 ;  /* 0x0000400006067824 */ /* 0x000fe200078e021f */
[----:B----4-:R-:W-:-:S04]  /*17600*/  LOP3.LUT R3, R3, 0x7f, RZ, 0xc0, !PT ;  /* 0x0000007f03037812 */ /* 0x010fc800078ec0ff */
[----:B------:R-:W-:Y:S01]  /*17610*/  SHF.R.U32.HI R3, RZ, 0x3, R3 ;  /* 0x00000003ff037819 */ /* 0x000fe20000011603 */
[----:B---3--:R-:W-:-:S04]  /*17620*/  IMAD R8, R29, -0x40, R8 ;  /* 0xffffffc01d087824 */ /* 0x008fc800078e0208 */
[----:B------:R-:W-:Y:S01]  /*17630*/  IMAD.IADD R8, R8, 0x1, -R3 ;  /* 0x0000000108087824 */ /* 0x000fe200078e0a03 */
[----:B------:R-:W-:Y:S06]  /*17640*/  BRA.DIV UR4, `(.L_x_1386) ;  /* 0x0000003e04087947 */ /* 0x000fec000b800000 */
[----:B--2---:R-:W2:Y:S01]  /*17650*/  SHFL.IDX PT, R2, R18, RZ, 0x181f ;  /* 0x00181fff12027589 */ /* 0x004ea200000e0000 */
[----:B------:R-:W-:-:S03]  /*17660*/  IMAD R6, R6, 0x2, R17 ;  /* 0x0000000206067824 */ /* 0x000fc600078e0211 */
[----:B------:R-:W3:Y:S04]  /*17670*/  SHFL.IDX PT, R3, R19, RZ, 0x181f ;  /* 0x00181fff13037589 */ /* 0x000ee800000e0000 */
[----:B-1----:R-:W-:Y:S01]  /*17680*/  SHFL.IDX PT, R14, R18, 0x3, 0x181f ;  /* 0x00781f00120e7f89 */ /* 0x002fe200000e0000 */
[----:B--2---:R-:W-:-:S05]  /*17690*/  IADD3 R2, P0, R2, R4, RZ ;  /* 0x0000000402027210 */ /* 0x004fca0007f1e0ff */
[----:B---3--:R-:W-:Y:S01]  /*176a0*/  IMAD.X R3, RZ, RZ, R3, P0 ;  /* 0x000000ffff037224 */ /* 0x008fe200000e0603 */
        /* <DEDUP_REMOVED lines=8> */
[----:B-1----:R-:W1:Y:S04]  /*17730*/  SHFL.IDX PT, R2, R18, 0x1, 0x181f ;  /* 0x00381f0012027f89 */ /* 0x002e6800000e0000 */
[----:B------:R-:W2:Y:S01]  /*17740*/  SHFL.IDX PT, R3, R19, 0x1, 0x181f ;  /* 0x00381f0013037f89 */ /* 0x000ea200000e0000 */
[----:B-1----:R-:W-:-:S05]  /*17750*/  IADD3 R2, P0, R2, R4, RZ ;  /* 0x0000000402027210 */ /* 0x002fca0007f1e0ff */
[----:B--2---:R-:W-:Y:S01]  /*17760*/  IMAD.X R3, RZ, RZ, R3, P0 ;  /* 0x000000ffff037224 */ /* 0x004fe200000e0603 */
        /* <DEDUP_REMOVED lines=9> */
[----:B------:R-:W2:Y:S04]  /*17800*/  SHFL.IDX PT, R3, R19, 0x2, 0x181f ;  /* 0x00581f0013037f89 */ /* 0x000ea800000e0000 */
[----:B------:R-:W3:Y:S01]  /*17810*/  SHFL.IDX PT, R19, R19, 0x3, 0x181f ;  /* 0x00781f0013137f89 */ /* 0x000ee200000e0000 */
[----:B-1----:R-:W-:-:S05]  /*17820*/  IADD3 R2, P0, R2, R4, RZ ;  /* 0x0000000402027210 */ /* 0x002fca0007f1e0ff */
[----:B--2---:R-:W-:Y:S01]  /*17830*/  IMAD.X R3, RZ, RZ, R3, P0 ;  /* 0x000000ffff037224 */ /* 0x004fe200000e0603 */
[----:B------:R-:W-:-:S13]  /*17840*/  ISETP.LT.OR P0, PT, R8, 0x21, P4 ;  /* 0x000000210800780c */ /* 0x000fda0002701670 */
[----:B------:R1:W-:Y:S01]  /*17850*/  LDGSTS.E.BYPASS.LTC128B.128 [R6+0x1400], desc[UR36][R2.64], !P0 ;  /* 0x0140000002067fae */ /* 0x0003e2000c101d64 */
[----:B------:R-:W-:-:S13]  /*17860*/  ISETP.LT.OR P0, PT, R8, 0x21, P3 ;  /* 0x000000210800780c */ /* 0x000fda0001f01670 */
[----:B------:R1:W-:Y:S01]  /*17870*/  LDGSTS.E.BYPASS.LTC128B.128 [R6+0x3400], desc[UR36][R2.64+0x80], !P0 ;  /* 0x0340008002067fae */ /* 0x0003e2000c101d64 */
[----:B------:R-:W-:-:S13]  /*17880*/  ISETP.LT.OR P0, PT, R8, 0x21, P2 ;  /* 0x000000210800780c */ /* 0x000fda0001701670 */
[----:B------:R1:W-:Y:S01]  /*17890*/  LDGSTS.E.BYPASS.LTC128B.128 [R6+0x5400], desc[UR36][R2.64+0x100], !P0 ;  /* 0x0540010002067fae */ /* 0x0003e2000c101d64 */
[----:B------:R-:W-:-:S13]  /*178a0*/  ISETP.LT.OR P0, PT, R8, 0x21, P1 ;  /* 0x000000210800780c */ /* 0x000fda0000f01670 */
[----:B---3--:R1:W-:Y:S02]  /*178b0*/  LDGSTS.E.BYPASS.LTC128B.128 [R6+0x7400], desc[UR36][R2.64+0x180], !P0 ;  /* 0x0740018002067fae */ /* 0x0083e4000c101d64 */
.L_x_1479:
[----:B-12---:R-:W-:Y:S01]  /*178c0*/  IADD3 R2, P0, R14, R4, RZ ;  /* 0x000000040e027210 */ /* 0x006fe20007f1e0ff */
        /* <DEDUP_REMOVED lines=16> */
[----:B-1----:R-:W-:Y:S01]  /*179d0*/  IMAD.WIDE.U32 R2, R5, UR4, RZ ;  /* 0x0000000405027c25 */ /* 0x002fe2000f8e00ff */
[----:B------:R-:W-:-:S03]  /*179e0*/  ULDC.64 UR4, c[0x0][0x338] ;  /* 0x0000ce0000047ab9 */ /* 0x000fc60000000a00 */
[----:B------:R-:W-:Y:S02]  /*179f0*/  IMAD.IADD R3, R3, 0x1, R9 ;  /* 0x0000000103037824 */ /* 0x000fe400078e0209 */
[----:B------:R-:W-:Y:S02]  /*17a00*/  IMAD R21, R21, UR4, RZ ;  /* 0x0000000415157c24 */ /* 0x000fe4000f8e02ff */
[----:B------:R-:W-:-:S04]  /*17a10*/  IMAD.WIDE.U32 R2, R0, UR4, R2 ;  /* 0x0000000400027c25 */ /* 0x000fc8000f8e0002 */
[----:B------:R-:W-:Y:S01]  /*17a20*/  IMAD R21, R0, UR5, R21 ;  /* 0x0000000500157c24 */ /* 0x000fe2000f8e0215 */
[----:B------:R-:W-:Y:S01]  /*17a30*/  ULDC.64 UR4, c[0x0][0x330] ;  /* 0x0000cc0000047ab9 */ /* 0x000fe20000000a00 */
[----:B------:R-:W-:Y:S02]  /*17a40*/  NOP ;  /* 0x0000000000007918 */ /* 0x000fe40000000000 */
[----:B------:R-:W-:Y:S02]  /*17a50*/  IMAD.IADD R3, R3, 0x1, R21 ;  /* 0x0000000103037824 */ /* 0x000fe400078e0215 */
[----:B------:R-:W-:-:S04]  /*17a60*/  IMAD.WIDE.U32 R2, R26, UR4, R2 ;  /* 0x000000041a027c25 */ /* 0x000fc8000f8e0002 */
[----:B------:R-:W-:Y:S01]  /*17a70*/  IMAD R3, R26, UR5, R3 ;  /* 0x000000051a037c24 */ /* 0x000fe2000f8e0203 */
[----:B------:R-:W-:-:S04]  /*17a80*/  LEA R18, P0, R2, UR6, 0x1 ;  /* 0x0000000602127c11 */ /* 0x000fc8000f8008ff */
[----:B------:R-:W-:Y:S02]  /*17a90*/  LEA.HI.X R19, R2, UR7, R3, 0x1, P0 ;  /* 0x0000000702137c11 */ /* 0x000fe400080f0c03 */
[----:B------:R-:W-:-:S13]  /*17aa0*/  PLOP3.LUT P0, PT, PT, PT, PT, 0x80, 0x0 ;  /* 0x000000000000781c */ /* 0x000fda0003f0f070 */
.L_x_1387:
        /* <DEDUP_REMOVED lines=10> */
.L_x_1388:
[----:B------:R-:W2:Y:S01]  /*17b50*/  LDL R0, [R1+0x4] ;  /* 0x0000040001007983 */ /* 0x000ea20000100800 */
[----:B------:R1:W-:Y:S01]  /*17b60*/  SYNCS.ARRIVE.TRANS64.A1T0 RZ, [R7+URZ+0x30850], RZ ;  /* 0x030850ff07ff79a7 */ /* 0x0003e2000810003f */
[----:B------:R-:W-:Y:S02]  /*17b70*/  IMAD.MOV.U32 R6, RZ, RZ, R22 ;  /* 0x000000ffff067224 */ /* 0x000fe400078e0016 */
[----:B------:R-:W-:Y:S02]  /*17b80*/  IMAD.MOV.U32 R8, RZ, RZ, R28 ;  /* 0x000000ffff087224 */ /* 0x000fe400078e001c */
[----:B------:R-:W-:Y:S02]  /*17b90*/  IMAD.MOV.U32 R29, RZ, RZ, R23 ;  /* 0x000000ffff1d7224 */ /* 0x000fe400078e0017 */
[C---:B-1----:R-:W-:Y:S01]  /*17ba0*/  VIADD R7, R23.reuse, 0xffffffff ;  /* 0xffffffff17077836 */ /* 0x042fe20000000000 */
[----:B--2---:R-:W-:-:S13]  /*17bb0*/  ISETP.GT.AND P0, PT, R23, R0, PT ;  /* 0x000000001700720c */ /* 0x004fda0003f04270 */
[----:B------:R-:W-:Y:S05]  /*17bc0*/  @P0 BRA `(.L_x_1389) ;  /* 0xfffffff0003c0947 */ /* 0x000fea000383ffff */
.L_x_1376:
[----:B------:R-:W-:Y:S05]  /*17bd0*/  BSYNC B0 ;  /* 0x0000000000007941 */ /* 0x000fea0003800000 */
.L_x_1375:
[----:B0-----:R-:W0:Y:S01]  /*17be0*/  S2R R0, SR_TID.X ;  /* 0x0000000000007919 */ /* 0x001e220000002100 */
[----:B------:R-:W-:Y:S01]  /*17bf0*/  BSSY B0, `(.L_x_1390) ;  /* 0x0000010000007945 */ /* 0x000fe20003800000 */
[----:B0-----:R-:W-:-:S04]  /*17c00*/  LOP3.LUT R0, R0, 0x7f, RZ, 0xc0, !PT ;  /* 0x0000007f00007812 */ /* 0x001fc800078ec0ff */
[----:B------:R-:W-:-:S13]  /*17c10*/  ISETP.NE.AND P0, PT, R0, RZ, PT ;  /* 0x000000ff0000720c */ /* 0x000fda0003f05270 */
[----:B------:R-:W-:Y:S05]  /*17c20*/  @P0 BRA `(.L_x_1391) ;  /* 0x0000000000300947 */ /* 0x000fea0003800000 */
[----:B------:R-:W0:Y:S01]  /*17c30*/  S2R R5, SR_LANEID ;  /* 0x0000000000057919 */ /* 0x000e220000000000 */
[----:B------:R-:W-:Y:S01]  /*17c40*/  VOTEU.ANY UR4, UPT, PT ;  /* 0x0000000000047886 */ /* 0x000fe200038e0100 */
[----:B------:R-:W2:Y:S01]  /*17c50*/  LDC.64 R2, c[0x0][0xc60] ;  /* 0x00031800ff027b82 */ /* 0x000ea20000000a00 */
[----:B------:R-:W0:Y:S02]  /*17c60*/  FLO.U32 R0, UR4 ;  /* 0x0000000400007d00 */ /* 0x000e2400080e0000 */
[----:B0-----:R-:W-:-:S06]  /*17c70*/  ISETP.EQ.U32.AND P0, PT, R0, R5, PT ;  /* 0x000000050000720c */ /* 0x001fcc0003f02070 */
[----:B------:R-:W2:Y:S07]  /*17c80*/  POPC R5, UR4 ;  /* 0x0000000400057d09 */ /* 0x000eae0008000000 */
[----:B--2---:R-:W2:Y:S01]  /*17c90*/  @P0 ATOMG.E.ADD.STRONG.GPU PT, R3, desc[UR36][R2.64], R5 ;  /* 0x00000005020309a8 */ /* 0x004ea200081ee1e4 */
[----:B------:R-:W0:Y:S02]  /*17ca0*/  S2R R4, SR_LTMASK ;  /* 0x0000000000047919 */ /* 0x000e240000003900 */
[----:B0-----:R-:W-:-:S04]  /*17cb0*/  LOP3.LUT R4, R4, UR4, RZ, 0xc0, !PT ;  /* 0x0000000404047c12 */ /* 0x001fc8000f8ec0ff */
[----:B------:R-:W0:Y:S01]  /*17cc0*/  POPC R7, R4 ;  /* 0x0000000400077309 */ /* 0x000e220000000000 */
[----:B--2---:R-:W0:Y:S02]  /*17cd0*/  SHFL.IDX PT, R0, R3, R0, 0x1f ;  /* 0x00001f0003007589 */ /* 0x004e2400000e0000 */
[----:B0-----:R-:W-:-:S07]  /*17ce0*/  IADD3 R24, R0, UR39, R7 ;  /* 0x0000002700187c10 */ /* 0x001fce000fffe007 */
.L_x_1391:
[----:B------:R-:W-:Y:S05]  /*17cf0*/  BSYNC B0 ;  /* 0x0000000000007941 */ /* 0x000fea0003800000 */
.L_x_1390:
[----:B------:R-:W-:-:S13]  /*17d00*/  LOP3.LUT P0, RZ, R16, 0x20, RZ, 0xc0, !PT ;  /* 0x0000002010ff7812 */ /* 0x000fda000780c0ff */
[----:B------:R-:W-:Y:S05]  /*17d10*/  @!P0 BRA `(.L_x_1392) ;  /* 0x0000000000048947 */ /* 0x000fea0003800000 */
[----:B------:R-:W-:Y:S01]  /*17d20*/  BPT.TRAP 0x1 ;  /* 0x000000040000795c */ /* 0x000fe20000300000 */
.L_x_1392:
[----:B------:R-:W2:Y:S01]  /*17d30*/  LDL.LU R2, [R1] ;  /* 0x0000000001027983 */ /* 0x000ea20000300800 */
[----:B------:R-:W-:Y:S01]  /*17d40*/  IMAD R0, R22, 0x8, R17 ;  /* 0x0000000816007824 */ /* 0x000fe200078e0211 */
[----:B------:R-:W-:Y:S01]  /*17d50*/  SHF.L.U32 R3, R28, 0x1f, RZ ;  /* 0x0000001f1c037819 */ /* 0x000fe200000006ff */
[----:B------:R-:W-:Y:S03]  /*17d60*/  BSSY B0, `(.L_x_1393) ;  /* 0x0000004000007945 */ /* 0x000fe60003800000 */
[----:B------:R-:W0:Y:S01]  /*17d70*/  SYNCS.PHASECHK.TRANS64.TRYWAIT P0, [R0+URZ+0x30860], R3 ;  /* 0x03086003000075a7 */ /* 0x000e22000800017f */
[----:B--2---:R-:W-:Y:S01]  /*17d80*/  IMAD R5, R23, -0x40, R2 ;  /* 0xffffffc017057824 */ /* 0x004fe200078e0202 */
[----:B0-----:R-:W-:Y:S06]  /*17d90*/  @!P0 BRA `(.L_x_1394) ;  /* 0x0000003800ac8947 */ /* 0x001fec0003800000 */
.L_x_1480:
[----:B------:R-:W-:Y:S05]  /*17da0*/  BSYNC B0 ;  /* 0x0000000000007941 */ /* 0x000fea0003800000 */
.L_x_1393:
[----:B------:R-:W2:Y:S01]  /*17db0*/  S2R R2, SR_TID.X ;  /* 0x0000000000027919 */ /* 0x000ea20000002100 */
[----:B------:R-:W-:Y:S01]  /*17dc0*/  UMOV UR4, 0xffffffff ;  /* 0xffffffff00047882 */ /* 0x000fe20000000000 */
[----:B------:R-:W-:Y:S01]  /*17dd0*/  IMAD R4, R22, 0x4000, R31 ;  /* 0x0000400016047824 */ /* 0x000fe200078e021f */
[----:B--2---:R-:W-:-:S04]  /*17de0*/  LOP3.LUT R2, R2, 0x7f, RZ, 0xc0, !PT ;  /* 0x0000007f02027812 */ /* 0x004fc800078ec0ff */
        /* <DEDUP_REMOVED lines=12> */
[----:B------:R-:W-:Y:S02]  /*17eb0*/  ISETP.GE.AND P1, PT, R36, UR4, PT ;  /* 0x0000000424007c0c */ /* 0x000fe4000bf26270 */
[----:B-1----:R-:W-:-:S02]  /*17ec0*/  IADD3 R2, P0, R14, R6, RZ ;  /* 0x000000060e027210 */ /* 0x002fc40007f1e0ff */
[----:B------:R-:W1:Y:S03]  /*17ed0*/  SHFL.IDX PT, R14, R18, 0x1, 0x181f ;  /* 0x00381f00120e7f89 */ /* 0x000e6600000e0000 */
        /* <DEDUP_REMOVED lines=8> */
[----:B------:R1:W-:Y:S02]  /*17f60*/  LDGSTS.E.BYPASS.LTC128B.128 [R4+0x6400], desc[UR36][R2.64+0x180], !P4 ;  /* 0x0640018002047fae */ /* 0x0003e4000e101d64 */
[----:B-1----:R-:W-:Y:S02]  /*17f70*/  IADD3 R2, P4, R14, R6, RZ ;  /* 0x000000060e027210 */ /* 0x002fe40007f9e0ff */
[----:B------:R-:W0:Y:S03]  /*17f80*/  SHFL.IDX PT, R14, R18, 0x2, 0x181f ;  /* 0x00581f00120e7f89 */ /* 0x000e2600000e0000 */
        /* <DEDUP_REMOVED lines=12> */
[----:B------:R0:W3:Y:S03]  /*18050*/  SHFL.IDX PT, R14, R18, 0x3, 0x181f ;  /* 0x00781f00120e7f89 */ /* 0x0000e600000e0000 */
        /* <DEDUP_REMOVED lines=8> */
[----:B--23--:R0:W-:Y:S02]  /*180e0*/  LDGSTS.E.BYPASS.LTC128B.128 [R4+0x7400], desc[UR36][R2.64+0x180], !P4 ;  /* 0x0740018002047fae */ /* 0x00c1e4000e101d64 */
.L_x_1490:
[C---:B------:R-:W-:Y:S02]  /*180f0*/  ISETP.LT.OR P3, PT, R5.reuse, 0x31, P3 ;  /* 0x000000310500780c */ /* 0x040fe40001f61670 */
[C---:B------:R-:W-:Y:S02]  /*18100*/  ISETP.LT.OR P2, PT, R5.reuse, 0x31, P2 ;  /* 0x000000310500780c */ /* 0x040fe40001741670 */
[C---:B------:R-:W-:Y:S02]  /*18110*/  ISETP.LT.OR P1, PT, R5.reuse, 0x31, P1 ;  /* 0x000000310500780c */ /* 0x040fe40000f21670 */
[----:B01----:R-:W-:Y:S02]  /*18120*/  IADD3 R2, P4, R14, R6, RZ ;  /* 0x000000060e027210 */ /* 0x003fe40007f9e0ff */
        /* <DEDUP_REMOVED lines=11> */
.L_x_1396:
        /* <DEDUP_REMOVED lines=10> */
.L_x_1397:
[----:B------:R1:W-:Y:S01]  /*18280*/  SYNCS.ARRIVE.TRANS64.A1T0 RZ, [R0+URZ+0x30850], RZ ;  /* 0x030850ff00ff79a7 */ /* 0x0003e2000810003f */
[----:B------:R-:W-:-:S05]  /*18290*/  VIADD R22, R22, 0x1 ;  /* 0x0000000116167836 */ /* 0x000fca0000000000 */
[----:B------:R-:W-:-:S04]  /*182a0*/  ISETP.NE.AND P0, PT, R22, 0x2, PT ;  /* 0x000000021600780c */ /* 0x000fc80003f05270 */
[----:B0-----:R-:W-:Y:S02]  /*182b0*/  SEL R3, RZ, 0x1, P0 ;  /* 0x00000001ff037807 */ /* 0x001fe40000000000 */
[----:B------:R-:W-:Y:S02]  /*182c0*/  SEL R22, R22, RZ, P0 ;  /* 0x000000ff16167207 */ /* 0x000fe40000000000 */
[----:B-1----:R-:W-:-:S07]  /*182d0*/  LOP3.LUT R28, R28, R3, RZ, 0x3c, !PT ;  /* 0x000000031c1c7212 */ /* 0x002fce00078e3cff */
.L_x_1354:
[----:B------:R-:W-:Y:S05]  /*182e0*/  BSYNC B7 ;  /* 0x0000000000077941 */ /* 0x000fea0003800000 */
.L_x_1352:
        /* <DEDUP_REMOVED lines=11> */
.L_x_1398:
[----:B------:R-:W0:Y:S01]  /*183a0*/  S2R R8, SR_TID.X ;  /* 0x0000000000087919 */ /* 0x000e220000002100 */
[----:B------:R-:W-:Y:S01]  /*183b0*/  UMOV UR4, 0xffffffff ;  /* 0xffffffff00047882 */ /* 0x000fe20000000000 */
[----:B0-----:R-:W-:-:S04]  /*183c0*/  LOP3.LUT R8, R8, 0x1f, RZ, 0xc0, !PT ;  /* 0x0000001f08087812 */ /* 0x001fc800078ec0ff */
[----:B------:R-:W-:Y:S01]  /*183d0*/  ISETP.NE.AND P0, PT, R8, 0x1f, PT ;  /* 0x0000001f0800780c */ /* 0x000fe20003f05270 */
[----:B------:R-:W-:-:S12]  /*183e0*/  BRA.DIV UR4, `(.L_x_1400) ;  /* 0x0000003a04c87947 */ /* 0x000fd8000b800000 */
[----:B------:R-:W-:Y:S01]  /*183f0*/  IMAD.IADD R7, R27, 0x1, R8 ;  /* 0x000000011b077824 */ /* 0x000fe200078e0208 */
[----:B------:R-:W-:-:S04]  /*18400*/  ULDC UR4, c[0x0][0xc3c] ;  /* 0x00030f0000047ab9 */ /* 0x000fc80000000800 */
        /* <DEDUP_REMOVED lines=36> */
.L_x_1500:
[----:B------:R-:W-:Y:S02]  /*18650*/  ULDC UR4, c[0x0][0xc38] ;  /* 0x00030e0000047ab9 */ /* 0x000fe40000000800 */
[----:B------:R-:W-:-:S04]  /*18660*/  IMAD.U32 R5, RZ, RZ, UR4 ;  /* 0x00000004ff057e24 */ /* 0x000fc8000f8e00ff */
[----:B-1----:R-:W-:-:S04]  /*18670*/  IMAD R14, R14, R5, RZ ;  /* 0x000000050e0e7224 */ /* 0x002fc800078e02ff */
[----:B------:R-:W-:-:S05]  /*18680*/  IMAD.IADD R7, R7, 0x1, R14 ;  /* 0x0000000107077824 */ /* 0x000fca00078e020e */
[----:B------:R-:W-:-:S13]  /*18690*/  ISETP.GT.AND P6, PT, R7, R0, PT ;  /* 0x000000000700720c */ /* 0x000fda0003fc4270 */
[----:B------:R-:W-:Y:S05]  /*186a0*/  @P6 BRA `(.L_x_1401) ;  /* 0x0000000000a46947 */ /* 0x000fea0003800000 */
.L_x_1404:
        /* <DEDUP_REMOVED lines=35> */
.L_x_1508:
[----:B------:R-:W-:Y:S02]  /*188e0*/  ULDC UR4, c[0x0][0xc38] ;  /* 0x00030e0000047ab9 */ /* 0x000fe40000000800 */
[----:B------:R-:W-:-:S04]  /*188f0*/  IMAD.U32 R5, RZ, RZ, UR4 ;  /* 0x00000004ff057e24 */ /* 0x000fc8000f8e00ff */
[----:B-1----:R-:W-:-:S04]  /*18900*/  IMAD R14, R14, R5, RZ ;  /* 0x000000050e0e7224 */ /* 0x002fc800078e02ff */
[----:B------:R-:W-:-:S05]  /*18910*/  IMAD.IADD R7, R14, 0x1, R7 ;  /* 0x000000010e077824 */ /* 0x000fca00078e0207 */
[----:B------:R-:W-:-:S13]  /*18920*/  ISETP.GT.AND P6, PT, R7, R0, PT ;  /* 0x000000000700720c */ /* 0x000fda0003fc4270 */
[----:B------:R-:W-:Y:S05]  /*18930*/  @!P6 BRA `(.L_x_1404) ;  /* 0xfffffffc005ce947 */ /* 0x000fea000383ffff */
.L_x_1401:
[----:B------:R-:W-:Y:S01]  /*18940*/  IMAD.IADD R7, R7, 0x1, -R14 ;  /* 0x0000000107077824 */ /* 0x000fe200078e0a0e */
[----:B------:R-:W-:-:S03]  /*18950*/  UMOV UR4, 0xffffffff ;  /* 0xffffffff00047882 */ /* 0x000fc60000000000 */
[----:B------:R-:W-:-:S05]  /*18960*/  IMAD R3, R2, R5, R7 ;  /* 0x0000000502037224 */ /* 0x000fca00078e0207 */
[----:B------:R-:W-:Y:S01]  /*18970*/  ISETP.GT.AND P6, PT, R3, R0, PT ;  /* 0x000000000300720c */ /* 0x000fe20003fc4270 */
[----:B------:R-:W-:-:S12]  /*18980*/  BRA.DIV UR4, `(.L_x_1405) ;  /* 0x0000003e04547947 */ /* 0x000fd8000b800000 */
[----:B------:R-:W-:-:S04]  /*18990*/  VOTE.ANY R3, PT, !P6 ;  /* 0x0000000000037806 */ /* 0x000fc800070e0100 */
[----:B------:R-:W1:Y:S02]  /*189a0*/  POPC R12, R3 ;  /* 0x00000003000c7309 */ /* 0x000e640000000000 */
[----:B-1----:R1:W2:Y:S01]  /*189b0*/  SHFL.IDX PT, R25, R25, R12, 0x1f ;  /* 0x00001f0c19197589 */ /* 0x0022a200000e0000 */
[----:B------:R-:W-:-:S03]  /*189c0*/  IMAD.IADD R27, R12, 0x1, R27 ;  /* 0x000000010c1b7824 */ /* 0x000fc600078e021b */
[----:B------:R1:W3:Y:S04]  /*189d0*/  SHFL.IDX PT, R4, R4, R12, 0x1f ;  /* 0x00001f0c04047589 */ /* 0x0002e800000e0000 */
.L_x_1513:
[----:B------:R-:W-:-:S13]  /*189e0*/  ISETP.NE.AND P0, PT, R3, RZ, PT ;  /* 0x000000ff0300720c */ /* 0x000fda0003f05270 */
[----:B------:R-:W-:Y:S05]  /*189f0*/  @!P0 BRA `(.L_x_1406) ;  /* 0x0000000000108947 */ /* 0x000fea0003800000 */
[----:B------:R-:W-:Y:S01]  /*18a00*/  UMOV UR4, 0xffffffff ;  /* 0xffffffff00047882 */ /* 0x000fe20000000000 */
[----:B-1----:R-:W-:Y:S02]  /*18a10*/  VIADD R12, R12, 0xffffffff ;  /* 0xffffffff0c0c7836 */ /* 0x002fe40000000000 */
[----:B------:R-:W-:Y:S05]  /*18a20*/  BRA.DIV UR4, `(.L_x_1407) ;  /* 0x0000003e04887947 */ /* 0x000fea000b800000 */
[----:B------:R4:W1:Y:S02]  /*18a30*/  SHFL.IDX PT, R6, R2, R12, 0x1f ;  /* 0x00001f0c02067589 */ /* 0x00086400000e0000 */
.L_x_1406:
[----:B---3--:R-:W-:Y:S01]  /*18a40*/  ISETP.NE.AND P0, PT, R4, 0x1, PT ;  /* 0x000000010400780c */ /* 0x008fe20003f05270 */
[----:B-1----:R-:W-:-:S04]  /*18a50*/  IMAD R24, R6, R5, R7 ;  /* 0x0000000506187224 */ /* 0x002fc800078e0207 */
[----:B------:R-:W-:-:S08]  /*18a60*/  IMAD.IADD R0, R0, 0x1, -R24 ;  /* 0x0000000100007824 */ /* 0x000fd000078e0a18 */
[----:B------:R-:W-:Y:S05]  /*18a70*/  @!P0 BRA `(.L_x_1408) ;  /* 0x0000000000dc8947 */ /* 0x000fea0003800000 */
[-C--:B--2---:R-:W-:Y:S02]  /*18a80*/  IABS R6, R25.reuse ;  /* 0x0000001900067213 */ /* 0x084fe40000000000 */
[----:B------:R-:W-:Y:S02]  /*18a90*/  IABS R5, R4 ;  /* 0x0000000400057213 */ /* 0x000fe40000000000 */
[----:B------:R-:W1:Y:S08]  /*18aa0*/  I2F.RP R7, R6 ;  /* 0x0000000600077306 */ /* 0x000e700000209400 */
[----:B------:R-:W2:Y:S08]  /*18ab0*/  I2F.RP R8, R5 ;  /* 0x0000000500087306 */ /* 0x000eb00000209400 */
[----:B-1----:R-:W0:Y:S08]  /*18ac0*/  MUFU.RCP R7, R7 ;  /* 0x0000000700077308 */ /* 0x002e300000001000 */
[----:B--2---:R-:W-:Y:S01]  /*18ad0*/  MUFU.RCP R8, R8 ;  /* 0x0000000800087308 */ /* 0x004fe20000001000 */
[----:B0---4-:R-:W-:Y:S01]  /*18ae0*/  VIADD R2, R7, 0xffffffe ;  /* 0x0ffffffe07027836 */ /* 0x011fe20000000000 */
[----:B------:R-:W-:-:S06]  /*18af0*/  IABS R7, R25 ;  /* 0x0000001900077213 */ /* 0x000fcc0000000000 */
[----:B------:R0:W1:Y:S02]  /*18b00*/  F2I.FTZ.U32.TRUNC.NTZ R3, R2 ;  /* 0x0000000200037305 */ /* 0x000064000021f000 */
[----:B0-----:R-:W-:Y:S02]  /*18b10*/  IMAD.MOV.U32 R2, RZ, RZ, RZ ;  /* 0x000000ffff027224 */ /* 0x001fe400078e00ff */
[----:B-1----:R-:W-:-:S04]  /*18b20*/  IMAD.MOV R9, RZ, RZ, -R3 ;  /* 0x000000ffff097224 */ /* 0x002fc800078e0a03 */
[----:B------:R-:W-:-:S04]  /*18b30*/  IMAD R9, R9, R6, RZ ;  /* 0x0000000609097224 */ /* 0x000fc800078e02ff */
[----:B------:R-:W-:Y:S01]  /*18b40*/  IMAD.HI.U32 R3, R3, R9, R2 ;  /* 0x0000000903037227 */ /* 0x000fe200078e0002 */
[----:B------:R-:W-:-:S03]  /*18b50*/  IABS R2, R0 ;  /* 0x0000000000027213 */ /* 0x000fc60000000000 */
[----:B------:R-:W-:Y:S02]  /*18b60*/  IMAD.MOV R9, RZ, RZ, -R7 ;  /* 0x000000ffff097224 */ /* 0x000fe400078e0a07 */
[----:B------:R-:W-:-:S04]  /*18b70*/  IMAD.HI.U32 R7, R3, R2, RZ ;  /* 0x0000000203077227 */ /* 0x000fc800078e00ff */
[----:B------:R-:W-:Y:S02]  /*18b80*/  VIADD R3, R8, 0xffffffe ;  /* 0x0ffffffe08037836 */ /* 0x000fe40000000000 */
[----:B------:R-:W-:-:S04]  /*18b90*/  IMAD R9, R7, R9, R2 ;  /* 0x0000000907097224 */ /* 0x000fc800078e0202 */
[----:B------:R-:W0:Y:S01]  /*18ba0*/  F2I.FTZ.U32.TRUNC.NTZ R3, R3 ;  /* 0x0000000300037305 */ /* 0x000e22000021f000 */
[----:B------:R-:W-:-:S13]  /*18bb0*/  ISETP.GT.U32.AND P1, PT, R6, R9, PT ;  /* 0x000000090600720c */ /* 0x000fda0003f24070 */
[----:B------:R-:W-:Y:S02]  /*18bc0*/  @!P1 IMAD.IADD R9, R9, 0x1, -R6 ;  /* 0x0000000109099824 */ /* 0x000fe400078e0a06 */
[----:B0-----:R-:W-:Y:S02]  /*18bd0*/  IMAD.MOV R2, RZ, RZ, -R3 ;  /* 0x000000ffff027224 */ /* 0x001fe400078e0a03 */
[----:B------:R-:W-:Y:S01]  /*18be0*/  @!P1 VIADD R7, R7, 0x1 ;  /* 0x0000000107079836 */ /* 0x000fe20000000000 */
[----:B------:R-:W-:Y:S01]  /*18bf0*/  ISETP.GE.U32.AND P0, PT, R9, R6, PT ;  /* 0x000000060900720c */ /* 0x000fe20003f06070 */
[----:B------:R-:W-:Y:S01]  /*18c00*/  IMAD R9, R2, R5, RZ ;  /* 0x0000000502097224 */ /* 0x000fe200078e02ff */
[----:B------:R-:W-:Y:S01]  /*18c10*/  ISETP.NE.AND P1, PT, R25, RZ, PT ;  /* 0x000000ff1900720c */ /* 0x000fe20003f25270 */
[----:B------:R-:W-:-:S04]  /*18c20*/  IMAD.MOV.U32 R2, RZ, RZ, RZ ;  /* 0x000000ffff027224 */ /* 0x000fc800078e00ff */
[----:B------:R-:W-:Y:S01]  /*18c30*/  IMAD.HI.U32 R6, R3, R9, R2 ;  /* 0x0000000903067227 */ /* 0x000fe200078e0002 */
[----:B------:R-:W-:-:S04]  /*18c40*/  LOP3.LUT R2, R0, R25, RZ, 0x3c, !PT ;  /* 0x0000001900027212 */ /* 0x000fc800078e3cff */
[----:B------:R-:W-:Y:S01]  /*18c50*/  ISETP.GE.AND P2, PT, R2, RZ, PT ;  /* 0x000000ff0200720c */ /* 0x000fe20003f46270 */
[----:B------:R-:W-:Y:S01]  /*18c60*/  @P0 VIADD R7, R7, 0x1 ;  /* 0x0000000107070836 */ /* 0x000fe20000000000 */
[----:B------:R-:W-:-:S05]  /*18c70*/  IABS R2, R4 ;  /* 0x0000000400027213 */ /* 0x000fca0000000000 */
[----:B------:R-:W-:-:S06]  /*18c80*/  IMAD.MOV R2, RZ, RZ, -R2 ;  /* 0x000000ffff027224 */ /* 0x000fcc00078e0a02 */
[----:B------:R-:W-:Y:S01]  /*18c90*/  @!P2 IMAD.MOV R7, RZ, RZ, -R7 ;  /* 0x000000ffff07a224 */ /* 0x000fe200078e0a07 */
[----:B------:R-:W-:-:S04]  /*18ca0*/  @!P1 LOP3.LUT R7, RZ, R25, RZ, 0x33, !PT ;  /* 0x00000019ff079212 */ /* 0x000fc800078e33ff */
[----:B------:R-:W-:-:S05]  /*18cb0*/  IABS R3, R7 ;  /* 0x0000000700037213 */ /* 0x000fca0000000000 */
        /* <DEDUP_REMOVED lines=9> */
[----:B------:R-:W-:-:S04]  /*18d50*/  IMAD.MOV R2, RZ, RZ, -R7 ;  /* 0x000000ffff027224 */ /* 0x000fc800078e0a07 */
[----:B------:R-:W-:Y:S02]  /*18d60*/  IMAD R2, R25, R2, R0 ;  /* 0x0000000219027224 */ /* 0x000fe400078e0200 */
        /* <DEDUP_REMOVED lines=8> */
.L_x_1408:
[----:B0---4-:R-:W0:Y:S02]  /*18df0*/  LDC.64 R2, c[0x0][0xc90] ;  /* 0x00032400ff027b82 */ /* 0x011e240000000a00 */
[----:B0-----:R-:W-:-:S05]  /*18e00*/  IMAD.WIDE R2, R27, 0x4, R2 ;  /* 0x000000041b027825 */ /* 0x001fca00078e0202 */
[----:B------:R0:W2:Y:S02]  /*18e10*/  LDG.E R6, desc[UR36][R2.64] ;  /* 0x0000002402067981 */ /* 0x0000a4000c1e1900 */
[----:B0-----:R-:W-:Y:S02]  /*18e20*/  IMAD.MOV.U32 R2, RZ, RZ, RZ ;  /* 0x000000ffff027224 */ /* 0x001fe400078e00ff */
[----:B--2---:R-:W-:-:S05]  /*18e30*/  IMAD R7, R25, R6, RZ ;  /* 0x0000000619077224 */ /* 0x004fca00078e02ff */
[----:B------:R-:W-:-:S04]  /*18e40*/  IABS R4, R7 ;  /* 0x0000000700047213 */ /* 0x000fc80000000000 */
[----:B------:R-:W0:Y:S08]  /*18e50*/  I2F.RP R8, R4 ;  /* 0x0000000400087306 */ /* 0x000e300000209400 */
        /* <DEDUP_REMOVED lines=26> */
[----:B------:R-:W-:-:S04]  /*19000*/  VIADDMNMX R5, R3, R5, R6, PT ;  /* 0x0000000503057246 */ /* 0x000fc80003800106 */
[----:B------:R-:W-:-:S04]  /*19010*/  IABS R6, R5 ;  /* 0x0000000500067213 */ /* 0x000fc80000000000 */
[----:B------:R-:W0:Y:S08]  /*19020*/  I2F.RP R8, R6 ;  /* 0x0000000600087306 */ /* 0x000e300000209400 */
[----:B0-----:R-:W0:Y:S02]  /*19030*/  MUFU.RCP R8, R8 ;  /* 0x0000000800087308 */ /* 0x001e240000001000 */
[----:B0-----:R-:W-:Y:S01]  /*19040*/  VIADD R3, R8, 0xffffffe ;  /* 0x0ffffffe08037836 */ /* 0x001fe20000000000 */
[----:B------:R-:W-:-:S05]  /*19050*/  IABS R8, R5 ;  /* 0x0000000500087213 */ /* 0x000fca0000000000 */
[----:B------:R-:W0:Y:S02]  /*19060*/  F2I.FTZ.U32.TRUNC.NTZ R3, R3 ;  /* 0x0000000300037305 */ /* 0x000e24000021f000 */
[----:B0-----:R-:W-:-:S04]  /*19070*/  IMAD.MOV R7, RZ, RZ, -R3 ;  /* 0x000000ffff077224 */ /* 0x001fc800078e0a03 */
[----:B------:R-:W-:-:S04]  /*19080*/  IMAD R7, R7, R6, RZ ;  /* 0x0000000607077224 */ /* 0x000fc800078e02ff */
[----:B------:R-:W-:Y:S01]  /*19090*/  IMAD.HI.U32 R2, R3, R7, R2 ;  /* 0x0000000703027227 */ /* 0x000fe200078e0002 */
[----:B------:R-:W-:-:S03]  /*190a0*/  IABS R7, R0 ;  /* 0x0000000000077213 */ /* 0x000fc60000000000 */
        /* <DEDUP_REMOVED lines=13> */
[----:B------:R-:W-:Y:S01]  /*19180*/  @!P1 LOP3.LUT R2, RZ, R5, RZ, 0x33, !PT ;  /* 0x00000005ff029212 */ /* 0x000fe200078e33ff */
[----:B------:R-:W-:-:S04]  /*19190*/  IMAD.MOV R5, RZ, RZ, -R5 ;  /* 0x000000ffff057224 */ /* 0x000fc800078e0a05 */
[----:B------:R-:W-:-:S07]  /*191a0*/  IMAD R26, R2, R5, R3 ;  /* 0x00000005021a7224 */ /* 0x000fce00078e0203 */
.L_x_1409:
[----:B------:R-:W-:-:S05]  /*191b0*/  LOP3.LUT R2, RZ, R2, RZ, 0x33, !PT ;  /* 0x00000002ff027212 */ /* 0x000fca00078e33ff */
[----:B------:R-:W-:Y:S01]  /*191c0*/  IMAD.IADD R25, R25, 0x1, R2 ;  /* 0x0000000119197824 */ /* 0x000fe200078e0202 */
[----:B------:R-:W-:Y:S06]  /*191d0*/  BRA `(.L_x_1410) ;  /* 0x00000000001c7947 */ /* 0x000fec0003800000 */
.L_x_1402:
[----:B------:R-:W-:Y:S01]  /*191e0*/  UMOV UR4, URZ ;  /* 0x0000003f00047c82 */ /* 0x000fe20008000000 */
[----:B------:R-:W-:Y:S01]  /*191f0*/  UMOV UR5, URZ ;  /* 0x0000003f00057c82 */ /* 0x000fe20008000000 */
[----:B------:R-:W-:Y:S01]  /*19200*/  ULDC UR6, c[0x0][0xc3c] ;  /* 0x00030f0000067ab9 */ /* 0x000fe20000000800 */
[----:B------:R-:W-:Y:S02]  /*19210*/  IMAD.MOV.U32 R24, RZ, RZ, R0 ;  /* 0x000000ffff187224 */ /* 0x000fe400078e0000 */
[----:B------:R-:W-:Y:S02]  /*19220*/  IMAD.U32 R25, RZ, RZ, UR4 ;  /* 0x00000004ff197e24 */ /* 0x000fe4000f8e00ff */
[----:B------:R-:W-:Y:S02]  /*19230*/  IMAD.U32 R26, RZ, RZ, UR5 ;  /* 0x00000005ff1a7e24 */ /* 0x000fe4000f8e00ff */
[----:B------:R-:W-:-:S07]  /*19240*/  IMAD.U32 R27, RZ, RZ, UR6 ;  /* 0x00000006ff1b7e24 */ /* 0x000fce000f8e00ff */
.L_x_1410:
        /* <DEDUP_REMOVED lines=10> */
.L_x_1399:
[----:B------:R-:W-:Y:S02]  /*192f0*/  ULDC UR4, c[0x0][0xc3c] ;  /* 0x00030f0000047ab9 */ /* 0x000fe40000000800 */
[----:B-1----:R-:W-:-:S13]  /*19300*/  ISETP.GE.AND P0, PT, R27, UR4, PT ;  /* 0x000000041b007c0c */ /* 0x002fda000bf06270 */
[----:B------:R-:W-:Y:S05]  /*19310*/  @!P0 BRA `(.L_x_1411) ;  /* 0xffffffb000248947 */ /* 0x000fea000383ffff */
[----:B------:R-:W-:Y:S05]  /*19320*/  BSYNC B8 ;  /* 0x0000000000087941 */ /* 0x000fea0003800000 */
.L_x_1338:
[----:B------:R-:W3:Y:S01]  /*19330*/  LDL.LU R0, [R1+0x20] ;  /* 0x0000200001007983 */ /* 0x000ee20000300800 */
[----:B------:R-:W-:Y:S01]  /*19340*/  BSSY B0, `(.L_x_1412) ;  /* 0x000000b000007945 */ /* 0x000fe20003800000 */
[----:B------:R-:W1:Y:S01]  /*19350*/  S2R R5, SR_CgaCtaId ;  /* 0x0000000000057919 */ /* 0x000e620000008800 */
[----:B---3--:R-:W-:-:S05]  /*19360*/  VIADD R0, R0, 0x1 ;  /* 0x0000000100007836 */ /* 0x008fca0000000000 */
[----:B0-----:R-:W-:-:S04]  /*19370*/  LEA.HI R2, R0, R0, RZ, 0x1 ;  /* 0x0000000000027211 */ /* 0x001fc800078f08ff */
[----:B------:R-:W-:Y:S02]  /*19380*/  LOP3.LUT R3, R2, 0xfffffffe, RZ, 0xc0, !PT ;  /* 0xfffffffe02037812 */ /* 0x000fe400078ec0ff */
[----:B------:R-:W-:-:S03]  /*19390*/  MOV R2, 0x400 ;  /* 0x0000040000027802 */ /* 0x000fc60000000f00 */
[----:B------:R-:W-:Y:S01]  /*193a0*/  IMAD.IADD R0, R0, 0x1, -R3 ;  /* 0x0000000100007824 */ /* 0x000fe200078e0a03 */
[----:B-1----:R-:W-:-:S04]  /*193b0*/  LEA R7, R5, R2, 0x18 ;  /* 0x0000000205077211 */ /* 0x002fc800078ec0ff */
[----:B------:R-:W-:-:S04]  /*193c0*/  SHF.L.U32 R0, R0, 0x1f, RZ ;  /* 0x0000001f00007819 */ /* 0x000fc800000006ff */
[----:B------:R-:W0:Y:S02]  /*193d0*/  SYNCS.PHASECHK.TRANS64.TRYWAIT P0, [R7+URZ+0x30820], R0 ;  /* 0x03082000070075a7 */ /* 0x000e24000800017f */
[----:B0-----:R-:W-:Y:S05]  /*193e0*/  @!P0 BRA `(.L_x_1413) ;  /* 0x0000003400408947 */ /* 0x001fea0003800000 */
.L_x_1516:
[----:B------:R-:W-:Y:S05]  /*193f0*/  BSYNC B0 ;  /* 0x0000000000007941 */ /* 0x000fea0003800000 */
.L_x_1412:
[----:B------:R-:W-:-:S03]  /*19400*/  UMOV UR4, 0xffffffff ;  /* 0xffffffff00047882 */ /* 0x000fc60000000000 */
[----:B------:R-:W-:Y:S05]  /*19410*/  BRA.DIV UR4, `(.L_x_1414) ;  /* 0x0000003604487947 */ /* 0x000fea000b800000 */
[----:B0-----:R-:W0:Y:S02]  /*19420*/  S2R R0, SR_TID.X ;  /* 0x0000000000007919 */ /* 0x001e240000002100 */
[----:B0-----:R-:W-:-:S04]  /*19430*/  SHF.R.U32.HI R0, RZ, 0x5, R0 ;  /* 0x00000005ff007819 */ /* 0x001fc80000011600 */
[----:B------:R-:W-:-:S05]  /*19440*/  LOP3.LUT R0, R0, 0x3, RZ, 0xc0, !PT ;  /* 0x0000000300007812 */ /* 0x000fca00078ec0ff */
[----:B------:R0:W1:Y:S02]  /*19450*/  SHFL.IDX PT, R14, R0, RZ, 0x1f ;  /* 0x00001fff000e7589 */ /* 0x00006400000e0000 */
.L_x_1519:
[----:B-1----:R-:W-:Y:S01]  /*19460*/  ISETP.NE.AND P0, PT, R14, RZ, PT ;  /* 0x000000ff0e00720c */ /* 0x002fe20003f05270 */
[----:B------:R-:W-:-:S12]  /*19470*/  BSSY B0, `(.L_x_1415) ;  /* 0x0000026000007945 */ /* 0x000fd80003800000 */
[----:B------:R-:W-:Y:S05]  /*19480*/  @P0 BRA `(.L_x_1416) ;  /* 0x0000000000900947 */ /* 0x000fea0003800000 */
[----:B------:R-:W-:-:S03]  /*19490*/  UMOV UR4, 0xffffffff ;  /* 0xffffffff00047882 */ /* 0x000fc60000000000 */
[----:B------:R-:W-:Y:S05]  /*194a0*/  BRA.DIV UR4, `(.L_x_1417) ;  /* 0x0000003604587947 */ /* 0x000fea000b800000 */
[----:B------:R-:W-:-:S13]  /*194b0*/  ELECT P6, URZ, PT ;  /* 0x00000000003f782f */ /* 0x000fda00038c0000 */
.L_x_1522:
[----:B------:R-:W-:Y:S05]  /*194c0*/  @!P6 BRA `(.L_x_1416) ;  /* 0x000000000080e947 */ /* 0x000fea0003800000 */
[----:B0-----:R-:W3:Y:S02]  /*194d0*/  LDL R0, [R1+0x30] ;  /* 0x0000300001007983 */ /* 0x001ee40000100800 */
[----:B---3--:R-:W-:-:S13]  /*194e0*/  R2UR UR4, R0 ;  /* 0x00000000000472ca */ /* 0x008fda00000e0000 */
[----:B------:R-:W-:-:S06]  /*194f0*/  ULOP3.LUT UR4, UR4, 0x2, URZ, 0xfc, !UPT ;  /* 0x0000000204047892 */ /* 0x000fcc000f8efc3f */
[----:B------:R-:W-:-:S05]  /*19500*/  IMAD.U32 R0, RZ, RZ, UR4 ;  /* 0x00000004ff007e24 */ /* 0x000fca000f8e00ff */
[----:B------:R-:W-:-:S13]  /*19510*/  ISETP.NE.AND P0, PT, R0, 0x3, PT ;  /* 0x000000030000780c */ /* 0x000fda0003f05270 */
[----:B------:R-:W-:Y:S05]  /*19520*/  @!P0 BRA `(.L_x_1418) ;  /* 0x0000000000048947 */ /* 0x000fea0003800000 */
[----:B------:R-:W-:Y:S01]  /*19530*/  BPT.TRAP 0x1 ;  /* 0x000000040000795c */ /* 0x000fe20000300000 */
.L_x_1418:
[----:B------:R-:W-:Y:S01]  /*19540*/  IMAD R5, R22, 0x8, R7 ;  /* 0x0000000816057824 */ /* 0x000fe200078e0207 */
[----:B------:R-:W-:Y:S01]  /*19550*/  SHF.L.U32 R0, R28, 0x1f, RZ ;  /* 0x0000001f1c007819 */ /* 0x000fe200000006ff */
[----:B------:R-:W-:-:S03]  /*19560*/  VIADD R22, R22, 0x1 ;  /* 0x0000000116167836 */ /* 0x000fc60000000000 */
[----:B------:R-:W0:Y:S02]  /*19570*/  SYNCS.PHASECHK.TRANS64.TRYWAIT P1, [R5+URZ+0x30840], R0 ;  /* 0x03084000050075a7 */ /* 0x000e24000802017f */
[----:B------:R-:W-:-:S04]  /*19580*/  ISETP.NE.AND P2, PT, R22, 0x2, PT ;  /* 0x000000021600780c */ /* 0x000fc80003f45270 */
[----:B------:R-:W-:Y:S01]  /*19590*/  SEL R3, RZ, 0x1, P2 ;  /* 0x00000001ff037807 */ /* 0x000fe20001000000 */
[----:B0-----:R-:W-:Y:S08]  /*195a0*/  @!P1 BRA `(.L_x_1419) ;  /* 0x0000003400389947 */ /* 0x001ff00003800000 */
.L_x_1523:
[----:B------:R-:W-:Y:S02]  /*195b0*/  SEL R22, R22, RZ, P2 ;  /* 0x000000ff16167207 */ /* 0x000fe40001000000 */
[----:B------:R-:W-:Y:S01]  /*195c0*/  LOP3.LUT R2, R28, R3, RZ, 0x3c, !PT ;  /* 0x000000031c027212 */ /* 0x000fe200078e3cff */
[----:B------:R-:W-:Y:S06]  /*195d0*/  @!P0 BRA `(.L_x_1420) ;  /* 0x0000000000048947 */ /* 0x000fec0003800000 */
[----:B------:R-:W-:Y:S01]  /*195e0*/  BPT.TRAP 0x1 ;  /* 0x000000040000795c */ /* 0x000fe20000300000 */
.L_x_1420:
[----:B------:R-:W-:Y:S01]  /*195f0*/  IMAD R3, R22, 0x8, R7 ;  /* 0x0000000816037824 */ /* 0x000fe200078e0207 */
[----:B------:R-:W-:-:S04]  /*19600*/  SHF.L.U32 R2, R2, 0x1f, RZ ;  /* 0x0000001f02027819 */ /* 0x000fc800000006ff */
[----:B------:R-:W1:Y:S02]  /*19610*/  SYNCS.PHASECHK.TRANS64.TRYWAIT P1, [R3+URZ+0x30840], R2 ;  /* 0x03084002030075a7 */ /* 0x000e64000802017f */
[----:B-1----:R-:W-:Y:S05]  /*19620*/  @!P1 BRA `(.L_x_1421) ;  /* 0x00000034002c9947 */ /* 0x002fea0003800000 */
.L_x_1524:
[----:B------:R-:W-:Y:S05]  /*19630*/  @!P0 BRA `(.L_x_1422) ;  /* 0x0000000000048947 */ /* 0x000fea0003800000 */
[----:B------:R-:W-:Y:S01]  /*19640*/  BPT.TRAP 0x1 ;  /* 0x000000040000795c */ /* 0x000fe20000300000 */
.L_x_1422:
[----:B------:R-:W3:Y:S02]  /*19650*/  SYNCS.PHASECHK.TRANS64.TRYWAIT P1, [R5+URZ+0x30860], R0 ;  /* 0x03086000050075a7 */ /* 0x000ee4000802017f */
[----:B---3--:R-:W-:Y:S05]  /*19660*/  @!P1 BRA `(.L_x_1423) ;  /* 0x0000003400309947 */ /* 0x008fea0003800000 */
.L_x_1525:
[----:B------:R-:W-:Y:S05]  /*19670*/  @!P0 BRA `(.L_x_1424) ;  /* 0x0000000000048947 */ /* 0x000fea0003800000 */
[----:B------:R-:W-:Y:S01]  /*19680*/  BPT.TRAP 0x1 ;  /* 0x000000040000795c */ /* 0x000fe20000300000 */
.L_x_1424:
[----:B----4-:R4:W0:Y:S02]  /*19690*/  SYNCS.PHASECHK.TRANS64.TRYWAIT P0, [R3+URZ+0x30860], R2 ;  /* 0x03086002030075a7 */ /* 0x010824000800017f */
[----:B0-----:R-:W-:Y:S05]  /*196a0*/  @!P0 NANOSLEEP.SYNCS 0x989680 ;  /* 0x009896800000895d */ /* 0x001fea0003900000 */
[----:B------:R-:W0:Y:S02]  /*196b0*/  @!P0 SYNCS.PHASECHK.TRANS64 P0, [R3+URZ+0x30860], R2 ;  /* 0x03086002030085a7 */ /* 0x000e24000800007f */
[----:B0-----:R-:W-:Y:S05]  /*196c0*/  @!P0 BRA `(.L_x_1424) ;  /* 0xfffffffc00f08947 */ /* 0x001fea000383ffff */
.L_x_1416:
[----:B------:R-:W-:Y:S05]  /*196d0*/  BSYNC B0 ;  /* 0x0000000000007941 */ /* 0x000fea0003800000 */
.L_x_1415:
[----:B------:R-:W-:Y:S05]  /*196e0*/  EXIT ;  /* 0x000000000000794d */ /* 0x000fea0003800000 */
.L_x_1229:
[----:B0-----:R-:W-:-:S04]  /*196f0*/  IMAD.U32 R3, RZ, RZ, UR40 ;  /* 0x00000028ff037e24 */ /* 0x001fc8000f8e00ff */
[----:B------:R0:W1:Y:S03]  /*19700*/  SYNCS.PHASECHK.TRANS64.TRYWAIT P1, [R3+URZ+0x30800], R0 ;  /* 0x03080000030075a7 */ /* 0x000066000802017f */
[----:B-1----:R-:W-:Y:S05]  /*19710*/  @!P1 NANOSLEEP.SYNCS 0x989680 ;  /* 0x009896800000995d */ /* 0x002fea0003900000 */
[----:B------:R-:W1:Y:S02]  /*19720*/  @!P1 SYNCS.PHASECHK.TRANS64 P1, [R3+URZ+0x30800], R0 ;  /* 0x03080000030095a7 */ /* 0x000e64000802007f */
[----:B-1----:R-:W-:Y:S05]  /*19730*/  @!P1 BRA `(.L_x_1229) ;  /* 0xfffffffc00ec9947 */ /* 0x002fea000383ffff */
[----:B------:R-:W-:Y:S05]  /*19740*/  BRA `(.L_x_1425) ;  /* 0xfffffe8c007c7947 */ /* 0x000fea000383ffff */
.L_x_1233:
[----:B-1----:R1:W2:Y:S02]  /*19750*/  SYNCS.PHASECHK.TRANS64.TRYWAIT P1, [R3+URZ+0x30830], R0 ;  /* 0x03083000030075a7 */ /* 0x0022a4000802017f */
[----:B--2---:R-:W-:Y:S05]  /*19760*/  @!P1 NANOSLEEP.SYNCS 0x989680 ;  /* 0x009896800000995d */ /* 0x004fea0003900000 */
[----:B------:R-:W2:Y:S02]  /*19770*/  @!P1 SYNCS.PHASECHK.TRANS64 P1, [R3+URZ+0x30830], R0 ;  /* 0x03083000030095a7 */ /* 0x000ea4000802007f */
[----:B--2---:R-:W-:Y:S05]  /*19780*/  @!P1 BRA `(.L_x_1233) ;  /* 0xfffffffc00f09947 */ /* 0x004fea000383ffff */
[----:B------:R-:W-:Y:S05]  /*19790*/  BRA `(.L_x_1232) ;  /* 0xfffffe8c00987947 */ /* 0x000fea000383ffff */
.L_x_1250:
[----:B-1----:R-:W-:-:S04]  /*197a0*/  IMAD.U32 R3, RZ, RZ, UR6 ;  /* 0x00000006ff037e24 */ /* 0x002fc8000f8e00ff */
[----:B------:R1:W2:Y:S03]  /*197b0*/  SYNCS.PHASECHK.TRANS64.TRYWAIT P1, [R3+URZ+0x30830], R2 ;  /* 0x03083002030075a7 */ /* 0x0002a6000802017f */
[----:B--2---:R-:W-:Y:S05]  /*197c0*/  @!P1 NANOSLEEP.SYNCS 0x989680 ;  /* 0x009896800000995d */ /* 0x004fea0003900000 */
[----:B------:R-:W2:Y:S02]  /*197d0*/  @!P1 SYNCS.PHASECHK.TRANS64 P1, [R3+URZ+0x30830], R2 ;  /* 0x03083002030095a7 */ /* 0x000ea4000802007f */
[----:B--2---:R-:W-:Y:S05]  /*197e0*/  @!P1 BRA `(.L_x_1250) ;  /* 0xfffffffc00ec9947 */ /* 0x004fea000383ffff */
[----:B------:R-:W-:Y:S05]  /*197f0*/  BRA `(.L_x_1249) ;  /* 0xfffffeb800c87947 */ /* 0x000fea000383ffff */
.L_x_1254:
[----:B01----:R-:W-:-:S04]  /*19800*/  IMAD.U32 R2, RZ, RZ, UR5 ;  /* 0x00000005ff027e24 */ /* 0x003fc8000f8e00ff */
[----:B------:R0:W1:Y:S03]  /*19810*/  SYNCS.PHASECHK.TRANS64.TRYWAIT P1, [R2+URZ+0x30850], R0 ;  /* 0x03085000020075a7 */ /* 0x000066000802017f */
[----:B-1----:R-:W-:Y:S05]  /*19820*/  @!P1 NANOSLEEP.SYNCS 0x989680 ;  /* 0x009896800000995d */ /* 0x002fea0003900000 */
[----:B------:R-:W1:Y:S02]  /*19830*/  @!P1 SYNCS.PHASECHK.TRANS64 P1, [R2+URZ+0x30850], R0 ;  /* 0x03085000020095a7 */ /* 0x000e64000802007f */
[----:B-1----:R-:W-:Y:S05]  /*19840*/  @!P1 BRA `(.L_x_1254) ;  /* 0xfffffffc00ec9947 */ /* 0x002fea000383ffff */
[----:B------:R-:W-:Y:S05]  /*19850*/  BRA `(.L_x_1253) ;  /* 0xfffffec8005c7947 */ /* 0x000fea000383ffff */
.L_x_1273:
[----:B-1----:R-:W-:-:S04]  /*19860*/  IMAD.U32 R3, RZ, RZ, UR7 ;  /* 0x00000007ff037e24 */ /* 0x002fc8000f8e00ff */
[----:B------:R1:W2:Y:S03]  /*19870*/  SYNCS.PHASECHK.TRANS64.TRYWAIT P1, [R3+URZ+0x30830], R2 ;  /* 0x03083002030075a7 */ /* 0x0002a6000802017f */
[----:B--2---:R-:W-:Y:S05]  /*19880*/  @!P1 NANOSLEEP.SYNCS 0x989680 ;  /* 0x009896800000995d */ /* 0x004fea0003900000 */
[----:B------:R-:W2:Y:S02]  /*19890*/  @!P1 SYNCS.PHASECHK.TRANS64 P1, [R3+URZ+0x30830], R2 ;  /* 0x03083002030095a7 */ /* 0x000ea4000802007f */
[----:B--2---:R-:W-:Y:S05]  /*198a0*/  @!P1 BRA `(.L_x_1273) ;  /* 0xfffffffc00ec9947 */ /* 0x004fea000383ffff */
[----:B------:R-:W-:Y:S05]  /*198b0*/  BRA `(.L_x_1272) ;  /* 0xfffffee800f47947 */ /* 0x000fea000383ffff */
.L_x_1277:
[----:B01----:R-:W-:-:S04]  /*198c0*/  IMAD.U32 R2, RZ, RZ, UR5 ;  /* 0x00000005ff027e24 */ /* 0x003fc8000f8e00ff */
[----:B------:R0:W1:Y:S03]  /*198d0*/  SYNCS.PHASECHK.TRANS64.TRYWAIT P1, [R2+URZ+0x30850], R0 ;  /* 0x03085000020075a7 */ /* 0x000066000802017f */
[----:B-1----:R-:W-:Y:S05]  /*198e0*/  @!P1 NANOSLEEP.SYNCS 0x989680 ;  /* 0x009896800000995d */ /* 0x002fea0003900000 */
[----:B------:R-:W1:Y:S02]  /*198f0*/  @!P1 SYNCS.PHASECHK.TRANS64 P1, [R2+URZ+0x30850], R0 ;  /* 0x03085000020095a7 */ /* 0x000e64000802007f */
[----:B-1----:R-:W-:Y:S05]  /*19900*/  @!P1 BRA `(.L_x_1277) ;  /* 0xfffffffc00ec9947 */ /* 0x002fea000383ffff */
[----:B------:R-:W-:Y:S05]  /*19910*/  BRA `(.L_x_1276) ;  /* 0xfffffef800887947 */ /* 0x000fea000383ffff */
.L_x_1285:
[----:B-1----:R-:W-:-:S04]  /*19920*/  IMAD.U32 R3, RZ, RZ, UR5 ;  /* 0x00000005ff037e24 */ /* 0x002fc8000f8e00ff */
[----:B------:R1:W2:Y:S03]  /*19930*/  SYNCS.PHASECHK.TRANS64.TRYWAIT P1, [R3+URZ+0x30830], R2 ;  /* 0x03083002030075a7 */ /* 0x0002a6000802017f */
[----:B--2---:R-:W-:Y:S05]  /*19940*/  @!P1 NANOSLEEP.SYNCS 0x989680 ;  /* 0x009896800000995d */ /* 0x004fea0003900000 */
[----:B------:R-:W2:Y:S02]  /*19950*/  @!P1 SYNCS.PHASECHK.TRANS64 P1, [R3+URZ+0x30830], R2 ;  /* 0x03083002030095a7 */ /* 0x000ea4000802007f */
[----:B--2---:R-:W-:Y:S05]  /*19960*/  @!P1 BRA `(.L_x_1285) ;  /* 0xfffffffc00ec9947 */ /* 0x004fea000383ffff */
[----:B------:R-:W-:Y:S05]  /*19970*/  BRA `(.L_x_1284) ;  /* 0xffffff0c00207947 */ /* 0x000fea000383ffff */
.L_x_1289:
[----:B01----:R-:W-:-:S04]  /*19980*/  IMAD.U32 R2, RZ, RZ, UR5 ;  /* 0x00000005ff027e24 */ /* 0x003fc8000f8e00ff */
[----:B------:R0:W1:Y:S03]  /*19990*/  SYNCS.PHASECHK.TRANS64.TRYWAIT P1, [R2+URZ+0x30850], R0 ;  /* 0x03085000020075a7 */ /* 0x000066000802017f */
[----:B-1----:R-:W-:Y:S05]  /*199a0*/  @!P1 NANOSLEEP.SYNCS 0x989680 ;  /* 0x009896800000995d */ /* 0x002fea0003900000 */
[----:B------:R-:W1:Y:S02]  /*199b0*/  @!P1 SYNCS.PHASECHK.TRANS64 P1, [R2+URZ+0x30850], R0 ;  /* 0x03085000020095a7 */ /* 0x000e64000802007f */
[----:B-1----:R-:W-:Y:S05]  /*199c0*/  @!P1 BRA `(.L_x_1289) ;  /* 0xfffffffc00ec9947 */ /* 0x002fea000383ffff */
[----:B------:R-:W-:Y:S05]  /*199d0*/  BRA `(.L_x_1288) ;  /* 0xffffff1800b47947 */ /* 0x000fea000383ffff */
.L_x_1304:
[----:B-1----:R-:W-:-:S04]  /*199e0*/  IMAD.U32 R5, RZ, RZ, UR5 ;  /* 0x00000005ff057e24 */ /* 0x002fc8000f8e00ff */
[----:B------:R1:W2:Y:S03]  /*199f0*/  SYNCS.PHASECHK.TRANS64.TRYWAIT P1, [R5+URZ+0x30850], R0 ;  /* 0x03085000050075a7 */ /* 0x0002a6000802017f */
[----:B--2---:R-:W-:Y:S05]  /*19a00*/  @!P1 NANOSLEEP.SYNCS 0x989680 ;  /* 0x009896800000995d */ /* 0x004fea0003900000 */
[----:B------:R-:W2:Y:S02]  /*19a10*/  @!P1 SYNCS.PHASECHK.TRANS64 P1, [R5+URZ+0x30850], R0 ;  /* 0x03085000050095a7 */ /* 0x000ea4000802007f */
[----:B--2---:R-:W-:Y:S05]  /*19a20*/  @!P1 BRA `(.L_x_1304) ;  /* 0xfffffffc00ec9947 */ /* 0x004fea000383ffff */
[----:B------:R-:W-:Y:S05]  /*19a30*/  BRA `(.L_x_1303) ;  /* 0xffffff40007c7947 */ /* 0x000fea000383ffff */
.L_x_1360:
        /* <DEDUP_REMOVED lines=11> */
.L_x_1427:
[----:B------:R-:W-:Y:S05]  /*19af0*/  BSYNC B0 ;  /* 0x0000000000007941 */ /* 0x000fea0003800000 */
.L_x_1426:
[----:B------:R-:W-:Y:S05]  /*19b00*/  BRA `(.L_x_1428) ;  /* 0xffffffb800807947 */ /* 0x000fea000383ffff */
.L_x_1363:
[----:B0-----:R0:W1:Y:S02]  /*19b10*/  SYNCS.PHASECHK.TRANS64.TRYWAIT P0, [R4+URZ+0x30840], R2 ;  /* 0x03084002040075a7 */ /* 0x001064000800017f */
[----:B-1----:R-:W-:Y:S05]  /*19b20*/  @!P0 NANOSLEEP.SYNCS 0x989680 ;  /* 0x009896800000895d */ /* 0x002fea0003900000 */
[----:B------:R-:W1:Y:S02]  /*19b30*/  @!P0 SYNCS.PHASECHK.TRANS64 P0, [R4+URZ+0x30840], R2 ;  /* 0x03084002040085a7 */ /* 0x000e64000800007f */
[----:B-1----:R-:W-:Y:S05]  /*19b40*/  @!P0 BRA `(.L_x_1363) ;  /* 0xfffffffc00f08947 */ /* 0x002fea000383ffff */
[----:B------:R-:W-:Y:S05]  /*19b50*/  BRA `(.L_x_1429) ;  /* 0xffffffbc007c7947 */ /* 0x000fea000383ffff */
.L_x_1364:
        /* <DEDUP_REMOVED lines=8> */
.L_x_1431:
[----:B------:R-:W-:Y:S05]  /*19be0*/  BSYNC B0 ;  /* 0x0000000000007941 */ /* 0x000fea0003800000 */
.L_x_1430:
[----:B------:R-:W-:Y:S02]  /*19bf0*/  IMAD.MOV.U32 R13, RZ, RZ, R0 ;  /* 0x000000ffff0d7224 */ /* 0x000fe400078e0000 */
[----:B------:R-:W-:Y:S02]  /*19c00*/  IMAD.MOV.U32 R12, RZ, RZ, RZ ;  /* 0x000000ffff0c7224 */ /* 0x000fe400078e00ff */
[----:B------:R-:W-:Y:S02]  /*19c10*/  IMAD.MOV.U32 R11, RZ, RZ, 0x181f ;  /* 0x0000181fff0b7424 */ /* 0x000fe400078e00ff */
[----:B------:R-:W-:Y:S02]  /*19c20*/  IMAD.MOV.U32 R15, RZ, RZ, -0x1 ;  /* 0xffffffffff0f7424 */ /* 0x000fe400078e00ff */
[----:B------:R-:W-:Y:S02]  /*19c30*/  IMAD.MOV.U32 R2, RZ, RZ, R14 ;  /* 0x000000ffff027224 */ /* 0x000fe400078e000e */
[----:B------:R-:W-:-:S07]  /*19c40*/  @P0 IMAD R9, R5, 0x2, R17 ;  /* 0x0000000205090824 */ /* 0x000fce00078e0211 */
[----:B------:R-:W-:Y:S05]  /*19c50*/  WARPSYNC.COLLECTIVE R15, `(.L_x_1432) ;  /* 0x000000000f087348 */ /* 0x000fea0003c00000 */
[----:B------:R0:W1:Y:S02]  /*19c60*/  SHFL.IDX P6, R14, R13, R12, R11 ;  /* 0x0000000c0d0e7389 */ /* 0x00006400000c000b */
[----:B01----:R-:W-:Y:S01]  /*19c70*/  ENDCOLLECTIVE ;  /* 0x000000000000791b */ /* 0x003fe20003800000 */
.L_x_1432:
[----:B------:R-:W-:Y:S02]  /*19c80*/  IMAD.MOV.U32 R13, RZ, RZ, R6 ;  /* 0x000000ffff0d7224 */ /* 0x000fe400078e0006 */
[----:B------:R-:W-:Y:S02]  /*19c90*/  IMAD.MOV.U32 R12, RZ, RZ, 0x1 ;  /* 0x00000001ff0c7424 */ /* 0x000fe400078e00ff */
[----:B------:R-:W-:-:S07]  /*19ca0*/  IMAD.MOV.U32 R3, RZ, RZ, R14 ;  /* 0x000000ffff037224 */ /* 0x000fce00078e000e */
[----:B------:R-:W-:Y:S05]  /*19cb0*/  WARPSYNC.COLLECTIVE R15, `(.L_x_1433) ;  /* 0x000000000f087348 */ /* 0x000fea0003c00000 */
[----:B------:R0:W1:Y:S02]  /*19cc0*/  SHFL.IDX P6, R14, R13, R12, R11 ;  /* 0x0000000c0d0e7389 */ /* 0x00006400000c000b */
[----:B01----:R-:W-:Y:S01]  /*19cd0*/  ENDCOLLECTIVE ;  /* 0x000000000000791b */ /* 0x003fe20003800000 */
.L_x_1433:
        /* <DEDUP_REMOVED lines=10> */
.L_x_1434:
        /* <DEDUP_REMOVED lines=9> */
[----:B------:R-:W-:Y:S01]  /*19e10*/  ISETP.GE.AND P0, PT, R7, 0x11, PT ;  /* 0x000000110700780c */ /* 0x000fe20003f06270 */
[----:B0-----:R-:W-:-:S12]  /*19e20*/  IMAD.MOV.U32 R2, RZ, RZ, R14 ;  /* 0x000000ffff027224 */ /* 0x001fd800078e000e */
[----:B------:R-:W-:Y:S05]  /*19e30*/  WARPSYNC.COLLECTIVE R15, `(.L_x_1435) ;  /* 0x000000000f087348 */ /* 0x000fea0003c00000 */
[----:B------:R0:W1:Y:S02]  /*19e40*/  SHFL.IDX P6, R14, R13, R12, R11 ;  /* 0x0000000c0d0e7389 */ /* 0x00006400000c000b */
[----:B01----:R-:W-:Y:S01]  /*19e50*/  ENDCOLLECTIVE ;  /* 0x000000000000791b */ /* 0x003fe20003800000 */
.L_x_1435:
        /* <DEDUP_REMOVED lines=16> */
.L_x_1436:
[----:B------:R-:W-:Y:S02]  /*19f60*/  @P0 IMAD R9, R5, 0x2, R17 ;  /* 0x0000000205090824 */ /* 0x000fe400078e0211 */
[----:B------:R-:W-:Y:S02]  /*19f70*/  IMAD.MOV.U32 R13, RZ, RZ, R6 ;  /* 0x000000ffff0d7224 */ /* 0x000fe400078e0006 */
[----:B------:R-:W-:Y:S02]  /*19f80*/  IMAD.MOV.U32 R12, RZ, RZ, 0x3 ;  /* 0x00000003ff0c7424 */ /* 0x000fe400078e00ff */
[----:B------:R-:W-:-:S07]  /*19f90*/  IMAD.MOV.U32 R2, RZ, RZ, R14 ;  /* 0x000000ffff027224 */ /* 0x000fce00078e000e */
[----:B------:R-:W-:Y:S05]  /*19fa0*/  WARPSYNC.COLLECTIVE R15, `(.L_x_1437) ;  /* 0x000000000f087348 */ /* 0x000fea0003c00000 */
[----:B------:R0:W1:Y:S02]  /*19fb0*/  SHFL.IDX P6, R14, R13, R12, R11 ;  /* 0x0000000c0d0e7389 */ /* 0x00006400000c000b */
[----:B01----:R-:W-:Y:S01]  /*19fc0*/  ENDCOLLECTIVE ;  /* 0x000000000000791b */ /* 0x003fe20003800000 */
.L_x_1437:
        /* <DEDUP_REMOVED lines=14> */
.L_x_1438:
[----:B------:R-:W-:Y:S01]  /*1a0b0*/  IMAD.MOV.U32 R0, RZ, RZ, R14 ;  /* 0x000000ffff007224 */ /* 0x000fe200078e000e */
[----:B------:R-:W-:Y:S06]  /*1a0c0*/  BRA `(.L_x_1439) ;  /* 0xffffffbc00247947 */ /* 0x000fec000383ffff */
.L_x_1369:
[----:B------:R-:W-:Y:S02]  /*1a0d0*/  IMAD.MOV.U32 R13, RZ, RZ, R0 ;  /* 0x000000ffff0d7224 */ /* 0x000fe400078e0000 */
[----:B------:R-:W-:Y:S02]  /*1a0e0*/  IMAD.MOV.U32 R12, RZ, RZ, RZ ;  /* 0x000000ffff0c7224 */ /* 0x000fe400078e00ff */
[----:B------:R-:W-:Y:S02]  /*1a0f0*/  IMAD.MOV.U32 R11, RZ, RZ, 0x181f ;  /* 0x0000181fff0b7424 */ /* 0x000fe400078e00ff */
[----:B------:R-:W-:Y:S02]  /*1a100*/  IMAD.MOV.U32 R15, RZ, RZ, -0x1 ;  /* 0xffffffffff0f7424 */ /* 0x000fe400078e00ff */
[----:B------:R-:W-:Y:S02]  /*1a110*/  IMAD R5, R29, R5, RZ ;  /* 0x000000051d057224 */ /* 0x000fe400078e02ff */
[----:B------:R-:W-:-:S07]  /*1a120*/  IMAD.IADD R25, R8, 0x1, R25 ;  /* 0x0000000108197824 */ /* 0x000fce00078e0219 */
[----:B------:R-:W-:Y:S05]  /*1a130*/  WARPSYNC.COLLECTIVE R15, `(.L_x_1440) ;  /* 0x000000000f087348 */ /* 0x000fea0003c00000 */
[----:B------:R0:W1:Y:S02]  /*1a140*/  SHFL.IDX P6, R14, R13, R12, R11 ;  /* 0x0000000c0d0e7389 */ /* 0x00006400000c000b */
[----:B01----:R-:W-:Y:S01]  /*1a150*/  ENDCOLLECTIVE ;  /* 0x000000000000791b */ /* 0x003fe20003800000 */
.L_x_1440:
[C---:B------:R-:W-:Y:S01]  /*1a160*/  VIADD R6, R25.reuse, 0x10 ;  /* 0x0000001019067836 */ /* 0x040fe20000000000 */
[----:B------:R-:W-:Y:S01]  /*1a170*/  ISETP.GE.AND P0, PT, R25, R5, PT ;  /* 0x000000051900720c */ /* 0x000fe20003f06270 */
[----:B------:R-:W-:Y:S02]  /*1a180*/  IMAD.MOV.U32 R13, RZ, RZ, R4 ;  /* 0x000000ffff0d7224 */ /* 0x000fe400078e0004 */
[----:B------:R-:W-:-:S10]  /*1a190*/  IMAD.MOV.U32 R2, RZ, RZ, R14 ;  /* 0x000000ffff027224 */ /* 0x000fd400078e000e */
[----:B------:R-:W-:Y:S05]  /*1a1a0*/  WARPSYNC.COLLECTIVE R15, `(.L_x_1441) ;  /* 0x000000000f087348 */ /* 0x000fea0003c00000 */
[----:B------:R0:W1:Y:S02]  /*1a1b0*/  SHFL.IDX P6, R14, R13, R12, R11 ;  /* 0x0000000c0d0e7389 */ /* 0x00006400000c000b */
[----:B01----:R-:W-:Y:S01]  /*1a1c0*/  ENDCOLLECTIVE ;  /* 0x000000000000791b */ /* 0x003fe20003800000 */
.L_x_1441:
        /* <DEDUP_REMOVED lines=8> */
.L_x_1442:
        /* <DEDUP_REMOVED lines=9> */
[----:B------:R-:W-:Y:S02]  /*1a2e0*/  VIADD R6, R25, 0x20 ;  /* 0x0000002019067836 */ /* 0x000fe40000000000 */
[----:B0-----:R-:W-:-:S10]  /*1a2f0*/  IMAD.MOV.U32 R2, RZ, RZ, R14 ;  /* 0x000000ffff027224 */ /* 0x001fd400078e000e */
[----:B------:R-:W-:Y:S05]  /*1a300*/  WARPSYNC.COLLECTIVE R15, `(.L_x_1443) ;  /* 0x000000000f087348 */ /* 0x000fea0003c00000 */
[----:B------:R0:W1:Y:S02]  /*1a310*/  SHFL.IDX P6, R14, R13, R12, R11 ;  /* 0x0000000c0d0e7389 */ /* 0x00006400000c000b */
[----:B01----:R-:W-:Y:S01]  /*1a320*/  ENDCOLLECTIVE ;  /* 0x000000000000791b */ /* 0x003fe20003800000 */
.L_x_1443:
        /* <DEDUP_REMOVED lines=8> */
.L_x_1444:
[----:B------:R-:W-:-:S05]  /*1a3b0*/  @!P0 IMAD.MOV.U32 R3, RZ, RZ, R7 ;  /* 0x000000ffff038224 */ /* 0x000fca00078e0007 */
        /* <DEDUP_REMOVED lines=9> */
[----:B------:R-:W-:Y:S02]  /*1a450*/  VIADD R6, R25, 0x30 ;  /* 0x0000003019067836 */ /* 0x000fe40000000000 */
[----:B0-----:R-:W-:-:S10]  /*1a460*/  IMAD.MOV.U32 R2, RZ, RZ, R14 ;  /* 0x000000ffff027224 */ /* 0x001fd400078e000e */
[----:B------:R-:W-:Y:S05]  /*1a470*/  WARPSYNC.COLLECTIVE R15, `(.L_x_1445) ;  /* 0x000000000f087348 */ /* 0x000fea0003c00000 */
[----:B------:R0:W1:Y:S02]  /*1a480*/  SHFL.IDX P6, R14, R13, R12, R11 ;  /* 0x0000000c0d0e7389 */ /* 0x00006400000c000b */
[----:B01----:R-:W-:Y:S01]  /*1a490*/  ENDCOLLECTIVE ;  /* 0x000000000000791b */ /* 0x003fe20003800000 */
.L_x_1445:
        /* <DEDUP_REMOVED lines=8> */
.L_x_1446:
        /* <DEDUP_REMOVED lines=15> */
.L_x_1447:
        /* <DEDUP_REMOVED lines=8> */
.L_x_1448:
        /* <DEDUP_REMOVED lines=15> */
.L_x_1449:
        /* <DEDUP_REMOVED lines=8> */
.L_x_1450:
        /* <DEDUP_REMOVED lines=15> */
.L_x_1451:
        /* <DEDUP_REMOVED lines=8> */
.L_x_1452:
        /* <DEDUP_REMOVED lines=14> */
.L_x_1453:
        /* <DEDUP_REMOVED lines=8> */
.L_x_1454:
        /* <DEDUP_REMOVED lines=13> */
.L_x_1455:
[----:B------:R-:W-:Y:S05]  /*1aba0*/  BRA `(.L_x_1456) ;  /* 0xffffffbc00807947 */ /* 0x000fea000383ffff */
.L_x_1374:
[----:B0-----:R0:W2:Y:S02]  /*1abb0*/  SYNCS.PHASECHK.TRANS64.TRYWAIT P0, [R17+URZ+0x30820], R0 ;  /* 0x03082000110075a7 */ /* 0x0010a4000800017f */
[----:B--2---:R-:W-:Y:S05]  /*1abc0*/  @!P0 NANOSLEEP.SYNCS 0x989680 ;  /* 0x009896800000895d */ /* 0x004fea0003900000 */
[----:B------:R-:W2:Y:S02]  /*1abd0*/  @!P0 SYNCS.PHASECHK.TRANS64 P0, [R17+URZ+0x30820], R0 ;  /* 0x03082000110085a7 */ /* 0x000ea4000800007f */
[----:B--2---:R-:W-:Y:S05]  /*1abe0*/  @!P0 BRA `(.L_x_1374) ;  /* 0xfffffffc00f08947 */ /* 0x004fea000383ffff */
[----:B------:R-:W-:Y:S05]  /*1abf0*/  BRA `(.L_x_1457) ;  /* 0xffffffbc00fc7947 */ /* 0x000fea000383ffff */
.L_x_1379:
[----:B0-----:R0:W2:Y:S02]  /*1ac00*/  SYNCS.PHASECHK.TRANS64.TRYWAIT P0, [R7+URZ+0x30840], R2 ;  /* 0x03084002070075a7 */ /* 0x0010a4000800017f */
[----:B--2---:R-:W-:Y:S05]  /*1ac10*/  @!P0 NANOSLEEP.SYNCS 0x989680 ;  /* 0x009896800000895d */ /* 0x004fea0003900000 */
[----:B------:R-:W2:Y:S02]  /*1ac20*/  @!P0 SYNCS.PHASECHK.TRANS64 P0, [R7+URZ+0x30840], R2 ;  /* 0x03084002070085a7 */ /* 0x000ea4000800007f */
[----:B--2---:R-:W-:Y:S05]  /*1ac30*/  @!P0 BRA `(.L_x_1379) ;  /* 0xfffffffc00f08947 */ /* 0x004fea000383ffff */
[----:B------:R-:W-:Y:S05]  /*1ac40*/  BRA `(.L_x_1458) ;  /* 0xffffffc000dc7947 */ /* 0x000fea000383ffff */
.L_x_1380:
[----:B------:R-:W-:Y:S01]  /*1ac50*/  BSSY B1, `(.L_x_1459) ;  /* 0x0000008000017945 */ /* 0x000fe20003800000 */
[----:B------:R-:W-:Y:S02]  /*1ac60*/  IMAD.MOV.U32 R13, RZ, RZ, R25 ;  /* 0x000000ffff0d7224 */ /* 0x000fe400078e0019 */
[----:B------:R-:W-:Y:S02]  /*1ac70*/  IMAD.MOV.U32 R12, RZ, RZ, RZ ;  /* 0x000000ffff0c7224 */ /* 0x000fe400078e00ff */
[----:B------:R-:W-:Y:S02]  /*1ac80*/  IMAD.MOV.U32 R11, RZ, RZ, 0x181f ;  /* 0x0000181fff0b7424 */ /* 0x000fe400078e00ff */
[----:B------:R-:W-:-:S07]  /*1ac90*/  IMAD.MOV.U32 R15, RZ, RZ, -0x1 ;  /* 0xffffffffff0f7424 */ /* 0x000fce00078e00ff */
[----:B-1----:R-:W-:Y:S05]  /*1aca0*/  WARPSYNC.COLLECTIVE R15, `(.L_x_1460) ;  /* 0x000000000f087348 */ /* 0x002fea0003c00000 */
[----:B-1----:R0:W1:Y:S02]  /*1acb0*/  SHFL.IDX P6, R14, R13, R12, R11 ;  /* 0x0000000c0d0e7389 */ /* 0x00206400000c000b */
[----:B01----:R-:W-:Y:S01]  /*1acc0*/  ENDCOLLECTIVE ;  /* 0x000000000000791b */ /* 0x003fe20003800000 */
.L_x_1460:
[----:B------:R-:W-:Y:S05]  /*1acd0*/  BSYNC B1 ;  /* 0x0000000000017941 */ /* 0x000fea0003800000 */
.L_x_1459:
        /* <DEDUP_REMOVED lines=12> */
.L_x_1461:
[----:B------:R-:W-:Y:S01]  /*1ada0*/  LOP3.LUT R16, R16, 0xffffefff, RZ, 0xc0, !PT ;  /* 0xffffefff10107812 */ /* 0x000fe200078ec0ff */
[----:B------:R-:W-:-:S03]  /*1adb0*/  IMAD R20, R20, 0x2, R17 ;  /* 0x0000000214147824 */ /* 0x000fc600078e0211 */
[----:B------:R-:W-:-:S04]  /*1adc0*/  @P2 LOP3.LUT R16, R16, 0x1000, RZ, 0xfc, !PT ;  /* 0x0000100010102812 */ /* 0x000fc800078efcff */
[C---:B------:R-:W-:Y:S02]  /*1add0*/  LOP3.LUT P2, RZ, R16.reuse, 0x8, RZ, 0xc0, !PT ;  /* 0x0000000810ff7812 */ /* 0x040fe4000784c0ff */
[----:B------:R-:W-:Y:S01]  /*1ade0*/  LOP3.LUT R16, R16, 0xfffff7ff, RZ, 0xc0, !PT ;  /* 0xfffff7ff10107812 */ /* 0x000fe200078ec0ff */
[----:B------:R-:W-:-:S03]  /*1adf0*/  IMAD.MOV.U32 R13, RZ, RZ, R25 ;  /* 0x000000ffff0d7224 */ /* 0x000fc600078e0019 */
[----:B------:R-:W-:Y:S01]  /*1ae00*/  @P1 LOP3.LUT R16, R16, 0x800, RZ, 0xfc, !PT ;  /* 0x0000080010101812 */ /* 0x000fe200078efcff */
[----:B------:R-:W-:-:S03]  /*1ae10*/  IMAD.MOV.U32 R12, RZ, RZ, 0x1 ;  /* 0x00000001ff0c7424 */ /* 0x000fc600078e00ff */
[----:B------:R-:W-:Y:S01]  /*1ae20*/  LOP3.LUT P1, RZ, R16, 0x4, RZ, 0xc0, !PT ;  /* 0x0000000410ff7812 */ /* 0x000fe2000782c0ff */
[----:B------:R-:W-:-:S12]  /*1ae30*/  IMAD.MOV.U32 R2, RZ, RZ, R14 ;  /* 0x000000ffff027224 */ /* 0x000fd800078e000e */
[----:B------:R-:W-:Y:S05]  /*1ae40*/  WARPSYNC.COLLECTIVE R15, `(.L_x_1462) ;  /* 0x000000000f087348 */ /* 0x000fea0003c00000 */
[----:B------:R0:W1:Y:S02]  /*1ae50*/  SHFL.IDX P6, R14, R13, R12, R11 ;  /* 0x0000000c0d0e7389 */ /* 0x00006400000c000b */
[----:B01----:R-:W-:Y:S01]  /*1ae60*/  ENDCOLLECTIVE ;  /* 0x000000000000791b */ /* 0x003fe20003800000 */
.L_x_1462:
        /* <DEDUP_REMOVED lines=14> */
.L_x_1463:
[----:B------:R-:W-:Y:S02]  /*1af50*/  IMAD.MOV.U32 R13, RZ, RZ, R25 ;  /* 0x000000ffff0d7224 */ /* 0x000fe400078e0019 */
[----:B------:R-:W-:Y:S02]  /*1af60*/  IMAD.MOV.U32 R12, RZ, RZ, 0x2 ;  /* 0x00000002ff0c7424 */ /* 0x000fe400078e00ff */
[----:B------:R-:W-:-:S07]  /*1af70*/  IMAD.MOV.U32 R2, RZ, RZ, R14 ;  /* 0x000000ffff027224 */ /* 0x000fce00078e000e */
[----:B------:R-:W-:Y:S05]  /*1af80*/  WARPSYNC.COLLECTIVE R15, `(.L_x_1464) ;  /* 0x000000000f087348 */ /* 0x000fea0003c00000 */
[----:B------:R0:W1:Y:S02]  /*1af90*/  SHFL.IDX P6, R14, R13, R12, R11 ;  /* 0x0000000c0d0e7389 */ /* 0x00006400000c000b */
[----:B01----:R-:W-:Y:S01]  /*1afa0*/  ENDCOLLECTIVE ;  /* 0x000000000000791b */ /* 0x003fe20003800000 */
.L_x_1464:
        /* <DEDUP_REMOVED lines=14> */
.L_x_1465:
[----:B------:R-:W-:Y:S02]  /*1b090*/  IMAD.MOV.U32 R13, RZ, RZ, R25 ;  /* 0x000000ffff0d7224 */ /* 0x000fe400078e0019 */
[----:B------:R-:W-:Y:S02]  /*1b0a0*/  IMAD.MOV.U32 R12, RZ, RZ, 0x3 ;  /* 0x00000003ff0c7424 */ /* 0x000fe400078e00ff */
[----:B------:R-:W-:-:S07]  /*1b0b0*/  IMAD.MOV.U32 R2, RZ, RZ, R14 ;  /* 0x000000ffff027224 */ /* 0x000fce00078e000e */
[----:B------:R-:W-:Y:S05]  /*1b0c0*/  WARPSYNC.COLLECTIVE R15, `(.L_x_1466) ;  /* 0x000000000f087348 */ /* 0x000fea0003c00000 */
[----:B------:R0:W1:Y:S02]  /*1b0d0*/  SHFL.IDX P6, R14, R13, R12, R11 ;  /* 0x0000000c0d0e7389 */ /* 0x00006400000c000b */
[----:B01----:R-:W-:Y:S01]  /*1b0e0*/  ENDCOLLECTIVE ;  /* 0x000000000000791b */ /* 0x003fe20003800000 */
.L_x_1466:
[----:B------:R-:W-:-:S05]  /*1b0f0*/  IADD3 R2, P0, R2, R4, RZ ;  /* 0x0000000402027210 */ /* 0x000fca0007f1e0ff */
[----:B------:R-:W-:-:S05]  /*1b100*/  IMAD.X R3, RZ, RZ, R35, P0 ;  /* 0x000000ffff037224 */ /* 0x000fca00000e0623 */
[----:B------:R-:W-:Y:S01]  /*1b110*/  @!PT LDS RZ, [RZ] ;  /* 0x00000000fffff984 */ /* 0x000fe20000000800 */
[----:B------:R-:W-:Y:S01]  /*1b120*/  @!PT LDS RZ, [RZ] ;  /* 0x00000000fffff984 */ /* 0x000fe20000000800 */
[----:B------:R-:W-:Y:S01]  /*1b130*/  @!PT LDS RZ, [RZ] ;  /* 0x00000000fffff984 */ /* 0x000fe20000000800 */
[----:B------:R0:W-:Y:S01]  /*1b140*/  LDGSTS.E.BYPASS.LTC128B.128 [R20+0x21400], desc[UR36][R2.64], !P3 ;  /* 0x2140000002147fae */ /* 0x0001e2000d901d64 */
[----:B------:R-:W-:Y:S01]  /*1b150*/  IMAD.MOV.U32 R13, RZ, RZ, R10 ;  /* 0x000000ffff0d7224 */ /* 0x000fe200078e000a */
[C---:B------:R-:W-:Y:S02]  /*1b160*/  LOP3.LUT P3, RZ, R16.reuse, 0x2000, RZ, 0xc0, !PT ;  /* 0x0000200010ff7812 */ /* 0x040fe4000786c0ff */
        /* <DEDUP_REMOVED lines=9> */
.L_x_1467:
[----:B------:R-:W-:Y:S01]  /*1b200*/  IMAD.MOV.U32 R2, RZ, RZ, R14 ;  /* 0x000000ffff027224 */ /* 0x000fe200078e000e */
[----:B------:R-:W-:Y:S06]  /*1b210*/  BRA `(.L_x_1468) ;  /* 0xffffffc000587947 */ /* 0x000fec000383ffff */
.L_x_1385:
[----:B--2---:R2:W3:Y:S02]  /*1b220*/  SYNCS.PHASECHK.TRANS64.TRYWAIT P0, [R7+URZ+0x30860], R2 ;  /* 0x03086002070075a7 */ /* 0x0044e4000800017f */
[----:B---3--:R-:W-:Y:S05]  /*1b230*/  @!P0 NANOSLEEP.SYNCS 0x989680 ;  /* 0x009896800000895d */ /* 0x008fea0003900000 */
[----:B------:R-:W3:Y:S02]  /*1b240*/  @!P0 SYNCS.PHASECHK.TRANS64 P0, [R7+URZ+0x30860], R2 ;  /* 0x03086002070085a7 */ /* 0x000ee4000800007f */
[----:B---3--:R-:W-:Y:S05]  /*1b250*/  @!P0 BRA `(.L_x_1385) ;  /* 0xfffffffc00f08947 */ /* 0x008fea000383ffff */
[----:B------:R-:W-:Y:S05]  /*1b260*/  BRA `(.L_x_1469) ;  /* 0xffffffc000d07947 */ /* 0x000fea000383ffff */
.L_x_1386:
[----:B------:R-:W-:Y:S01]  /*1b270*/  BSSY B1, `(.L_x_1470) ;  /* 0x0000008000017945 */ /* 0x000fe20003800000 */
[----:B------:R-:W-:Y:S02]  /*1b280*/  IMAD.MOV.U32 R13, RZ, RZ, R19 ;  /* 0x000000ffff0d7224 */ /* 0x000fe400078e0013 */
[----:B------:R-:W-:Y:S02]  /*1b290*/  IMAD.MOV.U32 R12, RZ, RZ, RZ ;  /* 0x000000ffff0c7224 */ /* 0x000fe400078e00ff */
[----:B------:R-:W-:Y:S02]  /*1b2a0*/  IMAD.MOV.U32 R11, RZ, RZ, 0x181f ;  /* 0x0000181fff0b7424 */ /* 0x000fe400078e00ff */
[----:B------:R-:W-:-:S07]  /*1b2b0*/  IMAD.MOV.U32 R15, RZ, RZ, -0x1 ;  /* 0xffffffffff0f7424 */ /* 0x000fce00078e00ff */
[----:B012---:R-:W-:Y:S05]  /*1b2c0*/  WARPSYNC.COLLECTIVE R15, `(.L_x_1471) ;  /* 0x000000000f087348 */ /* 0x007fea0003c00000 */
[----:B-1----:R1:W3:Y:S02]  /*1b2d0*/  SHFL.IDX P6, R14, R13, R12, R11 ;  /* 0x0000000c0d0e7389 */ /* 0x0022e400000c000b */
[----:B0123--:R-:W-:Y:S01]  /*1b2e0*/  ENDCOLLECTIVE ;  /* 0x000000000000791b */ /* 0x00ffe20003800000 */
.L_x_1471:
[----:B------:R-:W-:Y:S05]  /*1b2f0*/  BSYNC B1 ;  /* 0x0000000000017941 */ /* 0x000fea0003800000 */
.L_x_1470:
        /* <DEDUP_REMOVED lines=9> */
.L_x_1472:
[----:B------:R-:W-:Y:S02]  /*1b390*/  IMAD.MOV.U32 R13, RZ, RZ, R19 ;  /* 0x000000ffff0d7224 */ /* 0x000fe400078e0013 */
[----:B------:R-:W-:Y:S02]  /*1b3a0*/  IMAD.MOV.U32 R12, RZ, RZ, 0x1 ;  /* 0x00000001ff0c7424 */ /* 0x000fe400078e00ff */
[----:B------:R-:W-:-:S07]  /*1b3b0*/  IMAD.MOV.U32 R2, RZ, RZ, R14 ;  /* 0x000000ffff027224 */ /* 0x000fce00078e000e */
[----:B------:R-:W-:Y:S05]  /*1b3c0*/  WARPSYNC.COLLECTIVE R15, `(.L_x_1473) ;  /* 0x000000000f087348 */ /* 0x000fea0003c00000 */
[----:B------:R0:W1:Y:S02]  /*1b3d0*/  SHFL.IDX P6, R14, R13, R12, R11 ;  /* 0x0000000c0d0e7389 */ /* 0x00006400000c000b */
[----:B01----:R-:W-:Y:S01]  /*1b3e0*/  ENDCOLLECTIVE ;  /* 0x000000000000791b */ /* 0x003fe20003800000 */
.L_x_1473:
        /* <DEDUP_REMOVED lines=18> */
.L_x_1474:
[----:B------:R-:W-:Y:S02]  /*1b510*/  IMAD.MOV.U32 R13, RZ, RZ, R19 ;  /* 0x000000ffff0d7224 */ /* 0x000fe400078e0013 */
[----:B------:R-:W-:Y:S02]  /*1b520*/  IMAD.MOV.U32 R12, RZ, RZ, 0x2 ;  /* 0x00000002ff0c7424 */ /* 0x000fe400078e00ff */
[----:B------:R-:W-:-:S07]  /*1b530*/  IMAD.MOV.U32 R2, RZ, RZ, R14 ;  /* 0x000000ffff027224 */ /* 0x000fce00078e000e */
[----:B------:R-:W-:Y:S05]  /*1b540*/  WARPSYNC.COLLECTIVE R15, `(.L_x_1475) ;  /* 0x000000000f087348 */ /* 0x000fea0003c00000 */
[----:B------:R0:W1:Y:S02]  /*1b550*/  SHFL.IDX P6, R14, R13, R12, R11 ;  /* 0x0000000c0d0e7389 */ /* 0x00006400000c000b */
[----:B01----:R-:W-:Y:S01]  /*1b560*/  ENDCOLLECTIVE ;  /* 0x000000000000791b */ /* 0x003fe20003800000 */
.L_x_1475:
        /* <DEDUP_REMOVED lines=18> */
.L_x_1476:
[----:B------:R-:W-:Y:S02]  /*1b690*/  IMAD.MOV.U32 R13, RZ, RZ, R19 ;  /* 0x000000ffff0d7224 */ /* 0x000fe400078e0013 */
[----:B------:R-:W-:Y:S02]  /*1b6a0*/  IMAD.MOV.U32 R12, RZ, RZ, 0x3 ;  /* 0x00000003ff0c7424 */ /* 0x000fe400078e00ff */
[----:B------:R-:W-:-:S07]  /*1b6b0*/  IMAD.MOV.U32 R2, RZ, RZ, R14 ;  /* 0x000000ffff027224 */ /* 0x000fce00078e000e */
[----:B------:R-:W-:Y:S05]  /*1b6c0*/  WARPSYNC.COLLECTIVE R15, `(.L_x_1477) ;  /* 0x000000000f087348 */ /* 0x000fea0003c00000 */
[----:B------:R0:W1:Y:S02]  /*1b6d0*/  SHFL.IDX P6, R14, R13, R12, R11 ;  /* 0x0000000c0d0e7389 */ /* 0x00006400000c000b */
[----:B01----:R-:W-:Y:S01]  /*1b6e0*/  ENDCOLLECTIVE ;  /* 0x000000000000791b */ /* 0x003fe20003800000 */
.L_x_1477:
        /* <DEDUP_REMOVED lines=13> */
.L_x_1478:
        /* <DEDUP_REMOVED lines=9> */
.L_x_1394:
[----:B0-----:R0:W2:Y:S02]  /*1b850*/  SYNCS.PHASECHK.TRANS64.TRYWAIT P0, [R0+URZ+0x30860], R3 ;  /* 0x03086003000075a7 */ /* 0x0010a4000800017f */
[----:B--2---:R-:W-:Y:S05]  /*1b860*/  @!P0 NANOSLEEP.SYNCS 0x989680 ;  /* 0x009896800000895d */ /* 0x004fea0003900000 */
[----:B------:R-:W2:Y:S02]  /*1b870*/  @!P0 SYNCS.PHASECHK.TRANS64 P0, [R0+URZ+0x30860], R3 ;  /* 0x03086003000085a7 */ /* 0x000ea4000800007f */
[----:B--2---:R-:W-:Y:S05]  /*1b880*/  @!P0 BRA `(.L_x_1394) ;  /* 0xfffffffc00f08947 */ /* 0x004fea000383ffff */
[----:B------:R-:W-:Y:S05]  /*1b890*/  BRA `(.L_x_1480) ;  /* 0xffffffc400407947 */ /* 0x000fea000383ffff */
.L_x_1395:
        /* <DEDUP_REMOVED lines=8> */
.L_x_1482:
[----:B------:R-:W-:Y:S05]  /*1b920*/  BSYNC B0 ;  /* 0x0000000000007941 */ /* 0x000fea0003800000 */
.L_x_1481:
[----:B------:R-:W-:Y:S02]  /*1b930*/  IMAD.MOV.U32 R13, RZ, RZ, R18 ;  /* 0x000000ffff0d7224 */ /* 0x000fe400078e0012 */
[----:B------:R-:W-:Y:S02]  /*1b940*/  IMAD.MOV.U32 R12, RZ, RZ, RZ ;  /* 0x000000ffff0c7224 */ /* 0x000fe400078e00ff */
[----:B------:R-:W-:Y:S02]  /*1b950*/  IMAD.MOV.U32 R11, RZ, RZ, 0x181f ;  /* 0x0000181fff0b7424 */ /* 0x000fe400078e00ff */
[----:B------:R-:W-:Y:S02]  /*1b960*/  IMAD.MOV.U32 R15, RZ, RZ, -0x1 ;  /* 0xffffffffff0f7424 */ /* 0x000fe400078e00ff */
[----:B------:R-:W-:Y:S02]  /*1b970*/  IMAD.MOV.U32 R3, RZ, RZ, R14 ;  /* 0x000000ffff037224 */ /* 0x000fe400078e000e */
[----:B------:R-:W-:-:S07]  /*1b980*/  IMAD.SHL.U32 R6, R33, 0x2, RZ ;  /* 0x0000000221067824 */ /* 0x000fce00078e00ff */
[----:B------:R-:W-:Y:S05]  /*1b990*/  WARPSYNC.COLLECTIVE R15, `(.L_x_1483) ;  /* 0x000000000f087348 */ /* 0x000fea0003c00000 */
[----:B------:R0:W1:Y:S02]  /*1b9a0*/  SHFL.IDX P6, R14, R13, R12, R11 ;  /* 0x0000000c0d0e7389 */ /* 0x00006400000c000b */
[----:B01----:R-:W-:Y:S01]  /*1b9b0*/  ENDCOLLECTIVE ;  /* 0x000000000000791b */ /* 0x003fe20003800000 */
.L_x_1483:
        /* <DEDUP_REMOVED lines=21> */
.L_x_1484:
        /* <DEDUP_REMOVED lines=11> */
.L_x_1485:
[----:B------:R-:W-:Y:S02]  /*1bbc0*/  IMAD.MOV.U32 R13, RZ, RZ, R19 ;  /* 0x000000ffff0d7224 */ /* 0x000fe400078e0013 */
[----:B------:R-:W-:Y:S01]  /*1bbd0*/  IMAD.MOV.U32 R12, RZ, RZ, 0x2 ;  /* 0x00000002ff0c7424 */ /* 0x000fe200078e00ff */
[----:B------:R-:W-:-:S13]  /*1bbe0*/  IADD3 R2, P4, R14, R6, RZ ;  /* 0x000000060e027210 */ /* 0x000fda0007f9e0ff */
[----:B------:R-:W-:Y:S05]  /*1bbf0*/  WARPSYNC.COLLECTIVE R15, `(.L_x_1486) ;  /* 0x000000000f087348 */ /* 0x000fea0003c00000 */
[----:B------:R0:W1:Y:S02]  /*1bc00*/  SHFL.IDX P6, R14, R13, R12, R11 ;  /* 0x0000000c0d0e7389 */ /* 0x00006400000c000b */
[----:B01----:R-:W-:Y:S01]  /*1bc10*/  ENDCOLLECTIVE ;  /* 0x000000000000791b */ /* 0x003fe20003800000 */
.L_x_1486:
        /* <DEDUP_REMOVED lines=12> */
.L_x_1487:
        /* <DEDUP_REMOVED lines=14> */
.L_x_1488:
        /* <DEDUP_REMOVED lines=12> */
.L_x_1489:
        /* <DEDUP_REMOVED lines=9> */
.L_x_1400:
        /* <DEDUP_REMOVED lines=8> */
.L_x_1492:
[----:B------:R-:W-:Y:S05]  /*1bf90*/  BSYNC B0 ;  /* 0x0000000000007941 */ /* 0x000fea0003800000 */
.L_x_1491:
[----:B------:R-:W-:Y:S02]  /*1bfa0*/  IMAD.MOV.U32 R13, RZ, RZ, R24 ;  /* 0x000000ffff0d7224 */ /* 0x000fe400078e0018 */
[----:B------:R-:W-:Y:S02]  /*1bfb0*/  IMAD.MOV.U32 R12, RZ, RZ, 0x1 ;  /* 0x00000001ff0c7424 */ /* 0x000fe400078e00ff */
[----:B------:R-:W-:Y:S02]  /*1bfc0*/  IMAD.MOV.U32 R11, RZ, RZ, 0x1f ;  /* 0x0000001fff0b7424 */ /* 0x000fe400078e00ff */
[----:B------:R-:W-:Y:S02]  /*1bfd0*/  IMAD.MOV.U32 R15, RZ, RZ, -0x1 ;  /* 0xffffffffff0f7424 */ /* 0x000fe400078e00ff */
[----:B------:R-:W-:Y:S02]  /*1bfe0*/  IMAD.IADD R9, R27, 0x1, R8 ;  /* 0x000000011b097824 */ /* 0x000fe400078e0208 */
[----:B------:R-:W-:-:S07]  /*1bff0*/  IMAD.MOV.U32 R0, RZ, RZ, R14 ;  /* 0x000000ffff007224 */ /* 0x000fce00078e000e */
[----:B------:R-:W-:Y:S05]  /*1c000*/  WARPSYNC.COLLECTIVE R15, `(.L_x_1493) ;  /* 0x000000000f087348 */ /* 0x000fea0003c00000 */
[----:B------:R0:W1:Y:S02]  /*1c010*/  SHFL.IDX P6, R14, R13, R12, R11 ;  /* 0x0000000c0d0e7389 */ /* 0x00006400000c000b */
[----:B01----:R-:W-:Y:S01]  /*1c020*/  ENDCOLLECTIVE ;  /* 0x000000000000791b */ /* 0x003fe20003800000 */
.L_x_1493:
[----:B------:R-:W-:Y:S02]  /*1c030*/  ULDC UR4, c[0x0][0xc3c] ;  /* 0x00030f0000047ab9 */ /* 0x000fe40000000800 */
[----:B------:R-:W-:-:S13]  /*1c040*/  ISETP.GE.OR P1, PT, R9, UR4, !P0 ;  /* 0x0000000409007c0c */ /* 0x000fda000c726670 */
[----:B------:R-:W0:Y:S08]  /*1c050*/  @!P1 LDC.64 R2, c[0x0][0xc80] ;  /* 0x00032000ff029b82 */ /* 0x000e300000000a00 */
[----:B------:R-:W1:Y:S01]  /*1c060*/  @!P1 LDC.64 R4, c[0x0][0xc78] ;  /* 0x00031e00ff049b82 */ /* 0x000e620000000a00 */
[----:B------:R-:W-:Y:S02]  /*1c070*/  IMAD.MOV.U32 R25, RZ, RZ, RZ ;  /* 0x000000ffff197224 */ /* 0x000fe400078e00ff */
[----:B------:R-:W-:-:S02]  /*1c080*/  IMAD.MOV.U32 R11, RZ, RZ, RZ ;  /* 0x000000ffff0b7224 */ /* 0x000fc400078e00ff */
[----:B------:R-:W-:Y:S02]  /*1c090*/  IMAD.MOV.U32 R7, RZ, RZ, R14 ;  /* 0x000000ffff077224 */ /* 0x000fe400078e000e */
[----:B0-----:R-:W-:-:S05]  /*1c0a0*/  @!P1 IMAD.WIDE R2, R9, 0x4, R2 ;  /* 0x0000000409029825 */ /* 0x001fca00078e0202 */
[----:B------:R1:W2:Y:S02]  /*1c0b0*/  @!P1 LDG.E R6, desc[UR36][R2.64] ;  /* 0x0000002402069981 */ /* 0x0002a4000c1e1900 */
[----:B-1----:R-:W-:-:S05]  /*1c0c0*/  @!P1 IMAD.WIDE R2, R9, 0x4, R4 ;  /* 0x0000000409029825 */ /* 0x002fca00078e0204 */
[----:B------:R-:W3:Y:S01]  /*1c0d0*/  @!P1 LDG.E R5, desc[UR36][R2.64] ;  /* 0x0000002402059981 */ /* 0x000ee2000c1e1900 */
[----:B------:R-:W-:Y:S01]  /*1c0e0*/  IMAD.MOV.U32 R4, RZ, RZ, RZ ;  /* 0x000000ffff047224 */ /* 0x000fe200078e00ff */
[C---:B------:R-:W-:Y:S02]  /*1c0f0*/  ISETP.GE.U32.AND P2, PT, R8.reuse, 0x2, PT ;  /* 0x000000020800780c */ /* 0x040fe40003f46070 */
        /* <DEDUP_REMOVED lines=11> */
.L_x_1494:
[----:B------:R-:W-:Y:S01]  /*1c1b0*/  IMAD.MOV.U32 R12, RZ, RZ, 0x2 ;  /* 0x00000002ff0c7424 */ /* 0x000fe200078e00ff */
[----:B------:R-:W-:-:S05]  /*1c1c0*/  SEL R14, R14, RZ, P1 ;  /* 0x000000ff0e0e7207 */ /* 0x000fca0000800000 */
[----:B------:R-:W-:-:S04]  /*1c1d0*/  IMAD.IADD R5, R13, 0x1, R14 ;  /* 0x000000010d057824 */ /* 0x000fc800078e020e */
[----:B------:R-:W-:-:S07]  /*1c1e0*/  IMAD.MOV.U32 R13, RZ, RZ, R5 ;  /* 0x000000ffff0d7224 */ /* 0x000fce00078e0005 */
[----:B------:R-:W-:Y:S05]  /*1c1f0*/  WARPSYNC.COLLECTIVE R15, `(.L_x_1495) ;  /* 0x000000000f087348 */ /* 0x000fea0003c00000 */
[----:B------:R0:W1:Y:S02]  /*1c200*/  SHFL.UP P6, R14, R13, R12, R11 ;  /* 0x0400000c0d0e7389 */ /* 0x00006400000c000b */
[----:B01----:R-:W-:Y:S01]  /*1c210*/  ENDCOLLECTIVE ;  /* 0x000000000000791b */ /* 0x003fe20003800000 */
.L_x_1495:
[----:B------:R-:W-:Y:S01]  /*1c220*/  IMAD.MOV.U32 R12, RZ, RZ, 0x4 ;  /* 0x00000004ff0c7424 */ /* 0x000fe200078e00ff */
[----:B------:R-:W-:-:S05]  /*1c230*/  SEL R2, R14, RZ, P2 ;  /* 0x000000ff0e027207 */ /* 0x000fca0001000000 */
[----:B------:R-:W-:-:S04]  /*1c240*/  IMAD.IADD R2, R5, 0x1, R2 ;  /* 0x0000000105027824 */ /* 0x000fc800078e0202 */
[----:B------:R-:W-:-:S07]  /*1c250*/  IMAD.MOV.U32 R13, RZ, RZ, R2 ;  /* 0x000000ffff0d7224 */ /* 0x000fce00078e0002 */
[----:B------:R-:W-:Y:S05]  /*1c260*/  WARPSYNC.COLLECTIVE R15, `(.L_x_1496) ;  /* 0x000000000f087348 */ /* 0x000fea0003c00000 */
[----:B------:R0:W1:Y:S02]  /*1c270*/  SHFL.UP P6, R14, R13, R12, R11 ;  /* 0x0400000c0d0e7389 */ /* 0x00006400000c000b */
[----:B01----:R-:W-:Y:S01]  /*1c280*/  ENDCOLLECTIVE ;  /* 0x000000000000791b */ /* 0x003fe20003800000 */
.L_x_1496:
[----:B------:R-:W-:Y:S01]  /*1c290*/  IMAD.MOV.U32 R12, RZ, RZ, 0x8 ;  /* 0x00000008ff0c7424 */ /* 0x000fe200078e00ff */
[----:B------:R-:W-:-:S05]  /*1c2a0*/  SEL R3, R14, RZ, P3 ;  /* 0x000000ff0e037207 */ /* 0x000fca0001800000 */
[----:B------:R-:W-:-:S04]  /*1c2b0*/  IMAD.IADD R3, R2, 0x1, R3 ;  /* 0x0000000102037824 */ /* 0x000fc800078e0203 */
[----:B------:R-:W-:-:S07]  /*1c2c0*/  IMAD.MOV.U32 R13, RZ, RZ, R3 ;  /* 0x000000ffff0d7224 */ /* 0x000fce00078e0003 */
[----:B------:R-:W-:Y:S05]  /*1c2d0*/  WARPSYNC.COLLECTIVE R15, `(.L_x_1497) ;  /* 0x000000000f087348 */ /* 0x000fea0003c00000 */
[----:B------:R0:W1:Y:S02]  /*1c2e0*/  SHFL.UP P6, R14, R13, R12, R11 ;  /* 0x0400000c0d0e7389 */ /* 0x00006400000c000b */
[----:B01----:R-:W-:Y:S01]  /*1c2f0*/  ENDCOLLECTIVE ;  /* 0x000000000000791b */ /* 0x003fe20003800000 */
.L_x_1497:
[----:B------:R-:W-:Y:S01]  /*1c300*/  IMAD.MOV.U32 R12, RZ, RZ, 0x10 ;  /* 0x00000010ff0c7424 */ /* 0x000fe200078e00ff */
[----:B------:R-:W-:-:S05]  /*1c310*/  SEL R14, R14, RZ, P4 ;  /* 0x000000ff0e0e7207 */ /* 0x000fca0002000000 */
[----:B------:R-:W-:-:S04]  /*1c320*/  IMAD.IADD R5, R3, 0x1, R14 ;  /* 0x0000000103057824 */ /* 0x000fc800078e020e */
[----:B------:R-:W-:-:S07]  /*1c330*/  IMAD.MOV.U32 R13, RZ, RZ, R5 ;  /* 0x000000ffff0d7224 */ /* 0x000fce00078e0005 */
[----:B------:R-:W-:Y:S05]  /*1c340*/  WARPSYNC.COLLECTIVE R15, `(.L_x_1498) ;  /* 0x000000000f087348 */ /* 0x000fea0003c00000 */
[----:B------:R0:W1:Y:S02]  /*1c350*/  SHFL.UP P6, R14, R13, R12, R11 ;  /* 0x0400000c0d0e7389 */ /* 0x00006400000c000b */
[----:B01----:R-:W-:Y:S01]  /*1c360*/  ENDCOLLECTIVE ;  /* 0x000000000000791b */ /* 0x003fe20003800000 */
.L_x_1498:
        /* <DEDUP_REMOVED lines=8> */
.L_x_1499:
[----:B------:R-:W-:Y:S05]  /*1c3f0*/  BRA `(.L_x_1500) ;  /* 0xffffffc000947947 */ /* 0x000fea000383ffff */
.L_x_1403:
[----:B------:R-:W-:Y:S01]  /*1c400*/  BSSY B0, `(.L_x_1501) ;  /* 0x0000007000007945 */ /* 0x000fe20003800000 */
[----:B------:R-:W-:Y:S02]  /*1c410*/  IMAD.MOV.U32 R12, RZ, RZ, 0x1 ;  /* 0x00000001ff0c7424 */ /* 0x000fe400078e00ff */
[----:B------:R-:W-:Y:S02]  /*1c420*/  IMAD.MOV.U32 R11, RZ, RZ, RZ ;  /* 0x000000ffff0b7224 */ /* 0x000fe400078e00ff */
[----:B------:R-:W-:-:S07]  /*1c430*/  IMAD.MOV.U32 R15, RZ, RZ, -0x1 ;  /* 0xffffffffff0f7424 */ /* 0x000fce00078e00ff */
[----:B------:R-:W-:Y:S05]  /*1c440*/  WARPSYNC.COLLECTIVE R15, `(.L_x_1502) ;  /* 0x000000000f087348 */ /* 0x000fea0003c00000 */
[----:B------:R0:W1:Y:S02]  /*1c450*/  SHFL.UP P6, R14, R13, R12, R11 ;  /* 0x0400000c0d0e7389 */ /* 0x00006400000c000b */
[----:B01----:R-:W-:Y:S01]  /*1c460*/  ENDCOLLECTIVE ;  /* 0x000000000000791b */ /* 0x003fe20003800000 */
.L_x_1502:
[----:B------:R-:W-:Y:S05]  /*1c470*/  BSYNC B0 ;  /* 0x0000000000007941 */ /* 0x000fea0003800000 */
.L_x_1501:
        /* <DEDUP_REMOVED lines=8> */
.L_x_1503:
[----:B------:R-:W-:Y:S01]  /*1c500*/  IMAD.MOV.U32 R12, RZ, RZ, 0x4 ;  /* 0x00000004ff0c7424 */ /* 0x000fe200078e00ff */
[----:B------:R-:W-:-:S05]  /*1c510*/  SEL R2, R14, RZ, P2 ;  /* 0x000000ff0e027207 */ /* 0x000fca0001000000 */
[----:B------:R-:W-:-:S04]  /*1c520*/  IMAD.IADD R2, R13, 0x1, R2 ;  /* 0x000000010d027824 */ /* 0x000fc800078e0202 */
[----:B------:R-:W-:-:S07]  /*1c530*/  IMAD.MOV.U32 R13, RZ, RZ, R2 ;  /* 0x000000ffff0d7224 */ /* 0x000fce00078e0002 */
[----:B------:R-:W-:Y:S05]  /*1c540*/  WARPSYNC.COLLECTIVE R15, `(.L_x_1504) ;  /* 0x000000000f087348 */ /* 0x000fea0003c00000 */
[----:B------:R0:W1:Y:S02]  /*1c550*/  SHFL.UP P6, R14, R13, R12, R11 ;  /* 0x0400000c0d0e7389 */ /* 0x00006400000c000b */
[----:B01----:R-:W-:Y:S01]  /*1c560*/  ENDCOLLECTIVE ;  /* 0x000000000000791b */ /* 0x003fe20003800000 */
.L_x_1504:
[----:B------:R-:W-:Y:S01]  /*1c570*/  IMAD.MOV.U32 R12, RZ, RZ, 0x8 ;  /* 0x00000008ff0c7424 */ /* 0x000fe200078e00ff */
[----:B------:R-:W-:-:S05]  /*1c580*/  SEL R3, R14, RZ, P3 ;  /* 0x000000ff0e037207 */ /* 0x000fca0001800000 */
[----:B------:R-:W-:-:S04]  /*1c590*/  IMAD.IADD R3, R2, 0x1, R3 ;  /* 0x0000000102037824 */ /* 0x000fc800078e0203 */
[----:B------:R-:W-:-:S07]  /*1c5a0*/  IMAD.MOV.U32 R13, RZ, RZ, R3 ;  /* 0x000000ffff0d7224 */ /* 0x000fce00078e0003 */
[----:B------:R-:W-:Y:S05]  /*1c5b0*/  WARPSYNC.COLLECTIVE R15, `(.L_x_1505) ;  /* 0x000000000f087348 */ /* 0x000fea0003c00000 */
[----:B------:R0:W1:Y:S02]  /*1c5c0*/  SHFL.UP P6, R14, R13, R12, R11 ;  /* 0x0400000c0d0e7389 */ /* 0x00006400000c000b */
[----:B01----:R-:W-:Y:S01]  /*1c5d0*/  ENDCOLLECTIVE ;  /* 0x000000000000791b */ /* 0x003fe20003800000 */
.L_x_1505:
[----:B------:R-:W-:Y:S01]  /*1c5e0*/  IMAD.MOV.U32 R12, RZ, RZ, 0x10 ;  /* 0x00000010ff0c7424 */ /* 0x000fe200078e00ff */
[----:B------:R-:W-:-:S05]  /*1c5f0*/  SEL R14, R14, RZ, P4 ;  /* 0x000000ff0e0e7207 */ /* 0x000fca0002000000 */
[----:B------:R-:W-:-:S04]  /*1c600*/  IMAD.IADD R5, R3, 0x1, R14 ;  /* 0x0000000103057824 */ /* 0x000fc800078e020e */
[----:B------:R-:W-:-:S07]  /*1c610*/  IMAD.MOV.U32 R13, RZ, RZ, R5 ;  /* 0x000000ffff0d7224 */ /* 0x000fce00078e0005 */
[----:B------:R-:W-:Y:S05]  /*1c620*/  WARPSYNC.COLLECTIVE R15, `(.L_x_1506) ;  /* 0x000000000f087348 */ /* 0x000fea0003c00000 */
[----:B------:R0:W1:Y:S02]  /*1c630*/  SHFL.UP P6, R14, R13, R12, R11 ;  /* 0x0400000c0d0e7389 */ /* 0x00006400000c000b */
[----:B01----:R-:W-:Y:S01]  /*1c640*/  ENDCOLLECTIVE ;  /* 0x000000000000791b */ /* 0x003fe20003800000 */
.L_x_1506:
        /* <DEDUP_REMOVED lines=8> */
.L_x_1507:
[----:B------:R-:W-:Y:S05]  /*1c6d0*/  BRA `(.L_x_1508) ;  /* 0xffffffc000807947 */ /* 0x000fea000383ffff */
.L_x_1405:
[----:B------:R-:W-:Y:S01]  /*1c6e0*/  BSSY B0, `(.L_x_1509) ;  /* 0x0000006000007945 */ /* 0x000fe20003800000 */
[----:B------:R-:W-:Y:S01]  /*1c6f0*/  PLOP3.LUT P6, PT, P6, PT, PT, 0x8, 0x0 ;  /* 0x000000000000781c */ /* 0x000fe200037ce170 */
[----:B------:R-:W-:-:S12]  /*1c700*/  IMAD.MOV.U32 R15, RZ, RZ, -0x1 ;  /* 0xffffffffff0f7424 */ /* 0x000fd800078e00ff */
[----:B0-----:R-:W-:Y:S05]  /*1c710*/  WARPSYNC.COLLECTIVE R15, `(.L_x_1510) ;  /* 0x000000000f087348 */ /* 0x001fea0003c00000 */
[----:B------:R-:W-:Y:S01]  /*1c720*/  VOTE.ANY R14, PT, P6 ;  /* 0x00000000000e7806 */ /* 0x000fe200030e0100 */
[----:B0-----:R-:W-:Y:S06]  /*1c730*/  ENDCOLLECTIVE ;  /* 0x000000000000791b */ /* 0x001fec0003800000 */
.L_x_1510:
[----:B------:R-:W-:Y:S05]  /*1c740*/  BSYNC B0 ;  /* 0x0000000000007941 */ /* 0x000fea0003800000 */
.L_x_1509:
[----:B------:R-:W-:Y:S02]  /*1c750*/  IMAD.MOV.U32 R3, RZ, RZ, R14 ;  /* 0x000000ffff037224 */ /* 0x000fe400078e000e */
[----:B------:R-:W-:Y:S02]  /*1c760*/  IMAD.MOV.U32 R13, RZ, RZ, R25 ;  /* 0x000000ffff0d7224 */ /* 0x000fe400078e0019 */
[----:B------:R0:W1:Y:S01]  /*1c770*/  POPC R12, R3 ;  /* 0x00000003000c7309 */ /* 0x0000620000000000 */
[----:B------:R-:W-:Y:S02]  /*1c780*/  IMAD.MOV.U32 R11, RZ, RZ, 0x1f ;  /* 0x0000001fff0b7424 */ /* 0x000fe400078e00ff */
[----:B------:R-:W-:-:S07]  /*1c790*/  IMAD.MOV.U32 R15, RZ, RZ, -0x1 ;  /* 0xffffffffff0f7424 */ /* 0x000fce00078e00ff */
[----:B01----:R-:W-:Y:S05]  /*1c7a0*/  WARPSYNC.COLLECTIVE R15, `(.L_x_1511) ;  /* 0x000000000f087348 */ /* 0x003fea0003c00000 */
[----:B-1----:R1:W2:Y:S02]  /*1c7b0*/  SHFL.IDX P6, R14, R13, R12, R11 ;  /* 0x0000000c0d0e7389 */ /* 0x0022a400000c000b */
[----:B012---:R-:W-:Y:S01]  /*1c7c0*/  ENDCOLLECTIVE ;  /* 0x000000000000791b */ /* 0x007fe20003800000 */
.L_x_1511:
[----:B------:R-:W-:Y:S02]  /*1c7d0*/  IMAD.IADD R27, R12, 0x1, R27 ;  /* 0x000000010c1b7824 */ /* 0x000fe400078e021b */
[----:B------:R-:W-:Y:S02]  /*1c7e0*/  IMAD.MOV.U32 R13, RZ, RZ, R4 ;  /* 0x000000ffff0d7224 */ /* 0x000fe400078e0004 */
[----:B------:R-:W-:-:S07]  /*1c7f0*/  IMAD.MOV.U32 R25, RZ, RZ, R14 ;  /* 0x000000ffff197224 */ /* 0x000fce00078e000e */
[----:B------:R-:W-:Y:S05]  /*1c800*/  WARPSYNC.COLLECTIVE R15, `(.L_x_1512) ;  /* 0x000000000f087348 */ /* 0x000fea0003c00000 */
[----:B------:R0:W1:Y:S02]  /*1c810*/  SHFL.IDX P6, R14, R13, R12, R11 ;  /* 0x0000000c0d0e7389 */ /* 0x00006400000c000b */
[----:B01----:R-:W-:Y:S01]  /*1c820*/  ENDCOLLECTIVE ;  /* 0x000000000000791b */ /* 0x003fe20003800000 */
.L_x_1512:
[----:B------:R-:W-:Y:S01]  /*1c830*/  IMAD.MOV.U32 R4, RZ, RZ, R14 ;  /* 0x000000ffff047224 */ /* 0x000fe200078e000e */
[----:B------:R-:W-:Y:S06]  /*1c840*/  BRA `(.L_x_1513) ;  /* 0xffffffc000647947 */ /* 0x000fec000383ffff */
.L_x_1407:
[----:B------:R-:W-:Y:S01]  /*1c850*/  BSSY B0, `(.L_x_1514) ;  /* 0x0000007000007945 */ /* 0x000fe20003800000 */
[----:B------:R-:W-:Y:S02]  /*1c860*/  IMAD.MOV.U32 R13, RZ, RZ, R2 ;  /* 0x000000ffff0d7224 */ /* 0x000fe400078e0002 */
[----:B------:R-:W-:Y:S02]  /*1c870*/  IMAD.MOV.U32 R11, RZ, RZ, 0x1f ;  /* 0x0000001fff0b7424 */ /* 0x000fe400078e00ff */
[----:B------:R-:W-:-:S07]  /*1c880*/  IMAD.MOV.U32 R15, RZ, RZ, -0x1 ;  /* 0xffffffffff0f7424 */ /* 0x000fce00078e00ff */
[----:B0-23--:R-:W-:Y:S05]  /*1c890*/  WARPSYNC.COLLECTIVE R15, `(.L_x_1515) ;  /* 0x000000000f087348 */ /* 0x00dfea0003c00000 */
[----:B------:R1:W4:Y:S02]  /*1c8a0*/  SHFL.IDX P6, R14, R13, R12, R11 ;  /* 0x0000000c0d0e7389 */ /* 0x00032400000c000b */
[----:B01234-:R-:W-:Y:S01]  /*1c8b0*/  ENDCOLLECTIVE ;  /* 0x000000000000791b */ /* 0x01ffe20003800000 */
.L_x_1515:
[----:B------:R-:W-:Y:S05]  /*1c8c0*/  BSYNC B0 ;  /* 0x0000000000007941 */ /* 0x000fea0003800000 */
.L_x_1514:
[----:B------:R-:W-:Y:S01]  /*1c8d0*/  IMAD.MOV.U32 R6, RZ, RZ, R14 ;  /* 0x000000ffff067224 */ /* 0x000fe200078e000e */
[----:B------:R-:W-:Y:S06]  /*1c8e0*/  BRA `(.L_x_1406) ;  /* 0xffffffc000547947 */ /* 0x000fec000383ffff */
.L_x_1413:
[----:B0-----:R0:W1:Y:S02]  /*1c8f0*/  SYNCS.PHASECHK.TRANS64.TRYWAIT P0, [R7+URZ+0x30820], R0 ;  /* 0x03082000070075a7 */ /* 0x001064000800017f */
[----:B-1----:R-:W-:Y:S05]  /*1c900*/  @!P0 NANOSLEEP.SYNCS 0x989680 ;  /* 0x009896800000895d */ /* 0x002fea0003900000 */
[----:B------:R-:W1:Y:S02]  /*1c910*/  @!P0 SYNCS.PHASECHK.TRANS64 P0, [R7+URZ+0x30820], R0 ;  /* 0x03082000070085a7 */ /* 0x000e64000800007f */
[----:B-1----:R-:W-:Y:S05]  /*1c920*/  @!P0 BRA `(.L_x_1413) ;  /* 0xfffffffc00f08947 */ /* 0x002fea000383ffff */
[----:B------:R-:W-:Y:S05]  /*1c930*/  BRA `(.L_x_1516) ;  /* 0xffffffc800ac7947 */ /* 0x000fea000383ffff */
.L_x_1414:
[----:B------:R-:W1:Y:S01]  /*1c940*/  S2R R2, SR_TID.X ;  /* 0x0000000000027919 */ /* 0x000e620000002100 */
[----:B------:R-:W-:Y:S01]  /*1c950*/  BSSY B0, `(.L_x_1517) ;  /* 0x000000a000007945 */ /* 0x000fe20003800000 */
[----:B------:R-:W-:Y:S02]  /*1c960*/  IMAD.MOV.U32 R12, RZ, RZ, RZ ;  /* 0x000000ffff0c7224 */ /* 0x000fe400078e00ff */
[----:B------:R-:W-:Y:S02]  /*1c970*/  IMAD.MOV.U32 R11, RZ, RZ, 0x1f ;  /* 0x0000001fff0b7424 */ /* 0x000fe400078e00ff */
[----:B------:R-:W-:Y:S01]  /*1c980*/  IMAD.MOV.U32 R15, RZ, RZ, -0x1 ;  /* 0xffffffffff0f7424 */ /* 0x000fe200078e00ff */
[----:B-1----:R-:W-:-:S04]  /*1c990*/  SHF.R.U32.HI R2, RZ, 0x5, R2 ;  /* 0x00000005ff027819 */ /* 0x002fc80000011602 */
[----:B------:R-:W-:-:S05]  /*1c9a0*/  LOP3.LUT R2, R2, 0x3, RZ, 0xc0, !PT ;  /* 0x0000000302027812 */ /* 0x000fca00078ec0ff */
[----:B------:R-:W-:-:S07]  /*1c9b0*/  IMAD.MOV.U32 R13, RZ, RZ, R2 ;  /* 0x000000ffff0d7224 */ /* 0x000fce00078e0002 */
[----:B0-2---:R-:W-:Y:S05]  /*1c9c0*/  WARPSYNC.COLLECTIVE R15, `(.L_x_1518) ;  /* 0x000000000f087348 */ /* 0x005fea0003c00000 */
[----:B------:R1:W3:Y:S02]  /*1c9d0*/  SHFL.IDX P6, R14, R13, R12, R11 ;  /* 0x0000000c0d0e7389 */ /* 0x0002e400000c000b */
[----:B0123--:R-:W-:Y:S01]  /*1c9e0*/  ENDCOLLECTIVE ;  /* 0x000000000000791b */ /* 0x00ffe20003800000 */
.L_x_1518:
[----:B------:R-:W-:Y:S05]  /*1c9f0*/  BSYNC B0 ;  /* 0x0000000000007941 */ /* 0x000fea0003800000 */
.L_x_1517:
[----:B------:R-:W-:Y:S05]  /*1ca00*/  BRA `(.L_x_1519) ;  /* 0xffffffc800947947 */ /* 0x000fea000383ffff */
.L_x_1417:
[----:B------:R-:W-:Y:S01]  /*1ca10*/  BSSY B1, `(.L_x_1520) ;  /* 0x0000006000017945 */ /* 0x000fe20003800000 */
[----:B------:R-:W-:-:S07]  /*1ca20*/  IMAD.MOV.U32 R15, RZ, RZ, -0x1 ;  /* 0xffffffffff0f7424 */ /* 0x000fce00078e00ff */
[----:B0-2---:R-:W-:Y:S05]  /*1ca30*/  WARPSYNC.COLLECTIVE R15, `(.L_x_1521) ;  /* 0x000000000f0c7348 */ /* 0x005fea0003c00000 */
[----:B------:R-:W-:Y:S02]  /*1ca40*/  ELECT P6, UR62, PT ;  /* 0x00000000003e782f */ /* 0x000fe400038c0000 */
[----:B------:R-:W-:Y:S01]  /*1ca50*/  MOV R14, UR62 ;  /* 0x0000003e000e7c02 */ /* 0x000fe20008000f00 */
[----:B0-2---:R-:W-:Y:S10]  /*1ca60*/  ENDCOLLECTIVE ;  /* 0x000000000000791b */ /* 0x005ff40003800000 */
.L_x_1521:
[----:B------:R-:W-:Y:S05]  /*1ca70*/  BSYNC B1 ;  /* 0x0000000000017941 */ /* 0x000fea0003800000 */
.L_x_1520:
[----:B------:R-:W-:Y:S05]  /*1ca80*/  BRA `(.L_x_1522) ;  /* 0xffffffc8008c7947 */ /* 0x000fea000383ffff */
.L_x_1419:
[----:B0-----:R0:W1:Y:S02]  /*1ca90*/  SYNCS.PHASECHK.TRANS64.TRYWAIT P1, [R5+URZ+0x30840], R0 ;  /* 0x03084000050075a7 */ /* 0x001064000802017f */
[----:B-1----:R-:W-:Y:S05]  /*1caa0*/  @!P1 NANOSLEEP.SYNCS 0x989680 ;  /* 0x009896800000995d */ /* 0x002fea0003900000 */
[----:B------:R-:W1:Y:S02]  /*1cab0*/  @!P1 SYNCS.PHASECHK.TRANS64 P1, [R5+URZ+0x30840], R0 ;  /* 0x03084000050095a7 */ /* 0x000e64000802007f */
[----:B-1----:R-:W-:Y:S05]  /*1cac0*/  @!P1 BRA `(.L_x_1419) ;  /* 0xfffffffc00f09947 */ /* 0x002fea000383ffff */
[----:B------:R-:W-:Y:S05]  /*1cad0*/  BRA `(.L_x_1523) ;  /* 0xffffffc800b47947 */ /* 0x000fea000383ffff */
.L_x_1421:
[----:B-1----:R1:W3:Y:S02]  /*1cae0*/  SYNCS.PHASECHK.TRANS64.TRYWAIT P1, [R3+URZ+0x30840], R2 ;  /* 0x03084002030075a7 */ /* 0x0022e4000802017f */
[----:B---3--:R-:W-:Y:S05]  /*1caf0*/  @!P1 NANOSLEEP.SYNCS 0x989680 ;  /* 0x009896800000995d */ /* 0x008fea0003900000 */
[----:B------:R-:W3:Y:S02]  /*1cb00*/  @!P1 SYNCS.PHASECHK.TRANS64 P1, [R3+URZ+0x30840], R2 ;  /* 0x03084002030095a7 */ /* 0x000ee4000802007f */
[----:B---3--:R-:W-:Y:S05]  /*1cb10*/  @!P1 BRA `(.L_x_1421) ;  /* 0xfffffffc00f09947 */ /* 0x008fea000383ffff */
[----:B------:R-:W-:Y:S05]  /*1cb20*/  BRA `(.L_x_1524) ;  /* 0xffffffc800c07947 */ /* 0x000fea000383ffff */
.L_x_1423:
[----:B---3--:R3:W4:Y:S02]  /*1cb30*/  SYNCS.PHASECHK.TRANS64.TRYWAIT P1, [R5+URZ+0x30860], R0 ;  /* 0x03086000050075a7 */ /* 0x008724000802017f */
[----:B----4-:R-:W-:Y:S05]  /*1cb40*/  @!P1 NANOSLEEP.SYNCS 0x989680 ;  /* 0x009896800000995d */ /* 0x010fea0003900000 */
[----:B------:R-:W4:Y:S02]  /*1cb50*/  @!P1 SYNCS.PHASECHK.TRANS64 P1, [R5+URZ+0x30860], R0 ;  /* 0x03086000050095a7 */ /* 0x000f24000802007f */
[----:B----4-:R-:W-:Y:S05]  /*1cb60*/  @!P1 BRA `(.L_x_1423) ;  /* 0xfffffffc00f09947 */ /* 0x010fea000383ffff */
[----:B------:R-:W-:Y:S05]  /*1cb70*/  BRA `(.L_x_1525) ;  /* 0xffffffc800bc7947 */ /* 0x000fea000383ffff */
.L_x_1526:
        /* <DEDUP_REMOVED lines=16> */
.L_x_3275:


//--------------------- .text._ZN7cutlass13device_kernelIN5flash11enable_sm90INS1_16FlashAttnFwdSm90INS1_25CollectiveMainloopFwdSm90ILi2EN4cute5tupleIJNS5_1CILi1EEES8_S8_EEENS6_IJNS7_ILi128EEENS7_ILi64EEENS7_ILi256EEEEEELi256ENS_6half_tEfNS_4arch4Sm90ELb0ELb1ELb1ELb1ELb1ELb1ELb0ELb1ELb1ELb1ELb1ELb0EEENS1_21CollectiveEpilogueFwdINS6_IJSA_SC_SB_EEES9_SE_SG_Li256ELb1ELb1ELb1ELb0EEENS1_36VarlenDynamicPersistentTileSchedulerILi128ELi64ELi256ELi128ELb1ELb1ELb1ELb1ELb0ELb1EEEEEEEEEvNT_6ParamsE --------------------------
	.section	.text._ZN7cutlass13device_kernelIN5flash11enable_sm90INS1_16FlashAttnFwdSm90INS1_25CollectiveMainloopFwdSm90ILi2EN4cute5tupleIJNS5_1CILi1EEES8_S8_EEENS6_IJNS7_ILi128EEENS7_ILi64EEENS7_ILi256EEEEEELi256ENS_6half_tEfNS_4arch4Sm90ELb0ELb1ELb1ELb1ELb1ELb1ELb0ELb1ELb1ELb1ELb1ELb0EEENS1_21CollectiveEpilogueFwdINS6_IJSA_SC_SB_EEES9_SE_SG_Li256ELb1ELb1ELb1ELb0EEENS1_36VarlenDynamicPersistentTileSchedulerILi128ELi64ELi256ELi128ELb1ELb1ELb1ELb1ELb0ELb1EEEEEEEEEvNT_6ParamsE,"ax",@progbits
	.align	128
.text._ZN7cutlass13device_kernelIN5flash11enable_sm90INS1_16FlashAttnFwdSm90INS1_25CollectiveMainloopFwdSm90ILi2EN4cute5tupleIJNS5_1CILi1EEES8_S8_EEENS6_IJNS7_ILi128EEENS7_ILi64EEENS7_ILi256EEEEEELi256ENS_6half_tEfNS_4arch4Sm90ELb0ELb1ELb1ELb1ELb1ELb1ELb0ELb1ELb1ELb1ELb1ELb0EEENS1_21CollectiveEpilogueFwdINS6_IJSA_SC_SB_EEES9_SE_SG_Li256ELb1ELb1ELb1ELb0EEENS1_36VarlenDynamicPersistentTileSchedulerILi128ELi64ELi256ELi128ELb1ELb1ELb1ELb1ELb0ELb1EEEEEEEEEvNT_6ParamsE:
        .type           _ZN7cutlass13device_kernelIN5flash11enable_sm90INS1_16FlashAttnFwdSm90INS1_25CollectiveMainloopFwdSm90ILi2EN4cute5tupleIJNS5_1CILi1EEES8_S8_EEENS6_IJNS7_ILi128EEENS7_ILi64EEENS7_ILi256EEEEEELi256ENS_6half_tEfNS_4arch4Sm90ELb0ELb1ELb1ELb1ELb1ELb1ELb0ELb1ELb1ELb1ELb1ELb0EEENS1_21CollectiveEpilogueFwdINS6_IJSA_SC_SB_EEES9_SE_SG_Li256ELb1ELb1ELb1ELb0EEENS1_36VarlenDynamicPersistentTileSchedulerILi128ELi64ELi256ELi128ELb1ELb1ELb1ELb1ELb0ELb1EEEEEEEEEvNT_6ParamsE,@function
        .size           _ZN7cutlass13device_kernelIN5flash11enable_sm90INS1_16FlashAttnFwdSm90INS1_25CollectiveMainloopFwdSm90ILi2EN4cute5tupleIJNS5_1CILi1EEES8_S8_EEENS6_IJNS7_ILi128EEENS7_ILi64EEENS7_ILi256EEEEEELi256ENS_6half_tEfNS_4arch4Sm90ELb0ELb1ELb1ELb1ELb1ELb1ELb0ELb1ELb1ELb1ELb1ELb0EEENS1_21CollectiveEpilogueFwdINS6_IJSA_SC_SB_EEES9_SE_SG_Li256ELb1ELb1ELb1ELb0EEENS1_36VarlenDynamicPersistentTileSchedulerILi128ELi64ELi256ELi128ELb1ELb1ELb1ELb1ELb0ELb1EEEEEEEEEvNT_6ParamsE,(.L_x_3276 - _ZN7cutlass13device_kernelIN5flash11enable_sm90INS1_16FlashAttnFwdSm90INS1_25CollectiveMainloopFwdSm90ILi2EN4cute5tupleIJNS5_1CILi1EEES8_S8_EEENS6_IJNS7_ILi128EEENS7_ILi64EEENS7_ILi256EEEEEELi256ENS_6half_tEfNS_4arch4Sm90ELb0ELb1ELb1ELb1ELb1ELb1ELb0ELb1ELb1ELb1ELb1ELb0EEENS1_21CollectiveEpilogueFwdINS6_IJSA_SC_SB_EEES9_SE_SG_Li256ELb1ELb1ELb1ELb0EEENS1_36VarlenDynamicPersistentTileSchedulerILi128ELi64ELi256ELi128ELb1ELb1ELb1ELb1ELb0ELb1EEEEEEEEEvNT_6ParamsE)
        .other          _ZN7cutlass13device_kernelIN5flash11enable_sm90INS1_16FlashAttnFwdSm90INS1_25CollectiveMainloopFwdSm90ILi2EN4cute5tupleIJNS5_1CILi1EEES8_S8_EEENS6_IJNS7_ILi128EEENS7_ILi64EEENS7_ILi256EEEEEELi256ENS_6half_tEfNS_4arch4Sm90ELb0ELb1ELb1ELb1ELb1ELb1ELb0ELb1ELb1ELb1ELb1ELb0EEENS1_21CollectiveEpilogueFwdINS6_IJSA_SC_SB_EEES9_SE_SG_Li256ELb1ELb1ELb1ELb0EEENS1_36VarlenDynamicPersistentTileSchedulerILi128ELi64ELi256ELi128ELb1ELb1ELb1ELb1ELb0ELb1EEEEEEEEEvNT_6ParamsE,@"STO_CUDA_ENTRY STV_DEFAULT"
_ZN7cutlass13device_kernelIN5flash11enable_sm90INS1_16FlashAttnFwdSm90INS1_25CollectiveMainloopFwdSm90ILi2EN4cute5tupleIJNS5_1CILi1EEES8_S8_EEENS6_IJNS7_ILi128EEENS7_ILi64EEENS7_ILi256EEEEEELi256ENS_6half_tEfNS_4arch4Sm90ELb0ELb1ELb1ELb1ELb1ELb1ELb0ELb1ELb1ELb1ELb1ELb0EEENS1_21CollectiveEpilogueFwdINS6_IJSA_SC_SB_EEES9_SE_SG_Li256ELb1ELb1ELb1ELb0EEENS1_36VarlenDynamicPersistentTileSchedulerILi128ELi64ELi256ELi128ELb1ELb1ELb1ELb1ELb0ELb1EEEEEEEEEvNT_6ParamsE:
        /* <DEDUP_REMOVED lines=18> */
.L_x_1528:
[----:B------:R-:W-:Y:S05]  /*0120*/  BSYNC B0 ;  /* 0x0000000000007941 */ /* 0x000fea0003800000 */
.L_x_1527:
        /* <DEDUP_REMOVED lines=41> */
.L_x_1529:
        /* <DEDUP_REMOVED lines=22> */
.L_x_1530:
        /* <DEDUP_REMOVED lines=18> */
.L_x_1531:
        /* <DEDUP_REMOVED lines=22> */
.L_x_1532:
        /* <DEDUP_REMOVED lines=22> */
.L_x_1533:
[----:B0-----:R-:W-:Y:S01]  /*0900*/  UMOV UR4, 0x1 ;  /* 0x0000000100047882 */ /* 0x001fe20000000000 */
[----:B------:R-:W-:Y:S01]  /*0910*/  PLOP3.LUT P0, PT, PT, PT, UP0, 0x80, 0x0 ;  /* 0x000000000000781c */ /* 0x000fe20003f0f008 */
[----:B------:R-:W-:Y:S01]  /*0920*/  USEL UR4, UR4, 0x2, !UP0 ;  /* 0x0000000204047887 */ /* 0x000fe2000c000000 */
[----:B------:R-:W-:Y:S01]  /*0930*/  NOP ;  /* 0x0000000000007918 */ /* 0x000fe20000000000 */
[----:B------:R-:W-:Y:S01]  /*0940*/  ULDC.64 UR60, c[0x0][0x208] ;  /* 0x00008200003c7ab9 */ /* 0x000fe20000000a00 */
[----:B------:R-:W-:Y:S03]  /*0950*/  BSSY B9, `(.L_x_1534) ;  /* 0x0002c96000097945 */ /* 0x000fe60003800000 */
[----:B------:R-:W-:-:S05]  /*0960*/  IMAD.U32 R3, RZ, RZ, UR4 ;  /* 0x00000004ff037e24 */ /* 0x000fca000f8e00ff */
[----:B------:R0:W-:Y:S01]  /*0970*/  STL [R1+0xdc], R3 ;  /* 0x0000dc0301007387 */ /* 0x0001e20000100800 */
[----:B-12-4-:R-:W-:Y:S06]  /*0980*/  BAR.SYNC.DEFER_BLOCKING 0x0 ;  /* 0x0000000000007b1d */ /* 0x016fec0000010000 */
[----:B------:R-:W-:Y:S05]  /*0990*/  @!P0 BRA `(.L_x_1535) ;  /* 0x0000024000fc8947 */ /* 0x000fea0003800000 */
.L_x_1536:
[----:B------:R-:W-:-:S08]  /*09a0*/  NOP ;  /* 0x0000000000007918 */ /* 0x000fd00000000000 */
[----:B------:R-:W1:Y:S02]  /*09b0*/  USETMAXREG.TRY_ALLOC.CTAPOOL UP0, 0xe8 ;  /* 0x000000e8000079c8 */ /* 0x000e640008000600 */
[----:B-1----:R-:W-:-:S13]  /*09c0*/  PLOP3.LUT P0, PT, PT, PT, UP0, 0x80, 0x0 ;  /* 0x000000000000781c */ /* 0x002fda0003f0f008 */
[----:B------:R-:W-:Y:S05]  /*09d0*/  @!P0 BRA `(.L_x_1536) ;  /* 0xfffffffc00f08947 */ /* 0x000fea000383ffff */
[----:B------:R-:W1:Y:S08]  /*09e0*/  S2UR UR4, SR_CgaCtaId ;  /* 0x00000000000479c3 */ /* 0x000e700000008800 */
[----:B------:R-:W-:Y:S06]  /*09f0*/  BAR.ARV 0x8, 0x180 ;  /* 0x0206000000007b1d */ /* 0x000fec0000002000 */
[----:B------:R-:W-:-:S02]  /*0a00*/  MOV R17, 0x400 ;  /* 0x0000040000117802 */ /* 0x000fc40000000f00 */
[----:B------:R-:W-:Y:S01]  /*0a10*/  BAR.SYNC.DEFER_BLOCKING 0x5, 0x180 ;  /* 0x0146000000007b1d */ /* 0x000fe20000010000 */
[----:B-1----:R-:W-:-:S05]  /*0a20*/  IMAD.U32 R2, RZ, RZ, UR4 ;  /* 0x00000004ff027e24 */ /* 0x002fca000f8e00ff */
[----:B------:R-:W-:Y:S01]  /*0a30*/  ULDC UR4, c[0x0][0xc3c] ;  /* 0x00030f0000047ab9 */ /* 0x000fe20000000800 */
[----:B------:R-:W-:Y:S01]  /*0a40*/  LEA R17, R2, R17, 0x18 ;  /* 0x0000001102117211 */ /* 0x000fe200078ec0ff */
[----:B------:R-:W-:Y:S04]  /*0a50*/  STL [R1+0xc], R2 ;  /* 0x00000c0201007387 */ /* 0x000fe80000100800 */
[----:B------:R-:W1:Y:S01]  /*0a60*/  LDS.128 R24, [R17+0x308d0] ;  /* 0x0308d00011187984 */ /* 0x000e620000000c00 */
[----:B------:R-:W-:Y:S06]  /*0a70*/  BAR.ARV 0x4, 0x180 ;  /* 0x0106000000007b1d */ /* 0x000fec0000002000 */
[----:B-1----:R-:W-:-:S13]  /*0a80*/  ISETP.GE.AND P0, PT, R27, UR4, PT ;  /* 0x000000041b007c0c */ /* 0x002fda000bf06270 */
[----:B------:R-:W-:Y:S05]  /*0a90*/  @P0 BRA `(.L_x_1537) ;  /* 0x000002c800040947 */ /* 0x000fea0003800000 */
[----:B------:R-:W2:Y:S01]  /*0aa0*/  LDL R2, [R1+0xdc] ;  /* 0x0000dc0001027983 */ /* 0x000ea20000100800 */
[----:B------:R-:W-:Y:S01]  /*0ab0*/  VIADD R0, R0, 0xffffff80 ;  /* 0xffffff8000007836 */ /* 0x000fe20000000000 */
[----:B------:R-:W-:Y:S01]  /*0ac0*/  MOV R200, RZ ;  /* 0x000000ff00c87202 */ /* 0x000fe20000000f00 */
[----:B------:R-:W-:Y:S02]  /*0ad0*/  IMAD.MOV.U32 R218, RZ, RZ, RZ ;  /* 0x000000ffffda7224 */ /* 0x000fe400078e00ff */
[----:B------:R-:W-:Y:S01]  /*0ae0*/  IMAD.MOV.U32 R202, RZ, RZ, RZ ;  /* 0x000000ffffca7224 */ /* 0x000fe200078e00ff */
[----:B0-----:R-:W-:-:S04]  /*0af0*/  SHF.R.S32.HI R3, RZ, 0x1f, R0 ;  /* 0x0000001fff037819 */ /* 0x001fc80000011400 */
[CC--:B------:R-:W-:Y:S02]  /*0b00*/  LEA.HI R5, R3.reuse, R0.reuse, RZ, 0x2 ;  /* 0x0000000003057211 */ /* 0x0c0fe400078f10ff */
[CC--:B------:R-:W-:Y:S02]  /*0b10*/  LEA.HI R4, R3.reuse, R0.reuse, RZ, 0x5 ;  /* 0x0000000003047211 */ /* 0x0c0fe400078f28ff */
[CC--:B------:R-:W-:Y:S02]  /*0b20*/  LEA.HI R6, R3.reuse, R0.reuse, RZ, 0x3 ;  /* 0x0000000003067211 */ /* 0x0c0fe400078f18ff */
[----:B------:R-:W-:Y:S01]  /*0b30*/  LEA.HI R8, R3, R0, RZ, 0x6 ;  /* 0x0000000003087211 */ /* 0x000fe200078f30ff */
[----:B------:R-:W-:Y:S01]  /*0b40*/  IMAD.SHL.U32 R4, R4, 0x20, RZ ;  /* 0x0000002004047824 */ /* 0x000fe200078e00ff */
[----:B------:R-:W-:Y:S02]  /*0b50*/  LOP3.LUT R13, R5, 0xfffffffc, RZ, 0xc0, !PT ;  /* 0xfffffffc050d7812 */ /* 0x000fe400078ec0ff */
[----:B------:R-:W-:Y:S01]  /*0b60*/  LOP3.LUT R9, R6, 0xfffffff8, RZ, 0xc0, !PT ;  /* 0xfffffff806097812 */ /* 0x000fe200078ec0ff */
[----:B------:R-:W-:Y:S01]  /*0b70*/  IMAD.SHL.U32 R8, R8, 0x8, RZ ;  /* 0x0000000808087824 */ /* 0x000fe200078e00ff */
[----:B------:R-:W-:Y:S01]  /*0b80*/  LOP3.LUT R4, R4, 0xfffffc00, RZ, 0xc0, !PT ;  /* 0xfffffc0004047812 */ /* 0x000fe200078ec0ff */
[C---:B------:R-:W-:Y:S01]  /*0b90*/  IMAD.IADD R13, R0.reuse, 0x1, -R13 ;  /* 0x00000001000d7824 */ /* 0x040fe200078e0a0d */
[----:B------:R-:W-:Y:S01]  /*0ba0*/  SHF.R.S32.HI R22, RZ, 0x3, R6 ;  /* 0x00000003ff167819 */ /* 0x000fe20000011406 */
[----:B------:R-:W-:Y:S01]  /*0bb0*/  IMAD.IADD R12, R0, 0x1, -R9 ;  /* 0x00000001000c7824 */ /* 0x000fe200078e0a09 */
[----:B------:R-:W-:-:S03]  /*0bc0*/  LOP3.LUT R29, R8, 0xfffffe00, RZ, 0xc0, !PT ;  /* 0xfffffe00081d7812 */ /* 0x000fc600078ec0ff */
[----:B------:R-:W-:Y:S01]  /*0bd0*/  VIADD R6, R22, 0x60 ;  /* 0x0000006016067836 */ /* 0x000fe20000000000 */
[----:B------:R-:W-:Y:S01]  /*0be0*/  STL [R1+0x84], R12 ;  /* 0x0000840c01007387 */ /* 0x000fe20000100800 */
[C---:B------:R-:W-:Y:S01]  /*0bf0*/  SHF.L.U32 R204, R12.reuse, 0x2, RZ ;  /* 0x000000020ccc7819 */ /* 0x040fe200000006ff */
[----:B------:R-:W-:Y:S02]  /*0c00*/  IMAD.SHL.U32 R18, R12, 0x8, RZ ;  /* 0x000000080c127824 */ /* 0x000fe400078e00ff */
[----:B------:R-:W-:Y:S02]  /*0c10*/  VIADD R28, R22, 0x20 ;  /* 0x00000020161c7836 */ /* 0x000fe40000000000 */
[----:B------:R-:W-:-:S04]  /*0c20*/  VIADD R20, R204, 0x40 ;  /* 0x00000040cc147836 */ /* 0x000fc80000000000 */
[----:B------:R-:W-:Y:S01]  /*0c30*/  IMAD.IADD R203, R204, 0x1, R20 ;  /* 0x00000001cccb7824 */ /* 0x000fe200078e0214 */
[----:B--2---:R-:W-:Y:S02]  /*0c40*/  R2UR UR4, R2 ;  /* 0x00000000020472ca */ /* 0x004fe400000e0000 */
[CC--:B------:R-:W-:Y:S02]  /*0c50*/  LEA.HI R2, R3.reuse, R0.reuse, RZ, 0x4 ;  /* 0x0000000003027211 */ /* 0x0c0fe400078f20ff */
[----:B------:R-:W-:Y:S02]  /*0c60*/  LEA.HI R3, R3, R0, RZ, 0x7 ;  /* 0x0000000003037211 */ /* 0x000fe400078f38ff */
[----:B------:R-:W-:Y:S02]  /*0c70*/  SHF.R.S32.HI R7, RZ, 0x4, R2 ;  /* 0x00000004ff077819 */ /* 0x000fe40000011402 */
[----:B------:R-:W-:Y:S02]  /*0c80*/  LOP3.LUT R5, R2, 0x3fffff0, RZ, 0xc0, !PT ;  /* 0x03fffff002057812 */ /* 0x000fe400078ec0ff */
[----:B------:R-:W-:-:S02]  /*0c90*/  LOP3.LUT R11, R3, 0xffffff80, RZ, 0xc0, !PT ;  /* 0xffffff80030b7812 */ /* 0x000fc400078ec0ff */
[----:B------:R-:W-:Y:S01]  /*0ca0*/  LEA.HI R2, R2, R7, RZ, 0x1 ;  /* 0x0000000702027211 */ /* 0x000fe200078f08ff */
[----:B------:R-:W-:Y:S01]  /*0cb0*/  ULOP3.LUT UR4, UR4, 0x1, URZ, 0xfc, !UPT ;  /* 0x0000000104047892 */ /* 0x000fe2000f8efc3f */
[C---:B------:R-:W-:Y:S01]  /*0cc0*/  IADD3 R5, R0.reuse, -R5, RZ ;  /* 0x8000000500057210 */ /* 0x040fe20007ffe0ff */
[----:B------:R-:W-:Y:S01]  /*0cd0*/  IMAD.IADD R24, R0, 0x1, -R11 ;  /* 0x0000000100187824 */ /* 0x000fe200078e0a0b */
[----:B------:R-:W-:Y:S02]  /*0ce0*/  LOP3.LUT R2, R2, 0x1ffffffe, RZ, 0xc0, !PT ;  /* 0x1ffffffe02027812 */ /* 0x000fe400078ec0ff */
[----:B------:R-:W-:Y:S01]  /*0cf0*/  SHF.R.S32.HI R0, RZ, 0x7, R3 ;  /* 0x00000007ff007819 */ /* 0x000fe20000011403 */
[----:B------:R-:W-:Y:S01]  /*0d00*/  IMAD R5, R5, 0x40, R4 ;  /* 0x0000004005057824 */ /* 0x000fe200078e0204 */
[----:B------:R-:W-:Y:S01]  /*0d10*/  SHF.R.S32.HI R9, RZ, 0x1f, R24 ;  /* 0x0000001fff097819 */ /* 0x000fe20000011418 */
[----:B------:R-:W-:Y:S01]  /*0d20*/  IMAD.IADD R2, R7, 0x1, -R2 ;  /* 0x0000000107027824 */ /* 0x000fe200078e0a02 */
[----:B------:R-:W-:Y:S01]  /*0d30*/  LEA.HI R3, R3, R0, RZ, 0x1 ;  /* 0x0000000003037211 */ /* 0x000fe200078f08ff */
[----:B------:R-:W-:Y:S01]  /*0d40*/  STL [R1+0xa8], R24 ;  /* 0x0000a81801007387 */ /* 0x000fe20000100800 */
[----:B------:R-:W-:Y:S01]  /*0d50*/  LEA.HI R10, R9, R24, RZ, 0x2 ;  /* 0x00000018090a7211 */ /* 0x000fe200078f10ff */
[----:B------:R-:W-:Y:S01]  /*0d60*/  IMAD R2, R2, 0x8, R5 ;  /* 0x0000000802027824 */ /* 0x000fe200078e0205 */
[----:B------:R-:W-:Y:S01]  /*0d70*/  LOP3.LUT R3, R3, 0x3fffffe, RZ, 0xc0, !PT ;  /* 0x03fffffe03037812 */ /* 0x000fe200078ec0ff */
[----:B------:R-:W-:Y:S01]  /*0d80*/  STL [R1+0x10], R22 ;  /* 0x0000101601007387 */ /* 0x000fe20000100800 */
[----:B------:R-:W-:-:S02]  /*0d90*/  SHF.R.S32.HI R4, RZ, 0x2, R10 ;  /* 0x00000002ff047819 */ /* 0x000fc4000001140a */
[----:B------:R-:W-:Y:S01]  /*0da0*/  SHF.R.S32.HI R7, RZ, 0x1f, R10 ;  /* 0x0000001fff077819 */ /* 0x000fe2000001140a */
[----:B------:R0:W-:Y:S01]  /*0db0*/  STL [R1+0xd8], R2 ;  /* 0x0000d80201007387 */ /* 0x0001e20000100800 */
[----:B------:R-:W-:Y:S02]  /*0dc0*/  IADD3 R3, R0, -R3, RZ ;  /* 0x8000000300037210 */ /* 0x000fe40007ffe0ff */
[----:B------:R-:W-:Y:S01]  /*0dd0*/  LEA.HI R7, R7, R4, RZ, 0x3 ;  /* 0x0000000407077211 */ /* 0x000fe200078f18ff */
[----:B------:R-:W-:Y:S01]  /*0de0*/  STL [R1+0x48], R20 ;  /* 0x0000481401007387 */ /* 0x000fe20000100800 */
[----:B------:R-:W-:Y:S02]  /*0df0*/  LEA.HI R0, R13, R13, RZ, 0x1 ;  /* 0x0000000d0d007211 */ /* 0x000fe400078f08ff */
[----:B------:R-:W-:Y:S01]  /*0e00*/  LOP3.LUT R7, R7, 0xfffffff8, RZ, 0xc0, !PT ;  /* 0xfffffff807077812 */ /* 0x000fe200078ec0ff */
[----:B------:R1:W-:Y:S01]  /*0e10*/  STL [R1+0xc8], R28 ;  /* 0x0000c81c01007387 */ /* 0x0003e20000100800 */
[----:B------:R-:W-:Y:S01]  /*0e20*/  LOP3.LUT R0, R0, 0x1ffffffe, RZ, 0xc0, !PT ;  /* 0x1ffffffe00007812 */ /* 0x000fe200078ec0ff */
[----:B0-----:R-:W-:Y:S01]  /*0e30*/  VIADD R2, R22, 0x40 ;  /* 0x0000004016027836 */ /* 0x001fe20000000000 */
[----:B------:R-:W-:Y:S01]  /*0e40*/  LEA.HI R9, R9, R24, RZ, 0x5 ;  /* 0x0000001809097211 */ /* 0x000fe200078f28ff */
[----:B------:R-:W-:Y:S01]  /*0e50*/  IMAD.IADD R4, R4, 0x1, -R7 ;  /* 0x0000000104047824 */ /* 0x000fe200078e0a07 */
[----:B------:R-:W-:Y:S01]  /*0e60*/  SHF.R.S32.HI R7, RZ, 0x1f, R6 ;  /* 0x0000001fff077819 */ /* 0x000fe20000011406 */
[----:B------:R-:W-:Y:S01]  /*0e70*/  IMAD.IADD R13, R13, 0x1, -R0 ;  /* 0x000000010d0d7824 */ /* 0x000fe200078e0a00 */
[----:B------:R-:W-:Y:S01]  /*0e80*/  SHF.R.S32.HI R5, RZ, 0x1f, R2 ;  /* 0x0000001fff057819 */ /* 0x000fe20000011402 */
[----:B------:R-:W-:Y:S01]  /*0e90*/  STL [R1+0x70], R29 ;  /* 0x0000701d01007387 */ /* 0x000fe20000100800 */
[----:B------:R-:W-:Y:S01]  /*0ea0*/  LEA.HI R7, R7, R6, RZ, 0x3 ;  /* 0x0000000607077211 */ /* 0x000fe200078f18ff */
[----:B------:R-:W-:Y:S01]  /*0eb0*/  IMAD.SHL.U32 R6, R6, 0x40, RZ ;  /* 0x0000004006067824 */ /* 0x000fe200078e00ff */
[----:B------:R-:W-:Y:S01]  /*0ec0*/  LEA.HI R5, R5, R2, RZ, 0x3 ;  /* 0x0000000205057211 */ /* 0x000fe200078f18ff */
[----:B------:R-:W-:Y:S01]  /*0ed0*/  IMAD.SHL.U32 R2, R2, 0x40, RZ ;  /* 0x0000004002027824 */ /* 0x000fe200078e00ff */
[----:B------:R-:W-:Y:S01]  /*0ee0*/  SHF.R.S32.HI R9, RZ, 0x5, R9 ;  /* 0x00000005ff097819 */ /* 0x000fe20000011409 */
[----:B------:R-:W-:Y:S01]  /*0ef0*/  IMAD.SHL.U32 R14, R7, 0x40, RZ ;  /* 0x00000040070e7824 */ /* 0x000fe200078e00ff */
[----:B------:R-:W-:-:S02]  /*0f00*/  SHF.L.U32 R5, R5, 0x6, RZ ;  /* 0x0000000605057819 */ /* 0x000fc400000006ff */
[----:B------:R-:W-:Y:S01]  /*0f10*/  LOP3.LUT R0, R2, 0x1c0, RZ, 0xc0, !PT ;  /* 0x000001c002007812 */ /* 0x000fe200078ec0ff */
[----:B------:R-:W-:Y:S01]  /*0f20*/  IMAD R4, R9, 0x10, R4 ;  /* 0x0000001009047824 */ /* 0x000fe200078e0204 */
[----:B------:R-:W-:Y:S02]  /*0f30*/  SHF.R.S32.HI R2, RZ, 0x1f, R203 ;  /* 0x0000001fff027819 */ /* 0x000fe400000114cb */
[----:B------:R-:W-:Y:S01]  /*0f40*/  LOP3.LUT R12, R6, 0x1c0, RZ, 0xc0, !PT ;  /* 0x000001c0060c7812 */ /* 0x000fe200078ec0ff */
[----:B------:R-:W-:Y:S01]  /*0f50*/  IMAD R4, R3, 0x40, R4 ;  /* 0x0000004003047824 */ /* 0x000fe200078e0204 */
[----:B------:R-:W-:Y:S01]  /*0f60*/  LEA.HI R201, R2, R203, RZ, 0x3 ;  /* 0x000000cb02c97211 */ /* 0x000fe200078f18ff */
[----:B------:R-:W-:Y:S01]  /*0f70*/  VIADD R3, R204, 0x60 ;  /* 0x00000060cc037836 */ /* 0x000fe20000000000 */
[----:B------:R-:W-:Y:S02]  /*0f80*/  LOP3.LUT R7, R5, 0xfffffe00, RZ, 0xc0, !PT ;  /* 0xfffffe0005077812 */ /* 0x000fe400078ec0ff */
[----:B------:R-:W-:-:S02]  /*0f90*/  SHF.R.U32.HI R6, RZ, 0x3, R0 ;  /* 0x00000003ff067819 */ /* 0x000fc40000011600 */
[C---:B------:R-:W-:Y:S02]  /*0fa0*/  LOP3.LUT R11, R0.reuse, 0x38, R18, 0xf8, !PT ;  /* 0x00000038000b7812 */ /* 0x040fe400078ef812 */
[--C-:B------:R-:W-:Y:S01]  /*0fb0*/  LOP3.LUT R5, R0, 0x38, R201.reuse, 0xf8, !PT ;  /* 0x0000003800057812 */ /* 0x100fe200078ef8c9 */
[----:B------:R-:W-:Y:S01]  /*0fc0*/  IMAD.SHL.U32 R0, R22, 0x40, RZ ;  /* 0x0000004016007824 */ /* 0x000fe200078e00ff */
[----:B------:R-:W-:Y:S02]  /*0fd0*/  SHF.R.U32.HI R16, RZ, 0x3, R12 ;  /* 0x00000003ff107819 */ /* 0x000fe4000001160c */
[C---:B------:R-:W-:Y:S02]  /*0fe0*/  LOP3.LUT R19, R12.reuse, 0x38, R18, 0xf8, !PT ;  /* 0x000000380c137812 */ /* 0x040fe400078ef812 */
[----:B------:R-:W-:Y:S02]  /*0ff0*/  LOP3.LUT R23, R12, 0x38, R201, 0xf8, !PT ;  /* 0x000000380c177812 */ /* 0x000fe400078ef8c9 */
[----:B------:R-:W-:-:S02]  /*1000*/  LOP3.LUT R11, R7, R11, R6, 0xf6, !PT ;  /* 0x0000000b070b7212 */ /* 0x000fc400078ef606 */
[----:B------:R-:W-:Y:S02]  /*1010*/  LOP3.LUT R12, R5, R6, RZ, 0x3c, !PT ;  /* 0x00000006050c7212 */ /* 0x000fe400078e3cff */
[----:B------:R-:W-:Y:S02]  /*1020*/  SHF.R.S32.HI R6, RZ, 0x1f, R28 ;  /* 0x0000001fff067819 */ /* 0x000fe4000001141c */
[----:B------:R-:W-:Y:S02]  /*1030*/  SHF.L.U32 R5, R28, 0x6, RZ ;  /* 0x000000061c057819 */ /* 0x000fe400000006ff */
[----:B------:R-:W-:Y:S02]  /*1040*/  LEA.HI R6, R6, R28, RZ, 0x3 ;  /* 0x0000001c06067211 */ /* 0x000fe400078f18ff */
[----:B------:R-:W-:Y:S02]  /*1050*/  LOP3.LUT R15, R14, 0xfffffe00, RZ, 0xc0, !PT ;  /* 0xfffffe000e0f7812 */ /* 0x000fe400078ec0ff */
[----:B------:R-:W-:Y:S01]  /*1060*/  LOP3.LUT R22, R0, 0x1c0, RZ, 0xc0, !PT ;  /* 0x000001c000167812 */ /* 0x000fe200078ec0ff */
[----:B------:R-:W-:Y:S01]  /*1070*/  IMAD.SHL.U32 R6, R6, 0x40, RZ ;  /* 0x0000004006067824 */ /* 0x000fe200078e00ff */
[----:B-1----:R-:W-:-:S02]  /*1080*/  LOP3.LUT R28, R5, 0x1c0, RZ, 0xc0, !PT ;  /* 0x000001c0051c7812 */ /* 0x002fc400078ec0ff */
[----:B------:R-:W-:Y:S01]  /*1090*/  LOP3.LUT R21, R15, R19, R16, 0xf6, !PT ;  /* 0x000000130f157212 */ /* 0x000fe200078ef610 */
[----:B------:R-:W-:Y:S01]  /*10a0*/  STL [R1+0x64], R22 ;  /* 0x0000641601007387 */ /* 0x000fe20000100800 */
[----:B------:R-:W-:Y:S02]  /*10b0*/  LOP3.LUT R23, R23, R16, RZ, 0x3c, !PT ;  /* 0x0000001017177212 */ /* 0x000fe400078e3cff */
[----:B------:R-:W-:Y:S01]  /*10c0*/  SHF.R.U32.HI R30, RZ, 0x3, R22 ;  /* 0x00000003ff1e7819 */ /* 0x000fe20000011616 */
[----:B------:R-:W-:Y:S01]  /*10d0*/  STL [R1+0x60], R28 ;  /* 0x0000601c01007387 */ /* 0x000fe20000100800 */
[----:B------:R-:W-:Y:S02]  /*10e0*/  LOP3.LUT R0, R22, 0x38, R201, 0xf8, !PT ;  /* 0x0000003816007812 */ /* 0x000fe400078ef8c9 */
[----:B------:R-:W-:Y:S01]  /*10f0*/  SHF.R.U32.HI R16, RZ, 0x3, R28 ;  /* 0x00000003ff107819 */ /* 0x000fe2000001161c */
[----:B------:R-:W-:Y:S01]  /*1100*/  STL [R1+0xd0], R30 ;  /* 0x0000d01e01007387 */ /* 0x000fe20000100800 */
[----:B------:R-:W-:-:S02]  /*1110*/  LEA.HI R2, R2, R203, RZ, 0x6 ;  /* 0x000000cb02027211 */ /* 0x000fc400078f30ff */
[----:B------:R-:W-:Y:S01]  /*1120*/  LOP3.LUT R14, R6, 0xfffffe00, RZ, 0xc0, !PT ;  /* 0xfffffe00060e7812 */ /* 0x000fe200078ec0ff */
[----:B------:R-:W-:Y:S01]  /*1130*/  STL [R1+0xcc], R16 ;  /* 0x0000cc1001007387 */ /* 0x000fe20000100800 */
[----:B------:R-:W-:Y:S01]  /*1140*/  LOP3.LUT R5, R0, R30, RZ, 0x3c, !PT ;  /* 0x0000001e00057212 */ /* 0x000fe200078e3cff */
[----:B------:R-:W-:Y:S01]  /*1150*/  IMAD.U32 R0, RZ, RZ, UR4 ;  /* 0x00000004ff007e24 */ /* 0x000fe2000f8e00ff */
[----:B------:R-:W-:Y:S01]  /*1160*/  LOP3.LUT R8, R28, 0x38, R201, 0xf8, !PT ;  /* 0x000000381c087812 */ /* 0x000fe200078ef8c9 */
[----:B------:R-:W-:Y:S01]  /*1170*/  IMAD.SHL.U32 R2, R2, 0x80, RZ ;  /* 0x0000008002027824 */ /* 0x000fe200078e00ff */
[----:B------:R-:W-:Y:S01]  /*1180*/  STL [R1+0x6c], R14 ;  /* 0x00006c0e01007387 */ /* 0x000fe20000100800 */
[----:B------:R-:W-:Y:S02]  /*1190*/  LOP3.LUT R10, R10, 0x7ffffffc, RZ, 0xc0, !PT ;  /* 0x7ffffffc0a0a7812 */ /* 0x000fe400078ec0ff */
[----:B------:R-:W-:Y:S01]  /*11a0*/  LOP3.LUT R9, R8, R16, RZ, 0x3c, !PT ;  /* 0x0000001008097212 */ /* 0x000fe200078e3cff */
[----:B------:R-:W-:Y:S01]  /*11b0*/  STL [R1+0xd4], R4 ;  /* 0x0000d40401007387 */ /* 0x000fe20000100800 */
[----:B------:R-:W-:Y:S01]  /*11c0*/  LOP3.LUT R2, R2, 0xffffe000, RZ, 0xc0, !PT ;  /* 0xffffe00002027812 */ /* 0x000fe200078ec0ff */
[----:B------:R-:W-:Y:S01]  /*11d0*/  VIADD R8, R204, 0x20 ;  /* 0x00000020cc087836 */ /* 0x000fe20000000000 */
[----:B------:R-:W-:Y:S01]  /*11e0*/  SHF.R.S32.HI R19, RZ, 0x1f, R18 ;  /* 0x0000001fff137819 */ /* 0x000fe20000011412 */
[----:B------:R-:W-:Y:S01]  /*11f0*/  STL [R1+0x90], RZ ;  /* 0x000090ff01007387 */ /* 0x000fe20000100800 */
[----:B------:R-:W-:Y:S01]  /*1200*/  IMAD.IADD R10, R24, 0x1, -R10 ;  /* 0x00000001180a7824 */ /* 0x000fe200078e0a0a */
[----:B------:R-:W-:-:S02]  /*1210*/  IADD3 R7, R12, R2, R7 ;  /* 0x000000020c077210 */ /* 0x000fc40007ffe007 */
[----:B------:R0:W-:Y:S01]  /*1220*/  STL [R1+0x68], R0 ;  /* 0x0000680001007387 */ /* 0x0001e20000100800 */
[----:B------:R-:W-:Y:S01]  /*1230*/  IMAD.SHL.U32 R225, R10, 0x2, RZ ;  /* 0x000000020ae17824 */ /* 0x000fe200078e00ff */
[-C--:B------:R-:W-:Y:S02]  /*1240*/  IADD3 R15, R23, R2.reuse, R15 ;  /* 0x00000002170f7210 */ /* 0x080fe40007ffe00f */
[----:B------:R-:W-:Y:S01]  /*1250*/  STL [R1+0x50], RZ ;  /* 0x000050ff01007387 */ /* 0x000fe20000100800 */
[C---:B------:R-:W-:Y:S01]  /*1260*/  VIADD R41, R225.reuse, 0x8 ;  /* 0x00000008e1297836 */ /* 0x040fe20000000000 */
[C---:B------:R-:W-:Y:S01]  /*1270*/  IADD3 R40, R225.reuse, 0x10, RZ ;  /* 0x00000010e1287810 */ /* 0x040fe20007ffe0ff */
[----:B------:R-:W-:Y:S01]  /*1280*/  VIADD R39, R225, 0x18 ;  /* 0x00000018e1277836 */ /* 0x000fe20000000000 */
[----:B------:R1:W-:Y:S01]  /*1290*/  STL [R1+0x18], R8 ;  /* 0x0000180801007387 */ /* 0x0003e20000100800 */
[-C--:B------:R-:W-:Y:S01]  /*12a0*/  IADD3 R5, R5, R2.reuse, R29 ;  /* 0x0000000205057210 */ /* 0x080fe20007ffe01d */
[----:B------:R-:W-:Y:S01]  /*12b0*/  VIADD R38, R225, 0x20 ;  /* 0x00000020e1267836 */ /* 0x000fe20000000000 */
[----:B0-----:R-:W-:Y:S01]  /*12c0*/  LOP3.LUT R0, R22, 0x38, R18, 0xf8, !PT ;  /* 0x0000003816007812 */ /* 0x001fe200078ef812 */
[----:B------:R-:W-:Y:S01]  /*12d0*/  VIADD R22, R18, 0x80 ;  /* 0x0000008012167836 */ /* 0x000fe20000000000 */
[----:B------:R-:W-:Y:S01]  /*12e0*/  STL [R1+0x4c], R3 ;  /* 0x00004c0301007387 */ /* 0x000fe20000100800 */
[----:B------:R-:W-:Y:S01]  /*12f0*/  IADD3 R9, R9, R2, R14 ;  /* 0x0000000209097210 */ /* 0x000fe20007ffe00e */
[----:B------:R-:W-:Y:S01]  /*1300*/  VIADD R2, R17, 0x10400 ;  /* 0x0001040011027836 */ /* 0x000fe20000000000 */
[----:B------:R-:W-:Y:S01]  /*1310*/  LOP3.LUT R6, R29, R0, R30, 0xf6, !PT ;  /* 0x000000001d067212 */ /* 0x000fe200078ef61e */
[C---:B------:R-:W-:Y:S01]  /*1320*/  VIADD R37, R225.reuse, 0x28 ;  /* 0x00000028e1257836 */ /* 0x040fe20000000000 */
[----:B------:R-:W-:Y:S01]  /*1330*/  SHF.R.S32.HI R12, RZ, 0x1f, R22 ;  /* 0x0000001fff0c7819 */ /* 0x000fe20000011416 */
[C---:B------:R-:W-:Y:S01]  /*1340*/  VIADD R36, R225.reuse, 0x30 ;  /* 0x00000030e1247836 */ /* 0x040fe20000000000 */
[----:B-1----:R-:W-:Y:S01]  /*1350*/  SHF.R.S32.HI R8, RZ, 0x1f, R8 ;  /* 0x0000001fff087819 */ /* 0x002fe20000011408 */
[----:B------:R-:W-:Y:S01]  /*1360*/  STL [R1+0x80], R6 ;  /* 0x0000800601007387 */ /* 0x000fe20000100800 */
[----:B------:R-:W-:Y:S01]  /*1370*/  LOP3.LUT R0, R28, 0x38, R18, 0xf8, !PT ;  /* 0x000000381c007812 */ /* 0x000fe200078ef812 */
[----:B------:R-:W-:Y:S01]  /*1380*/  VIADD R35, R225, 0x38 ;  /* 0x00000038e1237836 */ /* 0x000fe20000000000 */
[----:B------:R-:W-:Y:S01]  /*1390*/  SHF.R.S32.HI R42, RZ, 0x1f, R41 ;  /* 0x0000001fff2a7819 */ /* 0x000fe20000011429 */
[----:B------:R0:W-:Y:S01]  /*13a0*/  STL [R1+0x8], R12 ;  /* 0x0000080c01007387 */ /* 0x0001e20000100800 */
[----:B------:R-:W-:Y:S01]  /*13b0*/  SHF.R.S32.HI R41, RZ, 0x1f, R40 ;  /* 0x0000001fff297819 */ /* 0x000fe20000011428 */
[----:B------:R-:W-:Y:S01]  /*13c0*/  IMAD R10, R11, 0x2, R2 ;  /* 0x000000020b0a7824 */ /* 0x000fe200078e0202 */
[----:B------:R-:W-:Y:S01]  /*13d0*/  SHF.R.S32.HI R40, RZ, 0x1f, R39 ;  /* 0x0000001fff287819 */ /* 0x000fe20000011427 */
[----:B------:R1:W-:Y:S01]  /*13e0*/  STL [R1+0xa0], R8 ;  /* 0x0000a00801007387 */ /* 0x0003e20000100800 */
[C---:B------:R-:W-:Y:S01]  /*13f0*/  IADD3 R34, R225.reuse, 0x40, RZ ;  /* 0x00000040e1227810 */ /* 0x040fe20007ffe0ff */
[C---:B------:R-:W-:Y:S01]  /*1400*/  VIADD R33, R225.reuse, 0x48 ;  /* 0x00000048e1217836 */ /* 0x040fe20000000000 */
[----:B------:R-:W-:Y:S01]  /*1410*/  SHF.R.S32.HI R39, RZ, 0x1f, R38 ;  /* 0x0000001fff277819 */ /* 0x000fe20000011426 */
[C---:B------:R-:W-:Y:S01]  /*1420*/  VIADD R32, R225.reuse, 0x50 ;  /* 0x00000050e1207836 */ /* 0x040fe20000000000 */
[----:B------:R-:W-:Y:S01]  /*1430*/  SHF.R.S32.HI R38, RZ, 0x1f, R37 ;  /* 0x0000001fff267819 */ /* 0x000fe20000011425 */
[C---:B------:R-:W-:Y:S01]  /*1440*/  VIADD R31, R225.reuse, 0x58 ;  /* 0x00000058e11f7836 */ /* 0x040fe20000000000 */
[----:B0-----:R-:W-:Y:S01]  /*1450*/  SHF.R.S32.HI R12, RZ, 0x1f, R20 ;  /* 0x0000001fff0c7819 */ /* 0x001fe20000011414 */
[C---:B------:R-:W-:Y:S01]  /*1460*/  VIADD R30, R225.reuse, 0x60 ;  /* 0x00000060e11e7836 */ /* 0x040fe20000000000 */
[----:B------:R-:W-:Y:S01]  /*1470*/  SHF.R.S32.HI R37, RZ, 0x1f, R36 ;  /* 0x0000001fff257819 */ /* 0x000fe20000011424 */
[----:B------:R-:W-:Y:S01]  /*1480*/  VIADD R29, R225, 0x68 ;  /* 0x00000068e11d7836 */ /* 0x000fe20000000000 */
[----:B-1----:R-:W-:Y:S01]  /*1490*/  SHF.R.S32.HI R8, RZ, 0x1f, R3 ;  /* 0x0000001fff087819 */ /* 0x002fe20000011403 */
[----:B------:R-:W-:Y:S01]  /*14a0*/  STL [R1+0x9c], R12 ;  /* 0x00009c0c01007387 */ /* 0x000fe20000100800 */
[----:B------:R-:W-:Y:S01]  /*14b0*/  LOP3.LUT R3, R14, R0, R16, 0xf6, !PT ;  /* 0x000000000e037212 */ /* 0x000fe200078ef610 */
[----:B------:R-:W-:Y:S01]  /*14c0*/  IMAD R0, R21, 0x2, R2 ;  /* 0x0000000215007824 */ /* 0x000fe200078e0202 */
[----:B------:R-:W-:Y:S01]  /*14d0*/  SHF.R.S32.HI R36, RZ, 0x1f, R35 ;  /* 0x0000001fff247819 */ /* 0x000fe20000011423 */
[----:B------:R0:W-:Y:S01]  /*14e0*/  STL [R1+0x98], R8 ;  /* 0x0000980801007387 */ /* 0x0001e20000100800 */
[----:B------:R-:W-:Y:S01]  /*14f0*/  SHF.R.S32.HI R35, RZ, 0x1f, R34 ;  /* 0x0000001fff237819 */ /* 0x000fe20000011422 */
[C---:B------:R-:W-:Y:S01]  /*1500*/  VIADD R24, R225.reuse, 0x78 ;  /* 0x00000078e1187836 */ /* 0x040fe20000000000 */
[----:B------:R-:W-:Y:S01]  /*1510*/  SHF.R.S32.HI R34, RZ, 0x1f, R33 ;  /* 0x0000001fff227819 */ /* 0x000fe20000011421 */
[----:B------:R-:W-:Y:S01]  /*1520*/  STL [R1+0xb8], R10 ;  /* 0x0000b80a01007387 */ /* 0x000fe20000100800 */
[C---:B------:R-:W-:Y:S01]  /*1530*/  IADD3 R28, R225.reuse, 0x70, RZ ;  /* 0x00000070e11c7810 */ /* 0x040fe20007ffe0ff */
[----:B------:R-:W-:Y:S01]  /*1540*/  VIADD R21, R225, 0x80 ;  /* 0x00000080e1157836 */ /* 0x000fe20000000000 */
[----:B------:R-:W-:Y:S01]  /*1550*/  SHF.R.S32.HI R33, RZ, 0x1f, R32 ;  /* 0x0000001fff217819 */ /* 0x000fe20000011420 */
[----:B------:R1:W-:Y:S01]  /*1560*/  STL [R1+0xb0], R0 ;  /* 0x0000b00001007387 */ /* 0x0003e20000100800 */
[----:B------:R-:W-:Y:S01]  /*1570*/  SHF.R.S32.HI R32, RZ, 0x1f, R31 ;  /* 0x0000001fff207819 */ /* 0x000fe2000001141f */
[----:B0-----:R-:W-:Y:S01]  /*1580*/  IMAD R8, R3, 0x2, R2 ;  /* 0x0000000203087824 */ /* 0x001fe200078e0202 */
[----:B------:R-:W-:Y:S01]  /*1590*/  LEA R3, R5, R2, 0x1 ;  /* 0x0000000205037211 */ /* 0x000fe200078e08ff */
[C---:B------:R-:W-:Y:S01]  /*15a0*/  VIADD R20, R225.reuse, 0x88 ;  /* 0x00000088e1147836 */ /* 0x040fe20000000000 */
[----:B------:R-:W-:Y:S01]  /*15b0*/  SHF.R.S32.HI R31, RZ, 0x1f, R30 ;  /* 0x0000001fff1f7819 */ /* 0x000fe2000001141e */
[----:B------:R-:W-:Y:S01]  /*15c0*/  VIADD R16, R225, 0x90 ;  /* 0x00000090e1107836 */ /* 0x000fe20000000000 */
[----:B------:R-:W-:Y:S01]  /*15d0*/  STL [R1+0xc0], R8 ;  /* 0x0000c00801007387 */ /* 0x000fe20000100800 */
[----:B------:R-:W-:Y:S01]  /*15e0*/  SHF.R.S32.HI R30, RZ, 0x1f, R29 ;  /* 0x0000001fff1e7819 */ /* 0x000fe2000001141d */
[----:B------:R-:W-:Y:S01]  /*15f0*/  IMAD R5, R7, 0x2, R2 ;  /* 0x0000000207057824 */ /* 0x000fe200078e0202 */
[----:B------:R-:W-:Y:S01]  /*1600*/  SHF.R.S32.HI R29, RZ, 0x1f, R28 ;  /* 0x0000001fff1d7819 */ /* 0x000fe2000001141c */
[----:B-1----:R-:W-:Y:S01]  /*1610*/  IMAD R0, R9, 0x2, R2 ;  /* 0x0000000209007824 */ /* 0x002fe200078e0202 */
[----:B------:R0:W-:Y:S01]  /*1620*/  STL [R1+0xc4], R3 ;  /* 0x0000c40301007387 */ /* 0x0001e20000100800 */
[----:B------:R-:W-:Y:S01]  /*1630*/  SHF.R.S32.HI R28, RZ, 0x1f, R24 ;  /* 0x0000001fff1c7819 */ /* 0x000fe20000011418 */
[C---:B------:R-:W-:Y:S01]  /*1640*/  VIADD R12, R225.reuse, 0xa8 ;  /* 0x000000a8e10c7836 */ /* 0x040fe20000000000 */
[C---:B------:R-:W-:Y:S01]  /*1650*/  IADD3 R14, R225.reuse, 0xa0, RZ ;  /* 0x000000a0e10e7810 */ /* 0x040fe20007ffe0ff */
[----:B------:R1:W-:Y:S01]  /*1660*/  STL [R1+0xbc], R0 ;  /* 0x0000bc0001007387 */ /* 0x0003e20000100800 */
[----:B------:R-:W-:Y:S01]  /*1670*/  SHF.R.S32.HI R24, RZ, 0x1f, R21 ;  /* 0x0000001fff187819 */ /* 0x000fe20000011415 */
[C---:B------:R-:W-:Y:S01]  /*1680*/  VIADD R11, R225.reuse, 0xb0 ;  /* 0x000000b0e10b7836 */ /* 0x040fe20000000000 */
[----:B------:R-:W-:Y:S01]  /*1690*/  SHF.R.S32.HI R21, RZ, 0x1f, R20 ;  /* 0x0000001fff157819 */ /* 0x000fe20000011414 */
[----:B------:R-:W-:Y:S01]  /*16a0*/  VIADD R10, R225, 0xb8 ;  /* 0x000000b8e10a7836 */ /* 0x000fe20000000000 */
[----:B------:R-:W-:Y:S01]  /*16b0*/  SHF.R.S32.HI R20, RZ, 0x1f, R16 ;  /* 0x0000001fff147819 */ /* 0x000fe20000011410 */
[--C-:B0-----:R-:W-:Y:S01]  /*16c0*/  IMAD R3, R15, 0x2, R2.reuse ;  /* 0x000000020f037824 */ /* 0x101fe200078e0202 */
[----:B------:R0:W-:Y:S01]  /*16d0*/  STL [R1+0xb4], R5 ;  /* 0x0000b40501007387 */ /* 0x0001e20000100800 */
[C---:B------:R-:W-:Y:S01]  /*16e0*/  VIADD R15, R225.reuse, 0x98 ;  /* 0x00000098e10f7836 */ /* 0x040fe20000000000 */
[C---:B------:R-:W-:Y:S01]  /*16f0*/  IADD3 R7, R225.reuse, 0xd0, RZ ;  /* 0x000000d0e1077810 */ /* 0x040fe20007ffe0ff */
[----:B-1----:R-:W-:Y:S01]  /*1700*/  IMAD R0, R6, 0x2, R2 ;  /* 0x0000000206007824 */ /* 0x002fe200078e0202 */
[----:B------:R-:W-:Y:S01]  /*1710*/  SHF.R.S32.HI R2, RZ, 0x3, R201 ;  /* 0x00000003ff027819 */ /* 0x000fe200000114c9 */
[C---:B------:R-:W-:Y:S01]  /*1720*/  VIADD R9, R225.reuse, 0xc0 ;  /* 0x000000c0e1097836 */ /* 0x040fe20000000000 */
[----:B------:R-:W-:Y:S01]  /*1730*/  SHF.R.S32.HI R16, RZ, 0x1f, R15 ;  /* 0x0000001fff107819 */ /* 0x000fe2000001140f */
[C---:B------:R-:W-:Y:S01]  /*1740*/  VIADD R8, R225.reuse, 0xc8 ;  /* 0x000000c8e1087836 */ /* 0x040fe20000000000 */
[----:B------:R-:W-:Y:S01]  /*1750*/  SHF.R.S32.HI R15, RZ, 0x1f, R14 ;  /* 0x0000001fff0f7819 */ /* 0x000fe2000001140e */
[----:B------:R1:W-:Y:S01]  /*1760*/  STL [R1+0xac], R3 ;  /* 0x0000ac0301007387 */ /* 0x0003e20000100800 */
[----:B------:R-:W-:Y:S01]  /*1770*/  SHF.R.S32.HI R14, RZ, 0x1f, R12 ;  /* 0x0000001fff0e7819 */ /* 0x000fe2000001140c */
[C---:B------:R-:W-:Y:S01]  /*1780*/  VIADD R6, R225.reuse, 0xd8 ;  /* 0x000000d8e1067836 */ /* 0x040fe20000000000 */
[----:B------:R-:W-:Y:S01]  /*1790*/  SHF.R.S32.HI R12, RZ, 0x1f, R11 ;  /* 0x0000001fff0c7819 */ /* 0x000fe2000001140b */
[----:B------:R2:W-:Y:S01]  /*17a0*/  STL [R1+0x74], R0 ;  /* 0x0000740001007387 */ /* 0x0005e20000100800 */
[----:B0-----:R-:W-:Y:S01]  /*17b0*/  VIADD R5, R225, 0xe0 ;  /* 0x000000e0e1057836 */ /* 0x001fe20000000000 */
[----:B------:R-:W-:-:S02]  /*17c0*/  SHF.R.S32.HI R11, RZ, 0x1f, R10 ;  /* 0x0000001fff0b7819 */ /* 0x000fc4000001140a */
[----:B------:R0:W-:Y:S01]  /*17d0*/  STL [R1+0xa4], R2 ;  /* 0x0000a40201007387 */ /* 0x0001e20000100800 */
[----:B------:R-:W-:Y:S01]  /*17e0*/  SHF.R.S32.HI R10, RZ, 0x1f, R9 ;  /* 0x0000001fff0a7819 */ /* 0x000fe20000011409 */
[C---:B-1----:R-:W-:Y:S01]  /*17f0*/  VIADD R3, R225.reuse, 0xe8 ;  /* 0x000000e8e1037836 */ /* 0x042fe20000000000 */
[----:B------:R-:W-:Y:S02]  /*1800*/  SHF.R.S32.HI R9, RZ, 0x1f, R8 ;  /* 0x0000001fff097819 */ /* 0x000fe40000011408 */
[----:B------:R-:W-:Y:S02]  /*1810*/  SHF.R.S32.HI R8, RZ, 0x1f, R7 ;  /* 0x0000001fff087819 */ /* 0x000fe40000011407 */
[----:B--2---:R-:W-:Y:S01]  /*1820*/  SHF.R.S32.HI R0, RZ, 0x1f, R225 ;  /* 0x0000001fff007819 */ /* 0x004fe200000114e1 */
[C---:B------:R-:W-:Y:S01]  /*1830*/  VIADD R0, R225.reuse, 0xf8 ;  /* 0x000000f8e1007836 */ /* 0x040fe20000000000 */
[----:B------:R-:W-:Y:S01]  /*1840*/  SHF.R.S32.HI R7, RZ, 0x1f, R6 ;  /* 0x0000001fff077819 */ /* 0x000fe20000011406 */
[----:B0-----:R-:W-:Y:S01]  /*1850*/  VIADD R2, R225, 0xf0 ;  /* 0x000000f0e1027836 */ /* 0x001fe20000000000 */
[----:B------:R-:W-:-:S02]  /*1860*/  SHF.R.S32.HI R6, RZ, 0x1f, R5 ;  /* 0x0000001fff067819 */ /* 0x000fc40000011405 */
[----:B------:R-:W-:Y:S02]  /*1870*/  SHF.R.S32.HI R5, RZ, 0x1f, R3 ;  /* 0x0000001fff057819 */ /* 0x000fe40000011403 */
[----:B------:R-:W-:Y:S02]  /*1880*/  SHF.R.S32.HI R3, RZ, 0x1f, R2 ;  /* 0x0000001fff037819 */ /* 0x000fe40000011402 */
[----:B------:R-:W-:Y:S02]  /*1890*/  SHF.R.S32.HI R2, RZ, 0x1f, R0 ;  /* 0x0000001fff027819 */ /* 0x000fe40000011400 */
[----:B------:R-:W-:Y:S02]  /*18a0*/  LEA R0, R13, R4, 0x3 ;  /* 0x000000040d007211 */ /* 0x000fe400078e18ff */
[----:B------:R-:W-:Y:S02]  /*18b0*/  IADD3 R23, R18, 0xc0, RZ ;  /* 0x000000c012177810 */ /* 0x000fe40007ffe0ff */
[----:B------:R-:W-:Y:S01]  /*18c0*/  LOP3.LUT R201, R201, 0xfffffff8, RZ, 0xc0, !PT ;  /* 0xfffffff8c9c97812 */ /* 0x000fe200078ec0ff */
[----:B------:R0:W-:Y:S01]  /*18d0*/  STL [R1+0x78], R0 ;  /* 0x0000780001007387 */ /* 0x0001e20000100800 */
[----:B------:R-:W-:-:S02]  /*18e0*/  SHF.R.S32.HI R229, RZ, 0x1f, R23 ;  /* 0x0000001fffe57819 */ /* 0x000fc40000011417 */
[----:B------:R-:W-:-:S07]  /*18f0*/  SHF.R.S32.HI R224, RZ, 0x1f, R201 ;  /* 0x0000001fffe07819 */ /* 0x000fce00000114c9 */
.L_x_1847:
[----:B------:R-:W-:Y:S01]  /*1900*/  ULDC.64 UR4, c[0x0][0xa28] ;  /* 0x00028a0000047ab9 */ /* 0x000fe20000000a00 */
[----:B01--45:R-:W1:Y:S01]  /*1910*/  LDC.64 R4, c[0x0][0xa08] ;  /* 0x00028200ff047b82 */ /* 0x033e620000000a00 */
[----:B------:R-:W-:Y:S01]  /*1920*/  ISETP.NE.U32.AND P0, PT, RZ, UR4, PT ;  /* 0x00000004ff007c0c */ /* 0x000fe2000bf05070 */
[----:B------:R-:W-:Y:S01]  /*1930*/  IMAD.MOV.U32 R28, RZ, RZ, RZ ;  /* 0x000000ffff1c7224 */ /* 0x000fe200078e00ff */
[----:B------:R-:W-:Y:S01]  /*1940*/  ULDC.64 UR6, c[0x0][0xa20] ;  /* 0x0002880000067ab9 */ /* 0x000fe20000000a00 */
[----:B--2---:R-:W-:Y:S01]  /*1950*/  IMAD.MOV.U32 R8, RZ, RZ, RZ ;  /* 0x000000ffff087224 */ /* 0x004fe200078e00ff */
[----:B------:R-:W-:Y:S01]  /*1960*/  ISETP.NE.AND.EX P0, PT, RZ, UR5, PT, P0 ;  /* 0x00000005ff007c0c */ /* 0x000fe2000bf05300 */
[----:B------:R-:W-:Y:S02]  /*1970*/  ULDC.64 UR4, c[0x0][0xa18] ;  /* 0x0002860000047ab9 */ /* 0x000fe40000000a00 */
[----:B------:R-:W-:-:S04]  /*1980*/  ISETP.NE.U32.AND P1, PT, RZ, UR4, PT ;  /* 0x00000004ff007c0c */ /* 0x000fc8000bf25070 */
[----:B------:R-:W-:Y:S01]  /*1990*/  ISETP.NE.AND.EX P1, PT, RZ, UR5, PT, P1 ;  /* 0x00000005ff007c0c */ /* 0x000fe2000bf25310 */
[----:B------:R-:W-:Y:S02]  /*19a0*/  ULDC.64 UR4, c[0x0][0xa08] ;  /* 0x0002820000047ab9 */ /* 0x000fe40000000a00 */
[----:B------:R-:W-:-:S03]  /*19b0*/  ISETP.NE.U32.AND P3, PT, RZ, UR4, PT ;  /* 0x00000004ff007c0c */ /* 0x000fc6000bf65070 */
[----:B------:R-:W2:Y:S01]  /*19c0*/  @P0 LDC.64 R6, c[0x0][0xa28] ;  /* 0x00028a00ff060b82 */ /* 0x000ea20000000a00 */
[----:B------:R-:W-:Y:S01]  /*19d0*/  ISETP.NE.AND.EX P3, PT, RZ, UR5, PT, P3 ;  /* 0x00000005ff007c0c */ /* 0x000fe2000bf65330 */
[----:B-1----:R-:W-:-:S06]  /*19e0*/  IMAD.WIDE R4, R27, 0x4, R4 ;  /* 0x000000041b047825 */ /* 0x002fcc00078e0204 */
[----:B------:R-:W1:Y:S06]  /*19f0*/  @P1 LDC.64 R2, c[0x0][0xa18] ;  /* 0x00028600ff021b82 */ /* 0x000e6c0000000a00 */
[----:B------:R-:W5:Y:S01]  /*1a00*/  @P3 LDG.E R28, desc[UR60][R4.64] ;  /* 0x0000003c041c3981 */ /* 0x000f62000c1e1900 */
[----:B------:R-:W-:Y:S02]  /*1a10*/  ULDC UR4, c[0x0][0x288] ;  /* 0x0000a20000047ab9 */ /* 0x000fe40000000800 */
[----:B------:R-:W-:Y:S01]  /*1a20*/  IMAD.U32 R219, RZ, RZ, UR4 ;  /* 0x00000004ffdb7e24 */ /* 0x000fe2000f8e00ff */
[----:B---3--:R3:W-:Y:S01]  /*1a30*/  STL [R1+0x8c], R27 ;  /* 0x00008c1b01007387 */ /* 0x0087e20000100800 */
[----:B------:R-:W-:-:S02]  /*1a40*/  ULDC.64 UR4, c[0x0][0x418] ;  /* 0x0001060000047ab9 */ /* 0x000fc40000000a00 */
[----:B------:R-:W-:Y:S01]  /*1a50*/  UISETP.NE.U32.AND UP0, UPT, UR4, URZ, UPT ;  /* 0x0000003f0400728c */ /* 0x000fe2000bf05070 */
[----:B--2---:R-:W-:-:S03]  /*1a60*/  @P0 IMAD.WIDE R6, R27, 0x4, R6 ;  /* 0x000000041b060825 */ /* 0x004fc600078e0206 */
[----:B------:R-:W-:Y:S01]  /*1a70*/  UISETP.NE.AND.EX UP0, UPT, UR5, URZ, UPT, UP0 ;  /* 0x0000003f0500728c */ /* 0x000fe2000bf05300 */
[----:B------:R-:W-:Y:S01]  /*1a80*/  ULDC UR4, c[0x0][0x424] ;  /* 0x0001090000047ab9 */ /* 0x000fe20000000800 */
[----:B------:R-:W-:Y:S01]  /*1a90*/  ISETP.NE.U32.AND P2, PT, RZ, UR6, PT ;  /* 0x00000006ff007c0c */ /* 0x000fe2000bf45070 */
[----:B------:R2:W5:Y:S01]  /*1aa0*/  @P0 LDG.E R8, desc[UR60][R6.64] ;  /* 0x0000003c06080981 */ /* 0x000562000c1e1900 */
[----:B------:R-:W-:Y:S01]  /*1ab0*/  USEL UR4, UR4, 0x1, UP0 ;  /* 0x0000000104047887 */ /* 0x000fe20008000000 */
[----:B-1----:R-:W-:Y:S01]  /*1ac0*/  @P1 IMAD.WIDE R2, R27, 0x4, R2 ;  /* 0x000000041b021825 */ /* 0x002fe200078e0202 */
[----:B------:R-:W-:Y:S01]  /*1ad0*/  ULDC UR5, c[0x0][0x2f0] ;  /* 0x0000bc0000057ab9 */ /* 0x000fe20000000800 */
[C---:B0-----:R-:W-:Y:S01]  /*1ae0*/  LOP3.LUT R0, R26.reuse, 0xff0000, RZ, 0xc0, !PT ;  /* 0x00ff00001a007812 */ /* 0x041fe200078ec0ff */
[----:B------:R-:W-:Y:S02]  /*1af0*/  UIMAD UR4, UR4, UR5, URZ ;  /* 0x00000005040472a4 */ /* 0x000fe4000f8e023f */
[----:B------:R0:W5:Y:S01]  /*1b00*/  @P1 LDG.E R219, desc[UR60][R2.64] ;  /* 0x0000003c02db1981 */ /* 0x000162000c1e1900 */
[----:B--2---:R-:W-:Y:S01]  /*1b10*/  LOP3.LUT R6, R26, 0xff000000, RZ, 0xc0, !PT ;  /* 0xff0000001a067812 */ /* 0x004fe200078ec0ff */
[----:B------:R-:W-:Y:S01]  /*1b20*/  ULDC UR5, c[0x0][0x348] ;  /* 0x0000d20000057ab9 */ /* 0x000fe20000000800 */
[----:B------:R-:W-:-:S02]  /*1b30*/  ISETP.NE.AND.EX P2, PT, RZ, UR7, PT, P2 ;  /* 0x00000007ff007c0c */ /* 0x000fc4000bf45320 */
[----:B------:R-:W-:Y:S02]  /*1b40*/  LOP3.LUT R226, R26, 0xffff, RZ, 0xc0, !PT ;  /* 0x0000ffff1ae27812 */ /* 0x000fe400078ec0ff */
[----:B0-----:R-:W-:-:S04]  /*1b50*/  SHF.R.U32.HI R3, RZ, 0x8, R6 ;  /* 0x00000008ff037819 */ /* 0x001fc80000011606 */
[----:B------:R-:W-:Y:S01]  /*1b60*/  LEA.HI R11, R0, R3, RZ, 0x10 ;  /* 0x00000003000b7211 */ /* 0x000fe200078f80ff */
[----:B---3--:R-:W-:Y:S06]  /*1b70*/  @P1 BRA `(.L_x_1538) ;  /* 0x0000000000241947 */ /* 0x008fec0003800000 */
[----:B------:R-:W-:Y:S02]  /*1b80*/  ULDC.64 UR6, c[0x0][0xa00] ;  /* 0x0002800000067ab9 */ /* 0x000fe40000000a00 */
[----:B------:R-:W-:-:S04]  /*1b90*/  ISETP.NE.U32.AND P0, PT, RZ, UR6, PT ;  /* 0x00000006ff007c0c */ /* 0x000fc8000bf05070 */
[----:B------:R-:W-:-:S13]  /*1ba0*/  ISETP.NE.AND.EX P0, PT, RZ, UR7, PT, P0 ;  /* 0x00000007ff007c0c */ /* 0x000fda000bf05300 */
[----:B------:R-:W-:Y:S05]  /*1bb0*/  @!P0 BRA `(.L_x_1538) ;  /* 0x0000000000148947 */ /* 0x000fea0003800000 */
[----:B------:R-:W0:Y:S02]  /*1bc0*/  LDC.64 R2, c[0x0][0xa00] ;  /* 0x00028000ff027b82 */ /* 0x000e240000000a00 */
[----:B0-----:R-:W-:-:S05]  /*1bd0*/  IMAD.WIDE R2, R27, 0x4, R2 ;  /* 0x000000041b027825 */ /* 0x001fca00078e0202 */
[----:B-----5:R-:W2:Y:S04]  /*1be0*/  LDG.E R219, desc[UR60][R2.64] ;  /* 0x0000003c02db7981 */ /* 0x020ea8000c1e1900 */
[----:B------:R-:W2:Y:S02]  /*1bf0*/  LDG.E R0, desc[UR60][R2.64+0x4] ;  /* 0x0000043c02007981 */ /* 0x000ea4000c1e1900 */
[----:B--2---:R-:W-:-:S07]  /*1c00*/  IMAD.IADD R219, R0, 0x1, -R219 ;  /* 0x0000000100db7824 */ /* 0x004fce00078e0adb */
.L_x_1538:
[----:B------:R-:W-:Y:S01]  /*1c10*/  MOV R2, UR5 ;  /* 0x0000000500027c02 */ /* 0x000fe20008000f00 */
[----:B------:R-:W-:Y:S01]  /*1c20*/  IMAD.U32 R29, RZ, RZ, UR4 ;  /* 0x00000004ff1d7e24 */ /* 0x000fe2000f8e00ff */
[----:B------:R-:W-:Y:S06]  /*1c30*/  @!P2 BRA `(.L_x_1539) ;  /* 0x000000000010a947 */ /* 0x000fec0003800000 */
[----:B------:R-:W0:Y:S02]  /*1c40*/  LDC.64 R4, c[0x0][0xa20] ;  /* 0x00028800ff047b82 */ /* 0x000e240000000a00 */
[----:B0-----:R-:W-:-:S05]  /*1c50*/  IMAD.WIDE R4, R27, 0x4, R4 ;  /* 0x000000041b047825 */ /* 0x001fca00078e0204 */
[----:B------:R0:W5:Y:S01]  /*1c60*/  LDG.E R29, desc[UR60][R4.64] ;  /* 0x0000003c041d7981 */ /* 0x000162000c1e1900 */
[----:B------:R-:W-:Y:S05]  /*1c70*/  BRA `(.L_x_1540) ;  /* 0x0000000000107947 */ /* 0x000fea0003800000 */
.L_x_1539:
[----:B------:R-:W-:Y:S05]  /*1c80*/  @!P3 BRA `(.L_x_1540) ;  /* 0x00000000000cb947 */ /* 0x000fea0003800000 */
[----:B------:R-:W2:Y:S04]  /*1c90*/  LDG.E R0, desc[UR60][R4.64] ;  /* 0x0000003c04007981 */ /* 0x000ea8000c1e1900 */
[----:B------:R-:W2:Y:S02]  /*1ca0*/  LDG.E R29, desc[UR60][R4.64+0x4] ;  /* 0x0000043c041d7981 */ /* 0x000ea4000c1e1900 */
[----:B--2---:R-:W-:-:S07]  /*1cb0*/  IMAD.IADD R29, R29, 0x1, -R0 ;  /* 0x000000011d1d7824 */ /* 0x004fce00078e0a00 */
.L_x_1540:
[----:B------:R-:W-:Y:S01]  /*1cc0*/  ULDC.64 UR4, c[0x0][0xa10] ;  /* 0x0002840000047ab9 */ /* 0x000fe20000000a00 */
[----:B------:R-:W1:Y:S01]  /*1cd0*/  LDC R9, c[0x0][0x448] ;  /* 0x00011200ff097b82 */ /* 0x000e620000000800 */
[----:B------:R-:W-:-:S04]  /*1ce0*/  ISETP.NE.U32.AND P0, PT, RZ, UR4, PT ;  /* 0x00000004ff007c0c */ /* 0x000fc8000bf05070 */
[----:B------:R-:W-:Y:S01]  /*1cf0*/  ISETP.NE.AND.EX P0, PT, RZ, UR5, PT, P0 ;  /* 0x00000005ff007c0c */ /* 0x000fe2000bf05300 */
[----:B------:R-:W-:Y:S02]  /*1d00*/  ULDC.64 UR4, c[0x0][0xa30] ;  /* 0x00028c0000047ab9 */ /* 0x000fe40000000a00 */
[----:B------:R-:W-:-:S04]  /*1d10*/  ISETP.NE.U32.AND P1, PT, RZ, UR4, PT ;  /* 0x00000004ff007c0c */ /* 0x000fc8000bf25070 */
[----:B------:R-:W-:-:S06]  /*1d20*/  ISETP.NE.AND.EX P1, PT, RZ, UR5, PT, P1 ;  /* 0x00000005ff007c0c */ /* 0x000fcc000bf25310 */
[----:B------:R-:W2:Y:S08]  /*1d30*/  @P0 LDC.64 R6, c[0x0][0xa10] ;  /* 0x00028400ff060b82 */ /* 0x000eb00000000a00 */
[----:B0-----:R-:W0:Y:S01]  /*1d40*/  @P1 LDC.64 R4, c[0x0][0xa30] ;  /* 0x00028c00ff041b82 */ /* 0x001e220000000a00 */
[----:B--2---:R-:W-:-:S05]  /*1d50*/  @P0 IMAD.WIDE R6, R27, 0x4, R6 ;  /* 0x000000041b060825 */ /* 0x004fca00078e0206 */
[----:B------:R-:W2:Y:S04]  /*1d60*/  @P0 LDG.E R0, desc[UR60][R6.64] ;  /* 0x0000003c06000981 */ /* 0x000ea8000c1e1900 */
[----:B------:R-:W2:Y:S01]  /*1d70*/  @P0 LDG.E R3, desc[UR60][R6.64+0x4] ;  /* 0x0000043c06030981 */ /* 0x000ea2000c1e1900 */
[----:B-----5:R-:W-:Y:S02]  /*1d80*/  IMAD.MOV.U32 R92, RZ, RZ, R29 ;  /* 0x000000ffff5c7224 */ /* 0x020fe400078e001d */
[----:B0-----:R-:W-:-:S05]  /*1d90*/  @P1 IMAD.WIDE R4, R27, 0x4, R4 ;  /* 0x000000041b041825 */ /* 0x001fca00078e0204 */
[----:B------:R0:W5:Y:S01]  /*1da0*/  @P1 LDG.E R92, desc[UR60][R4.64] ;  /* 0x0000003c045c1981 */ /* 0x000162000c1e1900 */
[----:B-1----:R-:W-:Y:S01]  /*1db0*/  ISETP.NE.AND P1, PT, R9, 0x1, PT ;  /* 0x000000010900780c */ /* 0x002fe20003f25270 */
[----:B------:R-:W-:Y:S02]  /*1dc0*/  IMAD.SHL.U32 R12, R25, 0x80, RZ ;  /* 0x00000080190c7824 */ /* 0x000fe400078e00ff */
[----:B------:R-:W-:-:S03]  /*1dd0*/  IMAD.IADD R13, R29, 0x1, -R8 ;  /* 0x000000011d0d7824 */ /* 0x000fc600078e0a08 */
[----:B------:R1:W-:Y:S01]  /*1de0*/  STL [R1+0x5c], R12 ;  /* 0x00005c0c01007387 */ /* 0x0003e20000100800 */
[----:B0-----:R-:W0:Y:S08]  /*1df0*/  LDC.64 R4, c[0x0][0x9e0] ;  /* 0x00027800ff047b82 */ /* 0x001e300000000a00 */
[----:B------:R-:W3:Y:S08]  /*1e00*/  @P1 LDC R9, c[0x0][0x44c] ;  /* 0x00011300ff091b82 */ /* 0x000ef00000000800 */
[----:B------:R-:W4:Y:S01]  /*1e10*/  @P1 LDC R10, c[0x0][0x450] ;  /* 0x00011400ff0a1b82 */ /* 0x000f220000000800 */
[----:B0-----:R-:W-:-:S02]  /*1e20*/  ISETP.GE.AND P2, PT, R5, 0x1, PT ;  /* 0x000000010500780c */ /* 0x001fc40003f46270 */
[----:B--2---:R-:W-:Y:S01]  /*1e30*/  @P0 IADD3 R2, -R0, R3, RZ ;  /* 0x0000000300020210 */ /* 0x004fe20007ffe1ff */
[----:B------:R-:W-:-:S04]  /*1e40*/  VIADD R0, R12, 0x7f ;  /* 0x0000007f0c007836 */ /* 0x000fc80000000000 */
[----:B------:R-:W-:Y:S02]  /*1e50*/  IMAD.IADD R220, R13, 0x1, R2 ;  /* 0x000000010ddc7824 */ /* 0x000fe400078e0202 */
[----:B---3--:R-:W-:-:S03]  /*1e60*/  @P1 IMAD.HI.U32 R3, R0, R9, RZ ;  /* 0x0000000900031227 */ /* 0x008fc600078e00ff */
[C---:B------:R-:W-:Y:S01]  /*1e70*/  IADD3 R7, R220.reuse, 0x1, -R219 ;  /* 0x00000001dc077810 */ /* 0x040fe20007ffe8db */
[----:B------:R-:W-:Y:S01]  /*1e80*/  IMAD.MOV.U32 R6, RZ, RZ, R0 ;  /* 0x000000ffff067224 */ /* 0x000fe200078e0000 */
[----:B------:R-:W-:Y:S02]  /*1e90*/  IADD3 R0, R220, 0x3f, RZ ;  /* 0x0000003fdc007810 */ /* 0x000fe40007ffe0ff */
[----:B----4-:R-:W-:Y:S02]  /*1ea0*/  @P1 SHF.R.U32.HI R6, RZ, R10, R3 ;  /* 0x0000000aff061219 */ /* 0x010fe40000011603 */
[----:B------:R-:W-:-:S03]  /*1eb0*/  SHF.R.S32.HI R3, RZ, 0x1f, R0 ;  /* 0x0000001fff037819 */ /* 0x000fc60000011400 */
[----:B------:R-:W-:Y:S01]  /*1ec0*/  IMAD.IADD R9, R7, 0x1, R6 ;  /* 0x0000000107097824 */ /* 0x000fe200078e0206 */
[----:B------:R-:W-:-:S03]  /*1ed0*/  LEA.HI R3, R3, R0, RZ, 0x6 ;  /* 0x0000000003037211 */ /* 0x000fc600078f30ff */
[----:B------:R-:W-:Y:S01]  /*1ee0*/  IMAD.IADD R4, R9, 0x1, R4 ;  /* 0x0000000109047824 */ /* 0x000fe200078e0204 */
[----:B------:R-:W-:Y:S01]  /*1ef0*/  SHF.R.S32.HI R93, RZ, 0x6, R3 ;  /* 0x00000006ff5d7819 */ /* 0x000fe20000011403 */
        /* <DEDUP_REMOVED lines=12> */
.L_x_1543:
[----:B------:R-:W-:-:S13]  /*1fc0*/  ISETP.NE.AND P0, PT, R5, 0x1, PT ;  /* 0x000000010500780c */ /* 0x000fda0003f05270 */
[----:B------:R-:W0:Y:S02]  /*1fd0*/  @P0 LDC.64 R6, c[0x0][0x9e8] ;  /* 0x00027a00ff060b82 */ /* 0x000e240000000a00 */
[----:B0-----:R-:W-:-:S05]  /*1fe0*/  @P0 IMAD.HI.U32 R6, R0, R6, RZ ;  /* 0x0000000600060227 */ /* 0x001fca00078e00ff */
[----:B------:R-:W-:-:S07]  /*1ff0*/  @P0 SHF.R.U32.HI R0, RZ, R7, R6 ;  /* 0x00000007ff000219 */ /* 0x000fce0000011606 */
.L_x_1544:
[----:B------:R-:W-:Y:S05]  /*2000*/  BSYNC B0 ;  /* 0x0000000000007941 */ /* 0x000fea0003800000 */
.L_x_1542:
[----:B------:R-:W-:-:S05]  /*2010*/  IMAD R3, R0, R5, R5 ;  /* 0x0000000500037224 */ /* 0x000fca00078e0205 */
[----:B------:R-:W-:-:S07]  /*2020*/  VIMNMX R4, R4, R3, PT ;  /* 0x0000000304047248 */ /* 0x000fce0003fe0100 */
.L_x_1541:
[----:B------:R-:W0:Y:S01]  /*2030*/  @P1 LDC R0, c[0x0][0x44c] ;  /* 0x00011300ff001b82 */ /* 0x000e220000000800 */
[----:B------:R-:W-:Y:S01]  /*2040*/  IADD3 R4, R4, 0x3f, RZ ;  /* 0x0000003f04047810 */ /* 0x000fe20007ffe0ff */
[----:B------:R-:W-:Y:S01]  /*2050*/  IMAD.MOV.U32 R7, RZ, RZ, R12 ;  /* 0x000000ffff077224 */ /* 0x000fe200078e000c */
[----:B------:R-:W-:Y:S01]  /*2060*/  ULDC UR4, c[0x0][0x9dc] ;  /* 0x0002770000047ab9 */ /* 0x000fe20000000800 */
[----:B------:R-:W-:Y:S01]  /*2070*/  IMAD.IADD R156, R220, 0x1, -R219 ;  /* 0x00000001dc9c7824 */ /* 0x000fe200078e0adb */
[----:B------:R-:W-:-:S03]  /*2080*/  SHF.R.S32.HI R3, RZ, 0x1f, R4 ;  /* 0x0000001fff037819 */ /* 0x000fc60000011404 */
[----:B------:R-:W1:Y:S01]  /*2090*/  @P1 LDC R9, c[0x0][0x450] ;  /* 0x00011400ff091b82 */ /* 0x000e620000000800 */
[----:B------:R-:W-:Y:S01]  /*20a0*/  LEA.HI R3, R3, R4, RZ, 0x6 ;  /* 0x0000000403037211 */ /* 0x000fe200078f30ff */
[----:B0-----:R-:W-:-:S05]  /*20b0*/  @P1 IMAD.HI.U32 R0, R12, R0, RZ ;  /* 0x000000000c001227 */ /* 0x001fca00078e00ff */
[----:B-1----:R-:W-:Y:S02]  /*20c0*/  @P1 SHF.R.U32.HI R7, RZ, R9, R0 ;  /* 0x00000009ff071219 */ /* 0x002fe40000011600 */
[----:B------:R-:W-:-:S03]  /*20d0*/  SHF.R.S32.HI R0, RZ, 0x6, R3 ;  /* 0x00000006ff007819 */ /* 0x000fc60000011403 */
[----:B------:R-:W-:Y:S01]  /*20e0*/  IMAD.IADD R3, R156, 0x1, R7 ;  /* 0x000000019c037824 */ /* 0x000fe200078e0207 */
[----:B------:R-:W-:-:S03]  /*20f0*/  VIMNMX R8, R93, R0, PT ;  /* 0x000000005d087248 */ /* 0x000fc60003fe0100 */
[----:B------:R-:W-:Y:S01]  /*2100*/  VIADD R0, R3, -UR4 ;  /* 0x8000000403007c36 */ /* 0x000fe20008000000 */
[----:B------:R-:W-:Y:S06]  /*2110*/  @!P2 BRA `(.L_x_1545) ;  /* 0x000000000044a947 */ /* 0x000fec0003800000 */
[----:B------:R-:W-:Y:S01]  /*2120*/  ISETP.GT.AND P0, PT, R3, -0x1, PT ;  /* 0xffffffff0300780c */ /* 0x000fe20003f04270 */
[----:B------:R-:W-:-:S12]  /*2130*/  BSSY B0, `(.L_x_1546) ;  /* 0x000000d000007945 */ /* 0x000fd80003800000 */
        /* <DEDUP_REMOVED lines=8> */
.L_x_1547:
[----:B------:R-:W-:-:S13]  /*21c0*/  ISETP.NE.AND P0, PT, R5, 0x1, PT ;  /* 0x000000010500780c */ /* 0x000fda0003f05270 */
[----:B------:R-:W0:Y:S02]  /*21d0*/  @P0 LDC.64 R6, c[0x0][0x9e8] ;  /* 0x00027a00ff060b82 */ /* 0x000e240000000a00 */
[----:B0-----:R-:W-:-:S05]  /*21e0*/  @P0 IMAD.HI.U32 R6, R3, R6, RZ ;  /* 0x0000000603060227 */ /* 0x001fca00078e00ff */
[----:B------:R-:W-:-:S07]  /*21f0*/  @P0 SHF.R.U32.HI R3, RZ, R7, R6 ;  /* 0x00000007ff030219 */ /* 0x000fce0000011606 */
.L_x_1548:
[----:B------:R-:W-:Y:S05]  /*2200*/  BSYNC B0 ;  /* 0x0000000000007941 */ /* 0x000fea0003800000 */
.L_x_1546:
[----:B------:R-:W-:-:S05]  /*2210*/  IMAD R3, R3, R5, RZ ;  /* 0x0000000503037224 */ /* 0x000fca00078e02ff */
[----:B------:R-:W-:-:S07]  /*2220*/  VIMNMX R0, R0, R3, !PT ;  /* 0x0000000300007248 */ /* 0x000fce0007fe0100 */
.L_x_1545:
[----:B------:R-:W-:Y:S01]  /*2230*/  SHF.R.S32.HI R3, RZ, 0x1f, R0 ;  /* 0x0000001fff037819 */ /* 0x000fe20000011400 */
[----:B------:R-:W-:Y:S01]  /*2240*/  BSSY B0, `(.L_x_1549) ;  /* 0x000002a000007945 */ /* 0x000fe20003800000 */
[----:B------:R-:W-:Y:S02]  /*2250*/  LOP3.LUT R14, R11, 0xff, RZ, 0xc0, !PT ;  /* 0x000000ff0b0e7812 */ /* 0x000fe400078ec0ff */
[----:B------:R-:W-:Y:S02]  /*2260*/  LEA.HI R3, R3, R0, RZ, 0x6 ;  /* 0x0000000003037211 */ /* 0x000fe400078f30ff */
[----:B------:R-:W-:Y:S01]  /*2270*/  SHF.R.U32.HI R4, RZ, 0x10, R11 ;  /* 0x00000010ff047819 */ /* 0x000fe2000001160b */
[----:B------:R0:W-:Y:S01]  /*2280*/  STL [R1+0x94], R14 ;  /* 0x0000940e01007387 */ /* 0x0001e20000100800 */
[----:B------:R-:W-:Y:S02]  /*2290*/  SHF.R.S32.HI R3, RZ, 0x6, R3 ;  /* 0x00000006ff037819 */ /* 0x000fe40000011403 */
[----:B------:R-:W-:Y:S01]  /*22a0*/  MOV R0, RZ ;  /* 0x000000ff00007202 */ /* 0x000fe20000000f00 */
[----:B------:R0:W-:Y:S01]  /*22b0*/  STL [R1+0x88], R4 ;  /* 0x0000880401007387 */ /* 0x0001e20000100800 */
[----:B------:R-:W-:-:S04]  /*22c0*/  VIMNMX R9, RZ, R3, !PT ;  /* 0x00000003ff097248 */ /* 0x000fc80007fe0100 */
[----:B------:R-:W-:-:S13]  /*22d0*/  ISETP.GT.AND P0, PT, R8, R9, PT ;  /* 0x000000090800720c */ /* 0x000fda0003f04270 */
[----:B0-----:R-:W-:Y:S05]  /*22e0*/  @!P0 BRA `(.L_x_1550) ;  /* 0x00000000007c8947 */ /* 0x001fea0003800000 */
[----:B------:R-:W-:Y:S01]  /*22f0*/  ISETP.NE.AND P0, PT, R4, RZ, PT ;  /* 0x000000ff0400720c */ /* 0x000fe20003f05270 */
[----:B------:R-:W-:-:S03]  /*2300*/  ULDC UR4, c[0x0][0x9f0] ;  /* 0x00027c0000047ab9 */ /* 0x000fc60000000800 */
[----:B------:R-:W-:-:S04]  /*2310*/  SEL R11, R4, UR4, P0 ;  /* 0x00000004040b7c07 */ /* 0x000fc80008000000 */
[-C--:B------:R-:W-:Y:S02]  /*2320*/  IABS R6, R11.reuse ;  /* 0x0000000b00067213 */ /* 0x080fe40000000000 */
[----:B------:R-:W-:Y:S02]  /*2330*/  IADD3 R0, R11, -0x1, R8 ;  /* 0xffffffff0b007810 */ /* 0x000fe40007ffe008 */
[----:B------:R-:W0:Y:S01]  /*2340*/  I2F.RP R3, R6 ;  /* 0x0000000600037306 */ /* 0x000e220000209400 */
[----:B------:R-:W-:Y:S02]  /*2350*/  IABS R12, R11 ;  /* 0x0000000b000c7213 */ /* 0x000fe40000000000 */
[----:B------:R-:W-:-:S05]  /*2360*/  IMAD.IADD R0, R0, 0x1, -R9 ;  /* 0x0000000100007824 */ /* 0x000fca00078e0a09 */
[----:B------:R-:W-:Y:S02]  /*2370*/  IABS R10, R0 ;  /* 0x00000000000a7213 */ /* 0x000fe40000000000 */
[----:B------:R-:W-:-:S04]  /*2380*/  LOP3.LUT R0, R0, R11, RZ, 0x3c, !PT ;  /* 0x0000000b00007212 */ /* 0x000fc800078e3cff */
[----:B------:R-:W-:Y:S01]  /*2390*/  ISETP.GE.AND P2, PT, R0, RZ, PT ;  /* 0x000000ff0000720c */ /* 0x000fe20003f46270 */
[----:B0-----:R-:W0:Y:S02]  /*23a0*/  MUFU.RCP R3, R3 ;  /* 0x0000000300037308 */ /* 0x001e240000001000 */
[----:B0-----:R-:W-:Y:S02]  /*23b0*/  VIADD R4, R3, 0xffffffe ;  /* 0x0ffffffe03047836 */ /* 0x001fe40000000000 */
[----:B------:R-:W-:-:S04]  /*23c0*/  IMAD.MOV R3, RZ, RZ, -R12 ;  /* 0x000000ffff037224 */ /* 0x000fc800078e0a0c */
[----:B------:R0:W1:Y:S02]  /*23d0*/  F2I.FTZ.U32.TRUNC.NTZ R5, R4 ;  /* 0x0000000400057305 */ /* 0x000064000021f000 */
[----:B0-----:R-:W-:Y:S01]  /*23e0*/  MOV R4, RZ ;  /* 0x000000ff00047202 */ /* 0x001fe20000000f00 */
[----:B-1----:R-:W-:-:S04]  /*23f0*/  IMAD.MOV R7, RZ, RZ, -R5 ;  /* 0x000000ffff077224 */ /* 0x002fc800078e0a05 */
[----:B------:R-:W-:-:S04]  /*2400*/  IMAD R7, R7, R6, RZ ;  /* 0x0000000607077224 */ /* 0x000fc800078e02ff */
[----:B------:R-:W-:-:S04]  /*2410*/  IMAD.HI.U32 R5, R5, R7, R4 ;  /* 0x0000000705057227 */ /* 0x000fc800078e0004 */
[----:B------:R-:W-:-:S04]  /*2420*/  IMAD.MOV.U32 R4, RZ, RZ, R10 ;  /* 0x000000ffff047224 */ /* 0x000fc800078e000a */
[----:B------:R-:W-:-:S04]  /*2430*/  IMAD.HI.U32 R5, R5, R4, RZ ;  /* 0x0000000405057227 */ /* 0x000fc800078e00ff */
[----:B------:R-:W-:-:S05]  /*2440*/  IMAD R3, R5, R3, R4 ;  /* 0x0000000305037224 */ /* 0x000fca00078e0204 */
[----:B------:R-:W-:-:S13]  /*2450*/  ISETP.GT.U32.AND P1, PT, R6, R3, PT ;  /* 0x000000030600720c */ /* 0x000fda0003f24070 */
[----:B------:R-:W-:Y:S02]  /*2460*/  @!P1 IMAD.IADD R3, R3, 0x1, -R6 ;  /* 0x0000000103039824 */ /* 0x000fe400078e0a06 */
[----:B------:R-:W-:Y:S01]  /*2470*/  @!P1 VIADD R5, R5, 0x1 ;  /* 0x0000000105059836 */ /* 0x000fe20000000000 */
[----:B------:R-:W-:Y:S02]  /*2480*/  ISETP.NE.AND P1, PT, R11, RZ, PT ;  /* 0x000000ff0b00720c */ /* 0x000fe40003f25270 */
[----:B------:R-:W-:-:S13]  /*2490*/  ISETP.GE.U32.AND P0, PT, R3, R6, PT ;  /* 0x000000060300720c */ /* 0x000fda0003f06070 */
[----:B------:R-:W-:-:S05]  /*24a0*/  @P0 VIADD R5, R5, 0x1 ;  /* 0x0000000105050836 */ /* 0x000fca0000000000 */
[----:B------:R-:W-:-:S05]  /*24b0*/  MOV R0, R5 ;  /* 0x0000000500007202 */ /* 0x000fca0000000f00 */
[----:B------:R-:W-:Y:S01]  /*24c0*/  @!P2 IMAD.MOV R0, RZ, RZ, -R0 ;  /* 0x000000ffff00a224 */ /* 0x000fe200078e0a00 */
[----:B------:R-:W-:-:S07]  /*24d0*/  @!P1 LOP3.LUT R0, RZ, R11, RZ, 0x33, !PT ;  /* 0x0000000bff009212 */ /* 0x000fce00078e33ff */
.L_x_1550:
[----:B------:R-:W-:Y:S05]  /*24e0*/  BSYNC B0 ;  /* 0x0000000000007941 */ /* 0x000fea0003800000 */
.L_x_1549:
[----:B------:R-:W-:-:S05]  /*24f0*/  IMAD R3, R14, R0, R9 ;  /* 0x000000000e037224 */ /* 0x000fca00078e0209 */
[C---:B------:R-:W-:Y:S01]  /*2500*/  VIADDMNMX R0, R3.reuse, R0, R8, PT ;  /* 0x0000000003007246 */ /* 0x040fe20003800108 */
[----:B------:R-:W-:-:S04]  /*2510*/  IMAD R3, R3, 0x40, -R13 ;  /* 0x0000004003037824 */ /* 0x000fc800078e0a0d */
[----:B------:R-:W-:Y:S01]  /*2520*/  IMAD R5, R0, 0x40, -R13 ;  /* 0x0000004000057824 */ /* 0x000fe200078e0a0d */
[----:B------:R-:W-:-:S04]  /*2530*/  VIMNMX R3, RZ, R3, !PT ;  /* 0x00000003ff037248 */ /* 0x000fc80007fe0100 */
[----:B------:R-:W-:Y:S02]  /*2540*/  VIMNMX R0, R5, R2, PT ;  /* 0x0000000205007248 */ /* 0x000fe40003fe0100 */
[----:B------:R-:W-:Y:S02]  /*2550*/  SHF.R.U32.HI R24, RZ, 0x6, R3 ;  /* 0x00000006ff187819 */ /* 0x000fe40000011603 */
[----:B------:R-:W-:Y:S02]  /*2560*/  ISETP.GT.AND P0, PT, R0, R3, PT ;  /* 0x000000030000720c */ /* 0x000fe40003f04270 */
[----:B------:R-:W-:-:S11]  /*2570*/  MOV R25, R24 ;  /* 0x0000001800197202 */ /* 0x000fd60000000f00 */
[----:B------:R-:W-:-:S05]  /*2580*/  @P0 VIADD R0, R0, 0x3f ;  /* 0x0000003f00000836 */ /* 0x000fca0000000000 */
[----:B------:R-:W-:-:S04]  /*2590*/  @P0 SHF.R.S32.HI R3, RZ, 0x1f, R0 ;  /* 0x0000001fff030819 */ /* 0x000fc80000011400 */
[----:B------:R-:W-:-:S04]  /*25a0*/  @P0 LEA.HI R3, R3, R0, RZ, 0x6 ;  /* 0x0000000003030211 */ /* 0x000fc800078f30ff */
[----:B------:R-:W-:Y:S02]  /*25b0*/  @P0 SHF.R.S32.HI R25, RZ, 0x6, R3 ;  /* 0x00000006ff190819 */ /* 0x000fe40000011403 */
        /* <DEDUP_REMOVED lines=11> */
[----:B------:R-:W-:Y:S01]  /*2670*/  MOV R13, RZ ;  /* 0x000000ff000d7202 */ /* 0x000fe20000000f00 */
        /* <DEDUP_REMOVED lines=8> */
[----:B------:R-:W-:-:S07]  /*2700*/  IMAD.MOV.U32 R12, RZ, RZ, 0x1 ;  /* 0x00000001ff0c7424 */ /* 0x000fce00078e00ff */
[----:B------:R-:W-:-:S07]  /*2710*/  LEPC R20, `(.L_x_1553) ;  /* 0x000000001014794e */ /* 0x000fce0000000000 */
[----:B0----5:R-:W-:Y:S05]  /*2720*/  CALL.ABS.NOINC R14 ;  /* 0x000000000e007343 */ /* 0x021fea0003c00000 */
.L_x_1553:
[----:B------:R-:W-:Y:S05]  /*2730*/  BSYNC B6 ;  /* 0x0000000000067941 */ /* 0x000fea0003800000 */
.L_x_1552:
        /* <DEDUP_REMOVED lines=20> */
.L_x_1555:
[----:B------:R-:W-:Y:S05]  /*2880*/  BSYNC B6 ;  /* 0x0000000000067941 */ /* 0x000fea0003800000 */
.L_x_1554:
[----:B------:R-:W-:Y:S01]  /*2890*/  ULDC.64 UR4, c[0x0][0x9f8] ;  /* 0x00027e0000047ab9 */ /* 0x000fe20000000a00 */
[----:B------:R-:W2:Y:S01]  /*28a0*/  LDL R30, [R1+0x10] ;  /* 0x00001000011e7983 */ /* 0x000ea20000100800 */
[----:B------:R-:W-:-:S03]  /*28b0*/  ISETP.NE.U32.AND P0, PT, RZ, UR4, PT ;  /* 0x00000004ff007c0c */ /* 0x000fc6000bf05070 */
[----:B------:R-:W3:Y:S01]  /*28c0*/  LDL R33, [R1+0x64] ;  /* 0x0000640001217983 */ /* 0x000ee20000100800 */
[----:B------:R-:W-:-:S03]  /*28d0*/  ISETP.NE.AND.EX P0, PT, RZ, UR5, PT, P0 ;  /* 0x00000005ff007c0c */ /* 0x000fc6000bf05300 */
[----:B------:R-:W4:Y:S01]  /*28e0*/  LDL R32, [R1+0x60] ;  /* 0x0000600001207983 */ /* 0x000f220000100800 */
[----:B------:R-:W-:Y:S01]  /*28f0*/  IMAD.MOV.U32 R3, RZ, RZ, R27 ;  /* 0x000000ffff037224 */ /* 0x000fe200078e001b */
[----:B------:R-:W-:Y:S01]  /*2900*/  ULDC UR4, c[0x0][0x2f4] ;  /* 0x0000bd0000047ab9 */ /* 0x000fe20000000800 */
[----:B------:R-:W0:Y:S01]  /*2910*/  LDC R91, c[0x0][0x3f4] ;  /* 0x0000fd00ff5b7b82 */ /* 0x000e220000000800 */
[----:B------:R-:W4:Y:S04]  /*2920*/  LDL R31, [R1+0xd0] ;  /* 0x0000d000011f7983 */ /* 0x000f280000100800 */
[----:B------:R-:W4:Y:S03]  /*2930*/  LDL R20, [R1+0xcc] ;  /* 0x0000cc0001147983 */ /* 0x000f260000100800 */
[----:B------:R-:W1:Y:S01]  /*2940*/  @P0 LDC.64 R4, c[0x0][0x9f8] ;  /* 0x00027e00ff040b82 */ /* 0x000e620000000a00 */
[----:B------:R-:W-:Y:S01]  /*2950*/  ISETP.GE.AND P1, PT, R203, UR4, PT ;  /* 0x00000004cb007c0c */ /* 0x000fe2000bf26270 */
[----:B------:R-:W4:Y:S04]  /*2960*/  LDL R26, [R1+0x70] ;  /* 0x00007000011a7983 */ /* 0x000f280000100800 */
[----:B------:R-:W4:Y:S02]  /*2970*/  LDL R21, [R1+0x6c] ;  /* 0x00006c0001157983 */ /* 0x000f240000100800 */
[----:B------:R-:W0:Y:S08]  /*2980*/  LDC.64 R12, c[0x0][0x408] ;  /* 0x00010200ff0c7b82 */ /* 0x000e300000000a00 */
[----:B------:R-:W2:Y:S01]  /*2990*/  LDC.64 R10, c[0x0][0x3f8] ;  /* 0x0000fe00ff0a7b82 */ /* 0x000ea20000000a00 */
[----:B-1----:R-:W-:-:S05]  /*29a0*/  @P0 IMAD.WIDE R4, R27, 0x4, R4 ;  /* 0x000000041b040825 */ /* 0x002fca00078e0204 */
[----:B------:R1:W4:Y:S01]  /*29b0*/  @P0 LDG.E R3, desc[UR60][R4.64] ;  /* 0x0000003c04030981 */ /* 0x000322000c1e1900 */
[----:B------:R-:W-:Y:S02]  /*29c0*/  ISETP.GE.AND P0, PT, R18, UR4, PT ;  /* 0x0000000412007c0c */ /* 0x000fe4000bf06270 */
[----:B-1----:R-:W-:Y:S02]  /*29d0*/  SEL R4, RZ, 0xffffffff, P1 ;  /* 0xffffffffff047807 */ /* 0x002fe40000800000 */
[----:B------:R-:W-:-:S03]  /*29e0*/  SEL R0, RZ, 0x1, P0 ;  /* 0x00000001ff007807 */ /* 0x000fc60000000000 */
[----:B------:R-:W-:-:S05]  /*29f0*/  IMAD.SHL.U32 R5, R4, 0x2, RZ ;  /* 0x0000000204057824 */ /* 0x000fca00078e00ff */
[----:B------:R-:W-:Y:S01]  /*2a00*/  LOP3.LUT R4, R5, 0x2, R0, 0xe2, !PT ;  /* 0x0000000205047812 */ /* 0x000fe200078ee200 */
[----:B------:R-:W-:Y:S02]  /*2a10*/  IMAD.IADD R0, R28, 0x1, R29 ;  /* 0x000000011c007824 */ /* 0x000fe400078e021d */
[----:B------:R-:W4:Y:S01]  /*2a20*/  LDL R28, [R1+0x84] ;  /* 0x00008400011c7983 */ /* 0x000f220000100800 */
[----:B------:R-:W-:-:S04]  /*2a30*/  ISETP.GE.AND P2, PT, R22, UR4, PT ;  /* 0x0000000416007c0c */ /* 0x000fc8000bf46270 */
[----:B------:R-:W-:Y:S02]  /*2a40*/  SEL R5, RZ, 0x4, P2 ;  /* 0x00000004ff057807 */ /* 0x000fe40001000000 */
[----:B0-----:R-:W-:Y:S02]  /*2a50*/  ISETP.GE.AND P2, PT, R18, R91, PT ;  /* 0x0000005b1200720c */ /* 0x001fe40003f46270 */
[----:B------:R-:W-:Y:S02]  /*2a60*/  LOP3.LUT R14, R4, R5, RZ, 0xfc, !PT ;  /* 0x00000005040e7212 */ /* 0x000fe400078efcff */
[----:B------:R-:W-:Y:S02]  /*2a70*/  ISETP.GE.AND P1, PT, R203, R91, PT ;  /* 0x0000005bcb00720c */ /* 0x000fe40003f26270 */
[----:B------:R-:W-:Y:S02]  /*2a80*/  SEL R5, R91, RZ, P2 ;  /* 0x000000ff5b057207 */ /* 0x000fe40001000000 */
[----:B------:R-:W-:-:S03]  /*2a90*/  SHF.R.S32.HI R205, RZ, 0x1f, R204 ;  /* 0x0000001fffcd7819 */ /* 0x000fc600000114cc */
[----:B------:R-:W-:Y:S01]  /*2aa0*/  IMAD.IADD R5, R18, 0x1, R5 ;  /* 0x0000000112057824 */ /* 0x000fe200078e0205 */
[----:B------:R-:W0:Y:S01]  /*2ab0*/  S2R R94, SR_TID.X ;  /* 0x00000000005e7919 */ /* 0x000e220000002100 */
[----:B-----5:R-:W-:Y:S02]  /*2ac0*/  SHF.R.S32.HI R15, RZ, 0x1f, R92 ;  /* 0x0000001fff0f7819 */ /* 0x020fe4000001145c */
[----:B------:R-:W-:Y:S02]  /*2ad0*/  ISETP.GE.AND P0, PT, R23, UR4, PT ;  /* 0x0000000417007c0c */ /* 0x000fe4000bf06270 */
[----:B------:R-:W-:Y:S02]  /*2ae0*/  SHF.L.U32 R27, R12, 0x5, RZ ;  /* 0x000000050c1b7819 */ /* 0x000fe400000006ff */
[----:B------:R-:W-:Y:S02]  /*2af0*/  LOP3.LUT R29, R14, 0x1, RZ, 0xc0, !PT ;  /* 0x000000010e1d7812 */ /* 0x000fe400078ec0ff */
[----:B0-----:R-:W-:-:S02]  /*2b00*/  LEA.HI R94, R94, 0x8, RZ, 0x19 ;  /* 0x000000085e5e7811 */ /* 0x001fc400078fc8ff */
[----:B--2---:R-:W-:-:S05]  /*2b10*/  SHF.R.S32.HI R9, RZ, 0x1f, R30 ;  /* 0x0000001fff097819 */ /* 0x004fca000001141e */
[C---:B------:R-:W-:Y:S02]  /*2b20*/  IMAD R4, R9.reuse, R12, RZ ;  /* 0x0000000c09047224 */ /* 0x040fe400078e02ff */
[-C--:B------:R-:W-:Y:S02]  /*2b30*/  IMAD R6, R9, R10.reuse, RZ ;  /* 0x0000000a09067224 */ /* 0x080fe400078e02ff */
[C---:B------:R-:W-:Y:S01]  /*2b40*/  IMAD R9, R30.reuse, R13, R4 ;  /* 0x0000000d1e097224 */ /* 0x040fe200078e0204 */
[----:B------:R-:W-:Y:S01]  /*2b50*/  SEL R4, R91, RZ, P1 ;  /* 0x000000ff5b047207 */ /* 0x000fe20000800000 */
[C---:B------:R-:W-:Y:S02]  /*2b60*/  IMAD R7, R30.reuse, R11, R6 ;  /* 0x0000000b1e077224 */ /* 0x040fe400078e0206 */
[----:B------:R-:W-:-:S04]  /*2b70*/  IMAD.WIDE.U32 R80, R30, R10, R18 ;  /* 0x0000000a1e507225 */ /* 0x000fc800078e0012 */
[----:B------:R-:W-:-:S04]  /*2b80*/  IMAD.WIDE.U32 R78, R30, R10, R204 ;  /* 0x0000000a1e4e7225 */ /* 0x000fc800078e00cc */
[----:B------:R-:W-:Y:S01]  /*2b90*/  IMAD.IADD R6, R203, 0x1, R4 ;  /* 0x00000001cb067824 */ /* 0x000fe200078e0204 */
[----:B------:R-:W-:Y:S01]  /*2ba0*/  SHF.R.S32.HI R4, RZ, 0x1f, R5 ;  /* 0x0000001fff047819 */ /* 0x000fe20000011405 */
[----:B------:R-:W-:Y:S01]  /*2bb0*/  IMAD.IADD R79, R79, 0x1, R7 ;  /* 0x000000014f4f7824 */ /* 0x000fe200078e0207 */
[----:B------:R-:W-:Y:S02]  /*2bc0*/  IADD3 R81, R7, R81, RZ ;  /* 0x0000005107517210 */ /* 0x000fe40007ffe0ff */
[----:B------:R-:W-:Y:S02]  /*2bd0*/  SHF.R.S32.HI R7, RZ, 0x1f, R6 ;  /* 0x0000001fff077819 */ /* 0x000fe40000011406 */
[CC--:B------:R-:W-:Y:S02]  /*2be0*/  LEA.HI R68, R4.reuse, R5.reuse, RZ, 0x3 ;  /* 0x0000000504447211 */ /* 0x0c0fe400078f18ff */
[----:B------:R-:W-:Y:S02]  /*2bf0*/  LEA.HI R4, R4, R5, RZ, 0x6 ;  /* 0x0000000504047211 */ /* 0x000fe400078f30ff */
[----:B------:R-:W-:-:S02]  /*2c00*/  LEA.HI R70, R7, R6, RZ, 0x3 ;  /* 0x0000000607467211 */ /* 0x000fc400078f18ff */
[----:B------:R-:W-:Y:S02]  /*2c10*/  LEA.HI R6, R7, R6, RZ, 0x6 ;  /* 0x0000000607067211 */ /* 0x000fe400078f30ff */
[----:B------:R-:W-:Y:S01]  /*2c20*/  SHF.L.U32 R5, R4, 0x6, RZ ;  /* 0x0000000604057819 */ /* 0x000fe200000006ff */
[-C--:B------:R-:W-:Y:S01]  /*2c30*/  IMAD.WIDE.U32 R82, R30, R12.reuse, R204 ;  /* 0x0000000c1e527225 */ /* 0x080fe200078e00cc */
[--C-:B---3--:R-:W-:Y:S02]  /*2c40*/  LOP3.LUT R4, R33, 0x38, R68.reuse, 0xf8, !PT ;  /* 0x0000003821047812 */ /* 0x108fe400078ef844 */
[----:B----4-:R-:W-:Y:S01]  /*2c50*/  LOP3.LUT R8, R32, 0x38, R68, 0xf8, !PT ;  /* 0x0000003820087812 */ /* 0x010fe200078ef844 */
[----:B------:R-:W-:Y:S01]  /*2c60*/  IMAD.WIDE.U32 R84, R30, R12, R18 ;  /* 0x0000000c1e547225 */ /* 0x000fe200078e0012 */
[----:B------:R-:W-:Y:S02]  /*2c70*/  LOP3.LUT R5, R5, 0xfffff000, RZ, 0xc0, !PT ;  /* 0xfffff00005057812 */ /* 0x000fe400078ec0ff */
[----:B------:R-:W-:Y:S01]  /*2c80*/  LOP3.LUT R4, R4, R31, RZ, 0x3c, !PT ;  /* 0x0000001f04047212 */ /* 0x000fe200078e3cff */
[----:B------:R-:W-:Y:S01]  /*2c90*/  IMAD.SHL.U32 R7, R6, 0x40, RZ ;  /* 0x0000004006077824 */ /* 0x000fe200078e00ff */
[--C-:B------:R-:W-:Y:S01]  /*2ca0*/  LOP3.LUT R6, R33, 0x38, R70.reuse, 0xf8, !PT ;  /* 0x0000003821067812 */ /* 0x100fe200078ef846 */
[----:B------:R-:W-:Y:S01]  /*2cb0*/  IMAD.IADD R83, R83, 0x1, R9 ;  /* 0x0000000153537824 */ /* 0x000fe200078e0209 */
[----:B------:R-:W-:Y:S01]  /*2cc0*/  LOP3.LUT R8, R8, R20, RZ, 0x3c, !PT ;  /* 0x0000001408087212 */ /* 0x000fe200078e3cff */
[----:B------:R-:W-:Y:S01]  /*2cd0*/  IMAD.IADD R85, R9, 0x1, R85 ;  /* 0x0000000109557824 */ /* 0x000fe200078e0255 */
[----:B------:R-:W-:-:S02]  /*2ce0*/  LOP3.LUT R9, R32, 0x38, R70, 0xf8, !PT ;  /* 0x0000003820097812 */ /* 0x000fc400078ef846 */
[--C-:B------:R-:W-:Y:S02]  /*2cf0*/  IADD3 R89, R4, R5, R26.reuse ;  /* 0x0000000504597210 */ /* 0x100fe40007ffe01a */
[----:B------:R-:W-:Y:S02]  /*2d00*/  LOP3.LUT R7, R7, 0xfffff000, RZ, 0xc0, !PT ;  /* 0xfffff00007077812 */ /* 0x000fe400078ec0ff */
[----:B------:R-:W-:Y:S02]  /*2d10*/  LOP3.LUT R6, R6, R31, RZ, 0x3c, !PT ;  /* 0x0000001f06067212 */ /* 0x000fe400078e3cff */
[--C-:B------:R-:W-:Y:S01]  /*2d20*/  IADD3 R4, R8, R5, R21.reuse ;  /* 0x0000000508047210 */ /* 0x100fe20007ffe015 */
[----:B------:R-:W-:Y:S01]  /*2d30*/  IMAD R8, R15, R10, RZ ;  /* 0x0000000a0f087224 */ /* 0x000fe200078e02ff */
[----:B------:R-:W-:Y:S02]  /*2d40*/  LOP3.LUT R20, R9, R20, RZ, 0x3c, !PT ;  /* 0x0000001409147212 */ /* 0x000fe400078e3cff */
[----:B------:R-:W-:Y:S01]  /*2d50*/  IADD3 R5, R6, R7, R26 ;  /* 0x0000000706057210 */ /* 0x000fe20007ffe01a */
[----:B------:R-:W-:Y:S01]  /*2d60*/  IMAD R33, R92, R11, R8 ;  /* 0x0000000b5c217224 */ /* 0x000fe200078e0208 */
[----:B------:R-:W-:Y:S01]  /*2d70*/  IADD3 R6, R20, R7, R21 ;  /* 0x0000000714067210 */ /* 0x000fe20007ffe015 */
[----:B------:R-:W-:Y:S01]  /*2d80*/  IMAD R15, R15, R12, RZ ;  /* 0x0000000c0f0f7224 */ /* 0x000fe200078e02ff */
[----:B------:R-:W-:-:S02]  /*2d90*/  SHF.L.U64.HI R7, R10, 0x6, R11 ;  /* 0x000000060a077819 */ /* 0x000fc4000001020b */
[----:B------:R-:W-:Y:S02]  /*2da0*/  SHF.L.U64.HI R8, R10, 0x5, R11 ;  /* 0x000000050a087819 */ /* 0x000fe4000001020b */
[----:B------:R-:W-:Y:S01]  /*2db0*/  SEL R11, RZ, 0x8, P0 ;  /* 0x00000008ff0b7807 */ /* 0x000fe20000000000 */
[CC--:B------:R-:W-:Y:S01]  /*2dc0*/  IMAD.WIDE.U32 R78, R92.reuse, R10.reuse, R78 ;  /* 0x0000000a5c4e7225 */ /* 0x0c0fe200078e004e */
[----:B------:R-:W-:Y:S02]  /*2dd0*/  SHF.R.S32.HI R35, RZ, 0x3, R68 ;  /* 0x00000003ff237819 */ /* 0x000fe40000011444 */
[----:B------:R-:W-:Y:S01]  /*2de0*/  SHF.R.S32.HI R69, RZ, 0x3, R70 ;  /* 0x00000003ff457819 */ /* 0x000fe20000011446 */
[----:B------:R-:W-:Y:S01]  /*2df0*/  IMAD.WIDE.U32 R80, R92, R10, R80 ;  /* 0x0000000a5c507225 */ /* 0x000fe200078e0050 */
[----:B------:R-:W-:Y:S02]  /*2e00*/  LOP3.LUT R11, R14, R11, RZ, 0xfc, !PT ;  /* 0x0000000b0e0b7212 */ /* 0x000fe400078efcff */
[----:B------:R-:W-:Y:S01]  /*2e10*/  LOP3.LUT R68, R68, 0xfffffff8, RZ, 0xc0, !PT ;  /* 0xfffffff844447812 */ /* 0x000fe200078ec0ff */
[----:B------:R-:W-:Y:S01]  /*2e20*/  IMAD R15, R92, R13, R15 ;  /* 0x0000000d5c0f7224 */ /* 0x000fe200078e020f */
[----:B------:R-:W-:Y:S01]  /*2e30*/  LOP3.LUT R70, R70, 0xfffffff8, RZ, 0xc0, !PT ;  /* 0xfffffff846467812 */ /* 0x000fe200078ec0ff */
[----:B------:R-:W-:-:S04]  /*2e40*/  IMAD.WIDE.U32 R82, R92, R12, R82 ;  /* 0x0000000c5c527225 */ /* 0x000fc800078e0052 */
[----:B------:R-:W-:Y:S01]  /*2e50*/  IMAD.WIDE.U32 R84, R92, R12, R84 ;  /* 0x0000000c5c547225 */ /* 0x000fe200078e0054 */
[C-C-:B------:R-:W-:Y:S02]  /*2e60*/  SHF.L.U64.HI R20, R12.reuse, 0x6, R13.reuse ;  /* 0x000000060c147819 */ /* 0x140fe4000001020d */
[----:B------:R-:W-:Y:S01]  /*2e70*/  SHF.L.U64.HI R21, R12, 0x5, R13 ;  /* 0x000000050c157819 */ /* 0x000fe2000001020d */
[----:B------:R-:W-:Y:S01]  /*2e80*/  IMAD.SHL.U32 R9, R10, 0x40, RZ ;  /* 0x000000400a097824 */ /* 0x000fe200078e00ff */
[----:B------:R-:W-:Y:S01]  /*2e90*/  LOP3.LUT R71, R11, 0x2, RZ, 0xc0, !PT ;  /* 0x000000020b477812 */ /* 0x000fe200078ec0ff */
[----:B------:R-:W-:Y:S01]  /*2ea0*/  IMAD R28, R28, 0x20, R30 ;  /* 0x000000201c1c7824 */ /* 0x000fe200078e021e */
[----:B------:R-:W-:Y:S01]  /*2eb0*/  SHF.R.S32.HI R30, RZ, 0x1f, R3 ;  /* 0x0000001fff1e7819 */ /* 0x000fe20000011403 */
[----:B------:R-:W-:Y:S01]  /*2ec0*/  IMAD.IADD R31, R79, 0x1, R33 ;  /* 0x000000014f1f7824 */ /* 0x000fe200078e0221 */
[----:B------:R-:W-:Y:S01]  /*2ed0*/  LOP3.LUT R76, R11, 0x4, RZ, 0xc0, !PT ;  /* 0x000000040b4c7812 */ /* 0x000fe200078ec0ff */
[----:B------:R-:W-:Y:S01]  /*2ee0*/  IMAD.IADD R32, R33, 0x1, R81 ;  /* 0x0000000121207824 */ /* 0x000fe200078e0251 */
[----:B------:R-:W-:Y:S01]  /*2ef0*/  IADD3 R33, R83, R15, RZ ;  /* 0x0000000f53217210 */ /* 0x000fe20007ffe0ff */
[----:B------:R-:W-:Y:S01]  /*2f00*/  IMAD.SHL.U32 R10, R10, 0x20, RZ ;  /* 0x000000200a0a7824 */ /* 0x000fe200078e00ff */
[----:B------:R-:W-:Y:S01]  /*2f10*/  LOP3.LUT R77, R11, 0x8, RZ, 0xc0, !PT ;  /* 0x000000080b4d7812 */ /* 0x000fe200078ec0ff */
[----:B------:R-:W-:Y:S01]  /*2f20*/  IMAD.SHL.U32 R26, R12, 0x40, RZ ;  /* 0x000000400c1a7824 */ /* 0x000fe200078e00ff */
[----:B------:R-:W-:Y:S01]  /*2f30*/  SHF.R.S32.HI R86, RZ, 0x1f, R68 ;  /* 0x0000001fff567819 */ /* 0x000fe20000011444 */
[----:B------:R-:W-:Y:S01]  /*2f40*/  IMAD.SHL.U32 R91, R91, 0x2, RZ ;  /* 0x000000025b5b7824 */ /* 0x000fe200078e00ff */
[----:B------:R-:W-:Y:S01]  /*2f50*/  SHF.R.S32.HI R87, RZ, 0x1f, R70 ;  /* 0x0000001fff577819 */ /* 0x000fe20000011446 */
[----:B------:R-:W-:-:S07]  /*2f60*/  IMAD.IADD R34, R15, 0x1, R85 ;  /* 0x000000010f227824 */ /* 0x000fce00078e0255 */
.L_x_1637:
[----:B--2---:R-:W2:Y:S01]  /*2f70*/  LDL R39, [R1+0x80] ;  /* 0x0000800001277983 */ /* 0x004ea20000100800 */
[----:B0-----:R-:W0:Y:S01]  /*2f80*/  LDC R98, c[0x0][0x430] ;  /* 0x00010c00ff627b82 */ /* 0x001e220000000800 */
[----:B------:R-:W-:Y:S02]  /*2f90*/  VIADD R25, R25, 0xffffffff ;  /* 0xffffffff19197836 */ /* 0x000fe40000000000 */
[----:B------:R-:W-:Y:S02]  /*2fa0*/  IMAD.MOV.U32 R99, RZ, RZ, RZ ;  /* 0x000000ffff637224 */ /* 0x000fe400078e00ff */
[----:B------:R-:W-:-:S03]  /*2fb0*/  IMAD R13, R25, 0x40, R28 ;  /* 0x00000040190d7824 */ /* 0x000fc600078e021c */
[----:B------:R-:W1:Y:S01]  /*2fc0*/  LDC R101, c[0x0][0x3f4] ;  /* 0x0000fd00ff657b82 */ /* 0x000e620000000800 */
[----:B------:R-:W-:Y:S01]  /*2fd0*/  IMAD.IADD R40, R0, 0x1, R13 ;  /* 0x0000000100287824 */ /* 0x000fe200078e020d */
[----:B------:R-:W-:-:S04]  /*2fe0*/  ISETP.GE.AND P0, PT, R13, R2, PT ;  /* 0x000000020d00720c */ /* 0x000fc80003f06270 */
[----:B------:R-:W-:Y:S02]  /*2ff0*/  ISETP.GT.OR P0, PT, R28, 0x3f, P0 ;  /* 0x0000003f1c00780c */ /* 0x000fe40000704670 */
[----:B------:R-:W-:Y:S02]  /*3000*/  MOV R36, R40 ;  /* 0x0000002800247202 */ /* 0x000fe40000000f00 */
        /* <DEDUP_REMOVED lines=8> */
[----:B------:R-:W-:Y:S01]  /*3090*/  @!P0 SHF.R.S32.HI R37, RZ, 0x1f, R36 ;  /* 0x0000001fff258819 */ /* 0x000fe20000011424 */
[C---:B------:R-:W-:Y:S02]  /*30a0*/  @!P0 IMAD R11, R3.reuse, R15, R38 ;  /* 0x0000000f030b8224 */ /* 0x040fe400078e0226 */
[----:B------:R-:W-:-:S04]  /*30b0*/  @!P0 IMAD.WIDE.U32 R14, R3, R14, R36 ;  /* 0x0000000e030e8225 */ /* 0x000fc800078e0024 */
[----:B------:R-:W-:Y:S01]  /*30c0*/  @!P0 IMAD.IADD R11, R15, 0x1, R11 ;  /* 0x000000010f0b8824 */ /* 0x000fe200078e020b */
[----:B---3--:R-:W-:-:S04]  /*30d0*/  @!P0 LEA R12, P3, R14, R12, 0x2 ;  /* 0x0000000c0e0c8211 */ /* 0x008fc800078610ff */
[----:B------:R-:W-:-:S05]  /*30e0*/  @!P0 LEA.HI.X R13, R14, R13, R11, 0x2, P3 ;  /* 0x0000000d0e0d8211 */ /* 0x000fca00018f140b */
[----:B-----5:R0:W5:Y:S01]  /*30f0*/  @!P0 LDG.E R99, desc[UR60][R12.64] ;  /* 0x0000003c0c638981 */ /* 0x020162000c1e1900 */
[----:B------:R-:W-:Y:S01]  /*3100*/  ISETP.GE.AND P0, PT, R101, 0x1, PT ;  /* 0x000000016500780c */ /* 0x000fe20003f06270 */
[----:B------:R-:W-:Y:S01]  /*3110*/  IMAD.MOV R11, RZ, RZ, -R36 ;  /* 0x000000ffff0b7224 */ /* 0x000fe200078e0a24 */
[----:B------:R-:W-:Y:S05]  /*3120*/  YIELD ;  /* 0x0000000000007946 */ /* 0x000fea0003800000 */
[----:B------:R-:W-:Y:S01]  /*3130*/  BSSY B0, `(.L_x_1556) ;  /* 0x0000564000007945 */ /* 0x000fe20003800000 */
[----:B------:R-:W-:Y:S01]  /*3140*/  IMAD R98, R98, R11, R40 ;  /* 0x0000000b62627224 */ /* 0x000fe200078e0228 */
[----:B------:R-:W-:Y:S01]  /*3150*/  ISETP.GT.AND P3, PT, R25, R24, PT ;  /* 0x000000181900720c */ /* 0x000fe20003f64270 */
[----:B--2---:R-:W-:-:S05]  /*3160*/  IMAD R90, R200, 0x4000, R39 ;  /* 0x00004000c85a7824 */ /* 0x004fca00078e0227 */
[----:B------:R-:W-:Y:S01]  /*3170*/  LEA R90, R90, R17, 0x1 ;  /* 0x000000115a5a7211 */ /* 0x000fe200078e08ff */
        /* <DEDUP_REMOVED lines=8> */
[----:B------:R-:W-:Y:S02]  /*3200*/  IMAD R15, R20, R25, RZ ;  /* 0x00000019140f7224 */ /* 0x000fe400078e02ff */
[----:B------:R-:W-:Y:S01]  /*3210*/  IMAD R11, R98, UR5, R11 ;  /* 0x00000005620b7c24 */ /* 0x000fe2000f8e020b */
[----:B------:R-:W-:Y:S01]  /*3220*/  ULDC.64 UR4, c[0x0][0x310] ;  /* 0x0000c40000047ab9 */ /* 0x000fe20000000a00 */
[----:B------:R-:W-:-:S02]  /*3230*/  IMAD R95, R25, -0x40, R2 ;  /* 0xffffffc0195f7824 */ /* 0x000fc400078e0202 */
[----:B------:R-:W-:Y:S02]  /*3240*/  IMAD R14, R96, UR4, RZ ;  /* 0x00000004600e7c24 */ /* 0x000fe4000f8e02ff */
[----:B------:R-:W-:Y:S01]  /*3250*/  IMAD.IADD R13, R13, 0x1, R11 ;  /* 0x000000010d0d7824 */ /* 0x000fe200078e020b */
[----:B------:R-:W-:Y:S01]  /*3260*/  VIMNMX R95, R95, 0x40, PT ;  /* 0x000000405f5f7848 */ /* 0x000fe20003fe0100 */
[C---:B------:R-:W-:Y:S02]  /*3270*/  IMAD R11, R99.reuse, UR5, R14 ;  /* 0x00000005630b7c24 */ /* 0x040fe4000f8e020e */
[----:B------:R-:W-:Y:S01]  /*3280*/  IMAD.WIDE.U32 R12, R99, UR4, R12 ;  /* 0x00000004630c7c25 */ /* 0x000fe2000f8e000c */
[----:B------:R-:W-:-:S03]  /*3290*/  ULDC.64 UR4, c[0x0][0x308] ;  /* 0x0000c20000047ab9 */ /* 0x000fc60000000a00 */
[----:B------:R-:W-:Y:S01]  /*32a0*/  IMAD.IADD R13, R13, 0x1, R11 ;  /* 0x000000010d0d7824 */ /* 0x000fe200078e020b */
[----:B------:R-:W-:Y:S01]  /*32b0*/  SHF.R.S32.HI R11, RZ, 0x1f, R25 ;  /* 0x0000001fff0b7819 */ /* 0x000fe20000011419 */
[----:B------:R-:W-:Y:S02]  /*32c0*/  IMAD R14, R7, R25, RZ ;  /* 0x00000019070e7224 */ /* 0x000fe400078e02ff */
[----:B------:R-:W-:-:S04]  /*32d0*/  IMAD.WIDE.U32 R36, R226, UR4, R12 ;  /* 0x00000004e2247c25 */ /* 0x000fc8000f8e000c */
[----:B------:R-:W-:Y:S01]  /*32e0*/  IMAD R105, R226, UR5, R37 ;  /* 0x00000005e2697c24 */ /* 0x000fe2000f8e0225 */
[----:B------:R-:W-:Y:S01]  /*32f0*/  ULDC.64 UR4, c[0x0][0x2e8] ;  /* 0x0000ba0000047ab9 */ /* 0x000fe20000000a00 */
[C---:B------:R-:W-:Y:S01]  /*3300*/  IMAD R39, R11.reuse, R9, R14 ;  /* 0x000000090b277224 */ /* 0x040fe200078e020e */
[C---:B------:R-:W-:Y:S01]  /*3310*/  LEA R104, P4, R36.reuse, UR4, 0x1 ;  /* 0x0000000424687c11 */ /* 0x040fe2000f8808ff */
[----:B------:R-:W-:Y:S02]  /*3320*/  IMAD R41, R11, R26, R15 ;  /* 0x0000001a0b297224 */ /* 0x000fe400078e020f */
[----:B------:R-:W-:Y:S01]  /*3330*/  IMAD.WIDE.U32 R14, R9, R25, RZ ;  /* 0x00000019090e7225 */ /* 0x000fe200078e00ff */
[----:B------:R-:W-:-:S03]  /*3340*/  LEA.HI.X R105, R36, UR5, R105, 0x1, P4 ;  /* 0x0000000524697c11 */ /* 0x000fc6000a0f0c69 */
[----:B------:R-:W-:-:S04]  /*3350*/  IMAD.WIDE.U32 R12, R26, R25, RZ ;  /* 0x000000191a0c7225 */ /* 0x000fc800078e00ff */
[----:B------:R-:W-:Y:S02]  /*3360*/  IMAD.IADD R11, R15, 0x1, R39 ;  /* 0x000000010f0b7824 */ /* 0x000fe400078e0227 */
[----:B------:R-:W-:Y:S01]  /*3370*/  IMAD.IADD R72, R13, 0x1, R41 ;  /* 0x000000010d487824 */ /* 0x000fe200078e0229 */
[----:B------:R-:W-:Y:S06]  /*3380*/  @!P0 BRA `(.L_x_1558) ;  /* 0x0000002400648947 */ /* 0x000fec0003800000 */
[----:B------:R-:W2:Y:S04]  /*3390*/  LDL R38, [R1+0x10] ;  /* 0x0000100001267983 */ /* 0x000ea80000100800 */
[----:B------:R0:W5:Y:S04]  /*33a0*/  LDL R75, [R1+0x18] ;  /* 0x00001800014b7983 */ /* 0x0001680000100800 */
[----:B------:R0:W5:Y:S04]  /*33b0*/  LDL R74, [R1+0x48] ;  /* 0x00004800014a7983 */ /* 0x0001680000100800 */
[----:B------:R0:W5:Y:S01]  /*33c0*/  LDL R73, [R1+0x4c] ;  /* 0x00004c0001497983 */ /* 0x0001620000100800 */
[----:B------:R-:W-:Y:S01]  /*33d0*/  BSSY B1, `(.L_x_1559) ;  /* 0x000002a000017945 */ /* 0x000fe20003800000 */
        /* <DEDUP_REMOVED lines=9> */
[----:B--2---:R-:W-:-:S13]  /*3470*/  ISETP.GE.AND P0, PT, R38, R95, PT ;  /* 0x0000005f2600720c */ /* 0x004fda0003f06270 */
[----:B0-----:R-:W-:Y:S05]  /*3480*/  @P0 BRA `(.L_x_1560) ;  /* 0x0000000000780947 */ /* 0x001fea0003800000 */
[----:B------:R-:W-:Y:S01]  /*3490*/  IADD3 R39, P4, R78, R14, RZ ;  /* 0x0000000e4e277210 */ /* 0x000fe20007f9e0ff */
[----:B------:R-:W-:Y:S01]  /*34a0*/  ULDC.64 UR4, c[0x0][0x3e8] ;  /* 0x0000fa0000047ab9 */ /* 0x000fe20000000a00 */
[----:B------:R-:W-:Y:S02]  /*34b0*/  IADD3 R41, P5, R82, R12, RZ ;  /* 0x0000000c52297210 */ /* 0x000fe40007fbe0ff */
[----:B------:R-:W-:Y:S02]  /*34c0*/  CS2R R64, SRZ ;  /* 0x0000000000407805 */ /* 0x000fe4000001ff00 */
[----:B------:R-:W-:Y:S02]  /*34d0*/  IADD3.X R40, R11, R31, RZ, P4, !PT ;  /* 0x0000001f0b287210 */ /* 0x000fe400027fe4ff */
[----:B------:R-:W-:Y:S02]  /*34e0*/  CS2R R66, SRZ ;  /* 0x0000000000427805 */ /* 0x000fe4000001ff00 */
[----:B------:R-:W-:Y:S01]  /*34f0*/  LEA R38, P4, R39, UR4, 0x1 ;  /* 0x0000000427267c11 */ /* 0x000fe2000f8808ff */
[----:B------:R-:W-:Y:S01]  /*3500*/  IMAD.X R42, R72, 0x1, R33, P5 ;  /* 0x00000001482a7824 */ /* 0x000fe200028e0621 */
[----:B------:R-:W-:-:S02]  /*3510*/  ISETP.GE.AND P6, PT, R204, R101, PT ;  /* 0x00000065cc00720c */ /* 0x000fc40003fc6270 */
[----:B------:R-:W-:Y:S01]  /*3520*/  LEA.HI.X R39, R39, UR5, R40, 0x1, P4 ;  /* 0x0000000527277c11 */ /* 0x000fe2000a0f0c28 */
[----:B------:R-:W-:Y:S01]  /*3530*/  ULDC.64 UR4, c[0x0][0x400] ;  /* 0x0001000000047ab9 */ /* 0x000fe20000000a00 */
[----:B-----5:R-:W-:Y:S02]  /*3540*/  ISETP.GE.AND P5, PT, R75, R101, PT ;  /* 0x000000654b00720c */ /* 0x020fe40003fa6270 */
[----:B------:R-:W-:-:S04]  /*3550*/  LEA R40, P4, R41, UR4, 0x1 ;  /* 0x0000000429287c11 */ /* 0x000fc8000f8808ff */
[----:B------:R-:W-:Y:S02]  /*3560*/  LEA.HI.X R41, R41, UR5, R42, 0x1, P4 ;  /* 0x0000000529297c11 */ /* 0x000fe4000a0f0c2a */
[-C--:B------:R-:W-:Y:S01]  /*3570*/  ISETP.GE.AND P4, PT, R74, R101.reuse, PT ;  /* 0x000000654a00720c */ /* 0x080fe20003f86270 */
[----:B------:R0:W5:Y:S04]  /*3580*/  @!P6 LDG.E.64 R64, desc[UR60][R38.64] ;  /* 0x0000003c2640e981 */ /* 0x000168000c1e1b00 */
[----:B------:R0:W5:Y:S01]  /*3590*/  @!P6 LDG.E.64 R66, desc[UR60][R40.64] ;  /* 0x0000003c2842e981 */ /* 0x000162000c1e1b00 */
[----:B------:R-:W-:Y:S02]  /*35a0*/  ISETP.GE.AND P6, PT, R73, R101, PT ;  /* 0x000000654900720c */ /* 0x000fe40003fc6270 */
[----:B------:R-:W-:-:S02]  /*35b0*/  CS2R R60, SRZ ;  /* 0x00000000003c7805 */ /* 0x000fc4000001ff00 */
[----:B------:R-:W-:Y:S02]  /*35c0*/  CS2R R56, SRZ ;  /* 0x0000000000387805 */ /* 0x000fe4000001ff00 */
[----:B------:R-:W-:Y:S02]  /*35d0*/  CS2R R52, SRZ ;  /* 0x0000000000347805 */ /* 0x000fe4000001ff00 */
[----:B------:R-:W-:Y:S02]  /*35e0*/  CS2R R62, SRZ ;  /* 0x00000000003e7805 */ /* 0x000fe4000001ff00 */
[----:B------:R-:W-:Y:S02]  /*35f0*/  CS2R R58, SRZ ;  /* 0x00000000003a7805 */ /* 0x000fe4000001ff00 */
[----:B------:R-:W-:Y:S01]  /*3600*/  CS2R R54, SRZ ;  /* 0x0000000000367805 */ /* 0x000fe2000001ff00 */
[----:B------:R0:W5:Y:S04]  /*3610*/  @!P5 LDG.E.64 R60, desc[UR60][R38.64+0x40] ;  /* 0x0000403c263cd981 */ /* 0x000168000c1e1b00 */
[----:B------:R0:W5:Y:S04]  /*3620*/  @!P4 LDG.E.64 R56, desc[UR60][R38.64+0x80] ;  /* 0x0000803c2638c981 */ /* 0x000168000c1e1b00 */
[----:B------:R0:W5:Y:S04]  /*3630*/  @!P6 LDG.E.64 R52, desc[UR60][R38.64+0xc0] ;  /* 0x0000c03c2634e981 */ /* 0x000168000c1e1b00 */
[----:B------:R0:W5:Y:S04]  /*3640*/  @!P5 LDG.E.64 R62, desc[UR60][R40.64+0x40] ;  /* 0x0000403c283ed981 */ /* 0x000168000c1e1b00 */
[----:B------:R0:W5:Y:S04]  /*3650*/  @!P4 LDG.E.64 R58, desc[UR60][R40.64+0x80] ;  /* 0x0000803c283ac981 */ /* 0x000168000c1e1b00 */
[----:B------:R0:W5:Y:S02]  /*3660*/  @!P6 LDG.E.64 R54, desc[UR60][R40.64+0xc0] ;  /* 0x0000c03c2836e981 */ /* 0x000164000c1e1b00 */
.L_x_1560:
[----:B------:R-:W-:Y:S05]  /*3670*/  BSYNC B1 ;  /* 0x0000000000017941 */ /* 0x000fea0003800000 */
.L_x_1559:
[----:B0-----:R-:W2:Y:S01]  /*3680*/  LDL R38, [R1+0xc8] ;  /* 0x0000c80001267983 */ /* 0x001ea20000100800 */
[----:B------:R-:W-:Y:S01]  /*3690*/  BSSY B1, `(.L_x_1561) ;  /* 0x0000028000017945 */ /* 0x000fe20003800000 */
[----:B------:R-:W-:Y:S02]  /*36a0*/  CS2R R40, SRZ ;  /* 0x0000000000287805 */ /* 0x000fe4000001ff00 */
[----:B------:R-:W-:Y:S02]  /*36b0*/  CS2R R44, SRZ ;  /* 0x00000000002c7805 */ /* 0x000fe4000001ff00 */
[----:B------:R-:W-:Y:S02]  /*36c0*/  CS2R R48, SRZ ;  /* 0x0000000000307805 */ /* 0x000fe4000001ff00 */
[----:B------:R-:W-:Y:S02]  /*36d0*/  CS2R R42, SRZ ;  /* 0x00000000002a7805 */ /* 0x000fe4000001ff00 */
[----:B------:R-:W-:-:S02]  /*36e0*/  CS2R R46, SRZ ;  /* 0x00000000002e7805 */ /* 0x000fc4000001ff00 */
[----:B------:R-:W-:Y:S02]  /*36f0*/  CS2R R50, SRZ ;  /* 0x0000000000327805 */ /* 0x000fe4000001ff00 */
[----:B--2---:R-:W-:Y:S02]  /*3700*/  ISETP.GE.AND P4, PT, R38, R95, PT ;  /* 0x0000005f2600720c */ /* 0x004fe40003f86270 */
[----:B------:R-:W-:-:S11]  /*3710*/  CS2R R38, SRZ ;  /* 0x0000000000267805 */ /* 0x000fd6000001ff00 */
[----:B------:R-:W-:Y:S05]  /*3720*/  @P4 BRA `(.L_x_1562) ;  /* 0x0000000000784947 */ /* 0x000fea0003800000 */
        /* <DEDUP_REMOVED lines=8> */
[----:B------:R-:W-:Y:S02]  /*37b0*/  CS2R R46, SRZ ;  /* 0x00000000002e7805 */ /* 0x000fe4000001ff00 */
[----:B------:R-:W-:Y:S02]  /*37c0*/  IADD3.X R72, R33, R72, R21, P5, P6 ;  /* 0x0000004821487210 */ /* 0x000fe40002fec415 */
[----:B------:R-:W-:Y:S02]  /*37d0*/  LEA R12, P5, R15, UR4, 0x1 ;  /* 0x000000040f0c7c11 */ /* 0x000fe4000f8a08ff */
[----:B------:R-:W-:Y:S02]  /*37e0*/  LEA R14, P6, R11, UR6, 0x1 ;  /* 0x000000060b0e7c11 */ /* 0x000fe4000f8c08ff */
[----:B------:R-:W-:Y:S02]  /*37f0*/  LEA.HI.X R13, R15, UR5, R36, 0x1, P5 ;  /* 0x000000050f0d7c11 */ /* 0x000fe4000a8f0c24 */
[----:B------:R-:W-:-:S02]  /*3800*/  LEA.HI.X R15, R11, UR7, R72, 0x1, P6 ;  /* 0x000000070b0f7c11 */ /* 0x000fc4000b0f0c48 */
[-C--:B------:R-:W-:Y:S02]  /*3810*/  ISETP.GE.AND P5, PT, R204, R101.reuse, PT ;  /* 0x00000065cc00720c */ /* 0x080fe40003fa6270 */
[----:B-----5:R-:W-:Y:S02]  /*3820*/  ISETP.GE.AND P6, PT, R75, R101, PT ;  /* 0x000000654b00720c */ /* 0x020fe40003fc6270 */
[----:B------:R-:W-:Y:S02]  /*3830*/  CS2R R40, SRZ ;  /* 0x0000000000287805 */ /* 0x000fe4000001ff00 */
[----:B------:R-:W-:Y:S02]  /*3840*/  CS2R R36, SRZ ;  /* 0x0000000000247805 */ /* 0x000fe4000001ff00 */
[----:B------:R-:W-:-:S05]  /*3850*/  CS2R R42, SRZ ;  /* 0x00000000002a7805 */ /* 0x000fca000001ff00 */
[----:B------:R0:W5:Y:S04]  /*3860*/  @!P5 LDG.E.64 R48, desc[UR60][R12.64] ;  /* 0x0000003c0c30d981 */ /* 0x000168000c1e1b00 */
[----:B------:R0:W5:Y:S01]  /*3870*/  @!P5 LDG.E.64 R50, desc[UR60][R14.64] ;  /* 0x0000003c0e32d981 */ /* 0x000162000c1e1b00 */
[----:B------:R-:W-:-:S03]  /*3880*/  ISETP.GE.AND P5, PT, R74, R101, PT ;  /* 0x000000654a00720c */ /* 0x000fc60003fa6270 */
[----:B------:R0:W5:Y:S04]  /*3890*/  @!P6 LDG.E.64 R44, desc[UR60][R12.64+0x40] ;  /* 0x0000403c0c2ce981 */ /* 0x000168000c1e1b00 */
[----:B------:R0:W5:Y:S01]  /*38a0*/  @!P6 LDG.E.64 R46, desc[UR60][R14.64+0x40] ;  /* 0x0000403c0e2ee981 */ /* 0x000162000c1e1b00 */
[----:B------:R-:W-:Y:S02]  /*38b0*/  ISETP.GE.AND P6, PT, R73, R101, PT ;  /* 0x000000654900720c */ /* 0x000fe40003fc6270 */
[----:B------:R-:W-:-:S03]  /*38c0*/  CS2R R38, SRZ ;  /* 0x0000000000267805 */ /* 0x000fc6000001ff00 */
[----:B------:R0:W5:Y:S04]  /*38d0*/  @!P5 LDG.E.64 R40, desc[UR60][R12.64+0x80] ;  /* 0x0000803c0c28d981 */ /* 0x000168000c1e1b00 */
[----:B------:R0:W5:Y:S04]  /*38e0*/  @!P5 LDG.E.64 R42, desc[UR60][R14.64+0x80] ;  /* 0x0000803c0e2ad981 */ /* 0x000168000c1e1b00 */
[----:B------:R0:W5:Y:S04]  /*38f0*/  @!P6 LDG.E.64 R36, desc[UR60][R12.64+0xc0] ;  /* 0x0000c03c0c24e981 */ /* 0x000168000c1e1b00 */
[----:B------:R0:W5:Y:S02]  /*3900*/  @!P6 LDG.E.64 R38, desc[UR60][R14.64+0xc0] ;  /* 0x0000c03c0e26e981 */ /* 0x000164000c1e1b00 */
.L_x_1562:
[----:B------:R-:W-:Y:S05]  /*3910*/  BSYNC B1 ;  /* 0x0000000000017941 */ /* 0x000fea0003800000 */
.L_x_1561:
[----:B------:R-:W2:Y:S01]  /*3920*/  LDL R11, [R1+0x68] ;  /* 0x00006800010b7983 */ /* 0x000ea20000100800 */
[----:B0----5:R-:W-:Y:S02]  /*3930*/  IMAD.MOV.U32 R12, RZ, RZ, R53 ;  /* 0x000000ffff0c7224 */ /* 0x021fe400078e0035 */
[----:B------:R-:W-:Y:S02]  /*3940*/  IMAD.MOV.U32 R13, RZ, RZ, R60 ;  /* 0x000000ffff0d7224 */ /* 0x000fe400078e003c */
[----:B------:R-:W-:-:S03]  /*3950*/  IMAD.MOV.U32 R14, RZ, RZ, R61 ;  /* 0x000000ffff0e7224 */ /* 0x000fc600078e003d */
[----:B------:R-:W-:Y:S02]  /*3960*/  PRMT R117, R13, 0x7610, R117 ;  /* 0x000076100d757816 */ /* 0x000fe40000000075 */
[----:B------:R-:W-:Y:S01]  /*3970*/  PRMT R116, R14, 0x7610, R116 ;  /* 0x000076100e747816 */ /* 0x000fe20000000074 */
[----:B------:R-:W-:Y:S01]  /*3980*/  IMAD.MOV.U32 R14, RZ, RZ, R55 ;  /* 0x000000ffff0e7224 */ /* 0x000fe200078e0037 */
[----:B------:R-:W-:Y:S02]  /*3990*/  MOV R13, R54 ;  /* 0x00000036000d7202 */ /* 0x000fe40000000f00 */
[----:B--2---:R-:W-:Y:S01]  /*39a0*/  R2UR UR4, R11 ;  /* 0x000000000b0472ca */ /* 0x004fe200000e0000 */
[----:B------:R-:W-:-:S05]  /*39b0*/  IMAD.MOV.U32 R11, RZ, RZ, R52 ;  /* 0x000000ffff0b7224 */ /* 0x000fca00078e0034 */
[----:B------:R-:W-:Y:S01]  /*39c0*/  PRMT R112, R12, 0x5410, R11 ;  /* 0x000054100c707816 */ /* 0x000fe2000000000b */
[----:B------:R-:W-:Y:S01]  /*39d0*/  IMAD.MOV.U32 R11, RZ, RZ, R56 ;  /* 0x000000ffff0b7224 */ /* 0x000fe200078e0038 */
[----:B------:R-:W-:-:S04]  /*39e0*/  MOV R12, R57 ;  /* 0x00000039000c7202 */ /* 0x000fc80000000f00 */
[----:B------:R-:W-:Y:S01]  /*39f0*/  PRMT R113, R113, 0x5410, R11 ;  /* 0x0000541071717816 */ /* 0x000fe2000000000b */
[----:B------:R-:W-:Y:S01]  /*3a00*/  IMAD.MOV.U32 R11, RZ, RZ, R64 ;  /* 0x000000ffff0b7224 */ /* 0x000fe200078e0040 */
[----:B------:R-:W-:Y:S01]  /*3a10*/  PRMT R114, R12, 0x7610, R114 ;  /* 0x000076100c727816 */ /* 0x000fe20000000072 */
[----:B------:R-:W-:Y:S01]  /*3a20*/  IMAD.MOV.U32 R12, RZ, RZ, R65 ;  /* 0x000000ffff0c7224 */ /* 0x000fe200078e0041 */
[----:B------:R-:W-:Y:S01]  /*3a30*/  UISETP.NE.AND UP0, UPT, UR4, 0x3, UPT ;  /* 0x000000030400788c */ /* 0x000fe2000bf05270 */
[----:B------:R-:W-:Y:S02]  /*3a40*/  PRMT R113, R14, 0x7610, R113 ;  /* 0x000076100e717816 */ /* 0x000fe40000000071 */
[----:B------:R-:W-:Y:S02]  /*3a50*/  PRMT R114, R114, 0x5410, R13 ;  /* 0x0000541072727816 */ /* 0x000fe4000000000d */
[----:B------:R-:W-:Y:S01]  /*3a60*/  PRMT R118, R11, 0x5410, R12 ;  /* 0x000054100b767816 */ /* 0x000fe2000000000c */
[----:B------:R-:W-:Y:S01]  /*3a70*/  IMAD.MOV.U32 R11, RZ, RZ, R58 ;  /* 0x000000ffff0b7224 */ /* 0x000fe200078e003a */
[----:B------:R-:W-:Y:S01]  /*3a80*/  PLOP3.LUT P5, PT, PT, PT, UP0, 0x80, 0x0 ;  /* 0x000000000000781c */ /* 0x000fe20003faf008 */
[----:B------:R-:W-:-:S05]  /*3a90*/  IMAD.MOV.U32 R12, RZ, RZ, R59 ;  /* 0x000000ffff0c7224 */ /* 0x000fca00078e003b */
[----:B------:R-:W-:Y:S01]  /*3aa0*/  PRMT R115, R11, 0x5410, R12 ;  /* 0x000054100b737816 */ /* 0x000fe2000000000c */
[----:B------:R-:W-:Y:S01]  /*3ab0*/  IMAD.MOV.U32 R11, RZ, RZ, R62 ;  /* 0x000000ffff0b7224 */ /* 0x000fe200078e003e */
[----:B------:R-:W-:-:S04]  /*3ac0*/  MOV R12, R63 ;  /* 0x0000003f000c7202 */ /* 0x000fc80000000f00 */
[----:B------:R-:W-:Y:S01]  /*3ad0*/  PRMT R117, R117, 0x5410, R11 ;  /* 0x0000541075757816 */ /* 0x000fe2000000000b */
[----:B------:R-:W-:Y:S01]  /*3ae0*/  IMAD.MOV.U32 R11, RZ, RZ, R66 ;  /* 0x000000ffff0b7224 */ /* 0x000fe200078e0042 */
[----:B------:R-:W-:Y:S01]  /*3af0*/  PRMT R116, R116, 0x5410, R12 ;  /* 0x0000541074747816 */ /* 0x000fe2000000000c */
[----:B------:R-:W-:-:S05]  /*3b00*/  IMAD.MOV.U32 R12, RZ, RZ, R67 ;  /* 0x000000ffff0c7224 */ /* 0x000fca00078e0043 */
[----:B------:R-:W-:Y:S01]  /*3b10*/  PRMT R119, R11, 0x5410, R12 ;  /* 0x000054100b777816 */ /* 0x000fe2000000000c */
[----:B------:R-:W-:Y:S02]  /*3b20*/  IMAD.MOV.U32 R11, RZ, RZ, R36 ;  /* 0x000000ffff0b7224 */ /* 0x000fe400078e0024 */
[----:B------:R-:W-:-:S05]  /*3b30*/  IMAD.MOV.U32 R12, RZ, RZ, R37 ;  /* 0x000000ffff0c7224 */ /* 0x000fca00078e0025 */
        /* <DEDUP_REMOVED lines=22> */
[----:B------:R-:W-:Y:S06]  /*3ca0*/  @!P5 BRA `(.L_x_1563) ;  /* 0x000000000004d947 */ /* 0x000fec0003800000 */
[----:B------:R-:W-:Y:S01]  /*3cb0*/  BPT.TRAP 0x1 ;  /* 0x000000040000795c */ /* 0x000fe20000300000 */
.L_x_1563:
[----:B------:R-:W2:Y:S01]  /*3cc0*/  LDL R11, [R1+0x50] ;  /* 0x00005000010b7983 */ /* 0x000ea20000100800 */
[----:B------:R-:W-:Y:S01]  /*3cd0*/  IMAD R88, R200, 0x8, R17 ;  /* 0x00000008c8587824 */ /* 0x000fe200078e0211 */
[----:B------:R-:W-:Y:S01]  /*3ce0*/  BSSY B1, `(.L_x_1564) ;  /* 0x0000004000017945 */ /* 0x000fe20003800000 */
[----:B--2---:R-:W-:-:S04]  /*3cf0*/  SHF.L.U32 R100, R11, 0x1f, RZ ;  /* 0x0000001f0b647819 */ /* 0x004fc800000006ff */
[----:B------:R-:W0:Y:S02]  /*3d00*/  SYNCS.PHASECHK.TRANS64.TRYWAIT P6, [R88+URZ+0x30890], R100 ;  /* 0x03089064580075a7 */ /* 0x000e2400080c017f */
[----:B0-----:R-:W-:Y:S05]  /*3d10*/  @!P6 BRA `(.L_x_1565) ;  /* 0x00000294006ce947 */ /* 0x001fea0003800000 */
.L_x_1996:
[----:B------:R-:W-:Y:S05]  /*3d20*/  BSYNC B1 ;  /* 0x0000000000017941 */ /* 0x000fea0003800000 */
.L_x_1564:
[----:B------:R-:W-:-:S03]  /*3d30*/  UMOV UR4, 0xffffffff ;  /* 0xffffffff00047882 */ /* 0x000fc60000000000 */
[----:B------:R-:W-:Y:S05]  /*3d40*/  BRA.DIV UR4, `(.L_x_1566) ;  /* 0x0000029604747947 */ /* 0x000fea000b800000 */
[----:B------:R1:W2:Y:S04]  /*3d50*/  SHFL.IDX PT, R72, R105, RZ, 0x181f ;  /* 0x00181fff69487589 */ /* 0x0002a800000e0000 */
[----:B------:R1:W3:Y:S02]  /*3d60*/  SHFL.IDX PT, R11, R104, RZ, 0x181f ;  /* 0x00181fff680b7589 */ /* 0x0002e400000e0000 */
.L_x_2000:
        /* <DEDUP_REMOVED lines=10> */
[--C-:B0-----:R-:W-:Y:S01]  /*3e10*/  HADD2.F32 R73, -RZ, R13.reuse.H0_H0 ;  /* 0x2000000dff497230 */ /* 0x101fe20000004100 */
        /* <DEDUP_REMOVED lines=16> */
[----:B------:R-:W-:Y:S01]  /*3f20*/  FMUL.FTZ R15, R66, R67 ;  /* 0x00000043420f7220 */ /* 0x000fe20000410000 */
[----:B------:R-:W-:-:S02]  /*3f30*/  HADD2.F32 R73, -RZ, R14.H0_H0 ;  /* 0x2000000eff497230 */ /* 0x000fc40000004100 */
[C---:B------:R-:W-:Y:S01]  /*3f40*/  FMUL.FTZ R67, R74.reuse, R67 ;  /* 0x000000434a437220 */ /* 0x040fe20000410000 */
[-C--:B------:R-:W-:Y:S01]  /*3f50*/  FFMA.FTZ R15, R74, R65.reuse, -R15 ;  /* 0x000000414a0f7223 */ /* 0x080fe2000001080f */
[----:B------:R-:W-:Y:S02]  /*3f60*/  HADD2.F32 R74, -RZ, R118.H0_H0 ;  /* 0x20000076ff4a7230 */ /* 0x000fe40000004100 */
[----:B------:R-:W-:Y:S01]  /*3f70*/  FFMA.FTZ R66, R66, R65, R67 ;  /* 0x0000004142427223 */ /* 0x000fe20000010043 */
[--C-:B------:R-:W-:Y:S02]  /*3f80*/  HADD2.F32 R65, -RZ, R12.reuse.H1_H1 ;  /* 0x3000000cff417230 */ /* 0x100fe40000004100 */
[----:B------:R-:W-:Y:S02]  /*3f90*/  HADD2.F32 R67, -RZ, R12.H0_H0 ;  /* 0x2000000cff437230 */ /* 0x000fe40000004100 */
[----:B------:R-:W-:Y:S01]  /*3fa0*/  F2FP.F16.F32.PACK_AB R15, R66, R15 ;  /* 0x0000000f420f723e */ /* 0x000fe200000000ff */
[----:B------:R-:W-:-:S02]  /*3fb0*/  FMUL.FTZ R12, R65, R102 ;  /* 0x00000066410c7220 */ /* 0x000fc40000410000 */
[C---:B------:R-:W-:Y:S02]  /*3fc0*/  FMUL.FTZ R102, R67.reuse, R102 ;  /* 0x0000006643667220 */ /* 0x040fe40000410000 */
[-C--:B------:R-:W-:Y:S01]  /*3fd0*/  FFMA.FTZ R12, R67, R74.reuse, -R12 ;  /* 0x0000004a430c7223 */ /* 0x080fe2000001080c */
[----:B------:R-:W-:Y:S02]  /*3fe0*/  HADD2.F32 R67, -RZ, R14.H1_H1 ;  /* 0x3000000eff437230 */ /* 0x000fe40000004100 */
[----:B------:R-:W-:Y:S01]  /*3ff0*/  FFMA.FTZ R65, R65, R74, R102 ;  /* 0x0000004a41417223 */ /* 0x000fe20000010066 */
[----:B------:R-:W-:Y:S02]  /*4000*/  HADD2.F32 R102, -RZ, R119.H1_H1 ;  /* 0x30000077ff667230 */ /* 0x000fe40000004100 */
[----:B------:R-:W-:Y:S02]  /*4010*/  HADD2.F32 R74, -RZ, R118.H1_H1 ;  /* 0x30000076ff4a7230 */ /* 0x000fe40000004100 */
[----:B------:R-:W-:Y:S01]  /*4020*/  F2FP.F16.F32.PACK_AB R12, R65, R12 ;  /* 0x0000000c410c723e */ /* 0x000fe200000000ff */
[-C--:B------:R-:W-:Y:S01]  /*4030*/  FMUL.FTZ R14, R67, R102.reuse ;  /* 0x00000066430e7220 */ /* 0x080fe20000410000 */
[----:B------:R-:W-:-:S03]  /*4040*/  FMUL.FTZ R102, R73, R102 ;  /* 0x0000006649667220 */ /* 0x000fc60000410000 */
[-C--:B------:R-:W-:Y:S01]  /*4050*/  FFMA.FTZ R14, R73, R74.reuse, -R14 ;  /* 0x0000004a490e7223 */ /* 0x080fe2000001080e */
[----:B------:R-:W-:-:S05]  /*4060*/  FFMA.FTZ R67, R67, R74, R102 ;  /* 0x0000004a43437223 */ /* 0x000fca0000010066 */
[----:B------:R-:W-:-:S07]  /*4070*/  F2FP.F16.F32.PACK_AB R14, R67, R14 ;  /* 0x0000000e430e723e */ /* 0x000fce00000000ff */
.L_x_1572:
[----:B------:R-:W-:Y:S05]  /*4080*/  BSYNC B3 ;  /* 0x0000000000037941 */ /* 0x000fea0003800000 */
.L_x_1571:
[----:B---3--:R-:W-:-:S04]  /*4090*/  LEA R64, P0, R18, R11, 0x1 ;  /* 0x0000000b12407211 */ /* 0x008fc800078008ff */
[----:B--2---:R-:W-:-:S05]  /*40a0*/  LEA.HI.X R65, R18, R72, R19, 0x1, P0 ;  /* 0x0000004812417211 */ /* 0x004fca00000f0c13 */
[----:B0-----:R4:W-:Y:S04]  /*40b0*/  ST.E.128 desc[UR60][R64.64], R12 ;  /* 0x0000000c40007985 */ /* 0x0019e8000c101d3c */
.L_x_1570:
[----:B------:R-:W-:Y:S05]  /*40c0*/  BSYNC B2 ;  /* 0x0000000000027941 */ /* 0x000fea0003800000 */
.L_x_1569:
[----:B------:R-:W-:Y:S01]  /*40d0*/  ISETP.NE.AND P0, PT, R71, RZ, PT ;  /* 0x000000ff4700720c */ /* 0x000fe20003f05270 */
[----:B------:R-:W-:-:S12]  /*40e0*/  BSSY B2, `(.L_x_1573) ;  /* 0x0000036000027945 */ /* 0x000fd80003800000 */
[----:B------:R-:W-:Y:S05]  /*40f0*/  @!P0 BRA `(.L_x_1574) ;  /* 0x0000000000d08947 */ /* 0x000fea0003800000 */
[----:B----4-:R-:W4:Y:S01]  /*4100*/  LDL R12, [R1+0x18] ;  /* 0x00001800010c7983 */ /* 0x010f220000100800 */
[----:B------:R-:W-:Y:S01]  /*4110*/  BSSY B3, `(.L_x_1575) ;  /* 0x000002f000037945 */ /* 0x000fe20003800000 */
[----:B----4-:R-:W-:Y:S02]  /*4120*/  ISETP.GE.AND P0, PT, R12, R101, PT ;  /* 0x000000650c00720c */ /* 0x010fe40003f06270 */
[----:B------:R4:W0:Y:S11]  /*4130*/  LDS.128 R12, [R90+0x22400] ;  /* 0x022400005a0c7984 */ /* 0x0008360000000c00 */
[----:B----4-:R-:W-:Y:S05]  /*4140*/  @P0 BRA `(.L_x_1576) ;  /* 0x0000000000ac0947 */ /* 0x010fea0003800000 */
[----:B------:R-:W-:Y:S01]  /*4150*/  SHF.R.U64 R66, R62, 0x10, R63 ;  /* 0x000000103e427819 */ /* 0x000fe2000000123f */
[----:B------:R-:W-:Y:S01]  /*4160*/  HADD2.F32 R67, -RZ, R116.H1_H1 ;  /* 0x30000074ff437230 */ /* 0x000fe20000004100 */
[--C-:B------:R-:W-:Y:S02]  /*4170*/  SHF.R.U64 R64, R60, 0x10, R61.reuse ;  /* 0x000000103c407819 */ /* 0x100fe4000000123d */
[----:B------:R-:W-:Y:S01]  /*4180*/  SHF.R.U32.HI R60, RZ, 0x10, R61 ;  /* 0x00000010ff3c7819 */ /* 0x000fe2000001163d */
[----:B------:R-:W-:Y:S01]  /*4190*/  HADD2.F32 R66, -RZ, R66.H0_H0 ;  /* 0x20000042ff427230 */ /* 0x000fe20000004100 */
[----:B------:R-:W-:Y:S01]  /*41a0*/  SHF.R.U32.HI R62, RZ, 0x10, R63 ;  /* 0x00000010ff3e7819 */ /* 0x000fe2000001163f */
[--C-:B0-----:R-:W-:Y:S02]  /*41b0*/  HADD2.F32 R61, -RZ, R13.reuse.H1_H1 ;  /* 0x3000000dff3d7230 */ /* 0x101fe40000004100 */
        /* <DEDUP_REMOVED lines=8> */
[----:B------:R-:W-:Y:S01]  /*4240*/  MOV R61, R12 ;  /* 0x0000000c003d7202 */ /* 0x000fe20000000f00 */
[----:B------:R-:W-:Y:S02]  /*4250*/  IMAD.MOV.U32 R12, RZ, RZ, R15 ;  /* 0x000000ffff0c7224 */ /* 0x000fe400078e000f */
[----:B------:R-:W-:Y:S01]  /*4260*/  HADD2.F32 R66, -RZ, R117.H1_H1 ;  /* 0x30000075ff427230 */ /* 0x000fe20000004100 */
[----:B------:R-:W-:-:S02]  /*4270*/  F2FP.F16.F32.PACK_AB R13, R64, R13 ;  /* 0x0000000d400d723e */ /* 0x000fc400000000ff */
[--C-:B------:R-:W-:Y:S02]  /*4280*/  HADD2.F32 R15, -RZ, R12.reuse.H1_H1 ;  /* 0x3000000cff0f7230 */ /* 0x100fe40000004100 */
[----:B------:R-:W-:-:S03]  /*4290*/  HADD2.F32 R63, -RZ, R12.H0_H0 ;  /* 0x2000000cff3f7230 */ /* 0x000fc60000004100 */
[-C--:B------:R-:W-:Y:S02]  /*42a0*/  FMUL.FTZ R12, R15, R62.reuse ;  /* 0x0000003e0f0c7220 */ /* 0x080fe40000410000 */
[C---:B------:R-:W-:Y:S02]  /*42b0*/  FMUL.FTZ R62, R63.reuse, R62 ;  /* 0x0000003e3f3e7220 */ /* 0x040fe40000410000 */
[-C--:B------:R-:W-:Y:S02]  /*42c0*/  FFMA.FTZ R12, R63, R60.reuse, -R12 ;  /* 0x0000003c3f0c7223 */ /* 0x080fe4000001080c */
[----:B------:R-:W-:Y:S01]  /*42d0*/  FFMA.FTZ R15, R15, R60, R62 ;  /* 0x0000003c0f0f7223 */ /* 0x000fe2000001003e */
[----:B------:R-:W-:Y:S02]  /*42e0*/  IMAD.MOV.U32 R60, RZ, RZ, R14 ;  /* 0x000000ffff3c7224 */ /* 0x000fe400078e000e */
[--C-:B------:R-:W-:Y:S02]  /*42f0*/  HADD2.F32 R14, -RZ, R61.reuse.H0_H0 ;  /* 0x2000003dff0e7230 */ /* 0x100fe40000004100 */
[----:B------:R-:W-:Y:S01]  /*4300*/  HADD2.F32 R61, -RZ, R61.H1_H1 ;  /* 0x3000003dff3d7230 */ /* 0x000fe20000004100 */
[----:B------:R-:W-:Y:S01]  /*4310*/  F2FP.F16.F32.PACK_AB R15, R15, R12 ;  /* 0x0000000c0f0f723e */ /* 0x000fe200000000ff */
[----:B------:R-:W-:-:S03]  /*4320*/  HADD2.F32 R62, -RZ, R117.H0_H0 ;  /* 0x20000075ff3e7230 */ /* 0x000fc60000004100 */
[-C--:B------:R-:W-:Y:S01]  /*4330*/  FMUL.FTZ R63, R61, R66.reuse ;  /* 0x000000423d3f7220 */ /* 0x080fe20000410000 */
[----:B------:R-:W-:-:S03]  /*4340*/  FMUL.FTZ R66, R14, R66 ;  /* 0x000000420e427220 */ /* 0x000fc60000410000 */
[-C--:B------:R-:W-:Y:S01]  /*4350*/  FFMA.FTZ R14, R14, R62.reuse, -R63 ;  /* 0x0000003e0e0e7223 */ /* 0x080fe2000001083f */
[----:B------:R-:W-:Y:S01]  /*4360*/  FFMA.FTZ R61, R61, R62, R66 ;  /* 0x0000003e3d3d7223 */ /* 0x000fe20000010042 */
[--C-:B------:R-:W-:Y:S02]  /*4370*/  HADD2.F32 R62, -RZ, R60.reuse.H0_H0 ;  /* 0x2000003cff3e7230 */ /* 0x100fe40000004100 */
[----:B------:R-:W-:Y:S02]  /*4380*/  HADD2.F32 R60, -RZ, R60.H1_H1 ;  /* 0x3000003cff3c7230 */ /* 0x000fe40000004100 */
[----:B------:R-:W-:Y:S01]  /*4390*/  HADD2.F32 R63, -RZ, R116.H0_H0 ;  /* 0x20000074ff3f7230 */ /* 0x000fe20000004100 */
[----:B------:R-:W-:Y:S02]  /*43a0*/  F2FP.F16.F32.PACK_AB R12, R61, R14 ;  /* 0x0000000e3d0c723e */ /* 0x000fe400000000ff */
[-C--:B------:R-:W-:Y:S01]  /*43b0*/  FMUL.FTZ R65, R60, R67.reuse ;  /* 0x000000433c417220 */ /* 0x080fe20000410000 */
[----:B------:R-:W-:-:S03]  /*43c0*/  FMUL.FTZ R67, R62, R67 ;  /* 0x000000433e437220 */ /* 0x000fc60000410000 */
[-C--:B------:R-:W-:Y:S01]  /*43d0*/  FFMA.FTZ R65, R62, R63.reuse, -R65 ;  /* 0x0000003f3e417223 */ /* 0x080fe20000010841 */
[----:B------:R-:W-:-:S05]  /*43e0*/  FFMA.FTZ R60, R60, R63, R67 ;  /* 0x0000003f3c3c7223 */ /* 0x000fca0000010043 */
[----:B------:R-:W-:-:S07]  /*43f0*/  F2FP.F16.F32.PACK_AB R14, R60, R65 ;  /* 0x000000413c0e723e */ /* 0x000fce00000000ff */
.L_x_1576:
[----:B------:R-:W-:Y:S05]  /*4400*/  BSYNC B3 ;  /* 0x0000000000037941 */ /* 0x000fea0003800000 */
.L_x_1575:
[----:B---3--:R-:W-:-:S04]  /*4410*/  LEA R60, P0, R201, R11, 0x1 ;  /* 0x0000000bc93c7211 */ /* 0x008fc800078008ff */
[----:B--2---:R-:W-:-:S05]  /*4420*/  LEA.HI.X R61, R201, R72, R224, 0x1, P0 ;  /* 0x00000048c93d7211 */ /* 0x004fca00000f0ce0 */
[----:B0-----:R0:W-:Y:S04]  /*4430*/  ST.E.128 desc[UR60][R60.64], R12 ;  /* 0x0000000c3c007985 */ /* 0x0011e8000c101d3c */
.L_x_1574:
[----:B------:R-:W-:Y:S05]  /*4440*/  BSYNC B2 ;  /* 0x0000000000027941 */ /* 0x000fea0003800000 */
.L_x_1573:
[----:B------:R-:W-:Y:S01]  /*4450*/  ISETP.NE.AND P0, PT, R76, RZ, PT ;  /* 0x000000ff4c00720c */ /* 0x000fe20003f05270 */
[----:B------:R-:W-:-:S12]  /*4460*/  BSSY B2, `(.L_x_1577) ;  /* 0x0000038000027945 */ /* 0x000fd80003800000 */
[----:B------:R-:W-:Y:S05]  /*4470*/  @!P0 BRA `(.L_x_1578) ;  /* 0x0000000000d88947 */ /* 0x000fea0003800000 */
[----:B0---4-:R-:W4:Y:S01]  /*4480*/  LDL R12, [R1+0x48] ;  /* 0x00004800010c7983 */ /* 0x011f220000100800 */
[----:B------:R-:W-:Y:S01]  /*4490*/  BSSY B3, `(.L_x_1579) ;  /* 0x0000030000037945 */ /* 0x000fe20003800000 */
[----:B----4-:R-:W-:Y:S02]  /*44a0*/  ISETP.GE.AND P0, PT, R12, R101, PT ;  /* 0x000000650c00720c */ /* 0x010fe40003f06270 */
[----:B------:R0:W4:Y:S11]  /*44b0*/  LDS.128 R12, [R90+0x24400] ;  /* 0x024400005a0c7984 */ /* 0x0001360000000c00 */
[----:B0-----:R-:W-:Y:S05]  /*44c0*/  @P0 BRA `(.L_x_1580) ;  /* 0x0000000000b00947 */ /* 0x001fea0003800000 */
[----:B------:R-:W-:Y:S01]  /*44d0*/  SHF.R.U64 R60, R58, 0x10, R59 ;  /* 0x000000103a3c7819 */ /* 0x000fe2000000123b */
[----:B----4-:R-:W-:Y:S01]  /*44e0*/  IMAD.MOV.U32 R58, RZ, RZ, R13 ;  /* 0x000000ffff3a7224 */ /* 0x010fe200078e000d */
[----:B------:R-:W-:Y:S01]  /*44f0*/  SHF.R.U64 R56, R56, 0x10, R57 ;  /* 0x0000001038387819 */ /* 0x000fe20000001239 */
[----:B------:R-:W-:Y:S01]  /*4500*/  HADD2.F32 R63, -RZ, R115.H1_H1 ;  /* 0x30000073ff3f7230 */ /* 0x000fe20000004100 */
        /* <DEDUP_REMOVED lines=8> */
[----:B------:R-:W-:Y:S02]  /*4590*/  HADD2.F32 R61, -RZ, R115.H0_H0 ;  /* 0x20000073ff3d7230 */ /* 0x000fe40000004100 */
[----:B------:R-:W-:Y:S01]  /*45a0*/  FFMA.FTZ R13, R13, R56, R60 ;  /* 0x000000380d0d7223 */ /* 0x000fe2000001003c */
[----:B------:R-:W-:Y:S02]  /*45b0*/  MOV R60, R15 ;  /* 0x0000000f003c7202 */ /* 0x000fe40000000f00 */
[----:B------:R-:W-:Y:S01]  /*45c0*/  SHF.R.U32.HI R56, RZ, 0x10, R57 ;  /* 0x00000010ff387819 */ /* 0x000fe20000011639 */
[----:B------:R-:W-:Y:S01]  /*45d0*/  IMAD.MOV.U32 R57, RZ, RZ, R12 ;  /* 0x000000ffff397224 */ /* 0x000fe200078e000c */
[----:B------:R-:W-:Y:S01]  /*45e0*/  F2FP.F16.F32.PACK_AB R13, R13, R58 ;  /* 0x0000003a0d0d723e */ /* 0x000fe200000000ff */
[----:B------:R-:W-:Y:S02]  /*45f0*/  HADD2.F32 R12, -RZ, R59.H0_H0 ;  /* 0x2000003bff0c7230 */ /* 0x000fe40000004100 */
[----:B------:R-:W-:-:S02]  /*4600*/  HADD2.F32 R15, -RZ, R60.H1_H1 ;  /* 0x3000003cff0f7230 */ /* 0x000fc40000004100 */
[----:B------:R-:W-:Y:S02]  /*4610*/  HADD2.F32 R59, -RZ, R60.H0_H0 ;  /* 0x2000003cff3b7230 */ /* 0x000fe40000004100 */
[----:B------:R-:W-:Y:S02]  /*4620*/  HADD2.F32 R56, -RZ, R56.H0_H0 ;  /* 0x20000038ff387230 */ /* 0x000fe40000004100 */
[-C--:B------:R-:W-:Y:S01]  /*4630*/  FMUL.FTZ R60, R15, R12.reuse ;  /* 0x0000000c0f3c7220 */ /* 0x080fe20000410000 */
[----:B------:R-:W-:-:S03]  /*4640*/  FMUL.FTZ R62, R59, R12 ;  /* 0x0000000c3b3e7220 */ /* 0x000fc60000410000 */
[-C--:B------:R-:W-:Y:S01]  /*4650*/  FFMA.FTZ R12, R59, R56.reuse, -R60 ;  /* 0x000000383b0c7223 */ /* 0x080fe2000001083c */
[--C-:B------:R-:W-:Y:S02]  /*4660*/  HADD2.F32 R60, -RZ, R57.reuse.H0_H0 ;  /* 0x20000039ff3c7230 */ /* 0x100fe40000004100 */
[----:B------:R-:W-:Y:S01]  /*4670*/  FFMA.FTZ R15, R15, R56, R62 ;  /* 0x000000380f0f7223 */ /* 0x000fe2000001003e */
[----:B------:R-:W-:Y:S02]  /*4680*/  IMAD.MOV.U32 R56, RZ, RZ, R14 ;  /* 0x000000ffff387224 */ /* 0x000fe400078e000e */
[----:B------:R-:W-:Y:S02]  /*4690*/  HADD2.F32 R14, -RZ, R57.H1_H1 ;  /* 0x30000039ff0e7230 */ /* 0x000fe40000004100 */
[----:B------:R-:W-:Y:S01]  /*46a0*/  HADD2.F32 R59, -RZ, R113.H1_H1 ;  /* 0x30000071ff3b7230 */ /* 0x000fe20000004100 */
[----:B------:R-:W-:Y:S02]  /*46b0*/  F2FP.F16.F32.PACK_AB R15, R15, R12 ;  /* 0x0000000c0f0f723e */ /* 0x000fe400000000ff */
[-C--:B------:R-:W-:Y:S01]  /*46c0*/  FMUL.FTZ R57, R14, R61.reuse ;  /* 0x0000003d0e397220 */ /* 0x080fe20000410000 */
[----:B------:R-:W-:-:S03]  /*46d0*/  FMUL.FTZ R61, R60, R61 ;  /* 0x0000003d3c3d7220 */ /* 0x000fc60000410000 */
[-C--:B------:R-:W-:Y:S01]  /*46e0*/  FFMA.FTZ R57, R60, R59.reuse, -R57 ;  /* 0x0000003b3c397223 */ /* 0x080fe20000010839 */
[--C-:B------:R-:W-:Y:S02]  /*46f0*/  HADD2.F32 R60, -RZ, R56.reuse.H0_H0 ;  /* 0x20000038ff3c7230 */ /* 0x100fe40000004100 */
[----:B------:R-:W-:Y:S01]  /*4700*/  FFMA.FTZ R14, R14, R59, R61 ;  /* 0x0000003b0e0e7223 */ /* 0x000fe2000001003d */
[----:B------:R-:W-:Y:S02]  /*4710*/  HADD2.F32 R56, -RZ, R56.H1_H1 ;  /* 0x30000038ff387230 */ /* 0x000fe40000004100 */
[----:B------:R-:W-:Y:S02]  /*4720*/  HADD2.F32 R59, -RZ, R114.H0_H0 ;  /* 0x20000072ff3b7230 */ /* 0x000fe40000004100 */
[----:B------:R-:W-:Y:S01]  /*4730*/  F2FP.F16.F32.PACK_AB R12, R14, R57 ;  /* 0x000000390e0c723e */ /* 0x000fe200000000ff */
[-C--:B------:R-:W-:Y:S01]  /*4740*/  FMUL.FTZ R61, R56, R63.reuse ;  /* 0x0000003f383d7220 */ /* 0x080fe20000410000 */
[----:B------:R-:W-:-:S03]  /*4750*/  FMUL.FTZ R63, R60, R63 ;  /* 0x0000003f3c3f7220 */ /* 0x000fc60000410000 */
[-C--:B------:R-:W-:Y:S01]  /*4760*/  FFMA.FTZ R61, R60, R59.reuse, -R61 ;  /* 0x0000003b3c3d7223 */ /* 0x080fe2000001083d */
[----:B------:R-:W-:-:S05]  /*4770*/  FFMA.FTZ R56, R56, R59, R63 ;  /* 0x0000003b38387223 */ /* 0x000fca000001003f */
[----:B------:R-:W-:-:S07]  /*4780*/  F2FP.F16.F32.PACK_AB R14, R56, R61 ;  /* 0x0000003d380e723e */ /* 0x000fce00000000ff */
.L_x_1580:
[----:B------:R-:W-:Y:S05]  /*4790*/  BSYNC B3 ;  /* 0x0000000000037941 */ /* 0x000fea0003800000 */
.L_x_1579:
[----:B------:R-:W2:Y:S01]  /*47a0*/  LDL R58, [R1+0x8] ;  /* 0x00000800013a7983 */ /* 0x000ea20000100800 */
[----:B---3--:R-:W-:-:S04]  /*47b0*/  LEA R56, P0, R22, R11, 0x1 ;  /* 0x0000000b16387211 */ /* 0x008fc800078008ff */
[----:B--2---:R-:W-:-:S05]  /*47c0*/  LEA.HI.X R57, R22, R72, R58, 0x1, P0 ;  /* 0x0000004816397211 */ /* 0x004fca00000f0c3a */
[----:B----4-:R0:W-:Y:S04]  /*47d0*/  ST.E.128 desc[UR60][R56.64], R12 ;  /* 0x0000000c38007985 */ /* 0x0101e8000c101d3c */
.L_x_1578:
[----:B------:R-:W-:Y:S05]  /*47e0*/  BSYNC B2 ;  /* 0x0000000000027941 */ /* 0x000fea0003800000 */
.L_x_1577:
[----:B------:R-:W-:-:S13]  /*47f0*/  ISETP.NE.AND P0, PT, R77, RZ, PT ;  /* 0x000000ff4d00720c */ /* 0x000fda0003f05270 */
[----:B------:R-:W-:Y:S05]  /*4800*/  @!P0 BRA `(.L_x_1568) ;  /* 0x0000000000d48947 */ /* 0x000fea0003800000 */
[----:B------:R-:W5:Y:S01]  /*4810*/  LDL R58, [R1+0x4c] ;  /* 0x00004c00013a7983 */ /* 0x000f620000100800 */
[C---:B0--3--:R-:W-:Y:S01]  /*4820*/  LEA R56, P0, R23.reuse, R11, 0x1 ;  /* 0x0000000b17387211 */ /* 0x049fe200078008ff */
[----:B------:R-:W-:Y:S02]  /*4830*/  BSSY B2, `(.L_x_1581) ;  /* 0x0000031000027945 */ /* 0x000fe40003800000 */
[----:B----4-:R0:W3:Y:S01]  /*4840*/  LDS.128 R12, [R90+0x26400] ;  /* 0x026400005a0c7984 */ /* 0x0100e20000000c00 */
[----:B--2---:R-:W-:Y:S02]  /*4850*/  LEA.HI.X R57, R23, R72, R229, 0x1, P0 ;  /* 0x0000004817397211 */ /* 0x004fe400000f0ce5 */
[----:B-----5:R-:W-:-:S13]  /*4860*/  ISETP.GE.AND P6, PT, R58, R101, PT ;  /* 0x000000653a00720c */ /* 0x020fda0003fc6270 */
[----:B0--3--:R-:W-:Y:S05]  /*4870*/  @P6 BRA `(.L_x_1582) ;  /* 0x0000000000b06947 */ /* 0x009fea0003800000 */
[----:B------:R-:W-:Y:S01]  /*4880*/  SHF.R.U64 R58, R54, 0x10, R55 ;  /* 0x00000010363a7819 */ /* 0x000fe20000001237 */
[--C-:B------:R-:W-:Y:S01]  /*4890*/  HADD2.F32 R11, -RZ, R13.reuse.H1_H1 ;  /* 0x3000000dff0b7230 */ /* 0x100fe20000004100 */
[----:B------:R-:W-:Y:S01]  /*48a0*/  SHF.R.U64 R52, R52, 0x10, R53 ;  /* 0x0000001034347819 */ /* 0x000fe20000001235 */
[----:B------:R-:W-:Y:S01]  /*48b0*/  HADD2.F32 R13, -RZ, R13.H0_H0 ;  /* 0x2000000dff0d7230 */ /* 0x000fe20000004100 */
[----:B------:R-:W-:Y:S01]  /*48c0*/  SHF.R.U32.HI R55, RZ, 0x10, R55 ;  /* 0x00000010ff377819 */ /* 0x000fe20000011637 */
[----:B------:R-:W-:Y:S02]  /*48d0*/  HADD2.F32 R58, -RZ, R58.H0_H0 ;  /* 0x2000003aff3a7230 */ /* 0x000fe40000004100 */
[----:B------:R-:W-:Y:S02]  /*48e0*/  HADD2.F32 R52, -RZ, R52.H0_H0 ;  /* 0x20000034ff347230 */ /* 0x000fe40000004100 */
[----:B------:R-:W-:Y:S02]  /*48f0*/  HADD2.F32 R113, -RZ, R113.H0_H0 ;  /* 0x20000071ff717230 */ /* 0x000fe40000004100 */
[-C--:B------:R-:W-:Y:S01]  /*4900*/  FMUL.FTZ R54, R11, R58.reuse ;  /* 0x0000003a0b367220 */ /* 0x080fe20000410000 */
[----:B------:R-:W-:-:S03]  /*4910*/  FMUL.FTZ R58, R13, R58 ;  /* 0x0000003a0d3a7220 */ /* 0x000fc60000410000 */
[-C--:B------:R-:W-:Y:S01]  /*4920*/  FFMA.FTZ R54, R13, R52.reuse, -R54 ;  /* 0x000000340d367223 */ /* 0x080fe20000010836 */
[----:B------:R-:W-:Y:S01]  /*4930*/  FFMA.FTZ R11, R11, R52, R58 ;  /* 0x000000340b0b7223 */ /* 0x000fe2000001003a */
[----:B------:R-:W-:Y:S01]  /*4940*/  SHF.R.U32.HI R52, RZ, 0x10, R53 ;  /* 0x00000010ff347819 */ /* 0x000fe20000011635 */
[----:B------:R-:W-:Y:S02]  /*4950*/  IMAD.MOV.U32 R53, RZ, RZ, R15 ;  /* 0x000000ffff357224 */ /* 0x000fe400078e000f */
[----:B------:R-:W-:Y:S01]  /*4960*/  IMAD.MOV.U32 R15, RZ, RZ, R12 ;  /* 0x000000ffff0f7224 */ /* 0x000fe200078e000c */
[----:B------:R-:W-:Y:S01]  /*4970*/  F2FP.F16.F32.PACK_AB R11, R11, R54 ;  /* 0x000000360b0b723e */ /* 0x000fe200000000ff */
[----:B------:R-:W-:Y:S02]  /*4980*/  HADD2.F32 R12, -RZ, R55.H0_H0 ;  /* 0x20000037ff0c7230 */ /* 0x000fe40000004100 */
[--C-:B------:R-:W-:Y:S02]  /*4990*/  HADD2.F32 R13, -RZ, R53.reuse.H1_H1 ;  /* 0x30000035ff0d7230 */ /* 0x100fe40000004100 */
[----:B------:R-:W-:-:S02]  /*49a0*/  HADD2.F32 R53, -RZ, R53.H0_H0 ;  /* 0x20000035ff357230 */ /* 0x000fc40000004100 */
[----:B------:R-:W-:Y:S02]  /*49b0*/  HADD2.F32 R52, -RZ, R52.H0_H0 ;  /* 0x20000034ff347230 */ /* 0x000fe40000004100 */
[-C--:B------:R-:W-:Y:S01]  /*49c0*/  FMUL.FTZ R58, R13, R12.reuse ;  /* 0x0000000c0d3a7220 */ /* 0x080fe20000410000 */
[----:B------:R-:W-:-:S03]  /*49d0*/  FMUL.FTZ R60, R53, R12 ;  /* 0x0000000c353c7220 */ /* 0x000fc60000410000 */
[-C--:B------:R-:W-:Y:S01]  /*49e0*/  FFMA.FTZ R12, R53, R52.reuse, -R58 ;  /* 0x00000034350c7223 */ /* 0x080fe2000001083a */
[----:B------:R-:W-:Y:S02]  /*49f0*/  HADD2.F32 R53, -RZ, R114.H1_H1 ;  /* 0x30000072ff357230 */ /* 0x000fe40000004100 */
[----:B------:R-:W-:Y:S01]  /*4a00*/  FFMA.FTZ R13, R13, R52, R60 ;  /* 0x000000340d0d7223 */ /* 0x000fe2000001003c */
[--C-:B------:R-:W-:Y:S02]  /*4a10*/  HADD2.F32 R52, -RZ, R15.reuse.H1_H1 ;  /* 0x3000000fff347230 */ /* 0x100fe40000004100 */
[----:B------:R-:W-:Y:S02]  /*4a20*/  HADD2.F32 R58, -RZ, R15.H0_H0 ;  /* 0x2000000fff3a7230 */ /* 0x000fe40000004100 */
[----:B------:R-:W-:Y:S02]  /*4a30*/  HADD2.F32 R15, -RZ, R112.H1_H1 ;  /* 0x30000070ff0f7230 */ /* 0x000fe40000004100 */
[-C--:B------:R-:W-:Y:S01]  /*4a40*/  FMUL.FTZ R55, R52, R53.reuse ;  /* 0x0000003534377220 */ /* 0x080fe20000410000 */
[----:B------:R-:W-:-:S03]  /*4a50*/  FMUL.FTZ R53, R58, R53 ;  /* 0x000000353a357220 */ /* 0x000fc60000410000 */
[-C--:B------:R-:W-:Y:S01]  /*4a60*/  FFMA.FTZ R58, R58, R15.reuse, -R55 ;  /* 0x0000000f3a3a7223 */ /* 0x080fe20000010837 */
[----:B------:R-:W-:Y:S01]  /*4a70*/  FFMA.FTZ R15, R52, R15, R53 ;  /* 0x0000000f340f7223 */ /* 0x000fe20000010035 */
[--C-:B------:R-:W-:Y:S02]  /*4a80*/  HADD2.F32 R52, -RZ, R14.reuse.H1_H1 ;  /* 0x3000000eff347230 */ /* 0x100fe40000004100 */
[----:B------:R-:W-:Y:S02]  /*4a90*/  HADD2.F32 R14, -RZ, R14.H0_H0 ;  /* 0x2000000eff0e7230 */ /* 0x000fe40000004100 */
[----:B------:R-:W-:Y:S02]  /*4aa0*/  HADD2.F32 R53, -RZ, R112.H0_H0 ;  /* 0x20000070ff357230 */ /* 0x000fe40000004100 */
[-C--:B------:R-:W-:Y:S01]  /*4ab0*/  FMUL.FTZ R55, R52, R113.reuse ;  /* 0x0000007134377220 */ /* 0x080fe20000410000 */
[----:B------:R-:W-:-:S03]  /*4ac0*/  FMUL.FTZ R113, R14, R113 ;  /* 0x000000710e717220 */ /* 0x000fc60000410000 */
[-C--:B------:R-:W-:Y:S01]  /*4ad0*/  FFMA.FTZ R55, R14, R53.reuse, -R55 ;  /* 0x000000350e377223 */ /* 0x080fe20000010837 */
[----:B------:R-:W-:Y:S01]  /*4ae0*/  FFMA.FTZ R52, R52, R53, R113 ;  /* 0x0000003534347223 */ /* 0x000fe20000010071 */
[----:B------:R-:W-:Y:S01]  /*4af0*/  F2FP.F16.F32.PACK_AB R53, R13, R12 ;  /* 0x0000000c0d35723e */ /* 0x000fe200000000ff */
[----:B------:R-:W-:Y:S01]  /*4b00*/  IMAD.MOV.U32 R13, RZ, RZ, R11 ;  /* 0x000000ffff0d7224 */ /* 0x000fe200078e000b */
[----:B------:R-:W-:Y:S02]  /*4b10*/  F2FP.F16.F32.PACK_AB R12, R15, R58 ;  /* 0x0000003a0f0c723e */ /* 0x000fe400000000ff */
[----:B------:R-:W-:Y:S02]  /*4b20*/  F2FP.F16.F32.PACK_AB R14, R52, R55 ;  /* 0x00000037340e723e */ /* 0x000fe400000000ff */
[----:B------:R-:W-:-:S07]  /*4b30*/  MOV R15, R53 ;  /* 0x00000035000f7202 */ /* 0x000fce0000000f00 */
.L_x_1582:
[----:B------:R-:W-:Y:S05]  /*4b40*/  BSYNC B2 ;  /* 0x0000000000027941 */ /* 0x000fea0003800000 */
.L_x_1581:
[----:B------:R0:W-:Y:S02]  /*4b50*/  ST.E.128 desc[UR60][R56.64], R12 ;  /* 0x0000000c38007985 */ /* 0x0001e4000c101d3c */
.L_x_1568:
[----:B------:R-:W-:Y:S05]  /*4b60*/  BSYNC B1 ;  /* 0x0000000000017941 */ /* 0x000fea0003800000 */
.L_x_1567:
[----:B------:R-:W-:-:S03]  /*4b70*/  UMOV UR4, 0xffffffff ;  /* 0xffffffff00047882 */ /* 0x000fc60000000000 */
[----:B------:R-:W-:Y:S05]  /*4b80*/  BRA.DIV UR4, `(.L_x_1583) ;  /* 0x0000028a04307947 */ /* 0x000fea000b800000 */
[----:B-1----:R-:W1:Y:S04]  /*4b90*/  SHFL.IDX PT, R105, R105, 0x1, 0x181f ;  /* 0x00381f0069697f89 */ /* 0x002e6800000e0000 */
[----:B------:R-:W0:Y:S02]  /*4ba0*/  SHFL.IDX PT, R104, R104, 0x1, 0x181f ;  /* 0x00381f0068687f89 */ /* 0x000e2400000e0000 */
.L_x_2004:
[----:B------:R-:W-:Y:S05]  /*4bb0*/  @P4 BRA `(.L_x_1584) ;  /* 0x0000003800ec4947 */ /* 0x000fea0003800000 */
[----:B------:R-:W-:Y:S01]  /*4bc0*/  ISETP.NE.AND P0, PT, R29, RZ, PT ;  /* 0x000000ff1d00720c */ /* 0x000fe20003f05270 */
[----:B------:R-:W-:-:S12]  /*4bd0*/  BSSY B1, `(.L_x_1585) ;  /* 0x0000034000017945 */ /* 0x000fd80003800000 */
[----:B------:R-:W-:Y:S05]  /*4be0*/  @!P0 BRA `(.L_x_1586) ;  /* 0x0000000000c88947 */ /* 0x000fea0003800000 */
[----:B0---4-:R0:W4:Y:S01]  /*4bf0*/  LDS.128 R12, [R90+0x21400] ;  /* 0x021400005a0c7984 */ /* 0x0111220000000c00 */
[----:B------:R-:W-:Y:S01]  /*4c00*/  ISETP.GE.AND P4, PT, R204, R101, PT ;  /* 0x00000065cc00720c */ /* 0x000fe20003f86270 */
[----:B------:R-:W-:Y:S01]  /*4c10*/  BSSY B2, `(.L_x_1587) ;  /* 0x000002e000027945 */ /* 0x000fe20003800000 */
[----:B------:R-:W-:-:S04]  /*4c20*/  LEA R52, P0, R18, R104, 0x1 ;  /* 0x0000006812347211 */ /* 0x000fc800078008ff */
[----:B-1----:R-:W-:-:S07]  /*4c30*/  LEA.HI.X R53, R18, R105, R19, 0x1, P0 ;  /* 0x0000006912357211 */ /* 0x002fce00000f0c13 */
[----:B0-----:R-:W-:Y:S05]  /*4c40*/  @P4 BRA `(.L_x_1588) ;  /* 0x0000000000a84947 */ /* 0x001fea0003800000 */
[----:B------:R-:W-:Y:S01]  /*4c50*/  SHF.R.U64 R54, R48, 0x10, R49 ;  /* 0x0000001030367819 */ /* 0x000fe20000001231 */
[----:B---34-:R-:W-:Y:S01]  /*4c60*/  IMAD.MOV.U32 R11, RZ, RZ, R13 ;  /* 0x000000ffff0b7224 */ /* 0x018fe200078e000d */
        /* <DEDUP_REMOVED lines=9> */
[--C-:B------:R-:W-:Y:S02]  /*4d00*/  HADD2.F32 R49, -RZ, R15.reuse.H1_H1 ;  /* 0x3000000fff317230 */ /* 0x100fe40000004100 */
[----:B------:R-:W-:Y:S02]  /*4d10*/  HADD2.F32 R15, -RZ, R15.H0_H0 ;  /* 0x2000000fff0f7230 */ /* 0x000fe40000004100 */
[C---:B------:R-:W-:Y:S01]  /*4d20*/  FMUL.FTZ R51, R50.reuse, R51 ;  /* 0x0000003332337220 */ /* 0x040fe20000410000 */
[----:B------:R-:W-:Y:S02]  /*4d30*/  HADD2.F32 R56, -RZ, R48.H0_H0 ;  /* 0x20000030ff387230 */ /* 0x000fe40000004100 */
[-C--:B------:R-:W-:Y:S01]  /*4d40*/  FMUL.FTZ R60, R49, R58.reuse ;  /* 0x0000003a313c7220 */ /* 0x080fe20000410000 */
[-C--:B------:R-:W-:Y:S01]  /*4d50*/  FFMA.FTZ R11, R50, R13.reuse, -R11 ;  /* 0x0000000d320b7223 */ /* 0x080fe2000001080b */
[C---:B------:R-:W-:Y:S01]  /*4d60*/  FMUL.FTZ R58, R15.reuse, R58 ;  /* 0x0000003a0f3a7220 */ /* 0x040fe20000410000 */
[----:B------:R-:W-:Y:S01]  /*4d70*/  FFMA.FTZ R48, R54, R13, R51 ;  /* 0x0000000d36307223 */ /* 0x000fe20000010033 */
[----:B------:R-:W-:Y:S01]  /*4d80*/  FFMA.FTZ R13, R15, R56, -R60 ;  /* 0x000000380f0d7223 */ /* 0x000fe2000001083c */
[----:B------:R-:W-:-:S02]  /*4d90*/  HADD2.F32 R54, -RZ, R111.H0_H0 ;  /* 0x2000006fff367230 */ /* 0x000fc40000004100 */
[----:B------:R-:W-:Y:S01]  /*4da0*/  FFMA.FTZ R50, R49, R56, R58 ;  /* 0x0000003831327223 */ /* 0x000fe2000001003a */
[----:B------:R-:W-:Y:S01]  /*4db0*/  HADD2.F32 R15, -RZ, R12.H1_H1 ;  /* 0x3000000cff0f7230 */ /* 0x000fe20000004100 */
[----:B------:R-:W-:Y:S01]  /*4dc0*/  F2FP.F16.F32.PACK_AB R11, R48, R11 ;  /* 0x0000000b300b723e */ /* 0x000fe200000000ff */
[----:B------:R-:W-:Y:S02]  /*4dd0*/  HADD2.F32 R49, -RZ, R14.H1_H1 ;  /* 0x3000000eff317230 */ /* 0x000fe40000004100 */
[----:B------:R-:W-:Y:S02]  /*4de0*/  HADD2.F32 R111, -RZ, R111.H1_H1 ;  /* 0x3000006fff6f7230 */ /* 0x000fe40000004100 */
[----:B------:R-:W-:Y:S01]  /*4df0*/  FMUL.FTZ R55, R15, R54 ;  /* 0x000000360f377220 */ /* 0x000fe20000410000 */
[----:B------:R-:W-:Y:S02]  /*4e00*/  HADD2.F32 R12, -RZ, R12.H0_H0 ;  /* 0x2000000cff0c7230 */ /* 0x000fe40000004100 */
[----:B------:R-:W-:-:S02]  /*4e10*/  HADD2.F32 R14, -RZ, R14.H0_H0 ;  /* 0x2000000eff0e7230 */ /* 0x000fc40000004100 */
[-C--:B------:R-:W-:Y:S01]  /*4e20*/  FMUL.FTZ R57, R49, R111.reuse ;  /* 0x0000006f31397220 */ /* 0x080fe20000410000 */
[--C-:B------:R-:W-:Y:S02]  /*4e30*/  HADD2.F32 R51, -RZ, R110.reuse.H0_H0 ;  /* 0x2000006eff337230 */ /* 0x100fe40000004100 */
[----:B------:R-:W-:Y:S01]  /*4e40*/  FMUL.FTZ R54, R12, R54 ;  /* 0x000000360c367220 */ /* 0x000fe20000410000 */
[----:B------:R-:W-:Y:S02]  /*4e50*/  HADD2.F32 R110, -RZ, R110.H1_H1 ;  /* 0x3000006eff6e7230 */ /* 0x000fe40000004100 */
[----:B------:R-:W-:Y:S01]  /*4e60*/  FMUL.FTZ R56, R14, R111 ;  /* 0x0000006f0e387220 */ /* 0x000fe20000410000 */
[-C--:B------:R-:W-:Y:S01]  /*4e70*/  FFMA.FTZ R55, R12, R51.reuse, -R55 ;  /* 0x000000330c377223 */ /* 0x080fe20000010837 */
[----:B------:R-:W-:Y:S01]  /*4e80*/  FFMA.FTZ R54, R15, R51, R54 ;  /* 0x000000330f367223 */ /* 0x000fe20000010036 */
[-C--:B------:R-:W-:Y:S01]  /*4e90*/  FFMA.FTZ R57, R14, R110.reuse, -R57 ;  /* 0x0000006e0e397223 */ /* 0x080fe20000010839 */
[----:B------:R-:W-:Y:S01]  /*4ea0*/  FFMA.FTZ R56, R49, R110, R56 ;  /* 0x0000006e31387223 */ /* 0x000fe20000010038 */
[----:B------:R-:W-:Y:S01]  /*4eb0*/  F2FP.F16.F32.PACK_AB R15, R50, R13 ;  /* 0x0000000d320f723e */ /* 0x000fe200000000ff */
[----:B------:R-:W-:Y:S01]  /*4ec0*/  IMAD.MOV.U32 R13, RZ, RZ, R11 ;  /* 0x000000ffff0d7224 */ /* 0x000fe200078e000b */
[----:B------:R-:W-:-:S02]  /*4ed0*/  F2FP.F16.F32.PACK_AB R12, R54, R55 ;  /* 0x00000037360c723e */ /* 0x000fc400000000ff */
[----:B------:R-:W-:-:S07]  /*4ee0*/  F2FP.F16.F32.PACK_AB R14, R56, R57 ;  /* 0x00000039380e723e */ /* 0x000fce00000000ff */
.L_x_1588:
[----:B------:R-:W-:Y:S05]  /*4ef0*/  BSYNC B2 ;  /* 0x0000000000027941 */ /* 0x000fea0003800000 */
.L_x_1587:
[----:B----4-:R0:W-:Y:S02]  /*4f00*/  ST.E.128 desc[UR60][R52.64], R12 ;  /* 0x0000000c34007985 */ /* 0x0101e4000c101d3c */
.L_x_1586:
[----:B------:R-:W-:Y:S05]  /*4f10*/  BSYNC B1 ;  /* 0x0000000000017941 */ /* 0x000fea0003800000 */
.L_x_1585:
[----:B------:R-:W-:Y:S01]  /*4f20*/  ISETP.NE.AND P0, PT, R71, RZ, PT ;  /* 0x000000ff4700720c */ /* 0x000fe20003f05270 */
[----:B------:R-:W-:-:S12]  /*4f30*/  BSSY B1, `(.L_x_1589) ;  /* 0x0000034000017945 */ /* 0x000fd80003800000 */
[----:B------:R-:W-:Y:S05]  /*4f40*/  @!P0 BRA `(.L_x_1590) ;  /* 0x0000000000c88947 */ /* 0x000fea0003800000 */
[----:B---3--:R-:W3:Y:S01]  /*4f50*/  LDL R11, [R1+0x18] ;  /* 0x00001800010b7983 */ /* 0x008ee20000100800 */
[C---:B0-----:R-:W-:Y:S01]  /*4f60*/  LEA R48, P0, R201.reuse, R104, 0x1 ;  /* 0x00000068c9307211 */ /* 0x041fe200078008ff */
[----:B------:R-:W-:Y:S02]  /*4f70*/  BSSY B2, `(.L_x_1591) ;  /* 0x000002e000027945 */ /* 0x000fe40003800000 */
[----:B----4-:R0:W4:Y:S01]  /*4f80*/  LDS.128 R12, [R90+0x23400] ;  /* 0x023400005a0c7984 */ /* 0x0101220000000c00 */
[----:B-1----:R-:W-:Y:S02]  /*4f90*/  LEA.HI.X R49, R201, R105, R224, 0x1, P0 ;  /* 0x00000069c9317211 */ /* 0x002fe400000f0ce0 */
[----:B---3--:R-:W-:-:S13]  /*4fa0*/  ISETP.GE.AND P4, PT, R11, R101, PT ;  /* 0x000000650b00720c */ /* 0x008fda0003f86270 */
[----:B0---4-:R-:W-:Y:S05]  /*4fb0*/  @P4 BRA `(.L_x_1592) ;  /* 0x0000000000a44947 */ /* 0x011fea0003800000 */
[----:B------:R-:W-:Y:S01]  /*4fc0*/  SHF.R.U64 R11, R44, 0x10, R45 ;  /* 0x000000102c0b7819 */ /* 0x000fe2000000122d */
[----:B------:R-:W-:Y:S01]  /*4fd0*/  IMAD.MOV.U32 R44, RZ, RZ, R15 ;  /* 0x000000ffff2c7224 */ /* 0x000fe200078e000f */
[--C-:B------:R-:W-:Y:S01]  /*4fe0*/  SHF.R.U64 R50, R46, 0x10, R47.reuse ;  /* 0x000000102e327819 */ /* 0x100fe2000000122f */
[----:B------:R-:W-:Y:S01]  /*4ff0*/  HADD2.F32 R15, -RZ, R13.H1_H1 ;  /* 0x3000000dff0f7230 */ /* 0x000fe20000004100 */
[----:B------:R-:W-:Y:S01]  /*5000*/  SHF.R.U32.HI R47, RZ, 0x10, R47 ;  /* 0x00000010ff2f7819 */ /* 0x000fe2000001162f */
[----:B------:R-:W-:Y:S01]  /*5010*/  HADD2.F32 R46, -RZ, R11.H0_H0 ;  /* 0x2000000bff2e7230 */ /* 0x000fe20000004100 */
[----:B------:R-:W-:Y:S01]  /*5020*/  SHF.R.U32.HI R45, RZ, 0x10, R45 ;  /* 0x00000010ff2d7819 */ /* 0x000fe2000001162d */
[----:B------:R-:W-:Y:S02]  /*5030*/  HADD2.F32 R11, -RZ, R13.H0_H0 ;  /* 0x2000000dff0b7230 */ /* 0x000fe40000004100 */
[----:B------:R-:W-:Y:S02]  /*5040*/  HADD2.F32 R13, -RZ, R44.H1_H1 ;  /* 0x3000002cff0d7230 */ /* 0x000fe40000004100 */
[----:B------:R-:W-:-:S02]  /*5050*/  HADD2.F32 R50, -RZ, R50.H0_H0 ;  /* 0x20000032ff327230 */ /* 0x000fc40000004100 */
[----:B------:R-:W-:Y:S02]  /*5060*/  HADD2.F32 R47, -RZ, R47.H0_H0 ;  /* 0x2000002fff2f7230 */ /* 0x000fe40000004100 */
[----:B------:R-:W-:Y:S02]  /*5070*/  HADD2.F32 R44, -RZ, R44.H0_H0 ;  /* 0x2000002cff2c7230 */ /* 0x000fe40000004100 */
[-C--:B------:R-:W-:Y:S01]  /*5080*/  FMUL.FTZ R52, R15, R50.reuse ;  /* 0x000000320f347220 */ /* 0x080fe20000410000 */
[----:B------:R-:W-:Y:S02]  /*5090*/  HADD2.F32 R45, -RZ, R45.H0_H0 ;  /* 0x2000002dff2d7230 */ /* 0x000fe40000004100 */
[----:B------:R-:W-:Y:S01]  /*50a0*/  FMUL.FTZ R50, R11, R50 ;  /* 0x000000320b327220 */ /* 0x000fe20000410000 */
[-C--:B------:R-:W-:Y:S01]  /*50b0*/  FMUL.FTZ R51, R13, R47.reuse ;  /* 0x0000002f0d337220 */ /* 0x080fe20000410000 */
[C---:B------:R-:W-:Y:S01]  /*50c0*/  FMUL.FTZ R54, R44.reuse, R47 ;  /* 0x0000002f2c367220 */ /* 0x040fe20000410000 */
[-C--:B------:R-:W-:Y:S01]  /*50d0*/  FFMA.FTZ R11, R11, R46.reuse, -R52 ;  /* 0x0000002e0b0b7223 */ /* 0x080fe20000010834 */
[----:B------:R-:W-:Y:S01]  /*50e0*/  FFMA.FTZ R50, R15, R46, R50 ;  /* 0x0000002e0f327223 */ /* 0x000fe20000010032 */
[-C--:B------:R-:W-:Y:S01]  /*50f0*/  FFMA.FTZ R51, R44, R45.reuse, -R51 ;  /* 0x0000002d2c337223 */ /* 0x080fe20000010833 */
[----:B------:R-:W-:Y:S01]  /*5100*/  FFMA.FTZ R54, R13, R45, R54 ;  /* 0x0000002d0d367223 */ /* 0x000fe20000010036 */
[----:B------:R-:W-:-:S02]  /*5110*/  HADD2.F32 R13, -RZ, R12.H1_H1 ;  /* 0x3000000cff0d7230 */ /* 0x000fc40000004100 */
[--C-:B------:R-:W-:Y:S02]  /*5120*/  HADD2.F32 R45, -RZ, R109.reuse.H0_H0 ;  /* 0x2000006dff2d7230 */ /* 0x100fe40000004100 */
[----:B------:R-:W-:Y:S02]  /*5130*/  HADD2.F32 R12, -RZ, R12.H0_H0 ;  /* 0x2000000cff0c7230 */ /* 0x000fe40000004100 */
[--C-:B------:R-:W-:Y:S02]  /*5140*/  HADD2.F32 R15, -RZ, R14.reuse.H1_H1 ;  /* 0x3000000eff0f7230 */ /* 0x100fe40000004100 */
[-C--:B------:R-:W-:Y:S01]  /*5150*/  FMUL.FTZ R47, R13, R45.reuse ;  /* 0x0000002d0d2f7220 */ /* 0x080fe20000410000 */
[----:B------:R-:W-:Y:S02]  /*5160*/  HADD2.F32 R109, -RZ, R109.H1_H1 ;  /* 0x3000006dff6d7230 */ /* 0x000fe40000004100 */
[----:B------:R-:W-:Y:S01]  /*5170*/  FMUL.FTZ R46, R12, R45 ;  /* 0x0000002d0c2e7220 */ /* 0x000fe20000410000 */
[----:B------:R-:W-:-:S02]  /*5180*/  HADD2.F32 R14, -RZ, R14.H0_H0 ;  /* 0x2000000eff0e7230 */ /* 0x000fc40000004100 */
[--C-:B------:R-:W-:Y:S02]  /*5190*/  HADD2.F32 R44, -RZ, R108.reuse.H1_H1 ;  /* 0x3000006cff2c7230 */ /* 0x100fe40000004100 */
[-C--:B------:R-:W-:Y:S01]  /*51a0*/  FMUL.FTZ R45, R15, R109.reuse ;  /* 0x0000006d0f2d7220 */ /* 0x080fe20000410000 */
[----:B------:R-:W-:Y:S02]  /*51b0*/  HADD2.F32 R108, -RZ, R108.H0_H0 ;  /* 0x2000006cff6c7230 */ /* 0x000fe40000004100 */
        /* <DEDUP_REMOVED lines=8> */
[----:B------:R-:W-:-:S07]  /*5240*/  F2FP.F16.F32.PACK_AB R14, R52, R45 ;  /* 0x0000002d340e723e */ /* 0x000fce00000000ff */
.L_x_1592:
[----:B------:R-:W-:Y:S05]  /*5250*/  BSYNC B2 ;  /* 0x0000000000027941 */ /* 0x000fea0003800000 */
.L_x_1591:
[----:B------:R0:W-:Y:S02]  /*5260*/  ST.E.128 desc[UR60][R48.64], R12 ;  /* 0x0000000c30007985 */ /* 0x0001e4000c101d3c */
.L_x_1590:
[----:B------:R-:W-:Y:S05]  /*5270*/  BSYNC B1 ;  /* 0x0000000000017941 */ /* 0x000fea0003800000 */
.L_x_1589:
[----:B------:R-:W-:Y:S01]  /*5280*/  ISETP.NE.AND P0, PT, R76, RZ, PT ;  /* 0x000000ff4c00720c */ /* 0x000fe20003f05270 */
[----:B------:R-:W-:-:S12]  /*5290*/  BSSY B1, `(.L_x_1593) ;  /* 0x0000034000017945 */ /* 0x000fd80003800000 */
[----:B------:R-:W-:Y:S05]  /*52a0*/  @!P0 BRA `(.L_x_1594) ;  /* 0x0000000000c88947 */ /* 0x000fea0003800000 */
[----:B------:R-:W5:Y:S04]  /*52b0*/  LDL R46, [R1+0x48] ;  /* 0x00004800012e7983 */ /* 0x000f680000100800 */
[----:B---3--:R-:W1:Y:S01]  /*52c0*/  LDL R11, [R1+0x8] ;  /* 0x00000800010b7983 */ /* 0x008e620000100800 */
[----:B0-----:R-:W-:Y:S01]  /*52d0*/  LEA R44, P0, R22, R104, 0x1 ;  /* 0x00000068162c7211 */ /* 0x001fe200078008ff */
[----:B------:R-:W-:Y:S02]  /*52e0*/  BSSY B2, `(.L_x_1595) ;  /* 0x000002d000027945 */ /* 0x000fe40003800000 */
[----:B----4-:R0:W3:Y:S01]  /*52f0*/  LDS.128 R12, [R90+0x25400] ;  /* 0x025400005a0c7984 */ /* 0x0100e20000000c00 */
[----:B-----5:R-:W-:Y:S02]  /*5300*/  ISETP.GE.AND P4, PT, R46, R101, PT ;  /* 0x000000652e00720c */ /* 0x020fe40003f86270 */
[----:B-1----:R-:W-:-:S11]  /*5310*/  LEA.HI.X R45, R22, R105, R11, 0x1, P0 ;  /* 0x00000069162d7211 */ /* 0x002fd600000f0c0b */
[----:B0--3--:R-:W-:Y:S05]  /*5320*/  @P4 BRA `(.L_x_1596) ;  /* 0x0000000000a04947 */ /* 0x009fea0003800000 */
[----:B------:R-:W-:Y:S01]  /*5330*/  SHF.R.U64 R11, R40, 0x10, R41 ;  /* 0x00000010280b7819 */ /* 0x000fe20000001229 */
[--C-:B------:R-:W-:Y:S01]  /*5340*/  HADD2.F32 R40, -RZ, R15.reuse.H1_H1 ;  /* 0x3000000fff287230 */ /* 0x100fe20000004100 */
[--C-:B------:R-:W-:Y:S01]  /*5350*/  SHF.R.U64 R46, R42, 0x10, R43.reuse ;  /* 0x000000102a2e7819 */ /* 0x100fe2000000122b */
[----:B------:R-:W-:Y:S01]  /*5360*/  HADD2.F32 R15, -RZ, R15.H0_H0 ;  /* 0x2000000fff0f7230 */ /* 0x000fe20000004100 */
[----:B------:R-:W-:Y:S01]  /*5370*/  SHF.R.U32.HI R43, RZ, 0x10, R43 ;  /* 0x00000010ff2b7819 */ /* 0x000fe2000001162b */
[----:B------:R-:W-:Y:S01]  /*5380*/  HADD2.F32 R42, -RZ, R11.H0_H0 ;  /* 0x2000000bff2a7230 */ /* 0x000fe20000004100 */
[----:B------:R-:W-:Y:S01]  /*5390*/  SHF.R.U32.HI R41, RZ, 0x10, R41 ;  /* 0x00000010ff297819 */ /* 0x000fe20000011629 */
[----:B------:R-:W-:Y:S02]  /*53a0*/  HADD2.F32 R46, -RZ, R46.H0_H0 ;  /* 0x2000002eff2e7230 */ /* 0x000fe40000004100 */
[----:B------:R-:W-:Y:S02]  /*53b0*/  HADD2.F32 R11, -RZ, R13.H1_H1 ;  /* 0x3000000dff0b7230 */ /* 0x000fe40000004100 */
[----:B------:R-:W-:-:S02]  /*53c0*/  HADD2.F32 R43, -RZ, R43.H0_H0 ;  /* 0x2000002bff2b7230 */ /* 0x000fc40000004100 */
[----:B------:R-:W-:Y:S02]  /*53d0*/  HADD2.F32 R13, -RZ, R13.H0_H0 ;  /* 0x2000000dff0d7230 */ /* 0x000fe40000004100 */
[-C--:B------:R-:W-:Y:S01]  /*53e0*/  FMUL.FTZ R48, R11, R46.reuse ;  /* 0x0000002e0b307220 */ /* 0x080fe20000410000 */
[----:B------:R-:W-:Y:S02]  /*53f0*/  HADD2.F32 R41, -RZ, R41.H0_H0 ;  /* 0x20000029ff297230 */ /* 0x000fe40000004100 */
[-C--:B------:R-:W-:Y:S01]  /*5400*/  FMUL.FTZ R47, R15, R43.reuse ;  /* 0x0000002b0f2f7220 */ /* 0x080fe20000410000 */
[C---:B------:R-:W-:Y:S01]  /*5410*/  FMUL.FTZ R50, R40.reuse, R43 ;  /* 0x0000002b28327220 */ /* 0x040fe20000410000 */
[C---:B------:R-:W-:Y:S01]  /*5420*/  FMUL.FTZ R46, R13.reuse, R46 ;  /* 0x0000002e0d2e7220 */ /* 0x040fe20000410000 */
[----:B------:R-:W-:Y:S01]  /*5430*/  FFMA.FTZ R48, R13, R42, -R48 ;  /* 0x0000002a0d307223 */ /* 0x000fe20000010830 */
[----:B------:R-:W-:Y:S01]  /*5440*/  FFMA.FTZ R49, R40, R41, R47 ;  /* 0x0000002928317223 */ /* 0x000fe2000001002f */
[----:B------:R-:W-:-:S02]  /*5450*/  HADD2.F32 R40, -RZ, R107.H0_H0 ;  /* 0x2000006bff287230 */ /* 0x000fc40000004100 */
[----:B------:R-:W-:Y:S01]  /*5460*/  FFMA.FTZ R43, R11, R42, R46 ;  /* 0x0000002a0b2b7223 */ /* 0x000fe2000001002e */
[----:B------:R-:W-:Y:S02]  /*5470*/  HADD2.F32 R11, -RZ, R12.H1_H1 ;  /* 0x3000000cff0b7230 */ /* 0x000fe40000004100 */
[----:B------:R-:W-:Y:S01]  /*5480*/  FFMA.FTZ R50, R15, R41, -R50 ;  /* 0x000000290f327223 */ /* 0x000fe20000010832 */
        /* <DEDUP_REMOVED lines=18> */
.L_x_1596:
[----:B------:R-:W-:Y:S05]  /*55b0*/  BSYNC B2 ;  /* 0x0000000000027941 */ /* 0x000fea0003800000 */
.L_x_1595:
[----:B------:R0:W-:Y:S02]  /*55c0*/  ST.E.128 desc[UR60][R44.64], R12 ;  /* 0x0000000c2c007985 */ /* 0x0001e4000c101d3c */
.L_x_1594:
[----:B------:R-:W-:Y:S05]  /*55d0*/  BSYNC B1 ;  /* 0x0000000000017941 */ /* 0x000fea0003800000 */
.L_x_1593:
[----:B------:R-:W-:-:S13]  /*55e0*/  ISETP.NE.AND P0, PT, R77, RZ, PT ;  /* 0x000000ff4d00720c */ /* 0x000fda0003f05270 */
        /* <DEDUP_REMOVED lines=48> */
.L_x_1598:
[----:B------:R-:W-:Y:S05]  /*58f0*/  BSYNC B1 ;  /* 0x0000000000017941 */ /* 0x000fea0003800000 */
.L_x_1597:
[----:B------:R0:W-:Y:S01]  /*5900*/  ST.E.128 desc[UR60][R40.64], R12 ;  /* 0x0000000c28007985 */ /* 0x0001e2000c101d3c */
[----:B------:R-:W-:Y:S05]  /*5910*/  BRA `(.L_x_1584) ;  /* 0x0000002c00947947 */ /* 0x000fea0003800000 */
.L_x_1558:
[----:B------:R-:W2:Y:S01]  /*5920*/  LDL R36, [R1+0x10] ;  /* 0x0000100001247983 */ /* 0x000ea20000100800 */
        /* <DEDUP_REMOVED lines=9> */
[----:B--2---:R-:W-:Y:S02]  /*59c0*/  ISETP.GE.AND P0, PT, R36, R95, PT ;  /* 0x0000005f2400720c */ /* 0x004fe40003f06270 */
[----:B------:R-:W-:-:S11]  /*59d0*/  CS2R R36, SRZ ;  /* 0x0000000000247805 */ /* 0x000fd6000001ff00 */
[----:B------:R-:W-:Y:S05]  /*59e0*/  @P0 BRA `(.L_x_1600) ;  /* 0x0000000000600947 */ /* 0x000fea0003800000 */
[----:B------:R-:W-:Y:S01]  /*59f0*/  IADD3 R38, P4, R80, R14, RZ ;  /* 0x0000000e50267210 */ /* 0x000fe20007f9e0ff */
[----:B------:R-:W-:Y:S01]  /*5a00*/  ULDC.64 UR4, c[0x0][0x3e8] ;  /* 0x0000fa0000047ab9 */ /* 0x000fe20000000a00 */
[----:B------:R-:W-:Y:S01]  /*5a10*/  IADD3 R36, P6, R84, R12, RZ ;  /* 0x0000000c54247210 */ /* 0x000fe20007fde0ff */
[----:B------:R-:W-:Y:S01]  /*5a20*/  ULDC.64 UR6, c[0x0][0x400] ;  /* 0x0001000000067ab9 */ /* 0x000fe20000000a00 */
[----:B------:R-:W-:Y:S01]  /*5a30*/  LEA R52, P5, R38, UR4, 0x1 ;  /* 0x0000000426347c11 */ /* 0x000fe2000f8a08ff */
[----:B------:R-:W-:Y:S01]  /*5a40*/  IMAD.X R39, R11, 0x1, R32, P4 ;  /* 0x000000010b277824 */ /* 0x000fe200020e0620 */
[----:B------:R-:W-:Y:S02]  /*5a50*/  IADD3.X R37, R72, R34, RZ, P6, !PT ;  /* 0x0000002248257210 */ /* 0x000fe400037fe4ff */
[----:B------:R-:W-:Y:S02]  /*5a60*/  CS2R R42, SRZ ;  /* 0x00000000002a7805 */ /* 0x000fe4000001ff00 */
[----:B------:R-:W-:-:S02]  /*5a70*/  ISETP.GE.AND P6, PT, R203, R101, PT ;  /* 0x00000065cb00720c */ /* 0x000fc40003fc6270 */
[----:B------:R-:W-:Y:S02]  /*5a80*/  CS2R R40, SRZ ;  /* 0x0000000000287805 */ /* 0x000fe4000001ff00 */
[----:B------:R-:W-:Y:S02]  /*5a90*/  LEA.HI.X R53, R38, UR5, R39, 0x1, P5 ;  /* 0x0000000526357c11 */ /* 0x000fe4000a8f0c27 */
[----:B------:R-:W-:Y:S02]  /*5aa0*/  CS2R R38, SRZ ;  /* 0x0000000000267805 */ /* 0x000fe4000001ff00 */
[----:B------:R-:W-:Y:S02]  /*5ab0*/  ISETP.GE.AND P5, PT, R18, R101, PT ;  /* 0x000000651200720c */ /* 0x000fe40003fa6270 */
[----:B------:R-:W-:Y:S02]  /*5ac0*/  CS2R R50, SRZ ;  /* 0x0000000000327805 */ /* 0x000fe4000001ff00 */
[----:B------:R-:W-:-:S02]  /*5ad0*/  LEA R56, P4, R36, UR6, 0x1 ;  /* 0x0000000624387c11 */ /* 0x000fc4000f8808ff */
[----:B------:R-:W-:Y:S02]  /*5ae0*/  CS2R R48, SRZ ;  /* 0x0000000000307805 */ /* 0x000fe4000001ff00 */
[----:B------:R-:W-:Y:S02]  /*5af0*/  CS2R R46, SRZ ;  /* 0x00000000002e7805 */ /* 0x000fe4000001ff00 */
[----:B------:R-:W-:Y:S02]  /*5b00*/  CS2R R44, SRZ ;  /* 0x00000000002c7805 */ /* 0x000fe4000001ff00 */
[----:B------:R-:W-:Y:S02]  /*5b10*/  LEA.HI.X R57, R36, UR7, R37, 0x1, P4 ;  /* 0x0000000724397c11 */ /* 0x000fe4000a0f0c25 */
[----:B------:R-:W-:-:S03]  /*5b20*/  CS2R R36, SRZ ;  /* 0x0000000000247805 */ /* 0x000fc6000001ff00 */
[----:B------:R0:W5:Y:S04]  /*5b30*/  @!P6 LDG.E.128 R44, desc[UR60][R56.64+0x80] ;  /* 0x0000803c382ce981 */ /* 0x000168000c1e1d00 */
[----:B------:R0:W5:Y:S04]  /*5b40*/  @!P5 LDG.E.128 R40, desc[UR60][R52.64] ;  /* 0x0000003c3428d981 */ /* 0x000168000c1e1d00 */
[----:B------:R0:W5:Y:S04]  /*5b50*/  @!P6 LDG.E.128 R36, desc[UR60][R52.64+0x80] ;  /* 0x0000803c3424e981 */ /* 0x000168000c1e1d00 */
[----:B------:R0:W5:Y:S02]  /*5b60*/  @!P5 LDG.E.128 R48, desc[UR60][R56.64] ;  /* 0x0000003c3830d981 */ /* 0x000164000c1e1d00 */
.L_x_1600:
[----:B------:R-:W-:Y:S05]  /*5b70*/  BSYNC B1 ;  /* 0x0000000000017941 */ /* 0x000fea0003800000 */
.L_x_1599:
        /* <DEDUP_REMOVED lines=20> */
[----:B------:R-:W-:Y:S02]  /*5cc0*/  CS2R R64, SRZ ;  /* 0x0000000000407805 */ /* 0x000fe4000001ff00 */
[----:B------:R-:W-:Y:S02]  /*5cd0*/  IADD3.X R72, R34, R72, R21, P5, P6 ;  /* 0x0000004822487210 */ /* 0x000fe40002fec415 */
[----:B------:R-:W-:Y:S02]  /*5ce0*/  CS2R R62, SRZ ;  /* 0x00000000003e7805 */ /* 0x000fe4000001ff00 */
[----:B------:R-:W-:Y:S02]  /*5cf0*/  LEA R12, P6, R15, UR4, 0x1 ;  /* 0x000000040f0c7c11 */ /* 0x000fe4000f8c08ff */
[----:B------:R-:W-:-:S02]  /*5d00*/  CS2R R60, SRZ ;  /* 0x00000000003c7805 */ /* 0x000fc4000001ff00 */
[----:B------:R-:W-:Y:S02]  /*5d10*/  LEA R14, P5, R11, UR6, 0x1 ;  /* 0x000000060b0e7c11 */ /* 0x000fe4000f8a08ff */
[----:B------:R-:W-:Y:S02]  /*5d20*/  LEA.HI.X R13, R15, UR5, R52, 0x1, P6 ;  /* 0x000000050f0d7c11 */ /* 0x000fe4000b0f0c34 */
[----:B------:R-:W-:Y:S02]  /*5d30*/  CS2R R52, SRZ ;  /* 0x0000000000347805 */ /* 0x000fe4000001ff00 */
[----:B------:R-:W-:Y:S02]  /*5d40*/  LEA.HI.X R15, R11, UR7, R72, 0x1, P5 ;  /* 0x000000070b0f7c11 */ /* 0x000fe4000a8f0c48 */
[-C--:B------:R-:W-:Y:S02]  /*5d50*/  ISETP.GE.AND P6, PT, R18, R101.reuse, PT ;  /* 0x000000651200720c */ /* 0x080fe40003fc6270 */
[----:B------:R-:W-:-:S11]  /*5d60*/  ISETP.GE.AND P5, PT, R203, R101, PT ;  /* 0x00000065cb00720c */ /* 0x000fd60003fa6270 */
[----:B------:R0:W5:Y:S04]  /*5d70*/  @!P6 LDG.E.128 R56, desc[UR60][R12.64] ;  /* 0x0000003c0c38e981 */ /* 0x000168000c1e1d00 */
[----:B------:R0:W5:Y:S04]  /*5d80*/  @!P5 LDG.E.128 R52, desc[UR60][R12.64+0x80] ;  /* 0x0000803c0c34d981 */ /* 0x000168000c1e1d00 */
[----:B------:R0:W5:Y:S04]  /*5d90*/  @!P6 LDG.E.128 R64, desc[UR60][R14.64] ;  /* 0x0000003c0e40e981 */ /* 0x000168000c1e1d00 */
[----:B------:R0:W5:Y:S02]  /*5da0*/  @!P5 LDG.E.128 R60, desc[UR60][R14.64+0x80] ;  /* 0x0000803c0e3cd981 */ /* 0x000164000c1e1d00 */
.L_x_1602:
[----:B------:R-:W-:Y:S05]  /*5db0*/  BSYNC B1 ;  /* 0x0000000000017941 */ /* 0x000fea0003800000 */
.L_x_1601:
[----:B------:R-:W2:Y:S01]  /*5dc0*/  LDL R11, [R1+0x68] ;  /* 0x00006800010b7983 */ /* 0x000ea20000100800 */
[----:B0----5:R-:W-:Y:S01]  /*5dd0*/  IMAD.MOV.U32 R12, RZ, RZ, R39 ;  /* 0x000000ffff0c7224 */ /* 0x021fe200078e0027 */
[----:B------:R-:W-:Y:S01]  /*5de0*/  MOV R13, R42 ;  /* 0x0000002a000d7202 */ /* 0x000fe20000000f00 */
[----:B------:R-:W-:-:S03]  /*5df0*/  IMAD.MOV.U32 R14, RZ, RZ, R43 ;  /* 0x000000ffff0e7224 */ /* 0x000fc600078e002b */
[----:B------:R-:W-:Y:S01]  /*5e00*/  PRMT R124, R12, 0x7610, R124 ;  /* 0x000076100c7c7816 */ /* 0x000fe2000000007c */
[----:B------:R-:W-:Y:S01]  /*5e10*/  IMAD.MOV.U32 R12, RZ, RZ, R37 ;  /* 0x000000ffff0c7224 */ /* 0x000fe200078e0025 */
[----:B------:R-:W-:Y:S02]  /*5e20*/  PRMT R127, R127, 0x5410, R14 ;  /* 0x000054107f7f7816 */ /* 0x000fe4000000000e */
[----:B------:R-:W-:Y:S02]  /*5e30*/  MOV R14, R47 ;  /* 0x0000002f000e7202 */ /* 0x000fe40000000f00 */
[----:B------:R-:W-:Y:S01]  /*5e40*/  PRMT R124, R124, 0x5410, R12 ;  /* 0x000054107c7c7816 */ /* 0x000fe2000000000c */
[----:B------:R-:W-:Y:S01]  /*5e50*/  IMAD.MOV.U32 R12, RZ, RZ, R41 ;  /* 0x000000ffff0c7224 */ /* 0x000fe200078e0029 */
[----:B------:R-:W-:Y:S02]  /*5e60*/  PRMT R125, R14, 0x7610, R125 ;  /* 0x000076100e7d7816 */ /* 0x000fe4000000007d */
[----:B------:R-:W-:Y:S01]  /*5e70*/  PRMT R126, R13, 0x7610, R126 ;  /* 0x000076100d7e7816 */ /* 0x000fe2000000007e */
[----:B------:R-:W-:Y:S01]  /*5e80*/  IMAD.MOV.U32 R13, RZ, RZ, R46 ;  /* 0x000000ffff0d7224 */ /* 0x000fe200078e002e */
[----:B------:R-:W-:Y:S01]  /*5e90*/  PRMT R112, R12, 0x7610, R112 ;  /* 0x000076100c707816 */ /* 0x000fe20000000070 */
[----:B------:R-:W-:-:S05]  /*5ea0*/  IMAD.MOV.U32 R12, RZ, RZ, R45 ;  /* 0x000000ffff0c7224 */ /* 0x000fca00078e002d */
[----:B------:R-:W-:Y:S01]  /*5eb0*/  PRMT R125, R125, 0x5410, R12 ;  /* 0x000054107d7d7816 */ /* 0x000fe2000000000c */
[----:B------:R-:W-:-:S05]  /*5ec0*/  IMAD.MOV.U32 R12, RZ, RZ, R51 ;  /* 0x000000ffff0c7224 */ /* 0x000fca00078e0033 */
[----:B------:R-:W-:Y:S01]  /*5ed0*/  PRMT R128, R12, 0x7610, R128 ;  /* 0x000076100c807816 */ /* 0x000fe20000000080 */
[----:B------:R-:W-:-:S05]  /*5ee0*/  IMAD.MOV.U32 R12, RZ, RZ, R49 ;  /* 0x000000ffff0c7224 */ /* 0x000fca00078e0031 */
[----:B------:R-:W-:Y:S01]  /*5ef0*/  PRMT R111, R12, 0x7610, R111 ;  /* 0x000076100c6f7816 */ /* 0x000fe2000000006f */
[----:B------:R-:W-:Y:S01]  /*5f00*/  IMAD.MOV.U32 R12, RZ, RZ, R55 ;  /* 0x000000ffff0c7224 */ /* 0x000fe200078e0037 */
[----:B--2---:R-:W-:Y:S01]  /*5f10*/  R2UR UR4, R11 ;  /* 0x000000000b0472ca */ /* 0x004fe200000e0000 */
[----:B------:R-:W-:-:S05]  /*5f20*/  IMAD.MOV.U32 R11, RZ, RZ, R38 ;  /* 0x000000ffff0b7224 */ /* 0x000fca00078e0026 */
[----:B------:R-:W-:Y:S01]  /*5f30*/  PRMT R122, R11, 0x7610, R122 ;  /* 0x000076100b7a7816 */ /* 0x000fe2000000007a */
[----:B------:R-:W-:-:S03]  /*5f40*/  IMAD.MOV.U32 R11, RZ, RZ, R36 ;  /* 0x000000ffff0b7224 */ /* 0x000fc600078e0024 */
[----:B------:R-:W-:Y:S02]  /*5f50*/  PRMT R122, R122, 0x5410, R13 ;  /* 0x000054107a7a7816 */ /* 0x000fe4000000000d */
[----:B------:R-:W-:Y:S01]  /*5f60*/  PRMT R123, R11, 0x7610, R123 ;  /* 0x000076100b7b7816 */ /* 0x000fe2000000007b */
[----:B------:R-:W-:Y:S01]  /*5f70*/  IMAD.MOV.U32 R11, RZ, RZ, R40 ;  /* 0x000000ffff0b7224 */ /* 0x000fe200078e0028 */
[----:B------:R-:W-:-:S04]  /*5f80*/  UISETP.NE.AND UP0, UPT, UR4, 0x3, UPT ;  /* 0x000000030400788c */ /* 0x000fc8000bf05270 */
[----:B------:R-:W-:Y:S01]  /*5f90*/  PRMT R127, R11, 0x7610, R127 ;  /* 0x000076100b7f7816 */ /* 0x000fe2000000007f */
[----:B------:R-:W-:Y:S01]  /*5fa0*/  IMAD.MOV.U32 R11, RZ, RZ, R44 ;  /* 0x000000ffff0b7224 */ /* 0x000fe200078e002c */
[----:B------:R-:W-:-:S04]  /*5fb0*/  PLOP3.LUT P5, PT, PT, PT, UP0, 0x80, 0x0 ;  /* 0x000000000000781c */ /* 0x000fc80003faf008 */
[----:B------:R-:W-:Y:S01]  /*5fc0*/  PRMT R123, R123, 0x5410, R11 ;  /* 0x000054107b7b7816 */ /* 0x000fe2000000000b */
[----:B------:R-:W-:-:S05]  /*5fd0*/  IMAD.MOV.U32 R11, RZ, RZ, R50 ;  /* 0x000000ffff0b7224 */ /* 0x000fca00078e0032 */
[----:B------:R-:W-:Y:S02]  /*5fe0*/  PRMT R126, R126, 0x5410, R11 ;  /* 0x000054107e7e7816 */ /* 0x000fe4000000000b */
[----:B------:R-:W-:-:S04]  /*5ff0*/  MOV R11, R48 ;  /* 0x00000030000b7202 */ /* 0x000fc80000000f00 */
[----:B------:R-:W-:Y:S01]  /*6000*/  PRMT R128, R128, 0x5410, R11 ;  /* 0x0000541080807816 */ /* 0x000fe2000000000b */
        /* <DEDUP_REMOVED lines=25> */
.L_x_1603:
[----:B------:R-:W2:Y:S01]  /*61a0*/  LDL R11, [R1+0x50] ;  /* 0x00005000010b7983 */ /* 0x000ea20000100800 */
[----:B------:R-:W-:Y:S01]  /*61b0*/  IMAD R88, R200, 0x8, R17 ;  /* 0x00000008c8587824 */ /* 0x000fe200078e0211 */
[----:B------:R-:W0:Y:S01]  /*61c0*/  LDC R106, c[0x0][0x2f4] ;  /* 0x0000bd00ff6a7b82 */ /* 0x000e220000000800 */
[----:B------:R-:W-:Y:S01]  /*61d0*/  BSSY B1, `(.L_x_1604) ;  /* 0x0000004000017945 */ /* 0x000fe20003800000 */
[----:B--2---:R-:W-:-:S04]  /*61e0*/  SHF.L.U32 R100, R11, 0x1f, RZ ;  /* 0x0000001f0b647819 */ /* 0x004fc800000006ff */
[----:B------:R-:W1:Y:S02]  /*61f0*/  SYNCS.PHASECHK.TRANS64.TRYWAIT P6, [R88+URZ+0x30890], R100 ;  /* 0x03089064580075a7 */ /* 0x000e6400080c017f */
[----:B01----:R-:W-:Y:S05]  /*6200*/  @!P6 BRA `(.L_x_1605) ;  /* 0x0000027000dce947 */ /* 0x003fea0003800000 */
.L_x_2005:
[----:B------:R-:W-:Y:S05]  /*6210*/  BSYNC B1 ;  /* 0x0000000000017941 */ /* 0x000fea0003800000 */
.L_x_1604:
[----:B------:R-:W-:Y:S01]  /*6220*/  UMOV UR4, 0xffffffff ;  /* 0xffffffff00047882 */ /* 0x000fe20000000000 */
[----:B------:R-:W-:Y:S02]  /*6230*/  IMAD.IADD R107, R106, 0x1, -R91 ;  /* 0x000000016a6b7824 */ /* 0x000fe400078e0a5b */
[----:B------:R-:W-:Y:S05]  /*6240*/  BRA.DIV UR4, `(.L_x_1606) ;  /* 0x0000027204e07947 */ /* 0x000fea000b800000 */
[----:B------:R1:W2:Y:S04]  /*6250*/  SHFL.IDX PT, R103, R105, RZ, 0x181f ;  /* 0x00181fff69677589 */ /* 0x0002a800000e0000 */
[----:B------:R1:W3:Y:S02]  /*6260*/  SHFL.IDX PT, R11, R104, RZ, 0x181f ;  /* 0x00181fff680b7589 */ /* 0x0002e400000e0000 */
.L_x_2009:
[----:B------:R-:W-:Y:S04]  /*6270*/  BSSY B1, `(.L_x_1607) ;  /* 0x00000f9000017945 */ /* 0x000fe80003800000 */
[----:B------:R-:W-:Y:S05]  /*6280*/  @P0 BRA `(.L_x_1608) ;  /* 0x0000000c00dc0947 */ /* 0x000fea0003800000 */
[----:B------:R-:W-:Y:S01]  /*6290*/  ISETP.NE.AND P0, PT, R29, RZ, PT ;  /* 0x000000ff1d00720c */ /* 0x000fe20003f05270 */
[----:B------:R-:W-:Y:S01]  /*62a0*/  BSSY B2, `(.L_x_1609) ;  /* 0x000007b000027945 */ /* 0x000fe20003800000 */
[----:B---3--:R-:W-:-:S11]  /*62b0*/  MOV R102, R11 ;  /* 0x0000000b00667202 */ /* 0x008fd60000000f00 */
[----:B------:R-:W-:Y:S05]  /*62c0*/  @!P0 BRA `(.L_x_1610) ;  /* 0x0000000400e08947 */ /* 0x000fea0003800000 */
[----:B------:R-:W3:Y:S04]  /*62d0*/  LDL R72, [R1+0x64] ;  /* 0x0000640001487983 */ /* 0x000ee80000100800 */
[----:B------:R-:W4:Y:S04]  /*62e0*/  LDL R15, [R1+0xd0] ;  /* 0x0000d000010f7983 */ /* 0x000f280000100800 */
[----:B------:R-:W5:Y:S01]  /*62f0*/  LDL R14, [R1+0x70] ;  /* 0x00007000010e7983 */ /* 0x000f620000100800 */
[----:B------:R-:W-:Y:S01]  /*6300*/  SEL R12, R91, R107, !P2 ;  /* 0x0000006b5b0c7207 */ /* 0x000fe20005000000 */
[----:B------:R-:W-:Y:S01]  /*6310*/  BSSY B3, `(.L_x_1611) ;  /* 0x000006d000037945 */ /* 0x000fe20003800000 */
[----:B------:R-:W-:-:S02]  /*6320*/  ISETP.GE.AND P0, PT, R18, R101, PT ;  /* 0x000000651200720c */ /* 0x000fc40003f06270 */
[----:B------:R-:W-:-:S04]  /*6330*/  SHF.R.S32.HI R13, RZ, 0x1f, R12 ;  /* 0x0000001fff0d7819 */ /* 0x000fc8000001140c */
[----:B------:R-:W-:-:S04]  /*6340*/  LEA.HI R13, R13, R12, RZ, 0x4 ;  /* 0x0000000c0d0d7211 */ /* 0x000fc800078f20ff */
[----:B------:R-:W-:-:S04]  /*6350*/  LEA.HI.SX32 R108, R13, R35, 0x1c ;  /* 0x000000230d6c7211 */ /* 0x000fc800078fe2ff */
[----:B------:R-:W-:-:S04]  /*6360*/  SHF.R.S32.HI R12, RZ, 0x1f, R108 ;  /* 0x0000001fff0c7819 */ /* 0x000fc8000001146c */
[----:B------:R-:W-:Y:S01]  /*6370*/  LEA.HI R12, R12, R108, RZ, 0x3 ;  /* 0x0000006c0c0c7211 */ /* 0x000fe200078f18ff */
[----:B------:R-:W-:-:S04]  /*6380*/  IMAD.SHL.U32 R108, R108, 0x8, RZ ;  /* 0x000000086c6c7824 */ /* 0x000fc800078e00ff */
[----:B------:R-:W-:-:S05]  /*6390*/  IMAD.SHL.U32 R12, R12, 0x200, RZ ;  /* 0x000002000c0c7824 */ /* 0x000fca00078e00ff */
[----:B------:R-:W-:Y:S02]  /*63a0*/  LOP3.LUT R12, R12, 0x7ffff000, RZ, 0xc0, !PT ;  /* 0x7ffff0000c0c7812 */ /* 0x000fe400078ec0ff */
[----:B---3--:R-:W-:-:S04]  /*63b0*/  LOP3.LUT R13, R72, 0x38, R108, 0xf8, !PT ;  /* 0x00000038480d7812 */ /* 0x008fc800078ef86c */
[----:B----4-:R-:W-:-:S04]  /*63c0*/  LOP3.LUT R13, R13, R15, RZ, 0x3c, !PT ;  /* 0x0000000f0d0d7212 */ /* 0x010fc800078e3cff */
[----:B-----5:R-:W-:-:S05]  /*63d0*/  IADD3 R12, R13, R12, R14 ;  /* 0x0000000c0d0c7210 */ /* 0x020fca0007ffe00e */
        /* <DEDUP_REMOVED lines=8> */
[----:B------:R-:W-:Y:S01]  /*6460*/  SHF.R.U64 R40, R40, 0x10, R41 ;  /* 0x0000001028287819 */ /* 0x000fe20000001229 */
[----:B----4-:R-:W-:Y:S01]  /*6470*/  IMAD.MOV.U32 R109, RZ, RZ, R13 ;  /* 0x000000ffff6d7224 */ /* 0x010fe200078e000d */
[----:B------:R-:W-:Y:S01]  /*6480*/  SHF.R.U32.HI R41, RZ, 0x10, R41 ;  /* 0x00000010ff297819 */ /* 0x000fe20000011629 */
[----:B------:R-:W-:Y:S01]  /*6490*/  HADD2.F32 R111, -RZ, R111.H0_H0 ;  /* 0x2000006fff6f7230 */ /* 0x000fe20000004100 */
[----:B------:R-:W-:Y:S01]  /*64a0*/  SHF.R.U64 R42, R42, 0x10, R43 ;  /* 0x000000102a2a7819 */ /* 0x000fe2000000122b */
[----:B------:R-:W-:Y:S02]  /*64b0*/  HADD2.F32 R13, -RZ, R110.H0_H0 ;  /* 0x2000006eff0d7230 */ /* 0x000fe40000004100 */
[----:B------:R-:W-:Y:S02]  /*64c0*/  HADD2.F32 R113, -RZ, R109.H0_H0 ;  /* 0x2000006dff717230 */ /* 0x000fe40000004100 */
[----:B------:R-:W-:-:S02]  /*64d0*/  HADD2.F32 R112, -RZ, R112.H0_H0 ;  /* 0x20000070ff707230 */ /* 0x000fc40000004100 */
[-C--:B------:R-:W-:Y:S01]  /*64e0*/  FMUL.FTZ R73, R13, R111.reuse ;  /* 0x0000006f0d497220 */ /* 0x080fe20000410000 */
[----:B------:R-:W-:Y:S02]  /*64f0*/  HADD2.F32 R110, -RZ, R110.H1_H1 ;  /* 0x3000006eff6e7230 */ /* 0x000fe40000004100 */
[C---:B------:R-:W-:Y:S01]  /*6500*/  FMUL.FTZ R111, R113.reuse, R111 ;  /* 0x0000006f716f7220 */ /* 0x040fe20000410000 */
[----:B------:R-:W-:Y:S02]  /*6510*/  HADD2.F32 R41, -RZ, R41.H0_H0 ;  /* 0x20000029ff297230 */ /* 0x000fe40000004100 */
[-C--:B------:R-:W-:Y:S01]  /*6520*/  FFMA.FTZ R73, R113, R112.reuse, -R73 ;  /* 0x0000007071497223 */ /* 0x080fe20000010849 */
[----:B------:R-:W-:Y:S02]  /*6530*/  HADD2.F32 R40, -RZ, R40.H0_H0 ;  /* 0x20000028ff287230 */ /* 0x000fe40000004100 */
[----:B------:R-:W-:Y:S01]  /*6540*/  FFMA.FTZ R13, R13, R112, R111 ;  /* 0x000000700d0d7223 */ /* 0x000fe2000001006f */
[--C-:B------:R-:W-:Y:S01]  /*6550*/  SHF.R.U32.HI R111, RZ, 0x10, R49.reuse ;  /* 0x00000010ff6f7819 */ /* 0x100fe20000011631 */
[----:B------:R-:W-:Y:S01]  /*6560*/  HADD2.F32 R112, -RZ, R128.H0_H0 ;  /* 0x20000080ff707230 */ /* 0x000fe20000004100 */
[----:B------:R-:W-:Y:S01]  /*6570*/  SHF.R.U64 R49, R48, 0x10, R49 ;  /* 0x0000001030317819 */ /* 0x000fe20000001231 */
[----:B------:R-:W-:-:S02]  /*6580*/  HADD2.F32 R48, -RZ, R109.H1_H1 ;  /* 0x3000006dff307230 */ /* 0x000fc40000004100 */
[----:B------:R-:W-:Y:S02]  /*6590*/  HADD2.F32 R111, -RZ, R111.H0_H0 ;  /* 0x2000006fff6f7230 */ /* 0x000fe40000004100 */
[----:B------:R-:W-:Y:S02]  /*65a0*/  HADD2.F32 R49, -RZ, R49.H0_H0 ;  /* 0x20000031ff317230 */ /* 0x000fe40000004100 */
[----:B------:R-:W-:Y:S02]  /*65b0*/  HADD2.F32 R42, -RZ, R42.H0_H0 ;  /* 0x2000002aff2a7230 */ /* 0x000fe40000004100 */
[-C--:B------:R-:W-:Y:S01]  /*65c0*/  FMUL.FTZ R109, R110, R111.reuse ;  /* 0x0000006f6e6d7220 */ /* 0x080fe20000410000 */
[----:B------:R-:W-:-:S03]  /*65d0*/  FMUL.FTZ R111, R48, R111 ;  /* 0x0000006f306f7220 */ /* 0x000fc60000410000 */
[-C--:B------:R-:W-:Y:S01]  /*65e0*/  FFMA.FTZ R48, R48, R41.reuse, -R109 ;  /* 0x0000002930307223 */ /* 0x080fe2000001086d */
[----:B------:R-:W-:Y:S02]  /*65f0*/  HADD2.F32 R109, -RZ, R75.H0_H0 ;  /* 0x2000004bff6d7230 */ /* 0x000fe40000004100 */
[----:B------:R-:W-:Y:S01]  /*6600*/  FFMA.FTZ R41, R110, R41, R111 ;  /* 0x000000296e297223 */ /* 0x000fe2000001006f */
[----:B------:R-:W-:Y:S02]  /*6610*/  HADD2.F32 R110, -RZ, R127.H1_H1 ;  /* 0x3000007fff6e7230 */ /* 0x000fe40000004100 */
[--C-:B------:R-:W-:Y:S02]  /*6620*/  HADD2.F32 R111, -RZ, R15.reuse.H0_H0 ;  /* 0x2000000fff6f7230 */ /* 0x100fe40000004100 */
[----:B------:R-:W-:Y:S01]  /*6630*/  FMUL.FTZ R113, R109, R112 ;  /* 0x000000706d717220 */ /* 0x000fe20000410000 */
[----:B------:R-:W-:Y:S01]  /*6640*/  HADD2.F32 R15, -RZ, R15.H1_H1 ;  /* 0x3000000fff0f7230 */ /* 0x000fe20000004100 */
[----:B------:R-:W-:-:S02]  /*6650*/  F2FP.F16.F32.PACK_AB R48, R48, R73 ;  /* 0x000000493030723e */ /* 0x000fc400000000ff */
[C---:B------:R-:W-:Y:S01]  /*6660*/  FFMA.FTZ R113, R111.reuse, R110, -R113 ;  /* 0x0000006e6f717223 */ /* 0x040fe20000010871 */
[----:B------:R-:W-:Y:S01]  /*6670*/  FMUL.FTZ R111, R111, R112 ;  /* 0x000000706f6f7220 */ /* 0x000fe20000410000 */
[----:B------:R-:W-:Y:S01]  /*6680*/  HADD2.F32 R112, -RZ, R128.H1_H1 ;  /* 0x30000080ff707230 */ /* 0x000fe20000004100 */
[----:B------:R-:W-:Y:S01]  /*6690*/  F2FP.F16.F32.PACK_AB R41, R41, R13 ;  /* 0x0000000d2929723e */ /* 0x000fe200000000ff */
[----:B------:R-:W-:Y:S02]  /*66a0*/  IMAD.MOV.U32 R13, RZ, RZ, R48 ;  /* 0x000000ffff0d7224 */ /* 0x000fe400078e0030 */
[----:B------:R-:W-:Y:S01]  /*66b0*/  FFMA.FTZ R111, R109, R110, R111 ;  /* 0x0000006e6d6f7223 */ /* 0x000fe2000001006f */
[----:B------:R-:W-:Y:S02]  /*66c0*/  SHF.R.U32.HI R109, RZ, 0x10, R43 ;  /* 0x00000010ff6d7819 */ /* 0x000fe4000001162b */
[----:B------:R-:W-:Y:S01]  /*66d0*/  SHF.R.U64 R43, R50, 0x10, R51 ;  /* 0x00000010322b7819 */ /* 0x000fe20000001233 */
[----:B------:R-:W-:Y:S01]  /*66e0*/  IMAD.MOV.U32 R73, RZ, RZ, R41 ;  /* 0x000000ffff497224 */ /* 0x000fe200078e0029 */
[----:B------:R-:W-:Y:S01]  /*66f0*/  SHF.R.U32.HI R50, RZ, 0x10, R51 ;  /* 0x00000010ff327819 */ /* 0x000fe20000011633 */
[----:B------:R-:W-:-:S02]  /*6700*/  HADD2.F32 R51, -RZ, R75.H1_H1 ;  /* 0x3000004bff337230 */ /* 0x000fc40000004100 */
        /* <DEDUP_REMOVED lines=10> */
[----:B------:R-:W-:Y:S01]  /*67b0*/  FMUL.FTZ R110, R50, R112 ;  /* 0x00000070326e7220 */ /* 0x000fe20000410000 */
[----:B------:R-:W-:Y:S01]  /*67c0*/  HADD2.F32 R51, -RZ, R127.H0_H0 ;  /* 0x2000007fff337230 */ /* 0x000fe20000004100 */
[----:B------:R-:W-:Y:S01]  /*67d0*/  F2FP.F16.F32.PACK_AB R75, R75, R113 ;  /* 0x000000714b4b723e */ /* 0x000fe200000000ff */
[----:B------:R-:W-:-:S02]  /*67e0*/  HADD2.F32 R12, -RZ, R12.H1_H1 ;  /* 0x3000000cff0c7230 */ /* 0x000fc40000004100 */
[----:B------:R-:W-:Y:S01]  /*67f0*/  FMUL.FTZ R112, R109, R112 ;  /* 0x000000706d707220 */ /* 0x000fe20000410000 */
[----:B------:R-:W-:Y:S01]  /*6800*/  F2FP.F16.F32.PACK_AB R111, R15, R111 ;  /* 0x0000006f0f6f723e */ /* 0x000fe200000000ff */
[-C--:B------:R-:W-:Y:S01]  /*6810*/  FFMA.FTZ R110, R109, R51.reuse, -R110 ;  /* 0x000000336d6e7223 */ /* 0x080fe2000001086e */
[----:B------:R-:W-:Y:S02]  /*6820*/  HADD2.F32 R109, -RZ, R126.H1_H1 ;  /* 0x3000007eff6d7230 */ /* 0x000fe40000004100 */
[----:B------:R-:W-:Y:S01]  /*6830*/  FFMA.FTZ R112, R50, R51, R112 ;  /* 0x0000003332707223 */ /* 0x000fe20000010070 */
[-C--:B------:R-:W-:Y:S01]  /*6840*/  FMUL.FTZ R50, R72, R49.reuse ;  /* 0x0000003148327220 */ /* 0x080fe20000410000 */
[C---:B------:R-:W-:Y:S01]  /*6850*/  FMUL.FTZ R49, R12.reuse, R49 ;  /* 0x000000310c317220 */ /* 0x040fe20000410000 */
[----:B------:R-:W-:Y:S02]  /*6860*/  HADD2.F32 R51, -RZ, R14.H0_H0 ;  /* 0x2000000eff337230 */ /* 0x000fe40000004100 */
[-C--:B------:R-:W-:Y:S01]  /*6870*/  FFMA.FTZ R12, R12, R40.reuse, -R50 ;  /* 0x000000280c0c7223 */ /* 0x080fe20000010832 */
[----:B------:R-:W-:Y:S01]  /*6880*/  FFMA.FTZ R40, R72, R40, R49 ;  /* 0x0000002848287223 */ /* 0x000fe20000010031 */
[----:B------:R-:W-:-:S02]  /*6890*/  HADD2.F32 R49, -RZ, R74.H0_H0 ;  /* 0x2000004aff317230 */ /* 0x000fc40000004100 */
[----:B------:R-:W-:Y:S01]  /*68a0*/  HADD2.F32 R50, -RZ, R126.H0_H0 ;  /* 0x2000007eff327230 */ /* 0x000fe20000004100 */
[----:B------:R-:W-:Y:S01]  /*68b0*/  F2FP.F16.F32.PACK_AB R12, R12, R110 ;  /* 0x0000006e0c0c723e */ /* 0x000fe200000000ff */
[----:B------:R-:W-:Y:S02]  /*68c0*/  HADD2.F32 R74, -RZ, R74.H1_H1 ;  /* 0x3000004aff4a7230 */ /* 0x000fe40000004100 */
[-C--:B------:R-:W-:Y:S01]  /*68d0*/  FMUL.FTZ R72, R49, R109.reuse ;  /* 0x0000006d31487220 */ /* 0x080fe20000410000 */
[C---:B------:R-:W-:Y:S01]  /*68e0*/  FMUL.FTZ R109, R51.reuse, R109 ;  /* 0x0000006d336d7220 */ /* 0x040fe20000410000 */
[----:B------:R-:W-:Y:S01]  /*68f0*/  HADD2.F32 R14, -RZ, R14.H1_H1 ;  /* 0x3000000eff0e7230 */ /* 0x000fe20000004100 */
[----:B------:R-:W-:Y:S01]  /*6900*/  F2FP.F16.F32.PACK_AB R40, R40, R112 ;  /* 0x000000702828723e */ /* 0x000fe200000000ff */
[-C--:B------:R-:W-:Y:S01]  /*6910*/  FFMA.FTZ R72, R51, R50.reuse, -R72 ;  /* 0x0000003233487223 */ /* 0x080fe20000010848 */
[----:B------:R-:W-:Y:S01]  /*6920*/  FFMA.FTZ R109, R49, R50, R109 ;  /* 0x00000032316d7223 */ /* 0x000fe2000001006d */
[-C--:B------:R-:W-:Y:S01]  /*6930*/  FMUL.FTZ R49, R74, R43.reuse ;  /* 0x0000002b4a317220 */ /* 0x080fe20000410000 */
[C---:B------:R-:W-:Y:S01]  /*6940*/  FMUL.FTZ R43, R14.reuse, R43 ;  /* 0x0000002b0e2b7220 */ /* 0x040fe20000410000 */
[----:B------:R-:W-:Y:S01]  /*6950*/  IMAD.MOV.U32 R15, RZ, RZ, R75 ;  /* 0x000000ffff0f7224 */ /* 0x000fe200078e004b */
[----:B------:R-:W-:Y:S01]  /*6960*/  MOV R75, R111 ;  /* 0x0000006f004b7202 */ /* 0x000fe20000000f00 */
[-C--:B------:R-:W-:Y:S01]  /*6970*/  FFMA.FTZ R49, R14, R42.reuse, -R49 ;  /* 0x0000002a0e317223 */ /* 0x080fe20000010831 */
[----:B------:R-:W-:-:S04]  /*6980*/  FFMA.FTZ R43, R74, R42, R43 ;  /* 0x0000002a4a2b7223 */ /* 0x000fc8000001002b */
[----:B------:R-:W-:Y:S02]  /*6990*/  F2FP.F16.F32.PACK_AB R49, R49, R72 ;  /* 0x000000483131723e */ /* 0x000fe400000000ff */
[----:B------:R-:W-:Y:S02]  /*69a0*/  F2FP.F16.F32.PACK_AB R43, R43, R109 ;  /* 0x0000006d2b2b723e */ /* 0x000fe400000000ff */
[----:B------:R-:W-:Y:S01]  /*69b0*/  MOV R72, R40 ;  /* 0x0000002800487202 */ /* 0x000fe20000000f00 */
[----:B------:R-:W-:Y:S02]  /*69c0*/  IMAD.MOV.U32 R14, RZ, RZ, R49 ;  /* 0x000000ffff0e7224 */ /* 0x000fe400078e0031 */
[----:B------:R-:W-:-:S07]  /*69d0*/  IMAD.MOV.U32 R74, RZ, RZ, R43 ;  /* 0x000000ffff4a7224 */ /* 0x000fce00078e002b */
.L_x_1612:
[----:B------:R-:W-:Y:S05]  /*69e0*/  BSYNC B3 ;  /* 0x0000000000037941 */ /* 0x000fea0003800000 */
.L_x_1611:
[----:B------:R-:W-:-:S04]  /*69f0*/  LEA R40, P0, R68, R11, 0x1 ;  /* 0x0000000b44287211 */ /* 0x000fc800078008ff */
[----:B--2---:R-:W-:Y:S02]  /*6a00*/  LEA.HI.X R41, R68, R103, R86, 0x1, P0 ;  /* 0x0000006744297211 */ /* 0x004fe400000f0c56 */
[----:B------:R-:W-:-:S03]  /*6a10*/  ISETP.GE.AND P0, PT, R108, R106, PT ;  /* 0x0000006a6c00720c */ /* 0x000fc60003f06270 */
[----:B----4-:R2:W-:Y:S10]  /*6a20*/  ST.E.128 desc[UR60][R40.64], R12 ;  /* 0x0000000c28007985 */ /* 0x0105f4000c101d3c */
[----:B--2---:R-:W-:-:S05]  /*6a30*/  @!P0 IMAD.WIDE R12, R108, 0x2, R102 ;  /* 0x000000026c0c8825 */ /* 0x004fca00078e0266 */
[----:B---3--:R3:W-:Y:S02]  /*6a40*/  @!P0 ST.E.128 desc[UR60][R12.64], R72 ;  /* 0x000000480c008985 */ /* 0x0087e4000c101d3c */
.L_x_1610:
[----:B------:R-:W-:Y:S05]  /*6a50*/  BSYNC B2 ;  /* 0x0000000000027941 */ /* 0x000fea0003800000 */
.L_x_1609:
[----:B------:R-:W-:-:S13]  /*6a60*/  ISETP.NE.AND P0, PT, R71, RZ, PT ;  /* 0x000000ff4700720c */ /* 0x000fda0003f05270 */
[----:B------:R-:W-:Y:S05]  /*6a70*/  @!P0 BRA `(.L_x_1608) ;  /* 0x0000000400e08947 */ /* 0x000fea0003800000 */
[----:B------:R-:W4:Y:S04]  /*6a80*/  LDL R40, [R1+0x64] ;  /* 0x0000640001287983 */ /* 0x000f280000100800 */
[----:B------:R-:W5:Y:S04]  /*6a90*/  LDL R15, [R1+0xd0] ;  /* 0x0000d000010f7983 */ /* 0x000f680000100800 */
[----:B------:R-:W2:Y:S01]  /*6aa0*/  LDL R14, [R1+0x70] ;  /* 0x00007000010e7983 */ /* 0x000ea20000100800 */
[----:B---3--:R-:W-:Y:S01]  /*6ab0*/  SEL R12, R91, R107, !P1 ;  /* 0x0000006b5b0c7207 */ /* 0x008fe20004800000 */
        /* <DEDUP_REMOVED lines=10> */
[----:B----4-:R-:W-:-:S04]  /*6b60*/  LOP3.LUT R13, R40, 0x38, R48, 0xf8, !PT ;  /* 0x00000038280d7812 */ /* 0x010fc800078ef830 */
[----:B-----5:R-:W-:-:S04]  /*6b70*/  LOP3.LUT R13, R13, R15, RZ, 0x3c, !PT ;  /* 0x0000000f0d0d7212 */ /* 0x020fc800078e3cff */
[----:B--2---:R-:W-:Y:S01]  /*6b80*/  IADD3 R13, R13, R12, R14 ;  /* 0x0000000c0d0d7210 */ /* 0x004fe20007ffe00e */
[----:B------:R-:W-:-:S04]  /*6b90*/  IMAD R12, R200, 0x4000, R5 ;  /* 0x00004000c80c7824 */ /* 0x000fc800078e0205 */
[----:B------:R-:W-:Y:S01]  /*6ba0*/  IMAD R40, R200, 0x4000, R13 ;  /* 0x00004000c8287824 */ /* 0x000fe200078e020d */
[----:B------:R-:W-:-:S03]  /*6bb0*/  LEA R12, R12, R17, 0x1 ;  /* 0x000000110c0c7211 */ /* 0x000fc600078e08ff */
[----:B------:R-:W-:-:S03]  /*6bc0*/  IMAD R40, R40, 0x2, R17 ;  /* 0x0000000228287824 */ /* 0x000fc600078e0211 */
[----:B------:R-:W2:Y:S04]  /*6bd0*/  LDS.128 R12, [R12+0x20400] ;  /* 0x020400000c0c7984 */ /* 0x000ea80000000c00 */
[----:B------:R-:W3:Y:S01]  /*6be0*/  LDS.128 R40, [R40+0x20400] ;  /* 0x0204000028287984 */ /* 0x000ee20000000c00 */
[----:B------:R-:W-:Y:S05]  /*6bf0*/  @P0 BRA `(.L_x_1614) ;  /* 0x0000000400640947 */ /* 0x000fea0003800000 */
[----:B---3--:R-:W-:Y:S01]  /*6c00*/  IMAD.MOV.U32 R50, RZ, RZ, R41 ;  /* 0x000000ffff327224 */ /* 0x008fe200078e0029 */
[----:B------:R-:W-:Y:S01]  /*6c10*/  SHF.R.U64 R36, R36, 0x10, R37 ;  /* 0x0000001024247819 */ /* 0x000fe20000001225 */
[----:B--2---:R-:W-:Y:S01]  /*6c20*/  IMAD.MOV.U32 R49, RZ, RZ, R13 ;  /* 0x000000ffff317224 */ /* 0x004fe200078e000d */
[----:B------:R-:W-:Y:S01]  /*6c30*/  SHF.R.U32.HI R37, RZ, 0x10, R37 ;  /* 0x00000010ff257819 */ /* 0x000fe20000011625 */
[----:B------:R-:W-:Y:S01]  /*6c40*/  HADD2.F32 R51, -RZ, R125.H1_H1 ;  /* 0x3000007dff337230 */ /* 0x000fe20000004100 */
[----:B------:R-:W-:Y:S01]  /*6c50*/  SHF.R.U64 R38, R38, 0x10, R39 ;  /* 0x0000001026267819 */ /* 0x000fe20000001227 */
[----:B------:R-:W-:Y:S02]  /*6c60*/  HADD2.F32 R13, -RZ, R50.H0_H0 ;  /* 0x20000032ff0d7230 */ /* 0x000fe40000004100 */
[----:B------:R-:W-:Y:S02]  /*6c70*/  HADD2.F32 R73, -RZ, R49.H0_H0 ;  /* 0x20000031ff497230 */ /* 0x000fe40000004100 */
[----:B------:R-:W-:-:S02]  /*6c80*/  HADD2.F32 R72, -RZ, R124.H1_H1 ;  /* 0x3000007cff487230 */ /* 0x000fc40000004100 */
        /* <DEDUP_REMOVED lines=35> */
[----:B------:R-:W-:-:S02]  /*6ec0*/  HADD2.F32 R49, -RZ, R49.H0_H0 ;  /* 0x20000031ff317230 */ /* 0x000fc40000004100 */
[----:B------:R-:W-:Y:S02]  /*6ed0*/  HADD2.F32 R39, -RZ, R39.H0_H0 ;  /* 0x20000027ff277230 */ /* 0x000fe40000004100 */
        /* <DEDUP_REMOVED lines=35> */
[----:B------:R-:W-:-:S02]  /*7110*/  MOV R43, R51 ;  /* 0x00000033002b7202 */ /* 0x000fc40000000f00 */
[-C--:B------:R-:W-:Y:S01]  /*7120*/  FFMA.FTZ R40, R14, R38.reuse, -R40 ;  /* 0x000000260e287223 */ /* 0x080fe20000010828 */
[----:B------:R-:W-:-:S04]  /*7130*/  FFMA.FTZ R39, R42, R38, R39 ;  /* 0x000000262a277223 */ /* 0x000fc80000010027 */
[----:B------:R-:W-:Y:S02]  /*7140*/  F2FP.F16.F32.PACK_AB R46, R40, R46 ;  /* 0x0000002e282e723e */ /* 0x000fe400000000ff */
[----:B------:R-:W-:Y:S02]  /*7150*/  F2FP.F16.F32.PACK_AB R39, R39, R49 ;  /* 0x000000312727723e */ /* 0x000fe400000000ff */
[----:B------:R-:W-:Y:S01]  /*7160*/  MOV R40, R36 ;  /* 0x0000002400287202 */ /* 0x000fe20000000f00 */
[----:B------:R-:W-:Y:S02]  /*7170*/  IMAD.MOV.U32 R14, RZ, RZ, R46 ;  /* 0x000000ffff0e7224 */ /* 0x000fe400078e002e */
[----:B------:R-:W-:-:S07]  /*7180*/  IMAD.MOV.U32 R42, RZ, RZ, R39 ;  /* 0x000000ffff2a7224 */ /* 0x000fce00078e0027 */
.L_x_1614:
[----:B------:R-:W-:Y:S05]  /*7190*/  BSYNC B2 ;  /* 0x0000000000027941 */ /* 0x000fea0003800000 */
.L_x_1613:
[----:B------:R-:W-:Y:S02]  /*71a0*/  ISETP.GE.AND P0, PT, R48, R106, PT ;  /* 0x0000006a3000720c */ /* 0x000fe40003f06270 */
[----:B------:R-:W-:-:S04]  /*71b0*/  LEA R36, P6, R70, R11, 0x1 ;  /* 0x0000000b46247211 */ /* 0x000fc800078c08ff */
[----:B------:R-:W-:-:S05]  /*71c0*/  LEA.HI.X R37, R70, R103, R87, 0x1, P6 ;  /* 0x0000006746257211 */ /* 0x000fca00030f0c57 */
[----:B--2---:R4:W-:Y:S02]  /*71d0*/  ST.E.128 desc[UR60][R36.64], R12 ;  /* 0x0000000c24007985 */ /* 0x0049e4000c101d3c */
[----:B------:R-:W-:-:S05]  /*71e0*/  @!P0 IMAD.WIDE R38, R48, 0x2, R102 ;  /* 0x0000000230268825 */ /* 0x000fca00078e0266 */
[----:B---3--:R4:W-:Y:S02]  /*71f0*/  @!P0 ST.E.128 desc[UR60][R38.64], R40 ;  /* 0x0000002826008985 */ /* 0x0089e4000c101d3c */
.L_x_1608:
[----:B------:R-:W-:Y:S05]  /*7200*/  BSYNC B1 ;  /* 0x0000000000017941 */ /* 0x000fea0003800000 */
.L_x_1607:
[----:B------:R-:W-:-:S03]  /*7210*/  UMOV UR4, 0xffffffff ;  /* 0xffffffff00047882 */ /* 0x000fc60000000000 */
[----:B------:R-:W-:Y:S05]  /*7220*/  BRA.DIV UR4, `(.L_x_1615) ;  /* 0x0000026604347947 */ /* 0x000fea000b800000 */
[----:B-1----:R-:W1:Y:S04]  /*7230*/  SHFL.IDX PT, R105, R105, 0x1, 0x181f ;  /* 0x00381f0069697f89 */ /* 0x002e6800000e0000 */
[----:B------:R-:W0:Y:S02]  /*7240*/  SHFL.IDX PT, R104, R104, 0x1, 0x181f ;  /* 0x00381f0068687f89 */ /* 0x000e2400000e0000 */
.L_x_2013:
[----:B------:R-:W-:Y:S05]  /*7250*/  @P4 BRA `(.L_x_1584) ;  /* 0x0000001400444947 */ /* 0x000fea0003800000 */
[----:B------:R-:W-:Y:S01]  /*7260*/  ISETP.NE.AND P0, PT, R29, RZ, PT ;  /* 0x000000ff1d00720c */ /* 0x000fe20003f05270 */
[----:B------:R-:W-:Y:S01]  /*7270*/  BSSY B1, `(.L_x_1616) ;  /* 0x000007b000017945 */ /* 0x000fe20003800000 */
[----:B0---4-:R-:W-:Y:S02]  /*7280*/  IMAD.MOV.U32 R40, RZ, RZ, R104 ;  /* 0x000000ffff287224 */ /* 0x011fe400078e0068 */
[----:B-1----:R-:W-:-:S09]  /*7290*/  IMAD.MOV.U32 R41, RZ, RZ, R105 ;  /* 0x000000ffff297224 */ /* 0x002fd200078e0069 */
[----:B------:R-:W-:Y:S05]  /*72a0*/  @!P0 BRA `(.L_x_1617) ;  /* 0x0000000400dc8947 */ /* 0x000fea0003800000 */
[----:B------:R-:W4:Y:S04]  /*72b0*/  LDL R15, [R1+0x60] ;  /* 0x00006000010f7983 */ /* 0x000f280000100800 */
[----:B------:R-:W5:Y:S04]  /*72c0*/  LDL R14, [R1+0xcc] ;  /* 0x0000cc00010e7983 */ /* 0x000f680000100800 */
[----:B---3--:R-:W3:Y:S01]  /*72d0*/  LDL R13, [R1+0x6c] ;  /* 0x00006c00010d7983 */ /* 0x008ee20000100800 */
[----:B------:R-:W-:Y:S01]  /*72e0*/  SEL R11, R91, R107, !P2 ;  /* 0x0000006b5b0b7207 */ /* 0x000fe20005000000 */
[----:B------:R-:W-:Y:S01]  /*72f0*/  BSSY B2, `(.L_x_1618) ;  /* 0x000006d000027945 */ /* 0x000fe20003800000 */
[----:B------:R-:W-:-:S02]  /*7300*/  ISETP.GE.AND P0, PT, R18, R101, PT ;  /* 0x000000651200720c */ /* 0x000fc40003f06270 */
[----:B------:R-:W-:-:S04]  /*7310*/  SHF.R.S32.HI R12, RZ, 0x1f, R11 ;  /* 0x0000001fff0c7819 */ /* 0x000fc8000001140b */
[----:B------:R-:W-:-:S04]  /*7320*/  LEA.HI R12, R12, R11, RZ, 0x4 ;  /* 0x0000000b0c0c7211 */ /* 0x000fc800078f20ff */
[----:B------:R-:W-:-:S04]  /*7330*/  LEA.HI.SX32 R12, R12, R35, 0x1c ;  /* 0x000000230c0c7211 */ /* 0x000fc800078fe2ff */
[----:B------:R-:W-:Y:S01]  /*7340*/  SHF.R.S32.HI R11, RZ, 0x1f, R12 ;  /* 0x0000001fff0b7819 */ /* 0x000fe2000001140c */
[----:B------:R-:W-:-:S03]  /*7350*/  IMAD.SHL.U32 R44, R12, 0x8, RZ ;  /* 0x000000080c2c7824 */ /* 0x000fc600078e00ff */
[----:B------:R-:W-:Y:S02]  /*7360*/  LEA.HI R12, R11, R12, RZ, 0x3 ;  /* 0x0000000c0b0c7211 */ /* 0x000fe400078f18ff */
[----:B------:R-:W-:-:S03]  /*7370*/  ISETP.GE.AND P4, PT, R44, R106, PT ;  /* 0x0000006a2c00720c */ /* 0x000fc60003f86270 */
[----:B------:R-:W-:-:S05]  /*7380*/  IMAD.SHL.U32 R12, R12, 0x200, RZ ;  /* 0x000002000c0c7824 */ /* 0x000fca00078e00ff */
[----:B------:R-:W-:Y:S02]  /*7390*/  LOP3.LUT R12, R12, 0x7ffff000, RZ, 0xc0, !PT ;  /* 0x7ffff0000c0c7812 */ /* 0x000fe400078ec0ff */
[----:B----4-:R-:W-:-:S04]  /*73a0*/  LOP3.LUT R11, R15, 0x38, R44, 0xf8, !PT ;  /* 0x000000380f0b7812 */ /* 0x010fc800078ef82c */
[----:B-----5:R-:W-:-:S04]  /*73b0*/  LOP3.LUT R11, R11, R14, RZ, 0x3c, !PT ;  /* 0x0000000e0b0b7212 */ /* 0x020fc800078e3cff */
[----:B---3--:R-:W-:Y:S02]  /*73c0*/  IADD3 R11, R11, R12, R13 ;  /* 0x0000000c0b0b7210 */ /* 0x008fe40007ffe00d */
[----:B------:R-:W-:-:S03]  /*73d0*/  LEA R12, R200, R4, 0xe ;  /* 0x00000004c80c7211 */ /* 0x000fc600078e70ff */
[----:B------:R-:W-:Y:S02]  /*73e0*/  IMAD R14, R200, 0x4000, R11 ;  /* 0x00004000c80e7824 */ /* 0x000fe400078e020b */
[--C-:B------:R-:W-:Y:S02]  /*73f0*/  IMAD R12, R12, 0x2, R17.reuse ;  /* 0x000000020c0c7824 */ /* 0x100fe400078e0211 */
[----:B------:R-:W-:-:S04]  /*7400*/  IMAD R36, R14, 0x2, R17 ;  /* 0x000000020e247824 */ /* 0x000fc800078e0211 */
[----:B------:R-:W0:Y:S04]  /*7410*/  LDS.128 R12, [R12+0x20400] ;  /* 0x020400000c0c7984 */ /* 0x000e280000000c00 */
[----:B------:R-:W1:Y:S01]  /*7420*/  LDS.128 R36, [R36+0x20400] ;  /* 0x0204000024247984 */ /* 0x000e620000000c00 */
[----:B------:R-:W-:Y:S05]  /*7430*/  @P0 BRA `(.L_x_1619) ;  /* 0x0000000400600947 */ /* 0x000fea0003800000 */
[----:B0-----:R-:W-:Y:S01]  /*7440*/  IMAD.MOV.U32 R11, RZ, RZ, R13 ;  /* 0x000000ffff0b7224 */ /* 0x001fe200078e000d */
[----:B------:R-:W-:Y:S01]  /*7450*/  SHF.R.U64 R64, R64, 0x10, R65 ;  /* 0x0000001040407819 */ /* 0x000fe20000001241 */
[----:B------:R-:W-:Y:S01]  /*7460*/  HADD2.F32 R45, -RZ, R121.H1_H1 ;  /* 0x30000079ff2d7230 */ /* 0x000fe20000004100 */
[----:B------:R-:W-:Y:S01]  /*7470*/  SHF.R.U64 R56, R56, 0x10, R57 ;  /* 0x0000001038387819 */ /* 0x000fe20000001239 */
[----:B-1----:R-:W-:Y:S01]  /*7480*/  HADD2.F32 R42, -RZ, R37.H0_H0 ;  /* 0x20000025ff2a7230 */ /* 0x002fe20000004100 */
[----:B------:R-:W-:Y:S01]  /*7490*/  SHF.R.U64 R66, R66, 0x10, R67 ;  /* 0x0000001042427819 */ /* 0x000fe20000001243 */
[----:B------:R-:W-:Y:S01]  /*74a0*/  HADD2.F32 R43, -RZ, R11.H0_H0 ;  /* 0x2000000bff2b7230 */ /* 0x000fe20000004100 */
[----:B------:R-:W-:Y:S01]  /*74b0*/  SHF.R.U64 R58, R58, 0x10, R59 ;  /* 0x000000103a3a7819 */ /* 0x000fe2000000123b */
[----:B------:R-:W-:Y:S02]  /*74c0*/  HADD2.F32 R13, -RZ, R119.H1_H1 ;  /* 0x30000077ff0d7230 */ /* 0x000fe40000004100 */
[----:B------:R-:W-:Y:S01]  /*74d0*/  FMUL.FTZ R46, R42, R45 ;  /* 0x0000002d2a2e7220 */ /* 0x000fe20000410000 */
[----:B------:R-:W-:-:S02]  /*74e0*/  HADD2.F32 R50, -RZ, R121.H0_H0 ;  /* 0x20000079ff327230 */ /* 0x000fc40000004100 */
[C---:B------:R-:W-:Y:S01]  /*74f0*/  FMUL.FTZ R45, R43.reuse, R45 ;  /* 0x0000002d2b2d7220 */ /* 0x040fe20000410000 */
[----:B------:R-:W-:Y:S02]  /*7500*/  HADD2.F32 R72, -RZ, R119.H0_H0 ;  /* 0x20000077ff487230 */ /* 0x000fe40000004100 */
[-C--:B------:R-:W-:Y:S01]  /*7510*/  FFMA.FTZ R43, R43, R13.reuse, -R46 ;  /* 0x0000000d2b2b7223 */ /* 0x080fe2000001082e */
[----:B------:R-:W-:Y:S01]  /*7520*/  SHF.R.U32.HI R46, RZ, 0x10, R57 ;  /* 0x00000010ff2e7819 */ /* 0x000fe20000011639 */
[----:B------:R-:W-:Y:S01]  /*7530*/  FFMA.FTZ R42, R42, R13, R45 ;  /* 0x0000000d2a2a7223 */ /* 0x000fe2000001002d */
[----:B------:R-:W-:Y:S01]  /*7540*/  SHF.R.U32.HI R45, RZ, 0x10, R65 ;  /* 0x00000010ff2d7819 */ /* 0x000fe20000011641 */
[----:B------:R-:W-:Y:S02]  /*7550*/  HADD2.F32 R13, -RZ, R37.H1_H1 ;  /* 0x30000025ff0d7230 */ /* 0x000fe40000004100 */
[----:B------:R-:W-:Y:S02]  /*7560*/  HADD2.F32 R64, -RZ, R64.H0_H0 ;  /* 0x20000040ff407230 */ /* 0x000fe40000004100 */
[----:B------:R-:W-:-:S02]  /*7570*/  HADD2.F32 R37, -RZ, R45.H0_H0 ;  /* 0x2000002dff257230 */ /* 0x000fc40000004100 */
[----:B------:R-:W-:Y:S02]  /*7580*/  HADD2.F32 R45, -RZ, R11.H1_H1 ;  /* 0x3000000bff2d7230 */ /* 0x000fe40000004100 */
[----:B------:R-:W-:Y:S02]  /*7590*/  HADD2.F32 R11, -RZ, R46.H0_H0 ;  /* 0x2000002eff0b7230 */ /* 0x000fe40000004100 */
[-C--:B------:R-:W-:Y:S01]  /*75a0*/  FMUL.FTZ R46, R13, R37.reuse ;  /* 0x000000250d2e7220 */ /* 0x080fe20000410000 */
[----:B------:R-:W-:Y:S02]  /*75b0*/  HADD2.F32 R49, -RZ, R118.H0_H0 ;  /* 0x20000076ff317230 */ /* 0x000fe40000004100 */
[C---:B------:R-:W-:Y:S01]  /*75c0*/  FMUL.FTZ R47, R45.reuse, R37 ;  /* 0x000000252d2f7220 */ /* 0x040fe20000410000 */
[----:B------:R-:W-:Y:S02]  /*75d0*/  HADD2.F32 R58, -RZ, R58.H0_H0 ;  /* 0x2000003aff3a7230 */ /* 0x000fe40000004100 */
[----:B------:R-:W-:Y:S01]  /*75e0*/  FFMA.FTZ R37, R45, R11, -R46 ;  /* 0x0000000b2d257223 */ /* 0x000fe2000001082e */
[----:B------:R-:W-:-:S02]  /*75f0*/  HADD2.F32 R46, -RZ, R120.H1_H1 ;  /* 0x30000078ff2e7230 */ /* 0x000fc40000004100 */
[----:B------:R-:W-:Y:S01]  /*7600*/  FFMA.FTZ R11, R13, R11, R47 ;  /* 0x0000000b0d0b7223 */ /* 0x000fe2000001002f */
[----:B------:R-:W-:Y:S01]  /*7610*/  MOV R13, R15 ;  /* 0x0000000f000d7202 */ /* 0x000fe20000000f00 */
[----:B------:R-:W-:Y:S01]  /*7620*/  HADD2.F32 R15, -RZ, R39.H0_H0 ;  /* 0x20000027ff0f7230 */ /* 0x000fe20000004100 */
[----:B------:R-:W-:Y:S01]  /*7630*/  F2FP.F16.F32.PACK_AB R37, R37, R43 ;  /* 0x0000002b2525723e */ /* 0x000fe200000000ff */
[----:B------:R-:W-:Y:S01]  /*7640*/  HADD2.F32 R47, -RZ, R118.H1_H1 ;  /* 0x30000076ff2f7230 */ /* 0x000fe20000004100 */
[----:B------:R-:W-:Y:S01]  /*7650*/  F2FP.F16.F32.PACK_AB R11, R11, R42 ;  /* 0x0000002a0b0b723e */ /* 0x000fe200000000ff */
[--C-:B------:R-:W-:Y:S02]  /*7660*/  HADD2.F32 R45, -RZ, R13.reuse.H0_H0 ;  /* 0x2000000dff2d7230 */ /* 0x100fe40000004100 */
[-C--:B------:R-:W-:Y:S01]  /*7670*/  FMUL.FTZ R48, R15, R46.reuse ;  /* 0x0000002e0f307220 */ /* 0x080fe20000410000 */
[----:B------:R-:W-:Y:S02]  /*7680*/  HADD2.F32 R13, -RZ, R13.H1_H1 ;  /* 0x3000000dff0d7230 */ /* 0x000fe40000004100 */
[C---:B------:R-:W-:Y:S01]  /*7690*/  FMUL.FTZ R46, R45.reuse, R46 ;  /* 0x0000002e2d2e7220 */ /* 0x040fe20000410000 */
[----:B------:R-:W-:Y:S01]  /*76a0*/  FFMA.FTZ R48, R45, R47, -R48 ;  /* 0x0000002f2d307223 */ /* 0x000fe20000010830 */
[----:B------:R-:W-:-:S02]  /*76b0*/  SHF.R.U32.HI R45, RZ, 0x10, R67 ;  /* 0x00000010ff2d7819 */ /* 0x000fc40000011643 */
[----:B------:R-:W-:Y:S01]  /*76c0*/  FFMA.FTZ R46, R15, R47, R46 ;  /* 0x0000002f0f2e7223 */ /* 0x000fe2000001002e */
[----:B------:R-:W-:Y:S02]  /*76d0*/  HADD2.F32 R15, -RZ, R39.H1_H1 ;  /* 0x30000027ff0f7230 */ /* 0x000fe40000004100 */
[----:B------:R-:W-:Y:S01]  /*76e0*/  HADD2.F32 R39, -RZ, R45.H0_H0 ;  /* 0x2000002dff277230 */ /* 0x000fe20000004100 */
[----:B------:R-:W-:-:S04]  /*76f0*/  SHF.R.U32.HI R45, RZ, 0x10, R59 ;  /* 0x00000010ff2d7819 */ /* 0x000fc8000001163b */
[-C--:B------:R-:W-:Y:S01]  /*7700*/  FMUL.FTZ R47, R15, R39.reuse ;  /* 0x000000270f2f7220 */ /* 0x080fe20000410000 */
[----:B------:R-:W-:Y:S02]  /*7710*/  HADD2.F32 R45, -RZ, R45.H0_H0 ;  /* 0x2000002dff2d7230 */ /* 0x000fe40000004100 */
[----:B------:R-:W-:-:S03]  /*7720*/  FMUL.FTZ R39, R13, R39 ;  /* 0x000000270d277220 */ /* 0x000fc60000410000 */
[-C--:B------:R-:W-:Y:S01]  /*7730*/  FFMA.FTZ R47, R13, R45.reuse, -R47 ;  /* 0x0000002d0d2f7223 */ /* 0x080fe2000001082f */
[----:B------:R-:W-:Y:S02]  /*7740*/  HADD2.F32 R13, -RZ, R36.H0_H0 ;  /* 0x20000024ff0d7230 */ /* 0x000fe40000004100 */
[----:B------:R-:W-:Y:S01]  /*7750*/  FFMA.FTZ R39, R15, R45, R39 ;  /* 0x0000002d0f277223 */ /* 0x000fe20000010027 */
[--C-:B------:R-:W-:Y:S02]  /*7760*/  HADD2.F32 R15, -RZ, R12.reuse.H0_H0 ;  /* 0x2000000cff0f7230 */ /* 0x100fe40000004100 */
[----:B------:R-:W-:Y:S02]  /*7770*/  HADD2.F32 R12, -RZ, R12.H1_H1 ;  /* 0x3000000cff0c7230 */ /* 0x000fe40000004100 */
[-C--:B------:R-:W-:Y:S01]  /*7780*/  FMUL.FTZ R74, R13, R50.reuse ;  /* 0x000000320d4a7220 */ /* 0x080fe20000410000 */
[----:B------:R-:W-:Y:S02]  /*7790*/  HADD2.F32 R45, -RZ, R120.H0_H0 ;  /* 0x20000078ff2d7230 */ /* 0x000fe40000004100 */
[----:B------:R-:W-:Y:S01]  /*77a0*/  FMUL.FTZ R50, R15, R50 ;  /* 0x000000320f327220 */ /* 0x000fe20000410000 */
[----:B------:R-:W-:Y:S01]  /*77b0*/  F2FP.F16.F32.PACK_AB R47, R47, R48 ;  /* 0x000000302f2f723e */ /* 0x000fe200000000ff */
[----:B------:R-:W-:Y:S01]  /*77c0*/  FFMA.FTZ R74, R15, R72, -R74 ;  /* 0x000000480f4a7223 */ /* 0x000fe2000001084a */
[----:B------:R-:W-:-:S02]  /*77d0*/  HADD2.F32 R15, -RZ, R36.H1_H1 ;  /* 0x30000024ff0f7230 */ /* 0x000fc40000004100 */
[----:B------:R-:W-:Y:S01]  /*77e0*/  FFMA.FTZ R50, R13, R72, R50 ;  /* 0x000000480d327223 */ /* 0x000fe20000010032 */
[----:B------:R-:W-:Y:S01]  /*77f0*/  HADD2.F32 R36, -RZ, R56.H0_H0 ;  /* 0x20000038ff247230 */ /* 0x000fe20000004100 */
[----:B------:R-:W-:Y:S01]  /*7800*/  F2FP.F16.F32.PACK_AB R39, R39, R46 ;  /* 0x0000002e2727723e */ /* 0x000fe200000000ff */
[-C--:B------:R-:W-:Y:S01]  /*7810*/  FMUL.FTZ R13, R15, R64.reuse ;  /* 0x000000400f0d7220 */ /* 0x080fe20000410000 */
[----:B------:R-:W-:-:S03]  /*7820*/  FMUL.FTZ R64, R12, R64 ;  /* 0x000000400c407220 */ /* 0x000fc60000410000 */
[-C--:B------:R-:W-:Y:S01]  /*7830*/  FFMA.FTZ R13, R12, R36.reuse, -R13 ;  /* 0x000000240c0d7223 */ /* 0x080fe2000001080d */
[----:B------:R-:W-:Y:S01]  /*7840*/  FFMA.FTZ R15, R15, R36, R64 ;  /* 0x000000240f0f7223 */ /* 0x000fe20000010040 */
[----:B------:R-:W-:Y:S02]  /*7850*/  HADD2.F32 R36, -RZ, R38.H0_H0 ;  /* 0x20000026ff247230 */ /* 0x000fe40000004100 */
[----:B------:R-:W-:Y:S02]  /*7860*/  HADD2.F32 R12, -RZ, R14.H0_H0 ;  /* 0x2000000eff0c7230 */ /* 0x000fe40000004100 */
[----:B------:R-:W-:Y:S01]  /*7870*/  F2FP.F16.F32.PACK_AB R50, R15, R50 ;  /* 0x000000320f32723e */ /* 0x000fe200000000ff */
[-C--:B------:R-:W-:Y:S01]  /*7880*/  FMUL.FTZ R51, R36, R45.reuse ;  /* 0x0000002d24337220 */ /* 0x080fe20000410000 */
[----:B------:R-:W-:Y:S02]  /*7890*/  IMAD.MOV.U32 R15, RZ, RZ, R47 ;  /* 0x000000ffff0f7224 */ /* 0x000fe400078e002f */
[----:B------:R-:W-:Y:S01]  /*78a0*/  FMUL.FTZ R57, R12, R45 ;  /* 0x0000002d0c397220 */ /* 0x000fe20000410000 */
[----:B------:R-:W-:-:S02]  /*78b0*/  HADD2.F32 R45, -RZ, R38.H1_H1 ;  /* 0x30000026ff2d7230 */ /* 0x000fc40000004100 */
[-C--:B------:R-:W-:Y:S01]  /*78c0*/  FFMA.FTZ R12, R12, R49.reuse, -R51 ;  /* 0x000000310c0c7223 */ /* 0x080fe20000010833 */
[----:B------:R-:W-:Y:S02]  /*78d0*/  HADD2.F32 R51, -RZ, R66.H0_H0 ;  /* 0x20000042ff337230 */ /* 0x000fe40000004100 */
[----:B------:R-:W-:Y:S02]  /*78e0*/  HADD2.F32 R38, -RZ, R14.H1_H1 ;  /* 0x3000000eff267230 */ /* 0x000fe40000004100 */
[----:B------:R-:W-:Y:S01]  /*78f0*/  FFMA.FTZ R14, R36, R49, R57 ;  /* 0x00000031240e7223 */ /* 0x000fe20000010039 */
[-C--:B------:R-:W-:Y:S02]  /*7900*/  FMUL.FTZ R49, R45, R51.reuse ;  /* 0x000000332d317220 */ /* 0x080fe40000410000 */
[C---:B------:R-:W-:Y:S02]  /*7910*/  FMUL.FTZ R36, R38.reuse, R51 ;  /* 0x0000003326247220 */ /* 0x040fe40000410000 */
[----:B------:R-:W-:-:S02]  /*7920*/  FFMA.FTZ R49, R38, R58, -R49 ;  /* 0x0000003a26317223 */ /* 0x000fc40000010831 */
[----:B------:R-:W-:Y:S01]  /*7930*/  FFMA.FTZ R45, R45, R58, R36 ;  /* 0x0000003a2d2d7223 */ /* 0x000fe20000010024 */
[----:B------:R-:W-:Y:S01]  /*7940*/  F2FP.F16.F32.PACK_AB R36, R13, R74 ;  /* 0x0000004a0d24723e */ /* 0x000fe200000000ff */
[----:B------:R-:W-:Y:S01]  /*7950*/  IMAD.MOV.U32 R13, RZ, RZ, R37 ;  /* 0x000000ffff0d7224 */ /* 0x000fe200078e0025 */
[----:B------:R-:W-:Y:S01]  /*7960*/  F2FP.F16.F32.PACK_AB R46, R49, R12 ;  /* 0x0000000c312e723e */ /* 0x000fe200000000ff */
[----:B------:R-:W-:Y:S01]  /*7970*/  IMAD.MOV.U32 R37, RZ, RZ, R11 ;  /* 0x000000ffff257224 */ /* 0x000fe200078e000b */
[----:B------:R-:W-:Y:S01]  /*7980*/  F2FP.F16.F32.PACK_AB R38, R45, R14 ;  /* 0x0000000e2d26723e */ /* 0x000fe200000000ff */
[----:B------:R-:W-:Y:S01]  /*7990*/  IMAD.MOV.U32 R12, RZ, RZ, R36 ;  /* 0x000000ffff0c7224 */ /* 0x000fe200078e0024 */
[----:B------:R-:W-:Y:S01]  /*79a0*/  MOV R14, R46 ;  /* 0x0000002e000e7202 */ /* 0x000fe20000000f00 */
[----:B------:R-:W-:-:S07]  /*79b0*/  IMAD.MOV.U32 R36, RZ, RZ, R50 ;  /* 0x000000ffff247224 */ /* 0x000fce00078e0032 */
.L_x_1619:
[----:B------:R-:W-:Y:S05]  /*79c0*/  BSYNC B2 ;  /* 0x0000000000027941 */ /* 0x000fea0003800000 */
.L_x_1618:
[----:B------:R-:W-:Y:S01]  /*79d0*/  LEA R42, P0, R68, R104, 0x1 ;  /* 0x00000068442a7211 */ /* 0x000fe200078008ff */
[----:B------:R-:W-:-:S03]  /*79e0*/  @!P4 IMAD.WIDE R44, R44, 0x2, R40 ;  /* 0x000000022c2cc825 */ /* 0x000fc600078e0228 */
[----:B------:R-:W-:-:S05]  /*79f0*/  LEA.HI.X R43, R68, R105, R86, 0x1, P0 ;  /* 0x00000069442b7211 */ /* 0x000fca00000f0c56 */
[----:B0-----:R0:W-:Y:S04]  /*7a00*/  ST.E.128 desc[UR60][R42.64], R12 ;  /* 0x0000000c2a007985 */ /* 0x0011e8000c101d3c */
[----:B-1----:R0:W-:Y:S02]  /*7a10*/  @!P4 ST.E.128 desc[UR60][R44.64], R36 ;  /* 0x000000242c00c985 */ /* 0x0021e4000c101d3c */
.L_x_1617:
[----:B------:R-:W-:Y:S05]  /*7a20*/  BSYNC B1 ;  /* 0x0000000000017941 */ /* 0x000fea0003800000 */
.L_x_1616:
[----:B------:R-:W-:-:S13]  /*7a30*/  ISETP.NE.AND P0, PT, R71, RZ, PT ;  /* 0x000000ff4700720c */ /* 0x000fda0003f05270 */
[----:B------:R-:W-:Y:S05]  /*7a40*/  @!P0 BRA `(.L_x_1584) ;  /* 0x0000000c00488947 */ /* 0x000fea0003800000 */
[----:B0-----:R-:W4:Y:S04]  /*7a50*/  LDL R36, [R1+0x60] ;  /* 0x0000600001247983 */ /* 0x001f280000100800 */
[----:B------:R-:W5:Y:S04]  /*7a60*/  LDL R15, [R1+0xcc] ;  /* 0x0000cc00010f7983 */ /* 0x000f680000100800 */
[----:B------:R-:W2:Y:S01]  /*7a70*/  LDL R14, [R1+0x6c] ;  /* 0x00006c00010e7983 */ /* 0x000ea20000100800 */
[----:B------:R-:W-:Y:S01]  /*7a80*/  SEL R107, R91, R107, !P1 ;  /* 0x0000006b5b6b7207 */ /* 0x000fe20004800000 */
[----:B------:R-:W-:Y:S01]  /*7a90*/  BSSY B1, `(.L_x_1620) ;  /* 0x000006a000017945 */ /* 0x000fe20003800000 */
[----:B------:R-:W-:-:S02]  /*7aa0*/  ISETP.GE.AND P4, PT, R203, R101, PT ;  /* 0x00000065cb00720c */ /* 0x000fc40003f86270 */
[----:B---3--:R-:W-:Y:S02]  /*7ab0*/  SHF.R.S32.HI R12, RZ, 0x1f, R107 ;  /* 0x0000001fff0c7819 */ /* 0x008fe4000001146b */
[----:B------:R-:W-:Y:S02]  /*7ac0*/  LEA R42, P0, R70, R104, 0x1 ;  /* 0x00000068462a7211 */ /* 0x000fe400078008ff */
[----:B------:R-:W-:Y:S02]  /*7ad0*/  LEA.HI R12, R12, R107, RZ, 0x4 ;  /* 0x0000006b0c0c7211 */ /* 0x000fe400078f20ff */
[----:B------:R-:W-:Y:S02]  /*7ae0*/  LEA.HI.X R43, R70, R105, R87, 0x1, P0 ;  /* 0x00000069462b7211 */ /* 0x000fe400000f0c57 */
[----:B------:R-:W-:-:S04]  /*7af0*/  LEA.HI.SX32 R12, R12, R69, 0x1c ;  /* 0x000000450c0c7211 */ /* 0x000fc800078fe2ff */
[----:B------:R-:W-:Y:S01]  /*7b00*/  SHF.R.S32.HI R13, RZ, 0x1f, R12 ;  /* 0x0000001fff0d7819 */ /* 0x000fe2000001140c */
[----:B------:R-:W-:-:S03]  /*7b10*/  IMAD.SHL.U32 R11, R12, 0x8, RZ ;  /* 0x000000080c0b7824 */ /* 0x000fc600078e00ff */
[----:B------:R-:W-:-:S05]  /*7b20*/  LEA.HI R13, R13, R12, RZ, 0x3 ;  /* 0x0000000c0d0d7211 */ /* 0x000fca00078f18ff */
[----:B------:R-:W-:-:S05]  /*7b30*/  IMAD.SHL.U32 R13, R13, 0x200, RZ ;  /* 0x000002000d0d7824 */ /* 0x000fca00078e00ff */
[----:B------:R-:W-:Y:S02]  /*7b40*/  LOP3.LUT R13, R13, 0x7ffff000, RZ, 0xc0, !PT ;  /* 0x7ffff0000d0d7812 */ /* 0x000fe400078ec0ff */
[----:B----4-:R-:W-:-:S04]  /*7b50*/  LOP3.LUT R12, R36, 0x38, R11, 0xf8, !PT ;  /* 0x00000038240c7812 */ /* 0x010fc800078ef80b */
[----:B-----5:R-:W-:-:S04]  /*7b60*/  LOP3.LUT R12, R12, R15, RZ, 0x3c, !PT ;  /* 0x0000000f0c0c7212 */ /* 0x020fc800078e3cff */
[----:B--2---:R-:W-:Y:S01]  /*7b70*/  IADD3 R13, R12, R13, R14 ;  /* 0x0000000d0c0d7210 */ /* 0x004fe20007ffe00e */
[----:B------:R-:W-:-:S03]  /*7b80*/  IMAD R12, R200, 0x4000, R6 ;  /* 0x00004000c80c7824 */ /* 0x000fc600078e0206 */
[----:B------:R-:W-:Y:S01]  /*7b90*/  LEA R14, R200, R13, 0xe ;  /* 0x0000000dc80e7211 */ /* 0x000fe200078e70ff */
[----:B------:R-:W-:-:S04]  /*7ba0*/  IMAD R12, R12, 0x2, R17 ;  /* 0x000000020c0c7824 */ /* 0x000fc800078e0211 */
[----:B------:R-:W-:Y:S02]  /*7bb0*/  IMAD R36, R14, 0x2, R17 ;  /* 0x000000020e247824 */ /* 0x000fe400078e0211 */
[----:B------:R-:W0:Y:S04]  /*7bc0*/  LDS.128 R12, [R12+0x20400] ;  /* 0x020400000c0c7984 */ /* 0x000e280000000c00 */
[----:B------:R-:W1:Y:S01]  /*7bd0*/  LDS.128 R36, [R36+0x20400] ;  /* 0x0204000024247984 */ /* 0x000e620000000c00 */
[----:B------:R-:W-:Y:S05]  /*7be0*/  @P4 BRA `(.L_x_1621) ;  /* 0x0000000400504947 */ /* 0x000fea0003800000 */
[----:B------:R-:W-:Y:S01]  /*7bf0*/  SHF.R.U64 R44, R52, 0x10, R53 ;  /* 0x00000010342c7819 */ /* 0x000fe20000001235 */
[----:B-1----:R-:W-:Y:S01]  /*7c00*/  IMAD.MOV.U32 R48, RZ, RZ, R37 ;  /* 0x000000ffff307224 */ /* 0x002fe200078e0025 */
[----:B------:R-:W-:Y:S01]  /*7c10*/  SHF.R.U32.HI R51, RZ, 0x10, R53 ;  /* 0x00000010ff337819 */ /* 0x000fe20000011635 */
[----:B0-----:R-:W-:Y:S01]  /*7c20*/  IMAD.MOV.U32 R37, RZ, RZ, R15 ;  /* 0x000000ffff257224 */ /* 0x001fe200078e000f */
[----:B------:R-:W-:Y:S01]  /*7c30*/  SHF.R.U32.HI R53, RZ, 0x10, R61 ;  /* 0x00000010ff357819 */ /* 0x000fe2000001163d */
[----:B------:R-:W-:Y:S01]  /*7c40*/  HADD2.F32 R56, -RZ, R117.H1_H1 ;  /* 0x30000075ff387230 */ /* 0x000fe20000004100 */
[----:B------:R-:W-:Y:S01]  /*7c50*/  MOV R49, R39 ;  /* 0x0000002700317202 */ /* 0x000fe20000000f00 */
[--C-:B------:R-:W-:Y:S01]  /*7c60*/  HADD2.F32 R39, -RZ, R48.reuse.H0_H0 ;  /* 0x20000030ff277230 */ /* 0x100fe20000004100 */
[--C-:B------:R-:W-:Y:S01]  /*7c70*/  SHF.R.U64 R45, R54, 0x10, R55.reuse ;  /* 0x00000010362d7819 */ /* 0x100fe20000001237 */
[----:B------:R-:W-:Y:S01]  /*7c80*/  HADD2.F32 R50, -RZ, R48.H1_H1 ;  /* 0x30000030ff327230 */ /* 0x000fe20000004100 */
[----:B------:R-:W-:Y:S01]  /*7c90*/  SHF.R.U32.HI R54, RZ, 0x10, R55 ;  /* 0x00000010ff367819 */ /* 0x000fe20000011637 */
[----:B------:R-:W-:Y:S01]  /*7ca0*/  HADD2.F32 R53, -RZ, R53.H0_H0 ;  /* 0x20000035ff357230 */ /* 0x000fe20000004100 */
[--C-:B------:R-:W-:Y:S01]  /*7cb0*/  SHF.R.U64 R47, R62, 0x10, R63.reuse ;  /* 0x000000103e2f7819 */ /* 0x100fe2000000123f */
[--C-:B------:R-:W-:Y:S01]  /*7cc0*/  HADD2.F32 R48, -RZ, R13.reuse.H1_H1 ;  /* 0x3000000dff307230 */ /* 0x100fe20000004100 */
[----:B------:R-:W-:Y:S01]  /*7cd0*/  SHF.R.U32.HI R62, RZ, 0x10, R63 ;  /* 0x00000010ff3e7819 */ /* 0x000fe2000001163f */
[----:B------:R-:W-:-:S02]  /*7ce0*/  HADD2.F32 R15, -RZ, R13.H0_H0 ;  /* 0x2000000dff0f7230 */ /* 0x000fc40000004100 */
[-C--:B------:R-:W-:Y:S01]  /*7cf0*/  FMUL.FTZ R55, R50, R53.reuse ;  /* 0x0000003532377220 */ /* 0x080fe20000410000 */
[----:B------:R-:W-:Y:S02]  /*7d00*/  HADD2.F32 R51, -RZ, R51.H0_H0 ;  /* 0x20000033ff337230 */ /* 0x000fe40000004100 */
[C---:B------:R-:W-:Y:S01]  /*7d10*/  FMUL.FTZ R53, R48.reuse, R53 ;  /* 0x0000003530357220 */ /* 0x040fe20000410000 */
[----:B------:R-:W-:Y:S02]  /*7d20*/  HADD2.F32 R52, -RZ, R115.H1_H1 ;  /* 0x30000073ff347230 */ /* 0x000fe40000004100 */
[-C--:B------:R-:W-:Y:S01]  /*7d30*/  FMUL.FTZ R58, R39, R56.reuse ;  /* 0x00000038273a7220 */ /* 0x080fe20000410000 */
[C---:B------:R-:W-:Y:S01]  /*7d40*/  FMUL.FTZ R56, R15.reuse, R56 ;  /* 0x000000380f387220 */ /* 0x040fe20000410000 */
[-C--:B------:R-:W-:Y:S01]  /*7d50*/  FFMA.FTZ R48, R48, R51.reuse, -R55 ;  /* 0x0000003330307223 */ /* 0x080fe20000010837 */
[----:B------:R-:W-:Y:S01]  /*7d60*/  FFMA.FTZ R50, R50, R51, R53 ;  /* 0x0000003332327223 */ /* 0x000fe20000010035 */
[----:B------:R-:W-:Y:S01]  /*7d70*/  FFMA.FTZ R13, R15, R52, -R58 ;  /* 0x000000340f0d7223 */ /* 0x000fe2000001083a */
[----:B------:R-:W-:-:S02]  /*7d80*/  HADD2.F32 R51, -RZ, R49.H0_H0 ;  /* 0x20000031ff337230 */ /* 0x000fc40000004100 */
[----:B------:R-:W-:Y:S01]  /*7d90*/  FFMA.FTZ R15, R39, R52, R56 ;  /* 0x00000034270f7223 */ /* 0x000fe20000010038 */
[----:B------:R-:W-:Y:S01]  /*7da0*/  HADD2.F32 R49, -RZ, R49.H1_H1 ;  /* 0x30000031ff317230 */ /* 0x000fe20000004100 */
[----:B------:R-:W-:Y:S01]  /*7db0*/  SHF.R.U64 R46, R60, 0x10, R61 ;  /* 0x000000103c2e7819 */ /* 0x000fe2000000123d */
[----:B------:R-:W-:Y:S01]  /*7dc0*/  HADD2.F32 R62, -RZ, R62.H0_H0 ;  /* 0x2000003eff3e7230 */ /* 0x000fe20000004100 */
[----:B------:R-:W-:Y:S01]  /*7dd0*/  F2FP.F16.F32.PACK_AB R13, R48, R13 ;  /* 0x0000000d300d723e */ /* 0x000fe200000000ff */
[----:B------:R-:W-:Y:S02]  /*7de0*/  HADD2.F32 R52, -RZ, R37.H1_H1 ;  /* 0x30000025ff347230 */ /* 0x000fe40000004100 */
[----:B------:R-:W-:Y:S02]  /*7df0*/  HADD2.F32 R54, -RZ, R54.H0_H0 ;  /* 0x20000036ff367230 */ /* 0x000fe40000004100 */
[----:B------:R-:W-:Y:S01]  /*7e00*/  FMUL.FTZ R53, R49, R62 ;  /* 0x0000003e31357220 */ /* 0x000fe20000410000 */
[----:B------:R-:W-:-:S02]  /*7e10*/  HADD2.F32 R58, -RZ, R116.H1_H1 ;  /* 0x30000074ff3a7230 */ /* 0x000fc40000004100 */
[C---:B------:R-:W-:Y:S01]  /*7e20*/  FMUL.FTZ R62, R52.reuse, R62 ;  /* 0x0000003e343e7220 */ /* 0x040fe20000410000 */
[----:B------:R-:W-:Y:S02]  /*7e30*/  HADD2.F32 R39, -RZ, R37.H0_H0 ;  /* 0x20000025ff277230 */ /* 0x000fe40000004100 */
[-C--:B------:R-:W-:Y:S01]  /*7e40*/  FFMA.FTZ R52, R52, R54.reuse, -R53 ;  /* 0x0000003634347223 */ /* 0x080fe20000010835 */
[----:B------:R-:W-:Y:S02]  /*7e50*/  HADD2.F32 R56, -RZ, R114.H1_H1 ;  /* 0x30000072ff387230 */ /* 0x000fe40000004100 */
[----:B------:R-:W-:Y:S01]  /*7e60*/  FFMA.FTZ R54, R49, R54, R62 ;  /* 0x0000003631367223 */ /* 0x000fe2000001003e */
[-C--:B------:R-:W-:Y:S01]  /*7e70*/  FMUL.FTZ R60, R51, R58.reuse ;  /* 0x0000003a333c7220 */ /* 0x080fe20000410000 */
[----:B------:R-:W-:Y:S02]  /*7e80*/  HADD2.F32 R53, -RZ, R46.H0_H0 ;  /* 0x2000002eff357230 */ /* 0x000fe40000004100 */
[----:B------:R-:W-:Y:S01]  /*7e90*/  FMUL.FTZ R58, R39, R58 ;  /* 0x0000003a273a7220 */ /* 0x000fe20000410000 */
[----:B------:R-:W-:-:S02]  /*7ea0*/  HADD2.F32 R49, -RZ, R36.H0_H0 ;  /* 0x20000024ff317230 */ /* 0x000fc40000004100 */
[-C--:B------:R-:W-:Y:S01]  /*7eb0*/  FFMA.FTZ R37, R39, R56.reuse, -R60 ;  /* 0x0000003827257223 */ /* 0x080fe2000001083c */
[----:B------:R-:W-:Y:S02]  /*7ec0*/  HADD2.F32 R46, -RZ, R12.H0_H0 ;  /* 0x2000000cff2e7230 */ /* 0x000fe40000004100 */
[----:B------:R-:W-:Y:S01]  /*7ed0*/  FFMA.FTZ R39, R51, R56, R58 ;  /* 0x0000003833277223 */ /* 0x000fe2000001003a */
[----:B------:R-:W-:Y:S02]  /*7ee0*/  HADD2.F32 R36, -RZ, R36.H1_H1 ;  /* 0x30000024ff247230 */ /* 0x000fe40000004100 */
[----:B------:R-:W-:Y:S01]  /*7ef0*/  HADD2.F32 R117, -RZ, R117.H0_H0 ;  /* 0x20000075ff757230 */ /* 0x000fe20000004100 */
[----:B------:R-:W-:Y:S01]  /*7f00*/  F2FP.F16.F32.PACK_AB R52, R52, R37 ;  /* 0x000000253434723e */ /* 0x000fe200000000ff */
[----:B------:R-:W-:Y:S02]  /*7f10*/  HADD2.F32 R12, -RZ, R12.H1_H1 ;  /* 0x3000000cff0c7230 */ /* 0x000fe40000004100 */
[----:B------:R-:W-:Y:S01]  /*7f20*/  FMUL.FTZ R57, R36, R53 ;  /* 0x0000003524397220 */ /* 0x000fe20000410000 */
[----:B------:R-:W-:-:S02]  /*7f30*/  HADD2.F32 R115, -RZ, R115.H0_H0 ;  /* 0x20000073ff737230 */ /* 0x000fc40000004100 */
[----:B------:R-:W-:Y:S01]  /*7f40*/  FMUL.FTZ R55, R49, R117 ;  /* 0x0000007531377220 */ /* 0x000fe20000410000 */
[----:B------:R-:W-:Y:S02]  /*7f50*/  HADD2.F32 R51, -RZ, R44.H0_H0 ;  /* 0x2000002cff337230 */ /* 0x000fe40000004100 */
[----:B------:R-:W-:Y:S01]  /*7f60*/  FMUL.FTZ R53, R12, R53 ;  /* 0x000000350c357220 */ /* 0x000fe20000410000 */
[C---:B------:R-:W-:Y:S01]  /*7f70*/  FMUL.FTZ R44, R46.reuse, R117 ;  /* 0x000000752e2c7220 */ /* 0x040fe20000410000 */
[----:B------:R-:W-:Y:S01]  /*7f80*/  FFMA.FTZ R55, R46, R115, -R55 ;  /* 0x000000732e377223 */ /* 0x000fe20000010837 */
[----:B------:R-:W-:Y:S02]  /*7f90*/  HADD2.F32 R47, -RZ, R47.H0_H0 ;  /* 0x2000002fff2f7230 */ /* 0x000fe40000004100 */
[-C--:B------:R-:W-:Y:S01]  /*7fa0*/  FFMA.FTZ R53, R36, R51.reuse, R53 ;  /* 0x0000003324357223 */ /* 0x080fe20000010035 */
[----:B------:R-:W-:Y:S01]  /*7fb0*/  FFMA.FTZ R46, R12, R51, -R57 ;  /* 0x000000330c2e7223 */ /* 0x000fe20000010839 */
[----:B------:R-:W-:-:S02]  /*7fc0*/  HADD2.F32 R36, -RZ, R38.H0_H0 ;  /* 0x20000026ff247230 */ /* 0x000fc40000004100 */
[----:B------:R-:W-:Y:S01]  /*7fd0*/  FFMA.FTZ R44, R49, R115, R44 ;  /* 0x00000073312c7223 */ /* 0x000fe2000001002c */
[----:B------:R-:W-:Y:S01]  /*7fe0*/  HADD2.F32 R51, -RZ, R116.H0_H0 ;  /* 0x20000074ff337230 */ /* 0x000fe20000004100 */
[----:B------:R-:W-:Y:S01]  /*7ff0*/  F2FP.F16.F32.PACK_AB R37, R50, R15 ;  /* 0x0000000f3225723e */ /* 0x000fe200000000ff */
[----:B------:R-:W-:Y:S01]  /*8000*/  HADD2.F32 R12, -RZ, R14.H0_H0 ;  /* 0x2000000eff0c7230 */ /* 0x000fe20000004100 */
[----:B------:R-:W-:Y:S01]  /*8010*/  F2FP.F16.F32.PACK_AB R39, R54, R39 ;  /* 0x000000273627723e */ /* 0x000fe200000000ff */
[----:B------:R-:W-:Y:S02]  /*8020*/  HADD2.F32 R38, -RZ, R38.H1_H1 ;  /* 0x30000026ff267230 */ /* 0x000fe40000004100 */
[-C--:B------:R-:W-:Y:S01]  /*8030*/  FMUL.FTZ R57, R36, R51.reuse ;  /* 0x0000003324397220 */ /* 0x080fe20000410000 */
[----:B------:R-:W-:Y:S02]  /*8040*/  HADD2.F32 R14, -RZ, R14.H1_H1 ;  /* 0x3000000eff0e7230 */ /* 0x000fe40000004100 */
[----:B------:R-:W-:Y:S01]  /*8050*/  FMUL.FTZ R51, R12, R51 ;  /* 0x000000330c337220 */ /* 0x000fe20000410000 */
[----:B------:R-:W-:-:S02]  /*8060*/  HADD2.F32 R49, -RZ, R114.H0_H0 ;  /* 0x20000072ff317230 */ /* 0x000fc40000004100 */
[-C--:B------:R-:W-:Y:S01]  /*8070*/  FMUL.FTZ R59, R38, R47.reuse ;  /* 0x0000002f263b7220 */ /* 0x080fe20000410000 */
[----:B------:R-:W-:Y:S02]  /*8080*/  HADD2.F32 R45, -RZ, R45.H0_H0 ;  /* 0x2000002dff2d7230 */ /* 0x000fe40000004100 */
[----:B------:R-:W-:Y:S01]  /*8090*/  FMUL.FTZ R47, R14, R47 ;  /* 0x0000002f0e2f7220 */ /* 0x000fe20000410000 */
[----:B------:R-:W-:Y:S02]  /*80a0*/  IMAD.MOV.U32 R15, RZ, RZ, R52 ;  /* 0x000000ffff0f7224 */ /* 0x000fe400078e0034 */
        /* <DEDUP_REMOVED lines=8> */
.L_x_1621:
[----:B------:R-:W-:Y:S05]  /*8130*/  BSYNC B1 ;  /* 0x0000000000017941 */ /* 0x000fea0003800000 */
.L_x_1620:
[----:B0-----:R0:W-:Y:S01]  /*8140*/  ST.E.128 desc[UR60][R42.64], R12 ;  /* 0x0000000c2a007985 */ /* 0x0011e2000c101d3c */
[----:B------:R-:W-:-:S13]  /*8150*/  ISETP.GE.AND P0, PT, R11, R106, PT ;  /* 0x0000006a0b00720c */ /* 0x000fda0003f06270 */
[----:B------:R-:W-:Y:S05]  /*8160*/  @P0 BRA `(.L_x_1584) ;  /* 0x0000000400800947 */ /* 0x000fea0003800000 */
[----:B------:R-:W-:-:S05]  /*8170*/  IMAD.WIDE R40, R11, 0x2, R40 ;  /* 0x000000020b287825 */ /* 0x000fca00078e0228 */
[----:B-1----:R1:W-:Y:S01]  /*8180*/  ST.E.128 desc[UR60][R40.64], R36 ;  /* 0x0000002428007985 */ /* 0x0023e2000c101d3c */
[----:B------:R-:W-:Y:S05]  /*8190*/  BRA `(.L_x_1584) ;  /* 0x0000000400747947 */ /* 0x000fea0003800000 */
.L_x_1557:
[----:B------:R-:W2:Y:S02]  /*81a0*/  LDL R11, [R1+0x68] ;  /* 0x00006800010b7983 */ /* 0x000ea40000100800 */
[----:B--2---:R-:W-:-:S13]  /*81b0*/  R2UR UR4, R11 ;  /* 0x000000000b0472ca */ /* 0x004fda00000e0000 */
[----:B------:R-:W-:-:S06]  /*81c0*/  UISETP.NE.AND UP0, UPT, UR4, 0x3, UPT ;  /* 0x000000030400788c */ /* 0x000fcc000bf05270 */
[----:B------:R-:W-:-:S13]  /*81d0*/  PLOP3.LUT P5, PT, PT, PT, UP0, 0x80, 0x0 ;  /* 0x000000000000781c */ /* 0x000fda0003faf008 */
[----:B------:R-:W-:Y:S05]  /*81e0*/  @!P5 BRA `(.L_x_1622) ;  /* 0x000000000004d947 */ /* 0x000fea0003800000 */
[----:B------:R-:W-:Y:S01]  /*81f0*/  BPT.TRAP 0x1 ;  /* 0x000000040000795c */ /* 0x000fe20000300000 */
.L_x_1622:
[----:B------:R-:W2:Y:S01]  /*8200*/  LDL R11, [R1+0x50] ;  /* 0x00005000010b7983 */ /* 0x000ea20000100800 */
[----:B------:R-:W-:Y:S01]  /*8210*/  IMAD R88, R200, 0x8, R17 ;  /* 0x00000008c8587824 */ /* 0x000fe200078e0211 */
[----:B------:R-:W-:Y:S01]  /*8220*/  BSSY B1, `(.L_x_1623) ;  /* 0x0000005000017945 */ /* 0x000fe20003800000 */
[----:B------:R-:W-:Y:S02]  /*8230*/  SHF.R.S32.HI R97, RZ, 0x1f, R98 ;  /* 0x0000001fff617819 */ /* 0x000fe40000011462 */
[----:B--2---:R-:W-:-:S04]  /*8240*/  SHF.L.U32 R100, R11, 0x1f, RZ ;  /* 0x0000001f0b647819 */ /* 0x004fc800000006ff */
[----:B------:R-:W0:Y:S02]  /*8250*/  SYNCS.PHASECHK.TRANS64.TRYWAIT P0, [R88+URZ+0x30890], R100 ;  /* 0x03089064580075a7 */ /* 0x000e24000800017f */
[----:B0-----:R-:W-:Y:S05]  /*8260*/  @!P0 BRA `(.L_x_1624) ;  /* 0x0000025400708947 */ /* 0x001fea0003800000 */
.L_x_2014:
[----:B------:R-:W-:Y:S05]  /*8270*/  BSYNC B1 ;  /* 0x0000000000017941 */ /* 0x000fea0003800000 */
.L_x_1623:
[----:B------:R-:W2:Y:S01]  /*8280*/  LDL R15, [R1+0x10] ;  /* 0x00001000010f7983 */ /* 0x000ea20000100800 */
        /* <DEDUP_REMOVED lines=13> */
[----:B------:R-:W-:-:S03]  /*8360*/  ULDC.64 UR4, c[0x0][0x308] ;  /* 0x0000c20000047ab9 */ /* 0x000fc60000000a00 */
[----:B------:R-:W-:Y:S02]  /*8370*/  IMAD.IADD R13, R13, 0x1, R11 ;  /* 0x000000010d0d7824 */ /* 0x000fe400078e020b */
[----:B------:R-:W-:Y:S01]  /*8380*/  IMAD.WIDE.U32 R12, R226, UR4, R12 ;  /* 0x00000004e20c7c25 */ /* 0x000fe2000f8e000c */
[----:B------:R-:W-:-:S03]  /*8390*/  UMOV UR4, 0xffffffff ;  /* 0xffffffff00047882 */ /* 0x000fc60000000000 */
[----:B------:R-:W-:Y:S01]  /*83a0*/  IMAD R41, R226, UR5, R13 ;  /* 0x00000005e2297c24 */ /* 0x000fe2000f8e020d */
[----:B------:R-:W-:-:S04]  /*83b0*/  LEA R40, P0, R12, UR6, 0x1 ;  /* 0x000000060c287c11 */ /* 0x000fc8000f8008ff */
[----:B------:R-:W-:Y:S02]  /*83c0*/  LEA.HI.X R41, R12, UR7, R41, 0x1, P0 ;  /* 0x000000070c297c11 */ /* 0x000fe400080f0c29 */
[----:B--2---:R-:W-:-:S04]  /*83d0*/  IADD3 R42, -R15, R95, RZ ;  /* 0x0000005f0f2a7210 */ /* 0x004fc80007ffe1ff */
[----:B------:R-:W-:Y:S01]  /*83e0*/  ISETP.GE.AND P0, PT, R42, 0x1, PT ;  /* 0x000000012a00780c */ /* 0x000fe20003f06270 */
[----:B------:R-:W-:-:S12]  /*83f0*/  BRA.DIV UR4, `(.L_x_1625) ;  /* 0x0000025604207947 */ /* 0x000fd8000b800000 */
[----:B------:R1:W2:Y:S04]  /*8400*/  SHFL.IDX PT, R38, R41, RZ, 0x181f ;  /* 0x00181fff29267589 */ /* 0x0002a800000e0000 */
[----:B------:R1:W3:Y:S02]  /*8410*/  SHFL.IDX PT, R39, R40, RZ, 0x181f ;  /* 0x00181fff28277589 */ /* 0x0002e400000e0000 */
.L_x_2018:
[----:B------:R-:W-:Y:S04]  /*8420*/  BSSY B1, `(.L_x_1626) ;  /* 0x0000018000017945 */ /* 0x000fe80003800000 */
[----:B------:R-:W-:Y:S05]  /*8430*/  @!P0 BRA `(.L_x_1627) ;  /* 0x0000000000588947 */ /* 0x000fea0003800000 */
[----:B------:R-:W4:Y:S01]  /*8440*/  LDL R11, [R1+0x8] ;  /* 0x00000800010b7983 */ /* 0x000f220000100800 */
[----:B------:R-:W-:Y:S02]  /*8450*/  ULDC UR4, c[0x0][0x2f4] ;  /* 0x0000bd0000047ab9 */ /* 0x000fe40000000800 */
[----:B------:R-:W-:Y:S02]  /*8460*/  ISETP.GE.AND P4, PT, R18, UR4, PT ;  /* 0x0000000412007c0c */ /* 0x000fe4000bf86270 */
[----:B------:R-:W-:-:S11]  /*8470*/  ISETP.GE.AND P0, PT, R203, UR4, PT ;  /* 0x00000004cb007c0c */ /* 0x000fd6000bf06270 */
[----:B------:R-:W5:Y:S01]  /*8480*/  @!P4 LDS.128 R12, [R90+0x20400] ;  /* 0x020400005a0cc984 */ /* 0x000f620000000c00 */
[----:B---3--:R-:W-:-:S04]  /*8490*/  @!P4 LEA R36, P6, R18, R39, 0x1 ;  /* 0x000000271224c211 */ /* 0x008fc800078c08ff */
[----:B--2---:R-:W-:-:S05]  /*84a0*/  @!P4 LEA.HI.X R37, R18, R38, R19, 0x1, P6 ;  /* 0x000000261225c211 */ /* 0x004fca00030f0c13 */
[----:B-----5:R2:W-:Y:S01]  /*84b0*/  @!P4 ST.E.128 desc[UR60][R36.64], R12 ;  /* 0x0000000c2400c985 */ /* 0x0205e2000c101d3c */
[----:B------:R-:W-:-:S03]  /*84c0*/  ISETP.GE.AND P4, PT, R22, UR4, PT ;  /* 0x0000000416007c0c */ /* 0x000fc6000bf86270 */
[----:B------:R-:W3:Y:S01]  /*84d0*/  @!P0 LDS.128 R12, [R90+0x22400] ;  /* 0x022400005a0c8984 */ /* 0x000ee20000000c00 */
[----:B--2---:R-:W-:-:S04]  /*84e0*/  @!P0 LEA R36, P6, R201, R39, 0x1 ;  /* 0x00000027c9248211 */ /* 0x004fc800078c08ff */
[----:B------:R-:W-:-:S05]  /*84f0*/  @!P0 LEA.HI.X R37, R201, R38, R224, 0x1, P6 ;  /* 0x00000026c9258211 */ /* 0x000fca00030f0ce0 */
[----:B---3--:R2:W-:Y:S01]  /*8500*/  @!P0 ST.E.128 desc[UR60][R36.64], R12 ;  /* 0x0000000c24008985 */ /* 0x0085e2000c101d3c */
[----:B------:R-:W-:-:S03]  /*8510*/  ISETP.GE.AND P0, PT, R23, UR4, PT ;  /* 0x0000000417007c0c */ /* 0x000fc6000bf06270 */
[----:B------:R-:W3:Y:S01]  /*8520*/  @!P4 LDS.128 R12, [R90+0x24400] ;  /* 0x024400005a0cc984 */ /* 0x000ee20000000c00 */
[----:B--2---:R-:W-:-:S04]  /*8530*/  @!P4 LEA R36, P6, R22, R39, 0x1 ;  /* 0x000000271624c211 */ /* 0x004fc800078c08ff */
[----:B----4-:R-:W-:-:S05]  /*8540*/  @!P4 LEA.HI.X R37, R22, R38, R11, 0x1, P6 ;  /* 0x000000261625c211 */ /* 0x010fca00030f0c0b */
[----:B---3--:R2:W-:Y:S04]  /*8550*/  @!P4 ST.E.128 desc[UR60][R36.64], R12 ;  /* 0x0000000c2400c985 */ /* 0x0085e8000c101d3c */
[----:B------:R-:W3:Y:S01]  /*8560*/  @!P0 LDS.128 R12, [R90+0x26400] ;  /* 0x026400005a0c8984 */ /* 0x000ee20000000c00 */
[----:B--2---:R-:W-:-:S04]  /*8570*/  @!P0 LEA R36, P4, R23, R39, 0x1 ;  /* 0x0000002717248211 */ /* 0x004fc800078808ff */
[----:B------:R-:W-:-:S05]  /*8580*/  @!P0 LEA.HI.X R37, R23, R38, R229, 0x1, P4 ;  /* 0x0000002617258211 */ /* 0x000fca00020f0ce5 */
[----:B---3--:R4:W-:Y:S04]  /*8590*/  @!P0 ST.E.128 desc[UR60][R36.64], R12 ;  /* 0x0000000c24008985 */ /* 0x0089e8000c101d3c */
.L_x_1627:
[----:B------:R-:W-:Y:S05]  /*85a0*/  BSYNC B1 ;  /* 0x0000000000017941 */ /* 0x000fea0003800000 */
.L_x_1626:
[----:B------:R-:W-:-:S03]  /*85b0*/  UMOV UR4, 0xffffffff ;  /* 0xffffffff00047882 */ /* 0x000fc60000000000 */
[----:B------:R-:W-:Y:S05]  /*85c0*/  BRA.DIV UR4, `(.L_x_1628) ;  /* 0x0000025204f87947 */ /* 0x000fea000b800000 */
[----:B--2---:R2:W0:Y:S04]  /*85d0*/  SHFL.IDX PT, R38, R41, 0x1, 0x181f ;  /* 0x00381f0029267f89 */ /* 0x00442800000e0000 */
[----:B---3--:R2:W3:Y:S02]  /*85e0*/  SHFL.IDX PT, R39, R40, 0x1, 0x181f ;  /* 0x00381f0028277f89 */ /* 0x0084e400000e0000 */
.L_x_2022:
[----:B------:R-:W-:-:S13]  /*85f0*/  ISETP.GE.AND P0, PT, R42, 0x21, PT ;  /* 0x000000212a00780c */ /* 0x000fda0003f06270 */
[----:B------:R-:W-:Y:S05]  /*8600*/  @!P0 BRA `(.L_x_1584) ;  /* 0x0000000000588947 */ /* 0x000fea0003800000 */
[----:B------:R-:W5:Y:S01]  /*8610*/  LDL R11, [R1+0x8] ;  /* 0x00000800010b7983 */ /* 0x000f620000100800 */
[----:B------:R-:W-:Y:S02]  /*8620*/  ULDC UR4, c[0x0][0x2f4] ;  /* 0x0000bd0000047ab9 */ /* 0x000fe40000000800 */
[----:B------:R-:W-:Y:S02]  /*8630*/  ISETP.GE.AND P6, PT, R18, UR4, PT ;  /* 0x0000000412007c0c */ /* 0x000fe4000bfc6270 */
[----:B------:R-:W-:-:S11]  /*8640*/  ISETP.GE.AND P4, PT, R203, UR4, PT ;  /* 0x00000004cb007c0c */ /* 0x000fd6000bf86270 */
[----:B----4-:R-:W4:Y:S01]  /*8650*/  @!P6 LDS.128 R12, [R90+0x21400] ;  /* 0x021400005a0ce984 */ /* 0x010f220000000c00 */
[----:B---3--:R-:W-:-:S04]  /*8660*/  @!P6 LEA R36, P0, R18, R39, 0x1 ;  /* 0x000000271224e211 */ /* 0x008fc800078008ff */
[----:B0-----:R-:W-:Y:S02]  /*8670*/  @!P6 LEA.HI.X R37, R18, R38, R19, 0x1, P0 ;  /* 0x000000261225e211 */ /* 0x001fe400000f0c13 */
[----:B------:R-:W-:-:S03]  /*8680*/  ISETP.GE.AND P0, PT, R22, UR4, PT ;  /* 0x0000000416007c0c */ /* 0x000fc6000bf06270 */
[----:B----4-:R0:W-:Y:S04]  /*8690*/  @!P6 ST.E.128 desc[UR60][R36.64], R12 ;  /* 0x0000000c2400e985 */ /* 0x0101e8000c101d3c */
[----:B------:R-:W3:Y:S01]  /*86a0*/  @!P4 LDS.128 R12, [R90+0x23400] ;  /* 0x023400005a0cc984 */ /* 0x000ee20000000c00 */
[----:B0-----:R-:W-:-:S04]  /*86b0*/  @!P4 LEA R36, P6, R201, R39, 0x1 ;  /* 0x00000027c924c211 */ /* 0x001fc800078c08ff */
[----:B------:R-:W-:-:S05]  /*86c0*/  @!P4 LEA.HI.X R37, R201, R38, R224, 0x1, P6 ;  /* 0x00000026c925c211 */ /* 0x000fca00030f0ce0 */
[----:B---3--:R0:W-:Y:S01]  /*86d0*/  @!P4 ST.E.128 desc[UR60][R36.64], R12 ;  /* 0x0000000c2400c985 */ /* 0x0081e2000c101d3c */
[----:B------:R-:W-:-:S03]  /*86e0*/  ISETP.GE.AND P4, PT, R23, UR4, PT ;  /* 0x0000000417007c0c */ /* 0x000fc6000bf86270 */
[----:B------:R-:W3:Y:S01]  /*86f0*/  @!P0 LDS.128 R12, [R90+0x25400] ;  /* 0x025400005a0c8984 */ /* 0x000ee20000000c00 */
[----:B0-----:R-:W-:-:S04]  /*8700*/  @!P0 LEA R36, P6, R22, R39, 0x1 ;  /* 0x0000002716248211 */ /* 0x001fc800078c08ff */
[----:B-----5:R-:W-:-:S05]  /*8710*/  @!P0 LEA.HI.X R37, R22, R38, R11, 0x1, P6 ;  /* 0x0000002616258211 */ /* 0x020fca00030f0c0b */
[----:B---3--:R0:W-:Y:S04]  /*8720*/  @!P0 ST.E.128 desc[UR60][R36.64], R12 ;  /* 0x0000000c24008985 */ /* 0x0081e8000c101d3c */
[----:B------:R-:W3:Y:S01]  /*8730*/  @!P4 LDS.128 R12, [R90+0x27400] ;  /* 0x027400005a0cc984 */ /* 0x000ee20000000c00 */
[----:B0-----:R-:W-:-:S04]  /*8740*/  @!P4 LEA R36, P0, R23, R39, 0x1 ;  /* 0x000000271724c211 */ /* 0x001fc800078008ff */
[----:B------:R-:W-:-:S05]  /*8750*/  @!P4 LEA.HI.X R37, R23, R38, R229, 0x1, P0 ;  /* 0x000000261725c211 */ /* 0x000fca00000f0ce5 */
[----:B---3--:R0:W-:Y:S04]  /*8760*/  @!P4 ST.E.128 desc[UR60][R36.64], R12 ;  /* 0x0000000c2400c985 */ /* 0x0081e8000c101d3c */
.L_x_1584:
[----:B------:R-:W-:Y:S05]  /*8770*/  BSYNC B0 ;  /* 0x0000000000007941 */ /* 0x000fea0003800000 */
.L_x_1556:
        /* <DEDUP_REMOVED lines=17> */
.L_x_1630:
[----:B------:R-:W-:Y:S05]  /*8890*/  BSYNC B0 ;  /* 0x0000000000007941 */ /* 0x000fea0003800000 */
.L_x_1629:
[----:B------:R-:W5:Y:S01]  /*88a0*/  SYNCS.PHASECHK.TRANS64.TRYWAIT P4, [R88+URZ+0x308b0], R100 ;  /* 0x0308b064580075a7 */ /* 0x000f62000808017f */
[----:B------:R-:W-:Y:S04]  /*88b0*/  BSSY B0, `(.L_x_1631) ;  /* 0x0000002000007945 */ /* 0x000fe80003800000 */
[----:B-----5:R-:W-:Y:S05]  /*88c0*/  @!P4 BRA `(.L_x_1632) ;  /* 0x000002500084c947 */ /* 0x020fea0003800000 */
.L_x_2023:
[----:B------:R-:W-:Y:S05]  /*88d0*/  BSYNC B0 ;  /* 0x0000000000007941 */ /* 0x000fea0003800000 */
.L_x_1631:
[----:B0---4-:R-:W4:Y:S01]  /*88e0*/  LDL R14, [R1+0x10] ;  /* 0x00001000010e7983 */ /* 0x011f220000100800 */
[----:B------:R-:W-:Y:S01]  /*88f0*/  ULDC.64 UR4, c[0x0][0x328] ;  /* 0x0000ca0000047ab9 */ /* 0x000fe20000000a00 */
[----:B------:R-:W-:Y:S02]  /*8900*/  ULDC.64 UR6, c[0x0][0x318] ;  /* 0x0000c60000067ab9 */ /* 0x000fe40000000a00 */
[----:B-12---:R0:W5:Y:S01]  /*8910*/  LDL R41, [R1+0x8] ;  /* 0x0000080001297983 */ /* 0x0061620000100800 */
[----:B------:R-:W-:Y:S01]  /*8920*/  IMAD R97, R97, UR4, RZ ;  /* 0x0000000461617c24 */ /* 0x000fe2000f8e02ff */
[----:B------:R-:W-:Y:S01]  /*8930*/  BSSY B0, `(.L_x_1633) ;  /* 0x0000028000007945 */ /* 0x000fe20003800000 */
[----:B------:R-:W-:-:S04]  /*8940*/  IMAD.WIDE.U32 R12, R98, UR4, RZ ;  /* 0x00000004620c7c25 */ /* 0x000fc8000f8e00ff */
[----:B------:R-:W-:Y:S01]  /*8950*/  IMAD R97, R98, UR5, R97 ;  /* 0x0000000562617c24 */ /* 0x000fe2000f8e0261 */
[----:B------:R-:W-:Y:S02]  /*8960*/  ULDC.64 UR4, c[0x0][0x338] ;  /* 0x0000ce0000047ab9 */ /* 0x000fe40000000a00 */
[----:B------:R-:W-:Y:S02]  /*8970*/  IMAD R96, R96, UR4, RZ ;  /* 0x0000000460607c24 */ /* 0x000fe4000f8e02ff */
[----:B------:R-:W-:Y:S02]  /*8980*/  IMAD.IADD R13, R13, 0x1, R97 ;  /* 0x000000010d0d7824 */ /* 0x000fe400078e0261 */
[C---:B---3--:R-:W-:Y:S02]  /*8990*/  IMAD R11, R99.reuse, UR5, R96 ;  /* 0x00000005630b7c24 */ /* 0x048fe4000f8e0260 */
[----:B------:R-:W-:Y:S01]  /*89a0*/  IMAD.WIDE.U32 R12, R99, UR4, R12 ;  /* 0x00000004630c7c25 */ /* 0x000fe2000f8e000c */
[----:B------:R-:W-:-:S03]  /*89b0*/  ULDC.64 UR4, c[0x0][0x330] ;  /* 0x0000cc0000047ab9 */ /* 0x000fc60000000a00 */
[----:B------:R-:W-:Y:S02]  /*89c0*/  IMAD.IADD R13, R13, 0x1, R11 ;  /* 0x000000010d0d7824 */ /* 0x000fe400078e020b */
[----:B------:R-:W-:-:S04]  /*89d0*/  IMAD.WIDE.U32 R12, R226, UR4, R12 ;  /* 0x00000004e20c7c25 */ /* 0x000fc8000f8e000c */
[----:B------:R-:W-:Y:S01]  /*89e0*/  IMAD R11, R226, UR5, R13 ;  /* 0x00000005e20b7c24 */ /* 0x000fe2000f8e020d */
[----:B------:R-:W-:-:S04]  /*89f0*/  LEA R38, P5, R12, UR6, 0x1 ;  /* 0x000000060c267c11 */ /* 0x000fc8000f8a08ff */
[----:B------:R-:W-:Y:S01]  /*8a00*/  LEA.HI.X R11, R12, UR7, R11, 0x1, P5 ;  /* 0x000000070c0b7c11 */ /* 0x000fe2000a8f0c0b */
[----:B------:R0:W1:Y:S04]  /*8a10*/  SHFL.IDX PT, R40, R38, RZ, 0x181f ;  /* 0x00181fff26287589 */ /* 0x00006800000e0000 */
[----:B------:R0:W2:Y:S01]  /*8a20*/  SHFL.IDX PT, R39, R11, RZ, 0x181f ;  /* 0x00181fff0b277589 */ /* 0x0000a200000e0000 */
[----:B----4-:R-:W-:-:S05]  /*8a30*/  IMAD.IADD R95, R95, 0x1, -R14 ;  /* 0x000000015f5f7824 */ /* 0x010fca00078e0a0e */
[----:B------:R-:W-:-:S13]  /*8a40*/  ISETP.GE.AND P4, PT, R95, 0x1, PT ;  /* 0x000000015f00780c */ /* 0x000fda0003f86270 */
[----:B012---:R-:W-:Y:S05]  /*8a50*/  @!P4 BRA `(.L_x_1634) ;  /* 0x000000000054c947 */ /* 0x007fea0003800000 */
[----:B------:R-:W-:Y:S02]  /*8a60*/  ULDC UR4, c[0x0][0x2f4] ;  /* 0x0000bd0000047ab9 */ /* 0x000fe40000000800 */
[----:B------:R-:W-:Y:S02]  /*8a70*/  ISETP.GE.AND P6, PT, R18, UR4, PT ;  /* 0x0000000412007c0c */ /* 0x000fe4000bfc6270 */
[----:B------:R-:W-:-:S11]  /*8a80*/  ISETP.GE.AND P5, PT, R203, UR4, PT ;  /* 0x00000004cb007c0c */ /* 0x000fd6000bfa6270 */
[----:B------:R-:W0:Y:S01]  /*8a90*/  @!P6 LDS.128 R12, [R90+0x400] ;  /* 0x000400005a0ce984 */ /* 0x000e220000000c00 */
[----:B------:R-:W-:-:S04]  /*8aa0*/  @!P6 LEA R36, P4, R18, R40, 0x1 ;  /* 0x000000281224e211 */ /* 0x000fc800078808ff */
[----:B------:R-:W-:Y:S02]  /*8ab0*/  @!P6 LEA.HI.X R37, R18, R39, R19, 0x1, P4 ;  /* 0x000000271225e211 */ /* 0x000fe400020f0c13 */
[----:B------:R-:W-:-:S03]  /*8ac0*/  ISETP.GE.AND P4, PT, R22, UR4, PT ;  /* 0x0000000416007c0c */ /* 0x000fc6000bf86270 */
[----:B0-----:R0:W-:Y:S04]  /*8ad0*/  @!P6 ST.E.128 desc[UR60][R36.64], R12 ;  /* 0x0000000c2400e985 */ /* 0x0011e8000c101d3c */
[----:B------:R-:W1:Y:S01]  /*8ae0*/  @!P5 LDS.128 R12, [R90+0x2400] ;  /* 0x002400005a0cd984 */ /* 0x000e620000000c00 */
[----:B0-----:R-:W-:-:S04]  /*8af0*/  @!P5 LEA R36, P6, R201, R40, 0x1 ;  /* 0x00000028c924d211 */ /* 0x001fc800078c08ff */
[----:B------:R-:W-:-:S05]  /*8b00*/  @!P5 LEA.HI.X R37, R201, R39, R224, 0x1, P6 ;  /* 0x00000027c925d211 */ /* 0x000fca00030f0ce0 */
[----:B-1----:R0:W-:Y:S01]  /*8b10*/  @!P5 ST.E.128 desc[UR60][R36.64], R12 ;  /* 0x0000000c2400d985 */ /* 0x0021e2000c101d3c */
[----:B------:R-:W-:-:S03]  /*8b20*/  ISETP.GE.AND P5, PT, R23, UR4, PT ;  /* 0x0000000417007c0c */ /* 0x000fc6000bfa6270 */
[----:B------:R-:W1:Y:S01]  /*8b30*/  @!P4 LDS.128 R12, [R90+0x4400] ;  /* 0x004400005a0cc984 */ /* 0x000e620000000c00 */
[----:B0-----:R-:W-:-:S04]  /*8b40*/  @!P4 LEA R36, P6, R22, R40, 0x1 ;  /* 0x000000281624c211 */ /* 0x001fc800078c08ff */
[----:B-----5:R-:W-:-:S05]  /*8b50*/  @!P4 LEA.HI.X R37, R22, R39, R41, 0x1, P6 ;  /* 0x000000271625c211 */ /* 0x020fca00030f0c29 */
[----:B-1----:R0:W-:Y:S04]  /*8b60*/  @!P4 ST.E.128 desc[UR60][R36.64], R12 ;  /* 0x0000000c2400c985 */ /* 0x0021e8000c101d3c */
[----:B------:R-:W1:Y:S01]  /*8b70*/  @!P5 LDS.128 R12, [R90+0x6400] ;  /* 0x006400005a0cd984 */ /* 0x000e620000000c00 */
[----:B0-----:R-:W-:-:S04]  /*8b80*/  @!P5 LEA R36, P4, R23, R40, 0x1 ;  /* 0x000000281724d211 */ /* 0x001fc800078808ff */
[----:B------:R-:W-:-:S05]  /*8b90*/  @!P5 LEA.HI.X R37, R23, R39, R229, 0x1, P4 ;  /* 0x000000271725d211 */ /* 0x000fca00020f0ce5 */
[----:B-1----:R0:W-:Y:S04]  /*8ba0*/  @!P5 ST.E.128 desc[UR60][R36.64], R12 ;  /* 0x0000000c2400d985 */ /* 0x0021e8000c101d3c */
.L_x_1634:
[----:B------:R-:W-:Y:S05]  /*8bb0*/  BSYNC B0 ;  /* 0x0000000000007941 */ /* 0x000fea0003800000 */
.L_x_1633:
[----:B------:R-:W-:Y:S01]  /*8bc0*/  ISETP.GE.AND P4, PT, R95, 0x21, PT ;  /* 0x000000215f00780c */ /* 0x000fe20003f86270 */
[----:B------:R-:W1:Y:S01]  /*8bd0*/  SHFL.IDX PT, R11, R11, 0x1, 0x181f ;  /* 0x00381f000b0b7f89 */ /* 0x000e6200000e0000 */
[----:B------:R-:W-:Y:S03]  /*8be0*/  BSSY B0, `(.L_x_1635) ;  /* 0x0000018000007945 */ /* 0x000fe60003800000 */
[----:B------:R-:W2:Y:S08]  /*8bf0*/  SHFL.IDX PT, R38, R38, 0x1, 0x181f ;  /* 0x00381f0026267f89 */ /* 0x000eb000000e0000 */
[----:B------:R-:W-:Y:S05]  /*8c00*/  @!P4 BRA `(.L_x_1636) ;  /* 0x000000000054c947 */ /* 0x000fea0003800000 */
[----:B------:R-:W-:Y:S02]  /*8c10*/  ULDC UR4, c[0x0][0x2f4] ;  /* 0x0000bd0000047ab9 */ /* 0x000fe40000000800 */
[----:B------:R-:W-:Y:S02]  /*8c20*/  ISETP.GE.AND P6, PT, R18, UR4, PT ;  /* 0x0000000412007c0c */ /* 0x000fe4000bfc6270 */
[----:B------:R-:W-:-:S11]  /*8c30*/  ISETP.GE.AND P5, PT, R203, UR4, PT ;  /* 0x00000004cb007c0c */ /* 0x000fd6000bfa6270 */
[----:B0-----:R-:W0:Y:S01]  /*8c40*/  @!P6 LDS.128 R12, [R90+0x1400] ;  /* 0x001400005a0ce984 */ /* 0x001e220000000c00 */
[----:B--2---:R-:W-:-:S04]  /*8c50*/  @!P6 LEA R36, P4, R18, R38, 0x1 ;  /* 0x000000261224e211 */ /* 0x004fc800078808ff */
[----:B-1----:R-:W-:Y:S02]  /*8c60*/  @!P6 LEA.HI.X R37, R18, R11, R19, 0x1, P4 ;  /* 0x0000000b1225e211 */ /* 0x002fe400020f0c13 */
        /* <DEDUP_REMOVED lines=15> */
.L_x_1636:
[----:B------:R-:W-:Y:S05]  /*8d60*/  BSYNC B0 ;  /* 0x0000000000007941 */ /* 0x000fea0003800000 */
.L_x_1635:
[----:B0--3--:R-:W3:Y:S01]  /*8d70*/  LDL.LU R12, [R1+0x50] ;  /* 0x00005000010c7983 */ /* 0x009ee20000300800 */
[----:B------:R-:W-:Y:S01]  /*8d80*/  VIADD R200, R200, 0x1 ;  /* 0x00000001c8c87836 */ /* 0x000fe20000000000 */
[----:B------:R-:W-:Y:S01]  /*8d90*/  @!P0 IADD3 R88, R88, 0x308c0, RZ ;  /* 0x000308c058588810 */ /* 0x000fe20007ffe0ff */
[----:B------:R-:W-:Y:S01]  /*8da0*/  @!PT LDS RZ, [RZ] ;  /* 0x00000000fffff984 */ /* 0x000fe20000000800 */
[----:B------:R-:W-:Y:S01]  /*8db0*/  @!PT LDS RZ, [RZ] ;  /* 0x00000000fffff984 */ /* 0x000fe20000000800 */
[----:B------:R-:W-:Y:S01]  /*8dc0*/  @!PT LDS RZ, [RZ] ;  /* 0x00000000fffff984 */ /* 0x000fe20000000800 */
[----:B------:R-:W-:Y:S01]  /*8dd0*/  @!PT LDS RZ, [RZ] ;  /* 0x00000000fffff984 */ /* 0x000fe20000000800 */
[----:B------:R0:W-:Y:S06]  /*8de0*/  MEMBAR.ALL.CTA ;  /* 0x0000000000007992 */ /* 0x0001ec0000008000 */
[----:B0-----:R-:W0:Y:S02]  /*8df0*/  FENCE.VIEW.ASYNC.S ;  /* 0x00000000000073c6 */ /* 0x001e240000000000 */
[----:B0-----:R0:W-:Y:S01]  /*8e00*/  BAR.SYNC.DEFER_BLOCKING R94, 0x80 ;  /* 0x0002005e0000751d */ /* 0x0011e20000010000 */
[----:B------:R-:W-:-:S02]  /*8e10*/  ISETP.NE.AND P4, PT, R200, 0x2, PT ;  /* 0x00000002c800780c */ /* 0x000fc40003f85270 */
[----:B------:R-:W-:Y:S02]  /*8e20*/  @!P0 PRMT R88, RZ, 0x654, R88 ;  /* 0x00000654ff588816 */ /* 0x000fe40000000058 */
[----:B-1----:R-:W-:Y:S02]  /*8e30*/  SEL R11, RZ, 0x1, P4 ;  /* 0x00000001ff0b7807 */ /* 0x002fe40002000000 */
[----:B------:R-:W-:Y:S01]  /*8e40*/  SEL R200, R200, RZ, P4 ;  /* 0x000000ffc8c87207 */ /* 0x000fe20002000000 */
[----:B------:R0:W-:Y:S01]  /*8e50*/  @!P0 SYNCS.ARRIVE.TRANS64.RED.A1T0 RZ, [R88+URZ], RZ ;  /* 0x000000ff58ff89a7 */ /* 0x0001e2000810043f */
[----:B------:R-:W-:Y:S02]  /*8e60*/  PLOP3.LUT P0, PT, PT, PT, PT, 0x8, 0x0 ;  /* 0x000000000000781c */ /* 0x000fe40003f0e170 */
[----:B---3--:R-:W-:-:S05]  /*8e70*/  LOP3.LUT R12, R12, R11, RZ, 0x3c, !PT ;  /* 0x0000000b0c0c7212 */ /* 0x008fca00078e3cff */
[----:B------:R0:W-:Y:S01]  /*8e80*/  STL [R1+0x50], R12 ;  /* 0x0000500c01007387 */ /* 0x0001e20000100800 */
[----:B------:R-:W-:Y:S05]  /*8e90*/  @P3 BRA `(.L_x_1637) ;  /* 0xffffffa000343947 */ /* 0x000fea000383ffff */
.L_x_1551:
[----:B------:R-:W3:Y:S01]  /*8ea0*/  LDL R11, [R1+0x5c] ;  /* 0x00005c00010b7983 */ /* 0x000ee20000100800 */
[----:B------:R-:W1:Y:S01]  /*8eb0*/  LDC R0, c[0x0][0x448] ;  /* 0x00011200ff007b82 */ /* 0x000e620000000800 */
[----:B------:R-:W-:Y:S01]  /*8ec0*/  IADD3 R7, R220, 0x1, -R219 ;  /* 0x00000001dc077810 */ /* 0x000fe20007ffe8db */
[----:B------:R-:W-:Y:S06]  /*8ed0*/  BSSY B0, `(.L_x_1638) ;  /* 0x000000d000007945 */ /* 0x000fec0003800000 */
[----:B------:R-:W4:Y:S01]  /*8ee0*/  LDC.64 R2, c[0x0][0x9e0] ;  /* 0x00027800ff027b82 */ /* 0x000f220000000a00 */
[----:B-1----:R-:W-:-:S02]  /*8ef0*/  ISETP.NE.AND P1, PT, R0, 0x1, PT ;  /* 0x000000010000780c */ /* 0x002fc40003f25270 */
[----:B----4-:R-:W-:-:S11]  /*8f00*/  ISETP.GE.AND P2, PT, R3, 0x1, PT ;  /* 0x000000010300780c */ /* 0x010fd60003f46270 */
[----:B------:R-:W1:Y:S08]  /*8f10*/  @P1 LDC R5, c[0x0][0x44c] ;  /* 0x00011300ff051b82 */ /* 0x000e700000000800 */
[----:B------:R-:W4:Y:S01]  /*8f20*/  @P1 LDC R4, c[0x0][0x450] ;  /* 0x00011400ff041b82 */ /* 0x000f220000000800 */
[----:B---3--:R-:W-:-:S04]  /*8f30*/  VIADD R0, R11, 0x7f ;  /* 0x0000007f0b007836 */ /* 0x008fc80000000000 */
[----:B-1----:R-:W-:-:S05]  /*8f40*/  @P1 IMAD.HI.U32 R5, R0, R5, RZ ;  /* 0x0000000500051227 */ /* 0x002fca00078e00ff */
[----:B----4-:R-:W-:-:S05]  /*8f50*/  @P1 SHF.R.U32.HI R0, RZ, R4, R5 ;  /* 0x00000004ff001219 */ /* 0x010fca0000011605 */
[----:B------:R-:W-:Y:S01]  /*8f60*/  IMAD.IADD R7, R7, 0x1, R0 ;  /* 0x0000000107077824 */ /* 0x000fe200078e0200 */
[----:B------:R-:W-:Y:S06]  /*8f70*/  @P0 BRA `(.L_x_1639) ;  /* 0x0000000000080947 */ /* 0x000fec0003800000 */
[----:B------:R-:W1:Y:S02]  /*8f80*/  FENCE.VIEW.ASYNC.G ;  /* 0x00000000000073c6 */ /* 0x000e640000000100 */
[----:B-1----:R-:W-:Y:S06]  /*8f90*/  BAR.ARV 0xc, 0x180 ;  /* 0x0306000000007b1d */ /* 0x002fec0000002000 */
.L_x_1639:
[----:B------:R-:W-:Y:S05]  /*8fa0*/  BSYNC B0 ;  /* 0x0000000000007941 */ /* 0x000fea0003800000 */
.L_x_1638:
[----:B------:R-:W-:Y:S01]  /*8fb0*/  IMAD.IADD R2, R7, 0x1, R2 ;  /* 0x0000000107027824 */ /* 0x000fe200078e0202 */
[----:B------:R-:W-:Y:S06]  /*8fc0*/  @!P2 BRA `(.L_x_1640) ;  /* 0x000000000048a947 */ /* 0x000fec0003800000 */
[C---:B------:R-:W-:Y:S01]  /*8fd0*/  ISETP.GT.AND P0, PT, R7.reuse, RZ, PT ;  /* 0x000000ff0700720c */ /* 0x040fe20003f04270 */
[----:B------:R-:W-:Y:S01]  /*8fe0*/  BSSY B0, `(.L_x_1641) ;  /* 0x000000e000007945 */ /* 0x000fe20003800000 */
[----:B------:R-:W-:-:S11]  /*8ff0*/  IADD3 R0, R7, -0x1, RZ ;  /* 0xffffffff07007810 */ /* 0x000fd60007ffe0ff */
[----:B------:R-:W-:Y:S05]  /*9000*/  @P0 BRA `(.L_x_1642) ;  /* 0x00000000001c0947 */ /* 0x000fea0003800000 */
[----:B------:R-:W-:Y:S01]  /*9010*/  ISETP.NE.AND P0, PT, R3, 0x1, PT ;  /* 0x000000010300780c */ /* 0x000fe20003f05270 */
[----:B------:R-:W-:-:S12]  /*9020*/  IMAD.MOV R7, RZ, RZ, -R7 ;  /* 0x000000ffff077224 */ /* 0x000fd800078e0a07 */
[----:B------:R-:W1:Y:S02]  /*9030*/  @P0 LDC.64 R4, c[0x0][0x9e8] ;  /* 0x00027a00ff040b82 */ /* 0x000e640000000a00 */
[----:B-1----:R-:W-:-:S05]  /*9040*/  @P0 IMAD.HI.U32 R4, R7, R4, RZ ;  /* 0x0000000407040227 */ /* 0x002fca00078e00ff */
[----:B------:R-:W-:-:S04]  /*9050*/  @P0 SHF.R.U32.HI R7, RZ, R5, R4 ;  /* 0x00000005ff070219 */ /* 0x000fc80000011604 */
[----:B------:R-:W-:Y:S01]  /*9060*/  LOP3.LUT R0, RZ, R7, RZ, 0x33, !PT ;  /* 0x00000007ff007212 */ /* 0x000fe200078e33ff */
[----:B------:R-:W-:Y:S06]  /*9070*/  BRA `(.L_x_1643) ;  /* 0x0000000000107947 */ /* 0x000fec0003800000 */
.L_x_1642:
[----:B------:R-:W-:-:S13]  /*9080*/  ISETP.NE.AND P0, PT, R3, 0x1, PT ;  /* 0x000000010300780c */ /* 0x000fda0003f05270 */
[----:B------:R-:W1:Y:S02]  /*9090*/  @P0 LDC.64 R4, c[0x0][0x9e8] ;  /* 0x00027a00ff040b82 */ /* 0x000e640000000a00 */
[----:B-1----:R-:W-:-:S05]  /*90a0*/  @P0 IMAD.HI.U32 R4, R0, R4, RZ ;  /* 0x0000000400040227 */ /* 0x002fca00078e00ff */
[----:B------:R-:W-:-:S07]  /*90b0*/  @P0 SHF.R.U32.HI R0, RZ, R5, R4 ;  /* 0x00000005ff000219 */ /* 0x000fce0000011604 */
.L_x_1643:
[----:B------:R-:W-:Y:S05]  /*90c0*/  BSYNC B0 ;  /* 0x0000000000007941 */ /* 0x000fea0003800000 */
.L_x_1641:
[----:B------:R-:W-:-:S05]  /*90d0*/  IMAD R5, R0, R3, R3 ;  /* 0x0000000300057224 */ /* 0x000fca00078e0203 */
[----:B------:R-:W-:-:S07]  /*90e0*/  VIMNMX R2, R2, R5, PT ;  /* 0x0000000502027248 */ /* 0x000fce0003fe0100 */
.L_x_1640:
[----:B------:R-:W1:Y:S01]  /*90f0*/  @P1 LDC R0, c[0x0][0x44c] ;  /* 0x00011300ff001b82 */ /* 0x000e620000000800 */
[----:B------:R-:W-:Y:S01]  /*9100*/  VIADD R2, R2, 0x3f ;  /* 0x0000003f02027836 */ /* 0x000fe20000000000 */
[----:B------:R-:W-:Y:S01]  /*9110*/  ULDC UR4, c[0x0][0x9dc] ;  /* 0x0002770000047ab9 */ /* 0x000fe20000000800 */
[----:B------:R-:W-:-:S03]  /*9120*/  IMAD.MOV.U32 R7, RZ, RZ, R11 ;  /* 0x000000ffff077224 */ /* 0x000fc600078e000b */
[----:B------:R-:W-:Y:S02]  /*9130*/  SHF.R.S32.HI R5, RZ, 0x1f, R2 ;  /* 0x0000001fff057819 */ /* 0x000fe40000011402 */
[----:B------:R-:W3:Y:S02]  /*9140*/  @P1 LDC R9, c[0x0][0x450] ;  /* 0x00011400ff091b82 */ /* 0x000ee40000000800 */
[----:B------:R-:W-:Y:S01]  /*9150*/  LEA.HI R5, R5, R2, RZ, 0x6 ;  /* 0x0000000205057211 */ /* 0x000fe200078f30ff */
[----:B-1----:R-:W-:-:S05]  /*9160*/  @P1 IMAD.HI.U32 R0, R11, R0, RZ ;  /* 0x000000000b001227 */ /* 0x002fca00078e00ff */
[----:B---3--:R-:W-:Y:S02]  /*9170*/  @P1 SHF.R.U32.HI R7, RZ, R9, R0 ;  /* 0x00000009ff071219 */ /* 0x008fe40000011600 */
[----:B------:R-:W-:-:S03]  /*9180*/  SHF.R.S32.HI R0, RZ, 0x6, R5 ;  /* 0x00000006ff007819 */ /* 0x000fc60000011405 */
[----:B------:R-:W-:Y:S01]  /*9190*/  IMAD.IADD R2, R156, 0x1, R7 ;  /* 0x000000019c027824 */ /* 0x000fe200078e0207 */
[----:B------:R-:W-:-:S04]  /*91a0*/  VIMNMX R6, R93, R0, PT ;  /* 0x000000005d067248 */ /* 0x000fc80003fe0100 */
[----:B------:R-:W-:Y:S01]  /*91b0*/  IADD3 R0, R2, -UR4, RZ ;  /* 0x8000000402007c10 */ /* 0x000fe2000fffe0ff */
[----:B------:R-:W-:Y:S06]  /*91c0*/  @!P2 BRA `(.L_x_1644) ;  /* 0x000000000044a947 */ /* 0x000fec0003800000 */
[----:B------:R-:W-:Y:S01]  /*91d0*/  ISETP.GT.AND P0, PT, R2, -0x1, PT ;  /* 0xffffffff0200780c */ /* 0x000fe20003f04270 */
[----:B------:R-:W-:-:S12]  /*91e0*/  BSSY B0, `(.L_x_1645) ;  /* 0x000000d000007945 */ /* 0x000fd80003800000 */
[----:B------:R-:W-:Y:S05]  /*91f0*/  @P0 BRA `(.L_x_1646) ;  /* 0x00000000001c0947 */ /* 0x000fea0003800000 */
[----:B------:R-:W-:Y:S02]  /*9200*/  ISETP.NE.AND P0, PT, R3, 0x1, PT ;  /* 0x000000010300780c */ /* 0x000fe40003f05270 */
[----:B------:R-:W-:-:S11]  /*9210*/  LOP3.LUT R7, RZ, R2, RZ, 0x33, !PT ;  /* 0x00000002ff077212 */ /* 0x000fd600078e33ff */
[----:B------:R-:W1:Y:S02]  /*9220*/  @P0 LDC.64 R4, c[0x0][0x9e8] ;  /* 0x00027a00ff040b82 */ /* 0x000e640000000a00 */
[----:B-1----:R-:W-:-:S05]  /*9230*/  @P0 IMAD.HI.U32 R4, R7, R4, RZ ;  /* 0x0000000407040227 */ /* 0x002fca00078e00ff */
[----:B------:R-:W-:-:S04]  /*9240*/  @P0 SHF.R.U32.HI R7, RZ, R5, R4 ;  /* 0x00000005ff070219 */ /* 0x000fc80000011604 */
[----:B------:R-:W-:Y:S01]  /*9250*/  LOP3.LUT R2, RZ, R7, RZ, 0x33, !PT ;  /* 0x00000007ff027212 */ /* 0x000fe200078e33ff */
[----:B------:R-:W-:Y:S06]  /*9260*/  BRA `(.L_x_1647) ;  /* 0x0000000000107947 */ /* 0x000fec0003800000 */
.L_x_1646:
[----:B------:R-:W-:-:S13]  /*9270*/  ISETP.NE.AND P0, PT, R3, 0x1, PT ;  /* 0x000000010300780c */ /* 0x000fda0003f05270 */
[----:B------:R-:W1:Y:S02]  /*9280*/  @P0 LDC.64 R4, c[0x0][0x9e8] ;  /* 0x00027a00ff040b82 */ /* 0x000e640000000a00 */
[----:B-1----:R-:W-:-:S05]  /*9290*/  @P0 IMAD.HI.U32 R4, R2, R4, RZ ;  /* 0x0000000402040227 */ /* 0x002fca00078e00ff */
[----:B------:R-:W-:-:S07]  /*92a0*/  @P0 SHF.R.U32.HI R2, RZ, R5, R4 ;  /* 0x00000005ff020219 */ /* 0x000fce0000011604 */
.L_x_1647:
[----:B------:R-:W-:Y:S05]  /*92b0*/  BSYNC B0 ;  /* 0x0000000000007941 */ /* 0x000fea0003800000 */
.L_x_1645:
[----:B------:R-:W-:-:S05]  /*92c0*/  IMAD R3, R2, R3, RZ ;  /* 0x0000000302037224 */ /* 0x000fca00078e02ff */
[----:B------:R-:W-:-:S07]  /*92d0*/  VIMNMX R0, R0, R3, !PT ;  /* 0x0000000300007248 */ /* 0x000fce0007fe0100 */
.L_x_1644:
[----:B------:R-:W-:Y:S01]  /*92e0*/  SHF.R.S32.HI R3, RZ, 0x1f, R0 ;  /* 0x0000001fff037819 */ /* 0x000fe20000011400 */
[----:B------:R-:W-:Y:S01]  /*92f0*/  BSSY B0, `(.L_x_1648) ;  /* 0x0000027000007945 */ /* 0x000fe20003800000 */
[----:B------:R-:W-:Y:S02]  /*9300*/  IMAD.MOV.U32 R93, RZ, RZ, RZ ;  /* 0x000000ffff5d7224 */ /* 0x000fe400078e00ff */
[----:B------:R-:W-:-:S04]  /*9310*/  LEA.HI R3, R3, R0, RZ, 0x6 ;  /* 0x0000000003037211 */ /* 0x000fc800078f30ff */
[----:B------:R-:W-:-:S04]  /*9320*/  SHF.R.S32.HI R3, RZ, 0x6, R3 ;  /* 0x00000006ff037819 */ /* 0x000fc80000011403 */
[----:B------:R-:W-:-:S04]  /*9330*/  VIMNMX R9, RZ, R3, !PT ;  /* 0x00000003ff097248 */ /* 0x000fc80007fe0100 */
[----:B------:R-:W-:-:S13]  /*9340*/  ISETP.GT.AND P0, PT, R6, R9, PT ;  /* 0x000000090600720c */ /* 0x000fda0003f04270 */
[----:B------:R-:W-:Y:S05]  /*9350*/  @!P0 BRA `(.L_x_1649) ;  /* 0x0000000000808947 */ /* 0x000fea0003800000 */
[----:B------:R-:W3:Y:S01]  /*9360*/  LDL R2, [R1+0x88] ;  /* 0x0000880001027983 */ /* 0x000ee20000100800 */
[----:B------:R-:W-:Y:S01]  /*9370*/  ULDC UR4, c[0x0][0x9f0] ;  /* 0x00027c0000047ab9 */ /* 0x000fe20000000800 */
[----:B---3--:R-:W-:-:S04]  /*9380*/  ISETP.NE.AND P0, PT, R2, RZ, PT ;  /* 0x000000ff0200720c */ /* 0x008fc80003f05270 */
[----:B------:R-:W-:-:S04]  /*9390*/  SEL R11, R2, UR4, P0 ;  /* 0x00000004020b7c07 */ /* 0x000fc80008000000 */
[-C--:B------:R-:W-:Y:S02]  /*93a0*/  IABS R5, R11.reuse ;  /* 0x0000000b00057213 */ /* 0x080fe40000000000 */
[----:B------:R-:W-:Y:S02]  /*93b0*/  IADD3 R0, R11, -0x1, R6 ;  /* 0xffffffff0b007810 */ /* 0x000fe40007ffe006 */
[----:B------:R-:W1:Y:S01]  /*93c0*/  I2F.RP R4, R5 ;  /* 0x0000000500047306 */ /* 0x000e620000209400 */
[----:B------:R-:W-:Y:S02]  /*93d0*/  IABS R10, R11 ;  /* 0x0000000b000a7213 */ /* 0x000fe40000000000 */
[----:B------:R-:W-:-:S05]  /*93e0*/  IMAD.IADD R0, R0, 0x1, -R9 ;  /* 0x0000000100007824 */ /* 0x000fca00078e0a09 */
[----:B-1----:R-:W1:Y:S02]  /*93f0*/  MUFU.RCP R4, R4 ;  /* 0x0000000400047308 */ /* 0x002e640000001000 */
[----:B-1----:R-:W-:Y:S01]  /*9400*/  VIADD R2, R4, 0xffffffe ;  /* 0x0ffffffe04027836 */ /* 0x002fe20000000000 */
[----:B------:R-:W-:-:S05]  /*9410*/  IADD3 R4, RZ, -R10, RZ ;  /* 0x8000000aff047210 */ /* 0x000fca0007ffe0ff */
[----:B------:R1:W3:Y:S02]  /*9420*/  F2I.FTZ.U32.TRUNC.NTZ R3, R2 ;  /* 0x0000000200037305 */ /* 0x0002e4000021f000 */
[----:B-1----:R-:W-:Y:S02]  /*9430*/  IMAD.MOV.U32 R2, RZ, RZ, RZ ;  /* 0x000000ffff027224 */ /* 0x002fe400078e00ff */
[----:B---3--:R-:W-:-:S04]  /*9440*/  IMAD.MOV R8, RZ, RZ, -R3 ;  /* 0x000000ffff087224 */ /* 0x008fc800078e0a03 */
[----:B------:R-:W-:Y:S01]  /*9450*/  IMAD R7, R8, R5, RZ ;  /* 0x0000000508077224 */ /* 0x000fe200078e02ff */
[----:B------:R-:W-:Y:S02]  /*9460*/  IABS R8, R0 ;  /* 0x0000000000087213 */ /* 0x000fe40000000000 */
[----:B------:R-:W-:Y:S01]  /*9470*/  LOP3.LUT R0, R0, R11, RZ, 0x3c, !PT ;  /* 0x0000000b00007212 */ /* 0x000fe200078e3cff */
[----:B------:R-:W-:-:S03]  /*9480*/  IMAD.HI.U32 R3, R3, R7, R2 ;  /* 0x0000000703037227 */ /* 0x000fc600078e0002 */
[----:B------:R-:W-:Y:S01]  /*9490*/  ISETP.GE.AND P2, PT, R0, RZ, PT ;  /* 0x000000ff0000720c */ /* 0x000fe20003f46270 */
        /* <DEDUP_REMOVED lines=12> */
.L_x_1649:
[----:B------:R-:W-:Y:S05]  /*9560*/  BSYNC B0 ;  /* 0x0000000000007941 */ /* 0x000fea0003800000 */
.L_x_1648:
[----:B------:R-:W3:Y:S01]  /*9570*/  LDL R0, [R1+0x94] ;  /* 0x0000940001007983 */ /* 0x000ee20000100800 */
        /* <DEDUP_REMOVED lines=30> */
[----:B0-----:R-:W-:Y:S02]  /*9760*/  CS2R R94, SRZ ;  /* 0x00000000005e7805 */ /* 0x001fe4000001ff00 */
        /* <DEDUP_REMOVED lines=26> */
[----:B-----5:R-:W-:Y:S02]  /*9910*/  CS2R R40, SRZ ;  /* 0x0000000000287805 */ /* 0x020fe4000001ff00 */
[----:B--2---:R-:W-:Y:S02]  /*9920*/  CS2R R38, SRZ ;  /* 0x0000000000267805 */ /* 0x004fe4000001ff00 */
[----:B------:R-:W-:-:S02]  /*9930*/  CS2R R36, SRZ ;  /* 0x0000000000247805 */ /* 0x000fc4000001ff00 */
[----:B------:R-:W-:Y:S02]  /*9940*/  CS2R R34, SRZ ;  /* 0x0000000000227805 */ /* 0x000fe4000001ff00 */
[----:B------:R-:W-:Y:S02]  /*9950*/  CS2R R32, SRZ ;  /* 0x0000000000207805 */ /* 0x000fe4000001ff00 */
[----:B------:R-:W-:Y:S02]  /*9960*/  CS2R R30, SRZ ;  /* 0x00000000001e7805 */ /* 0x000fe4000001ff00 */
[----:B------:R-:W-:Y:S02]  /*9970*/  CS2R R28, SRZ ;  /* 0x00000000001c7805 */ /* 0x000fe4000001ff00 */
[----:B------:R-:W-:Y:S02]  /*9980*/  CS2R R4, SRZ ;  /* 0x0000000000047805 */ /* 0x000fe4000001ff00 */
[----:B------:R-:W-:Y:S01]  /*9990*/  CS2R R152, SRZ ;  /* 0x0000000000987805 */ /* 0x000fe2000001ff00 */
[----:B---3--:R-:W-:-:S05]  /*99a0*/  IMAD R0, R0, R93, R9 ;  /* 0x0000005d00007224 */ /* 0x008fca00078e0209 */
[----:B------:R0:W-:Y:S01]  /*99b0*/  STL [R1+0x7c], R0 ;  /* 0x00007c0001007387 */ /* 0x0001e20000100800 */
[----:B------:R-:W-:-:S04]  /*99c0*/  VIADDMNMX R93, R0, R93, R6, PT ;  /* 0x0000005d005d7246 */ /* 0x000fc80003800106 */
[----:B------:R-:W-:-:S13]  /*99d0*/  ISETP.GT.AND P1, PT, R93, R0, PT ;  /* 0x000000005d00720c */ /* 0x000fda0003f24270 */
[----:B0-----:R-:W-:Y:S05]  /*99e0*/  @!P1 BRA `(.L_x_1650) ;  /* 0x0000016800b89947 */ /* 0x001fea0003800000 */
[----:B------:R-:W0:Y:S01]  /*99f0*/  S2R R0, SR_TID.X ;  /* 0x0000000000007919 */ /* 0x000e220000002100 */
[----:B------:R-:W-:Y:S01]  /*9a00*/  BSSY B6, `(.L_x_1651) ;  /* 0x0000020000067945 */ /* 0x000fe20003800000 */
[----:B0-----:R-:W-:-:S05]  /*9a10*/  VIADD R0, R0, 0xffffff80 ;  /* 0xffffff8000007836 */ /* 0x001fca0000000000 */
[----:B------:R-:W-:-:S04]  /*9a20*/  SHF.R.S32.HI R3, RZ, 0x1f, R0 ;  /* 0x0000001fff037819 */ /* 0x000fc80000011400 */
[----:B------:R-:W-:-:S04]  /*9a30*/  LEA.HI R3, R3, R0, RZ, 0x7 ;  /* 0x0000000003037211 */ /* 0x000fc800078f38ff */
[----:B------:R-:W-:-:S06]  /*9a40*/  SHF.R.S32.HI R0, RZ, 0x7, R3 ;  /* 0x00000007ff007819 */ /* 0x000fcc0000011403 */
[----:B------:R-:W0:Y:S02]  /*9a50*/  SHFL.IDX PT, R0, R0, RZ, 0x1f ;  /* 0x00001fff00007589 */ /* 0x000e2400000e0000 */
[----:B0-----:R-:W-:-:S04]  /*9a60*/  LEA.HI R2, R0, R0, RZ, 0x1 ;  /* 0x0000000000027211 */ /* 0x001fc800078f08ff */
[----:B------:R-:W-:Y:S01]  /*9a70*/  LOP3.LUT R3, R2, 0x1e, RZ, 0xc0, !PT ;  /* 0x0000001e02037812 */ /* 0x000fe200078ec0ff */
[----:B------:R-:W-:-:S03]  /*9a80*/  VIADD R2, R17, 0x10400 ;  /* 0x0001040011027836 */ /* 0x000fc60000000000 */
[----:B------:R-:W-:Y:S02]  /*9a90*/  IADD3 R3, R0, -R3, RZ ;  /* 0x8000000300037210 */ /* 0x000fe40007ffe0ff */
[----:B------:R-:W-:-:S03]  /*9aa0*/  LOP3.LUT P0, RZ, R2, 0x3ff, RZ, 0xc0, !PT ;  /* 0x000003ff02ff7812 */ /* 0x000fc6000780c0ff */
[----:B------:R-:W-:Y:S01]  /*9ab0*/  IMAD R3, R3, 0x2000, R2 ;  /* 0x0000200003037824 */ /* 0x000fe200078e0202 */
[----:B------:R-:W-:-:S04]  /*9ac0*/  P2R R24, PR, RZ, 0x1 ;  /* 0x00000001ff187803 */ /* 0x000fc80000000000 */
        /* <DEDUP_REMOVED lines=12> */
[----:B------:R-:W-:Y:S01]  /*9b90*/  MOV R13, RZ ;  /* 0x000000ff000d7202 */ /* 0x000fe20000000f00 */
[----:B------:R-:W-:-:S02]  /*9ba0*/  IMAD.U32 R10, RZ, RZ, UR4 ;  /* 0x00000004ff0a7e24 */ /* 0x000fc4000f8e00ff */
[----:B------:R-:W-:Y:S02]  /*9bb0*/  IMAD.U32 R11, RZ, RZ, UR5 ;  /* 0x00000005ff0b7e24 */ /* 0x000fe4000f8e00ff */
[----:B------:R-:W-:Y:S02]  /*9bc0*/  IMAD.MOV.U32 R8, RZ, RZ, 0x70 ;  /* 0x00000070ff087424 */ /* 0x000fe400078e00ff */
[----:B------:R-:W-:-:S07]  /*9bd0*/  IMAD.MOV.U32 R12, RZ, RZ, 0x1 ;  /* 0x00000001ff0c7424 */ /* 0x000fce00078e00ff */
[----:B------:R-:W-:-:S07]  /*9be0*/  LEPC R20, `(.L_x_1652) ;  /* 0x000000001014794e */ /* 0x000fce0000000000 */
[----:B0-----:R-:W-:Y:S05]  /*9bf0*/  CALL.ABS.NOINC R14 ;  /* 0x000000000e007343 */ /* 0x001fea0003c00000 */
.L_x_1652:
[----:B------:R-:W-:Y:S05]  /*9c00*/  BSYNC B6 ;  /* 0x0000000000067941 */ /* 0x000fea0003800000 */
.L_x_1651:
        /* <DEDUP_REMOVED lines=13> */
.L_x_1656:
[----:B-1----:R1:W2:Y:S02]  /*9ce0*/  SYNCS.PHASECHK.TRANS64.TRYWAIT P0, [R17+URZ+0x30800], R0 ;  /* 0x03080000110075a7 */ /* 0x0022a4000800017f */
[----:B--2---:R-:W-:Y:S05]  /*9cf0*/  @!P0 NANOSLEEP.SYNCS 0x989680 ;  /* 0x009896800000895d */ /* 0x004fea0003900000 */
[----:B------:R-:W2:Y:S02]  /*9d00*/  @!P0 SYNCS.PHASECHK.TRANS64 P0, [R17+URZ+0x30800], R0 ;  /* 0x03080000110085a7 */ /* 0x000ea4000800007f */
[----:B--2---:R-:W-:Y:S05]  /*9d10*/  @!P0 BRA `(.L_x_1656) ;  /* 0xfffffffc00f08947 */ /* 0x004fea000383ffff */
.L_x_1655:
[----:B------:R-:W-:Y:S05]  /*9d20*/  BSYNC B0 ;  /* 0x0000000000007941 */ /* 0x000fea0003800000 */
.L_x_1654:
[----:B------:R-:W-:Y:S05]  /*9d30*/  BRA `(.L_x_1657) ;  /* 0x0000009400887947 */ /* 0x000fea0003800000 */
.L_x_1653:
[----:B------:R-:W-:Y:S01]  /*9d40*/  ISETP.NE.AND P0, PT, R24, RZ, PT ;  /* 0x000000ff1800720c */ /* 0x000fe20003f05270 */
[----:B------:R-:W-:Y:S01]  /*9d50*/  ULDC.64 UR4, c[0x0][0x3f8] ;  /* 0x0000fe0000047ab9 */ /* 0x000fe20000000a00 */
[----:B------:R-:W-:Y:S01]  /*9d60*/  SHF.R.S32.HI R0, RZ, 0x1f, R92 ;  /* 0x0000001fff007819 */ /* 0x000fe2000001145c */
[----:B------:R-:W-:Y:S01]  /*9d70*/  ULDC.64 UR6, c[0x0][0x408] ;  /* 0x0001020000067ab9 */ /* 0x000fe20000000a00 */
[----:B------:R-:W-:Y:S01]  /*9d80*/  IMAD.WIDE.U32 R24, R92, UR4, RZ ;  /* 0x000000045c187c25 */ /* 0x000fe2000f8e00ff */
[----:B------:R-:W-:Y:S03]  /*9d90*/  BSSY B6, `(.L_x_1658) ;  /* 0x0000019000067945 */ /* 0x000fe60003800000 */
[C---:B------:R-:W-:Y:S02]  /*9da0*/  IMAD R3, R0.reuse, UR4, RZ ;  /* 0x0000000400037c24 */ /* 0x040fe4000f8e02ff */
[----:B------:R-:W-:-:S02]  /*9db0*/  IMAD R5, R0, UR6, RZ ;  /* 0x0000000600057c24 */ /* 0x000fc4000f8e02ff */
[C---:B------:R-:W-:Y:S02]  /*9dc0*/  IMAD R3, R92.reuse, UR5, R3 ;  /* 0x000000055c037c24 */ /* 0x040fe4000f8e0203 */
[C---:B------:R-:W-:Y:S02]  /*9dd0*/  IMAD R5, R92.reuse, UR7, R5 ;  /* 0x000000075c057c24 */ /* 0x040fe4000f8e0205 */
[----:B------:R-:W-:-:S04]  /*9de0*/  IMAD.WIDE.U32 R26, R92, UR6, RZ ;  /* 0x000000065c1a7c25 */ /* 0x000fc8000f8e00ff */
[----:B------:R-:W-:Y:S02]  /*9df0*/  IMAD.IADD R33, R3, 0x1, R25 ;  /* 0x0000000103217824 */ /* 0x000fe400078e0219 */
[----:B------:R-:W-:Y:S01]  /*9e00*/  IMAD.IADD R29, R5, 0x1, R27 ;  /* 0x00000001051d7824 */ /* 0x000fe200078e021b */
[----:B------:R-:W-:Y:S06]  /*9e10*/  @!P0 BRA `(.L_x_1659) ;  /* 0x0000000000408947 */ /* 0x000fec0003800000 */
        /* <DEDUP_REMOVED lines=8> */
[----:B------:R-:W-:Y:S01]  /*9ea0*/  MOV R8, 0x70 ;  /* 0x0000007000087802 */ /* 0x000fe20000000f00 */
[----:B------:R-:W-:Y:S02]  /*9eb0*/  IMAD.U32 R7, RZ, RZ, UR7 ;  /* 0x00000007ff077e24 */ /* 0x000fe4000f8e00ff */
[----:B------:R-:W-:-:S02]  /*9ec0*/  IMAD.U32 R10, RZ, RZ, UR4 ;  /* 0x00000004ff0a7e24 */ /* 0x000fc4000f8e00ff */
[----:B------:R-:W-:Y:S02]  /*9ed0*/  IMAD.U32 R11, RZ, RZ, UR5 ;  /* 0x00000005ff0b7e24 */ /* 0x000fe4000f8e00ff */
[----:B------:R-:W-:Y:S02]  /*9ee0*/  IMAD.MOV.U32 R12, RZ, RZ, 0x1 ;  /* 0x00000001ff0c7424 */ /* 0x000fe400078e00ff */
[----:B------:R-:W-:-:S07]  /*9ef0*/  IMAD.MOV.U32 R13, RZ, RZ, RZ ;  /* 0x000000ffff0d7224 */ /* 0x000fce00078e00ff */
[----:B------:R-:W-:-:S07]  /*9f00*/  LEPC R20, `(.L_x_1659) ;  /* 0x000000001014794e */ /* 0x000fce0000000000 */
[----:B0-----:R-:W-:Y:S05]  /*9f10*/  CALL.ABS.NOINC R14 ;  /* 0x000000000e007343 */ /* 0x001fea0003c00000 */
.L_x_1659:
[----:B------:R-:W-:Y:S05]  /*9f20*/  BSYNC B6 ;  /* 0x0000000000067941 */ /* 0x000fea0003800000 */
.L_x_1658:
[----:B------:R-:W2:Y:S01]  /*9f30*/  LDL R28, [R1+0x5c] ;  /* 0x00005c00011c7983 */ /* 0x000ea20000100800 */
[----:B------:R-:W-:-:S03]  /*9f40*/  ULDC.U8 UR4, c[0x0][0x410] ;  /* 0x0001040000047ab9 */ /* 0x000fc60000000000 */
[----:B------:R-:W2:Y:S04]  /*9f50*/  LDL R21, [R1+0x10] ;  /* 0x0000100001157983 */ /* 0x000ea80000100800 */
[----:B------:R-:W3:Y:S01]  /*9f60*/  LDL R20, [R1+0x84] ;  /* 0x0000840001147983 */ /* 0x000ee20000100800 */
[----:B------:R-:W-:Y:S01]  /*9f70*/  ISETP.NE.AND P0, PT, RZ, UR4, PT ;  /* 0x00000004ff007c0c */ /* 0x000fe2000bf05270 */
[----:B------:R-:W-:Y:S01]  /*9f80*/  BSSY B0, `(.L_x_1660) ;  /* 0x0000935000007945 */ /* 0x000fe20003800000 */
[----:B--2---:R-:W-:-:S04]  /*9f90*/  IMAD.IADD R0, R21, 0x1, R28 ;  /* 0x0000000115007824 */ /* 0x004fc800078e021c */
[----:B---3--:R-:W-:-:S07]  /*9fa0*/  IMAD R3, R20, 0x20, R0 ;  /* 0x0000002014037824 */ /* 0x008fce00078e0200 */
[----:B------:R-:W-:Y:S05]  /*9fb0*/  @!P0 BRA `(.L_x_1661) ;  /* 0x00000048007c8947 */ /* 0x000fea0003800000 */
[----:B------:R-:W0:Y:S01]  /*9fc0*/  LDC R10, c[0x0][0x448] ;  /* 0x00011200ff0a7b82 */ /* 0x000e220000000800 */
[----:B------:R-:W-:Y:S01]  /*9fd0*/  ULDC.64 UR4, c[0x0][0x3f8] ;  /* 0x0000fe0000047ab9 */ /* 0x000fe20000000a00 */
[----:B------:R-:W-:Y:S01]  /*9fe0*/  MOV R32, R24 ;  /* 0x0000001800207202 */ /* 0x000fe20000000f00 */
[----:B------:R-:W-:Y:S01]  /*9ff0*/  ULDC.64 UR6, c[0x0][0x408] ;  /* 0x0001020000067ab9 */ /* 0x000fe20000000a00 */
[----:B0-----:R-:W-:-:S13]  /*a000*/  ISETP.NE.AND P0, PT, R10, 0x1, PT ;  /* 0x000000010a00780c */ /* 0x001fda0003f05270 */
[----:B------:R-:W0:Y:S08]  /*a010*/  @P0 LDC R4, c[0x0][0x44c] ;  /* 0x00011300ff040b82 */ /* 0x000e300000000800 */
[----:B------:R-:W1:Y:S01]  /*a020*/  @P0 LDC R5, c[0x0][0x450] ;  /* 0x00011400ff050b82 */ /* 0x000e620000000800 */
[----:B0-----:R-:W-:-:S05]  /*a030*/  @P0 IMAD.HI.U32 R4, R3, R4, RZ ;  /* 0x0000000403040227 */ /* 0x001fca00078e00ff */
[----:B-1----:R-:W-:Y:S01]  /*a040*/  @P0 SHF.R.U32.HI R3, RZ, R5, R4 ;  /* 0x00000005ff030219 */ /* 0x002fe20000011604 */
[----:B------:R-:W-:Y:S02]  /*a050*/  IMAD.MOV.U32 R4, RZ, RZ, R26 ;  /* 0x000000ffff047224 */ /* 0x000fe400078e001a */
[----:B------:R-:W-:Y:S01]  /*a060*/  IMAD.MOV.U32 R5, RZ, RZ, R29 ;  /* 0x000000ffff057224 */ /* 0x000fe200078e001d */
[----:B------:R-:W-:Y:S01]  /*a070*/  SHF.R.S32.HI R6, RZ, 0x1f, R3 ;  /* 0x0000001fff067819 */ /* 0x000fe20000011403 */
[----:B------:R-:W-:-:S04]  /*a080*/  IMAD.WIDE.U32 R32, R3, UR4, R32 ;  /* 0x0000000403207c25 */ /* 0x000fc8000f8e0020 */
[C---:B------:R-:W-:Y:S02]  /*a090*/  IMAD R8, R6.reuse, UR4, RZ ;  /* 0x0000000406087c24 */ /* 0x040fe4000f8e02ff */
[----:B------:R-:W-:Y:S02]  /*a0a0*/  IMAD R6, R6, UR6, RZ ;  /* 0x0000000606067c24 */ /* 0x000fe4000f8e02ff */
[C---:B------:R-:W-:Y:S01]  /*a0b0*/  IMAD R7, R3.reuse, UR5, R8 ;  /* 0x0000000503077c24 */ /* 0x040fe2000f8e0208 */
[----:B------:R-:W-:Y:S01]  /*a0c0*/  ULDC.64 UR4, c[0x0][0x3e8] ;  /* 0x0000fa0000047ab9 */ /* 0x000fe20000000a00 */
[C---:B------:R-:W-:Y:S01]  /*a0d0*/  IMAD.WIDE.U32 R4, R3.reuse, UR6, R4 ;  /* 0x0000000603047c25 */ /* 0x040fe2000f8e0004 */
[----:B------:R-:W-:Y:S01]  /*a0e0*/  LEA R30, P0, R32, UR4, 0x1 ;  /* 0x00000004201e7c11 */ /* 0x000fe2000f8008ff */
[----:B------:R-:W-:Y:S02]  /*a0f0*/  UMOV UR4, 0xffffffff ;  /* 0xffffffff00047882 */ /* 0x000fe40000000000 */
[----:B------:R-:W-:Y:S01]  /*a100*/  IMAD R9, R3, UR7, R6 ;  /* 0x0000000703097c24 */ /* 0x000fe2000f8e0206 */
[----:B------:R-:W-:Y:S01]  /*a110*/  ULDC.64 UR6, c[0x0][0x400] ;  /* 0x0001000000067ab9 */ /* 0x000fe20000000a00 */
[----:B------:R-:W-:Y:S01]  /*a120*/  IMAD.IADD R3, R33, 0x1, R7 ;  /* 0x0000000121037824 */ /* 0x000fe200078e0207 */
[----:B------:R-:W-:Y:S01]  /*a130*/  LEA R31, P1, R4, UR6, 0x1 ;  /* 0x00000006041f7c11 */ /* 0x000fe2000f8208ff */
[----:B------:R-:W-:-:S03]  /*a140*/  IMAD.IADD R33, R5, 0x1, R9 ;  /* 0x0000000105217824 */ /* 0x000fc600078e0209 */
[----:B------:R-:W-:Y:S02]  /*a150*/  LEA.HI.X R32, R32, UR5, R3, 0x1, P0 ;  /* 0x0000000520207c11 */ /* 0x000fe400080f0c03 */
[----:B------:R-:W-:Y:S01]  /*a160*/  LEA.HI.X R33, R4, UR7, R33, 0x1, P1 ;  /* 0x0000000704217c11 */ /* 0x000fe200088f0c21 */
[----:B------:R-:W-:Y:S06]  /*a170*/  BRA.DIV UR4, `(.L_x_1662) ;  /* 0x0000023a046c7947 */ /* 0x000fec000b800000 */
[----:B------:R0:W1:Y:S04]  /*a180*/  SHFL.IDX PT, R9, R32, RZ, 0x181f ;  /* 0x00181fff20097589 */ /* 0x00006800000e0000 */
[----:B------:R0:W2:Y:S04]  /*a190*/  SHFL.IDX PT, R8, R30, RZ, 0x181f ;  /* 0x00181fff1e087589 */ /* 0x0000a800000e0000 */
[----:B------:R0:W3:Y:S04]  /*a1a0*/  SHFL.IDX PT, R26, R33, RZ, 0x181f ;  /* 0x00181fff211a7589 */ /* 0x0000e800000e0000 */
[----:B------:R0:W4:Y:S02]  /*a1b0*/  SHFL.IDX PT, R5, R31, RZ, 0x181f ;  /* 0x00181fff1f057589 */ /* 0x00012400000e0000 */
.L_x_2029:
[----:B------:R-:W-:Y:S01]  /*a1c0*/  IMAD R3, R219, R10, RZ ;  /* 0x0000000adb037224 */ /* 0x000fe200078e02ff */
[----:B------:R-:W-:Y:S01]  /*a1d0*/  BSSY B1, `(.L_x_1663) ;  /* 0x000003c000017945 */ /* 0x000fe20003800000 */
[----:B------:R-:W-:Y:S02]  /*a1e0*/  CS2R R62, SRZ ;  /* 0x00000000003e7805 */ /* 0x000fe4000001ff00 */
[----:B------:R-:W-:Y:S02]  /*a1f0*/  CS2R R66, SRZ ;  /* 0x0000000000427805 */ /* 0x000fe4000001ff00 */
[----:B------:R-:W-:Y:S02]  /*a200*/  CS2R R70, SRZ ;  /* 0x0000000000467805 */ /* 0x000fe4000001ff00 */
[----:B------:R-:W-:Y:S02]  /*a210*/  ISETP.GE.AND P0, PT, R0, R3, PT ;  /* 0x000000030000720c */ /* 0x000fe40003f06270 */
[----:B------:R-:W-:-:S02]  /*a220*/  CS2R R74, SRZ ;  /* 0x00000000004a7805 */ /* 0x000fc4000001ff00 */
[----:B------:R-:W-:Y:S02]  /*a230*/  CS2R R64, SRZ ;  /* 0x0000000000407805 */ /* 0x000fe4000001ff00 */
[----:B------:R-:W-:Y:S02]  /*a240*/  CS2R R68, SRZ ;  /* 0x0000000000447805 */ /* 0x000fe4000001ff00 */
[----:B------:R-:W-:Y:S02]  /*a250*/  CS2R R72, SRZ ;  /* 0x0000000000487805 */ /* 0x000fe4000001ff00 */
[----:B------:R-:W-:-:S03]  /*a260*/  CS2R R76, SRZ ;  /* 0x00000000004c7805 */ /* 0x000fc6000001ff00 */
[----:B------:R-:W-:Y:S05]  /*a270*/  @P0 BRA `(.L_x_1664) ;  /* 0x0000000000c40947 */ /* 0x000fea0003800000 */
[----:B------:R-:W3:Y:S01]  /*a280*/  LDL R7, [R1+0x18] ;  /* 0x0000180001077983 */ /* 0x000ee20000100800 */
[----:B------:R-:W-:-:S03]  /*a290*/  ULDC UR4, c[0x0][0x3f4] ;  /* 0x0000fd0000047ab9 */ /* 0x000fc60000000800 */
[----:B------:R-:W4:Y:S04]  /*a2a0*/  LDL R4, [R1+0x48] ;  /* 0x0000480001047983 */ /* 0x000f280000100800 */
[----:B------:R-:W4:Y:S04]  /*a2b0*/  LDL R29, [R1+0x4c] ;  /* 0x00004c00011d7983 */ /* 0x000f280000100800 */
[----:B------:R-:W4:Y:S04]  /*a2c0*/  LDL R6, [R1+0x9c] ;  /* 0x00009c0001067983 */ /* 0x000f280000100800 */
[----:B------:R-:W4:Y:S04]  /*a2d0*/  LDL R11, [R1+0xa0] ;  /* 0x0000a000010b7983 */ /* 0x000f280000100800 */
[----:B------:R-:W4:Y:S01]  /*a2e0*/  LDL R34, [R1+0x98] ;  /* 0x0000980001227983 */ /* 0x000f220000100800 */
[----:B------:R-:W-:-:S02]  /*a2f0*/  ISETP.GE.AND P3, PT, R204, UR4, PT ;  /* 0x00000004cc007c0c */ /* 0x000fc4000bf66270 */
[----:B------:R-:W-:Y:S02]  /*a300*/  CS2R R74, SRZ ;  /* 0x00000000004a7805 */ /* 0x000fe4000001ff00 */
[----:B------:R-:W-:Y:S02]  /*a310*/  CS2R R76, SRZ ;  /* 0x00000000004c7805 */ /* 0x000fe4000001ff00 */
[----:B------:R-:W-:Y:S02]  /*a320*/  CS2R R70, SRZ ;  /* 0x0000000000467805 */ /* 0x000fe4000001ff00 */
[----:B------:R-:W-:Y:S02]  /*a330*/  CS2R R72, SRZ ;  /* 0x0000000000487805 */ /* 0x000fe4000001ff00 */
[----:B------:R-:W-:Y:S02]  /*a340*/  CS2R R66, SRZ ;  /* 0x0000000000427805 */ /* 0x000fe4000001ff00 */
[----:B------:R-:W-:Y:S01]  /*a350*/  CS2R R68, SRZ ;  /* 0x0000000000447805 */ /* 0x000fe2000001ff00 */
[----:B-12---:R-:W-:Y:S01]  /*a360*/  @!P3 IMAD.WIDE R20, R204, 0x2, R8 ;  /* 0x00000002cc14b825 */ /* 0x006fe200078e0208 */
[----:B------:R-:W-:-:S02]  /*a370*/  CS2R R62, SRZ ;  /* 0x00000000003e7805 */ /* 0x000fc4000001ff00 */
[----:B------:R-:W-:Y:S02]  /*a380*/  CS2R R64, SRZ ;  /* 0x0000000000407805 */ /* 0x000fe4000001ff00 */
[----:B------:R1:W5:Y:S01]  /*a390*/  @!P3 LD.E.64 R74, desc[UR60][R20.64] ;  /* 0x0000003c144ab980 */ /* 0x000362000c101b00 */
[----:B---3--:R-:W-:Y:S02]  /*a3a0*/  ISETP.GE.AND P2, PT, R7, UR4, PT ;  /* 0x0000000407007c0c */ /* 0x008fe4000bf46270 */
[----:B----4-:R-:W-:Y:S02]  /*a3b0*/  ISETP.GE.AND P1, PT, R4, UR4, PT ;  /* 0x0000000404007c0c */ /* 0x010fe4000bf26270 */
[----:B------:R-:W-:-:S09]  /*a3c0*/  ISETP.GE.AND P0, PT, R29, UR4, PT ;  /* 0x000000041d007c0c */ /* 0x000fd2000bf06270 */
[C---:B------:R-:W-:Y:S02]  /*a3d0*/  @!P2 SHF.L.U32 R12, R7.reuse, 0x1, RZ ;  /* 0x00000001070ca819 */ /* 0x040fe400000006ff */
[C---:B------:R-:W-:Y:S01]  /*a3e0*/  @!P1 SHF.L.U64.HI R28, R4.reuse, 0x1, R6 ;  /* 0x00000001041c9819 */ /* 0x040fe20000010206 */
[----:B------:R-:W-:Y:S01]  /*a3f0*/  @!P1 IMAD.SHL.U32 R4, R4, 0x2, RZ ;  /* 0x0000000204049824 */ /* 0x000fe200078e00ff */
[CC--:B------:R-:W-:Y:S01]  /*a400*/  @!P2 IADD3 R14, P4, R8.reuse, R12.reuse, RZ ;  /* 0x0000000c080ea210 */ /* 0x0c0fe20007f9e0ff */
[----:B------:R-:W-:Y:S01]  /*a410*/  @!P3 IMAD.MOV.U32 R6, RZ, RZ, R5 ;  /* 0x000000ffff06b224 */ /* 0x000fe200078e0005 */
[----:B------:R-:W-:Y:S01]  /*a420*/  @!P2 SHF.L.U64.HI R11, R7, 0x1, R11 ;  /* 0x00000001070ba819 */ /* 0x000fe2000001020b */
[----:B------:R-:W-:Y:S01]  /*a430*/  @!P0 IMAD.SHL.U32 R27, R29, 0x2, RZ ;  /* 0x000000021d1b8824 */ /* 0x000fe200078e00ff */
[----:B------:R-:W-:Y:S01]  /*a440*/  @!P2 IADD3 R12, P6, R5, R12, RZ ;  /* 0x0000000c050ca210 */ /* 0x000fe20007fde0ff */
[----:B------:R-:W-:Y:S01]  /*a450*/  @!P3 IMAD.MOV.U32 R7, RZ, RZ, R26 ;  /* 0x000000ffff07b224 */ /* 0x000fe200078e001a */
[----:B------:R-:W-:-:S02]  /*a460*/  @!P1 IADD3 R10, P5, R8, R4, RZ ;  /* 0x00000004080a9210 */ /* 0x000fc40007fbe0ff */
[----:B------:R-:W-:Y:S01]  /*a470*/  @!P2 IADD3.X R15, R9, R11, RZ, P4, !PT ;  /* 0x0000000b090fa210 */ /* 0x000fe200027fe4ff */
[----:B------:R-:W-:-:S04]  /*a480*/  @!P3 IMAD.WIDE R24, R204, 0x2, R6 ;  /* 0x00000002cc18b825 */ /* 0x000fc800078e0206 */
[----:B------:R-:W-:Y:S01]  /*a490*/  @!P2 IMAD.X R13, R26, 0x1, R11, P6 ;  /* 0x000000011a0da824 */ /* 0x000fe200030e060b */
[-C--:B------:R-:W-:Y:S01]  /*a4a0*/  @!P0 IADD3 R6, P6, R8, R27.reuse, RZ ;  /* 0x0000001b08068210 */ /* 0x080fe20007fde0ff */
[----:B------:R-:W-:Y:S01]  /*a4b0*/  @!P1 IMAD.X R11, R9, 0x1, R28, P5 ;  /* 0x00000001090b9824 */ /* 0x000fe200028e061c */
[----:B------:R-:W-:Y:S01]  /*a4c0*/  @!P0 IADD3 R8, P5, R5, R27, RZ ;  /* 0x0000001b05088210 */ /* 0x000fe20007fbe0ff */
[----:B------:R1:W5:Y:S01]  /*a4d0*/  @!P3 LD.E.64 R76, desc[UR60][R24.64] ;  /* 0x0000003c184cb980 */ /* 0x000362000c101b00 */
[----:B------:R-:W-:Y:S02]  /*a4e0*/  @!P0 SHF.L.U64.HI R27, R29, 0x1, R34 ;  /* 0x000000011d1b8819 */ /* 0x000fe40000010222 */
[----:B------:R-:W-:Y:S01]  /*a4f0*/  @!P1 IADD3 R4, P4, R5, R4, RZ ;  /* 0x0000000405049210 */ /* 0x000fe20007f9e0ff */
[----:B------:R1:W5:Y:S02]  /*a500*/  @!P2 LD.E.64 R70, desc[UR60][R14.64] ;  /* 0x0000003c0e46a980 */ /* 0x000364000c101b00 */
[----:B------:R-:W-:Y:S01]  /*a510*/  @!P0 IMAD.X R7, R9, 0x1, R27, P6 ;  /* 0x0000000109078824 */ /* 0x000fe200030e061b */
[C---:B------:R-:W-:Y:S01]  /*a520*/  @!P0 IADD3.X R9, R26.reuse, R27, RZ, P5, !PT ;  /* 0x0000001b1a098210 */ /* 0x040fe20002ffe4ff */
[----:B------:R-:W-:Y:S01]  /*a530*/  @!P1 IMAD.X R5, R26, 0x1, R28, P4 ;  /* 0x000000011a059824 */ /* 0x000fe200020e061c */
[----:B------:R1:W5:Y:S04]  /*a540*/  @!P2 LD.E.64 R72, desc[UR60][R12.64] ;  /* 0x0000003c0c48a980 */ /* 0x000368000c101b00 */
[----:B------:R1:W5:Y:S04]  /*a550*/  @!P1 LD.E.64 R66, desc[UR60][R10.64] ;  /* 0x0000003c0a429980 */ /* 0x000368000c101b00 */
[----:B------:R1:W5:Y:S04]  /*a560*/  @!P1 LD.E.64 R68, desc[UR60][R4.64] ;  /* 0x0000003c04449980 */ /* 0x000368000c101b00 */
[----:B------:R1:W5:Y:S04]  /*a570*/  @!P0 LD.E.64 R62, desc[UR60][R6.64] ;  /* 0x0000003c063e8980 */ /* 0x000368000c101b00 */
[----:B------:R1:W5:Y:S02]  /*a580*/  @!P0 LD.E.64 R64, desc[UR60][R8.64] ;  /* 0x0000003c08408980 */ /* 0x000364000c101b00 */
.L_x_1664:
[----:B------:R-:W-:Y:S05]  /*a590*/  BSYNC B1 ;  /* 0x0000000000017941 */ /* 0x000fea0003800000 */
.L_x_1663:
[----:B-1---5:R-:W-:Y:S01]  /*a5a0*/  IMAD.MOV.U32 R7, RZ, RZ, R67 ;  /* 0x000000ffff077224 */ /* 0x022fe200078e0043 */
[----:B------:R-:W-:Y:S01]  /*a5b0*/  UMOV UR4, 0xffffffff ;  /* 0xffffffff00047882 */ /* 0x000fe20000000000 */
[----:B------:R-:W-:Y:S01]  /*a5c0*/  IMAD.MOV.U32 R4, RZ, RZ, R62 ;  /* 0x000000ffff047224 */ /* 0x000fe200078e003e */
[----:B------:R-:W-:Y:S01]  /*a5d0*/  CS2R R46, SRZ ;  /* 0x00000000002e7805 */ /* 0x000fe2000001ff00 */
[----:B----4-:R-:W-:Y:S01]  /*a5e0*/  IMAD.MOV.U32 R5, RZ, RZ, R63 ;  /* 0x000000ffff057224 */ /* 0x010fe200078e003f */
[----:B------:R-:W-:Y:S01]  /*a5f0*/  PRMT R109, R7, 0x7610, R109 ;  /* 0x00007610076d7816 */ /* 0x000fe2000000006d */
        /* <DEDUP_REMOVED lines=8> */
[----:B------:R-:W-:Y:S01]  /*a680*/  PRMT R92, R7, 0x7610, R92 ;  /* 0x00007610075c7816 */ /* 0x000fe2000000005c */
[----:B------:R-:W-:Y:S01]  /*a690*/  IMAD.MOV.U32 R7, RZ, RZ, R69 ;  /* 0x000000ffff077224 */ /* 0x000fe200078e0045 */
[----:B------:R-:W-:Y:S01]  /*a6a0*/  PRMT R112, R112, 0x5410, R4 ;  /* 0x0000541070707816 */ /* 0x000fe20000000004 */
[----:B------:R-:W-:Y:S01]  /*a6b0*/  IMAD.MOV.U32 R4, RZ, RZ, R64 ;  /* 0x000000ffff047224 */ /* 0x000fe200078e0040 */
[----:B------:R-:W-:Y:S02]  /*a6c0*/  PRMT R111, R111, 0x5410, R5 ;  /* 0x000054106f6f7816 */ /* 0x000fe40000000005 */
[----:B------:R-:W-:Y:S01]  /*a6d0*/  PRMT R91, R6, 0x7610, R91 ;  /* 0x00007610065b7816 */ /* 0x000fe2000000005b */
[----:B------:R-:W-:Y:S01]  /*a6e0*/  IMAD.MOV.U32 R6, RZ, RZ, R68 ;  /* 0x000000ffff067224 */ /* 0x000fe200078e0044 */
[----:B------:R-:W-:Y:S02]  /*a6f0*/  MOV R5, R65 ;  /* 0x0000004100057202 */ /* 0x000fe40000000f00 */
[----:B------:R-:W-:Y:S01]  /*a700*/  PRMT R104, R104, 0x5410, R4 ;  /* 0x0000541068687816 */ /* 0x000fe20000000004 */
[----:B------:R-:W-:Y:S01]  /*a710*/  IMAD.MOV.U32 R4, RZ, RZ, R72 ;  /* 0x000000ffff047224 */ /* 0x000fe200078e0048 */
[----:B------:R-:W-:Y:S01]  /*a720*/  PRMT R98, R98, 0x5410, R5 ;  /* 0x0000541062627816 */ /* 0x000fe20000000005 */
[----:B------:R-:W-:Y:S01]  /*a730*/  IMAD.MOV.U32 R5, RZ, RZ, R73 ;  /* 0x000000ffff057224 */ /* 0x000fe200078e0049 */
[----:B------:R-:W-:Y:S01]  /*a740*/  PRMT R109, R109, 0x5410, R7 ;  /* 0x000054106d6d7816 */ /* 0x000fe20000000007 */
[----:B------:R-:W-:Y:S01]  /*a750*/  IMAD.MOV.U32 R7, RZ, RZ, R77 ;  /* 0x000000ffff077224 */ /* 0x000fe200078e004d */
[----:B------:R-:W-:-:S02]  /*a760*/  PRMT R110, R6, 0x7610, R110 ;  /* 0x00007610066e7816 */ /* 0x000fc4000000006e */
[----:B------:R-:W-:Y:S02]  /*a770*/  MOV R6, R76 ;  /* 0x0000004c00067202 */ /* 0x000fe40000000f00 */
[----:B------:R-:W-:Y:S02]  /*a780*/  PRMT R112, R4, 0x7610, R112 ;  /* 0x0000761004707816 */ /* 0x000fe40000000070 */
[----:B------:R-:W-:Y:S02]  /*a790*/  PRMT R111, R5, 0x7610, R111 ;  /* 0x00007610056f7816 */ /* 0x000fe4000000006f */
[----:B------:R-:W-:Y:S02]  /*a7a0*/  PRMT R91, R91, 0x5410, R6 ;  /* 0x000054105b5b7816 */ /* 0x000fe40000000006 */
[----:B------:R-:W-:Y:S01]  /*a7b0*/  PRMT R92, R92, 0x5410, R7 ;  /* 0x000054105c5c7816 */ /* 0x000fe20000000007 */
[----:B------:R-:W-:Y:S06]  /*a7c0*/  BRA.DIV UR4, `(.L_x_1665) ;  /* 0x00000236044c7947 */ /* 0x000fec000b800000 */
[----:B------:R1:W4:Y:S04]  /*a7d0*/  SHFL.IDX PT, R9, R32, 0x1, 0x181f ;  /* 0x00381f0020097f89 */ /* 0x00032800000e0000 */
[----:B--2---:R1:W2:Y:S04]  /*a7e0*/  SHFL.IDX PT, R8, R30, 0x1, 0x181f ;  /* 0x00381f001e087f89 */ /* 0x0042a800000e0000 */
[----:B---3--:R1:W3:Y:S04]  /*a7f0*/  SHFL.IDX PT, R26, R33, 0x1, 0x181f ;  /* 0x00381f00211a7f89 */ /* 0x0082e800000e0000 */
[----:B------:R1:W0:Y:S02]  /*a800*/  SHFL.IDX PT, R5, R31, 0x1, 0x181f ;  /* 0x00381f001f057f89 */ /* 0x00022400000e0000 */
.L_x_2035:
[----:B------:R-:W-:Y:S01]  /*a810*/  VIADD R4, R0, 0x20 ;  /* 0x0000002000047836 */ /* 0x000fe20000000000 */
        /* <DEDUP_REMOVED lines=8> */
[----:B------:R-:W-:-:S05]  /*a8a0*/  CS2R R60, SRZ ;  /* 0x00000000003c7805 */ /* 0x000fca000001ff00 */
[----:B------:R-:W-:Y:S05]  /*a8b0*/  @P0 BRA `(.L_x_1667) ;  /* 0x0000000000c40947 */ /* 0x000fea0003800000 */
[----:B------:R-:W3:Y:S01]  /*a8c0*/  LDL R10, [R1+0x18] ;  /* 0x00001800010a7983 */ /* 0x000ee20000100800 */
[----:B------:R-:W-:-:S03]  /*a8d0*/  ULDC UR4, c[0x0][0x3f4] ;  /* 0x0000fd0000047ab9 */ /* 0x000fc60000000800 */
[----:B------:R-:W3:Y:S04]  /*a8e0*/  LDL R6, [R1+0x48] ;  /* 0x0000480001067983 */ /* 0x000ee80000100800 */
[----:B------:R-:W3:Y:S04]  /*a8f0*/  LDL R29, [R1+0x4c] ;  /* 0x00004c00011d7983 */ /* 0x000ee80000100800 */
[----:B------:R-:W3:Y:S04]  /*a900*/  LDL R11, [R1+0xa0] ;  /* 0x0000a000010b7983 */ /* 0x000ee80000100800 */
[----:B------:R-:W3:Y:S04]  /*a910*/  LDL R7, [R1+0x9c] ;  /* 0x00009c0001077983 */ /* 0x000ee80000100800 */
[----:B------:R-:W3:Y:S01]  /*a920*/  LDL R34, [R1+0x98] ;  /* 0x0000980001227983 */ /* 0x000ee20000100800 */
[----:B------:R-:W-:-:S02]  /*a930*/  ISETP.GE.AND P3, PT, R204, UR4, PT ;  /* 0x00000004cc007c0c */ /* 0x000fc4000bf66270 */
[----:B------:R-:W-:Y:S02]  /*a940*/  CS2R R58, SRZ ;  /* 0x00000000003a7805 */ /* 0x000fe4000001ff00 */
[----:B------:R-:W-:Y:S02]  /*a950*/  CS2R R60, SRZ ;  /* 0x00000000003c7805 */ /* 0x000fe4000001ff00 */
[----:B------:R-:W-:Y:S02]  /*a960*/  CS2R R54, SRZ ;  /* 0x0000000000367805 */ /* 0x000fe4000001ff00 */
[----:B------:R-:W-:Y:S02]  /*a970*/  CS2R R56, SRZ ;  /* 0x0000000000387805 */ /* 0x000fe4000001ff00 */
[----:B------:R-:W-:Y:S02]  /*a980*/  CS2R R50, SRZ ;  /* 0x0000000000327805 */ /* 0x000fe4000001ff00 */
[----:B------:R-:W-:Y:S01]  /*a990*/  CS2R R52, SRZ ;  /* 0x0000000000347805 */ /* 0x000fe2000001ff00 */
[----:B--2-4-:R-:W-:Y:S01]  /*a9a0*/  @!P3 IMAD.WIDE R20, R204, 0x2, R8 ;  /* 0x00000002cc14b825 */ /* 0x014fe200078e0208 */
[----:B------:R-:W-:-:S02]  /*a9b0*/  CS2R R46, SRZ ;  /* 0x00000000002e7805 */ /* 0x000fc4000001ff00 */
[----:B------:R-:W-:Y:S02]  /*a9c0*/  CS2R R48, SRZ ;  /* 0x0000000000307805 */ /* 0x000fe4000001ff00 */
[----:B------:R2:W5:Y:S01]  /*a9d0*/  @!P3 LD.E.64 R58, desc[UR60][R20.64] ;  /* 0x0000003c143ab980 */ /* 0x000562000c101b00 */
[----:B---3--:R-:W-:Y:S02]  /*a9e0*/  ISETP.GE.AND P2, PT, R10, UR4, PT ;  /* 0x000000040a007c0c */ /* 0x008fe4000bf46270 */
[----:B------:R-:W-:Y:S02]  /*a9f0*/  ISETP.GE.AND P1, PT, R6, UR4, PT ;  /* 0x0000000406007c0c */ /* 0x000fe4000bf26270 */
[----:B------:R-:W-:-:S09]  /*aa00*/  ISETP.GE.AND P0, PT, R29, UR4, PT ;  /* 0x000000041d007c0c */ /* 0x000fd2000bf06270 */
[C---:B------:R-:W-:Y:S01]  /*aa10*/  @!P2 IMAD.SHL.U32 R12, R10.reuse, 0x2, RZ ;  /* 0x000000020a0ca824 */ /* 0x040fe200078e00ff */
[----:B------:R-:W-:Y:S01]  /*aa20*/  @!P2 SHF.L.U64.HI R11, R10, 0x1, R11 ;  /* 0x000000010a0ba819 */ /* 0x000fe2000001020b */
[----:B------:R-:W-:-:S03]  /*aa30*/  @!P1 IMAD.SHL.U32 R4, R6, 0x2, RZ ;  /* 0x0000000206049824 */ /* 0x000fc600078e00ff */
[-C--:B------:R-:W-:Y:S02]  /*aa40*/  @!P2 IADD3 R14, P4, R8, R12.reuse, RZ ;  /* 0x0000000c080ea210 */ /* 0x080fe40007f9e0ff */
[----:B------:R-:W-:Y:S01]  /*aa50*/  @!P1 SHF.L.U64.HI R27, R6, 0x1, R7 ;  /* 0x00000001061b9819 */ /* 0x000fe20000010207 */
[----:B0-----:R-:W-:Y:S01]  /*aa60*/  @!P3 IMAD.MOV.U32 R6, RZ, RZ, R5 ;  /* 0x000000ffff06b224 */ /* 0x001fe200078e0005 */
[----:B------:R-:W-:Y:S01]  /*aa70*/  @!P2 IADD3 R12, P6, R5, R12, RZ ;  /* 0x0000000c050ca210 */ /* 0x000fe20007fde0ff */
[----:B------:R-:W-:Y:S01]  /*aa80*/  @!P3 IMAD.MOV.U32 R7, RZ, RZ, R26 ;  /* 0x000000ffff07b224 */ /* 0x000fe200078e001a */
[----:B------:R-:W-:Y:S02]  /*aa90*/  @!P0 SHF.L.U32 R28, R29, 0x1, RZ ;  /* 0x000000011d1c8819 */ /* 0x000fe400000006ff */
[----:B------:R-:W-:Y:S01]  /*aaa0*/  @!P1 IADD3 R10, P5, R8, R4, RZ ;  /* 0x00000004080a9210 */ /* 0x000fe20007fbe0ff */
[----:B------:R-:W-:Y:S02]  /*aab0*/  @!P2 IMAD.X R15, R9, 0x1, R11, P4 ;  /* 0x00000001090fa824 */ /* 0x000fe400020e060b */
[----:B------:R-:W-:-:S04]  /*aac0*/  @!P3 IMAD.WIDE R24, R204, 0x2, R6 ;  /* 0x00000002cc18b825 */ /* 0x000fc800078e0206 */
[----:B------:R-:W-:Y:S01]  /*aad0*/  @!P2 IMAD.X R13, R26, 0x1, R11, P6 ;  /* 0x000000011a0da824 */ /* 0x000fe200030e060b */
[-C--:B------:R-:W-:Y:S01]  /*aae0*/  @!P0 IADD3 R6, P6, R8, R28.reuse, RZ ;  /* 0x0000001c08068210 */ /* 0x080fe20007fde0ff */
[----:B------:R2:W5:Y:S01]  /*aaf0*/  @!P3 LD.E.64 R60, desc[UR60][R24.64] ;  /* 0x0000003c183cb980 */ /* 0x000562000c101b00 */
[----:B------:R-:W-:Y:S02]  /*ab00*/  @!P1 IADD3.X R11, R9, R27, RZ, P5, !PT ;  /* 0x0000001b090b9210 */ /* 0x000fe40002ffe4ff */
[----:B------:R-:W-:Y:S01]  /*ab10*/  @!P0 IADD3 R8, P5, R5, R28, RZ ;  /* 0x0000001c05088210 */ /* 0x000fe20007fbe0ff */
[----:B------:R2:W5:Y:S01]  /*ab20*/  @!P2 LD.E.64 R54, desc[UR60][R14.64] ;  /* 0x0000003c0e36a980 */ /* 0x000562000c101b00 */
[----:B------:R-:W-:Y:S02]  /*ab30*/  @!P0 SHF.L.U64.HI R28, R29, 0x1, R34 ;  /* 0x000000011d1c8819 */ /* 0x000fe40000010222 */
[----:B------:R-:W-:Y:S01]  /*ab40*/  @!P1 IADD3 R4, P4, R5, R4, RZ ;  /* 0x0000000405049210 */ /* 0x000fe20007f9e0ff */
[----:B------:R2:W5:Y:S02]  /*ab50*/  @!P2 LD.E.64 R56, desc[UR60][R12.64] ;  /* 0x0000003c0c38a980 */ /* 0x000564000c101b00 */
[----:B------:R-:W-:-:S02]  /*ab60*/  @!P0 IMAD.X R7, R9, 0x1, R28, P6 ;  /* 0x0000000109078824 */ /* 0x000fc400030e061c */
[C---:B------:R-:W-:Y:S01]  /*ab70*/  @!P1 IMAD.X R5, R26.reuse, 0x1, R27, P4 ;  /* 0x000000011a059824 */ /* 0x040fe200020e061b */
[----:B------:R2:W5:Y:S01]  /*ab80*/  @!P1 LD.E.64 R50, desc[UR60][R10.64] ;  /* 0x0000003c0a329980 */ /* 0x000562000c101b00 */
[----:B------:R-:W-:-:S03]  /*ab90*/  @!P0 IMAD.X R9, R26, 0x1, R28, P5 ;  /* 0x000000011a098824 */ /* 0x000fc600028e061c */
[----:B------:R2:W5:Y:S04]  /*aba0*/  @!P1 LD.E.64 R52, desc[UR60][R4.64] ;  /* 0x0000003c04349980 */ /* 0x000568000c101b00 */
[----:B------:R2:W5:Y:S04]  /*abb0*/  @!P0 LD.E.64 R46, desc[UR60][R6.64] ;  /* 0x0000003c062e8980 */ /* 0x000568000c101b00 */
[----:B------:R2:W5:Y:S02]  /*abc0*/  @!P0 LD.E.64 R48, desc[UR60][R8.64] ;  /* 0x0000003c08308980 */ /* 0x000564000c101b00 */
.L_x_1667:
[----:B------:R-:W-:Y:S05]  /*abd0*/  BSYNC B1 ;  /* 0x0000000000017941 */ /* 0x000fea0003800000 */
.L_x_1666:
[----:B--2--5:R-:W-:Y:S01]  /*abe0*/  IMAD.MOV.U32 R4, RZ, RZ, R46 ;  /* 0x000000ffff047224 */ /* 0x024fe200078e002e */
[----:B0-----:R-:W-:Y:S01]  /*abf0*/  MOV R5, R47 ;  /* 0x0000002f00057202 */ /* 0x001fe20000000f00 */
[----:B------:R-:W-:Y:S01]  /*ac00*/  IMAD.MOV.U32 R6, RZ, RZ, R50 ;  /* 0x000000ffff067224 */ /* 0x000fe200078e0032 */
[----:B------:R-:W-:Y:S01]  /*ac10*/  UMOV UR4, 0xffffffff ;  /* 0xffffffff00047882 */ /* 0x000fe20000000000 */
[----:B------:R-:W-:Y:S01]  /*ac20*/  IMAD.MOV.U32 R7, RZ, RZ, R51 ;  /* 0x000000ffff077224 */ /* 0x000fe200078e0033 */
[----:B------:R-:W-:Y:S01]  /*ac30*/  PRMT R87, R5, 0x5410, R4 ;  /* 0x0000541005577816 */ /* 0x000fe20000000004 */
[----:B------:R-:W-:Y:S02]  /*ac40*/  IMAD.MOV.U32 R4, RZ, RZ, R54 ;  /* 0x000000ffff047224 */ /* 0x000fe400078e0036 */
        /* <DEDUP_REMOVED lines=8> */
[----:B------:R-:W-:Y:S01]  /*acd0*/  MOV R7, R53 ;  /* 0x0000003500077202 */ /* 0x000fe20000000f00 */
[----:B------:R-:W-:-:S03]  /*ace0*/  IMAD.MOV.U32 R6, RZ, RZ, R52 ;  /* 0x000000ffff067224 */ /* 0x000fc600078e0034 */
[----:B------:R-:W-:Y:S01]  /*acf0*/  PRMT R86, R5, 0x5410, R4 ;  /* 0x0000541005567816 */ /* 0x000fe20000000004 */
[----:B------:R-:W-:Y:S01]  /*ad00*/  IMAD.MOV.U32 R4, RZ, RZ, R56 ;  /* 0x000000ffff047224 */ /* 0x000fe200078e0038 */
[----:B------:R-:W-:Y:S01]  /*ad10*/  PRMT R97, R6, 0x5410, R7 ;  /* 0x0000541006617816 */ /* 0x000fe20000000007 */
[----:B------:R-:W-:Y:S02]  /*ad20*/  IMAD.MOV.U32 R5, RZ, RZ, R57 ;  /* 0x000000ffff057224 */ /* 0x000fe400078e0039 */
[----:B------:R-:W-:Y:S02]  /*ad30*/  IMAD.MOV.U32 R6, RZ, RZ, R60 ;  /* 0x000000ffff067224 */ /* 0x000fe400078e003c */
[----:B------:R-:W-:Y:S01]  /*ad40*/  IMAD.MOV.U32 R7, RZ, RZ, R61 ;  /* 0x000000ffff077224 */ /* 0x000fe200078e003d */
[----:B------:R-:W-:-:S04]  /*ad50*/  PRMT R103, R4, 0x5410, R5 ;  /* 0x0000541004677816 */ /* 0x000fc80000000005 */
[----:B------:R-:W-:Y:S01]  /*ad60*/  PRMT R107, R6, 0x5410, R7 ;  /* 0x00005410066b7816 */ /* 0x000fe20000000007 */
[----:B------:R-:W-:Y:S06]  /*ad70*/  BRA.DIV UR4, `(.L_x_1668) ;  /* 0x0000023204547947 */ /* 0x000fec000b800000 */
[----:B----4-:R0:W2:Y:S04]  /*ad80*/  SHFL.IDX PT, R9, R32, 0x2, 0x181f ;  /* 0x00581f0020097f89 */ /* 0x0100a800000e0000 */
[----:B------:R0:W4:Y:S04]  /*ad90*/  SHFL.IDX PT, R8, R30, 0x2, 0x181f ;  /* 0x00581f001e087f89 */ /* 0x00012800000e0000 */
[----:B------:R0:W0:Y:S04]  /*ada0*/  SHFL.IDX PT, R78, R33, 0x2, 0x181f ;  /* 0x00581f00214e7f89 */ /* 0x00002800000e0000 */
[----:B------:R0:W0:Y:S02]  /*adb0*/  SHFL.IDX PT, R5, R31, 0x2, 0x181f ;  /* 0x00581f001f057f89 */ /* 0x00002400000e0000 */
.L_x_2041:
[----:B------:R-:W-:Y:S01]  /*adc0*/  IADD3 R4, R0, 0x40, RZ ;  /* 0x0000004000047810 */ /* 0x000fe20007ffe0ff */
[----:B------:R-:W-:Y:S01]  /*add0*/  BSSY B1, `(.L_x_1669) ;  /* 0x000003c000017945 */ /* 0x000fe20003800000 */
[----:B------:R-:W-:Y:S02]  /*ade0*/  CS2R R28, SRZ ;  /* 0x00000000001c7805 */ /* 0x000fe4000001ff00 */
[----:B------:R-:W-:Y:S02]  /*adf0*/  CS2R R34, SRZ ;  /* 0x0000000000227805 */ /* 0x000fe4000001ff00 */
[----:B------:R-:W-:Y:S02]  /*ae00*/  ISETP.GE.AND P0, PT, R4, R3, PT ;  /* 0x000000030400720c */ /* 0x000fe40003f06270 */
[----:B------:R-:W-:Y:S02]  /*ae10*/  CS2R R38, SRZ ;  /* 0x0000000000267805 */ /* 0x000fe4000001ff00 */
[----:B------:R-:W-:-:S02]  /*ae20*/  CS2R R42, SRZ ;  /* 0x00000000002a7805 */ /* 0x000fc4000001ff00 */
[----:B---3--:R-:W-:Y:S02]  /*ae30*/  CS2R R26, SRZ ;  /* 0x00000000001a7805 */ /* 0x008fe4000001ff00 */
[----:B------:R-:W-:Y:S02]  /*ae40*/  CS2R R36, SRZ ;  /* 0x0000000000247805 */ /* 0x000fe4000001ff00 */
[----:B------:R-:W-:Y:S02]  /*ae50*/  CS2R R40, SRZ ;  /* 0x0000000000287805 */ /* 0x000fe4000001ff00 */
[----:B------:R-:W-:Y:S01]  /*ae60*/  CS2R R44, SRZ ;  /* 0x00000000002c7805 */ /* 0x000fe2000001ff00 */
[----:B------:R-:W-:Y:S06]  /*ae70*/  @P0 BRA `(.L_x_1670) ;  /* 0x0000000000c40947 */ /* 0x000fec0003800000 */
        /* <DEDUP_REMOVED lines=12> */
[----:B------:R-:W-:-:S03]  /*af40*/  CS2R R34, SRZ ;  /* 0x0000000000227805 */ /* 0x000fc6000001ff00 */
[----:B--2-4-:R-:W-:Y:S01]  /*af50*/  @!P3 IMAD.WIDE R20, R204, 0x2, R8 ;  /* 0x00000002cc14b825 */ /* 0x014fe200078e0208 */
[----:B------:R-:W-:Y:S02]  /*af60*/  CS2R R36, SRZ ;  /* 0x0000000000247805 */ /* 0x000fe4000001ff00 */
[----:B------:R-:W-:Y:S02]  /*af70*/  CS2R R28, SRZ ;  /* 0x00000000001c7805 */ /* 0x000fe4000001ff00 */
[----:B------:R2:W5:Y:S01]  /*af80*/  @!P3 LD.E.64 R42, desc[UR60][R20.64] ;  /* 0x0000003c142ab980 */ /* 0x000562000c101b00 */
[----:B---3--:R-:W-:Y:S02]  /*af90*/  ISETP.GE.AND P2, PT, R10, UR4, PT ;  /* 0x000000040a007c0c */ /* 0x008fe4000bf46270 */
[----:B------:R-:W-:Y:S02]  /*afa0*/  ISETP.GE.AND P1, PT, R6, UR4, PT ;  /* 0x0000000406007c0c */ /* 0x000fe4000bf26270 */
[----:B------:R-:W-:-:S09]  /*afb0*/  ISETP.GE.AND P0, PT, R79, UR4, PT ;  /* 0x000000044f007c0c */ /* 0x000fd2000bf06270 */
[----:B------:R-:W-:Y:S02]  /*afc0*/  @!P2 IMAD.SHL.U32 R12, R10, 0x2, RZ ;  /* 0x000000020a0ca824 */ /* 0x000fe400078e00ff */
[C---:B------:R-:W-:Y:S01]  /*afd0*/  @!P1 IMAD.SHL.U32 R4, R6.reuse, 0x2, RZ ;  /* 0x0000000206049824 */ /* 0x040fe200078e00ff */
[----:B------:R-:W-:Y:S02]  /*afe0*/  @!P1 SHF.L.U64.HI R26, R6, 0x1, R7 ;  /* 0x00000001061a9819 */ /* 0x000fe40000010207 */
[----:B------:R-:W-:Y:S01]  /*aff0*/  @!P2 IADD3 R14, P4, R8, R12, RZ ;  /* 0x0000000c080ea210 */ /* 0x000fe20007f9e0ff */
[----:B------:R-:W-:Y:S01]  /*b000*/  @!P0 IMAD.SHL.U32 R27, R79, 0x2, RZ ;  /* 0x000000024f1b8824 */ /* 0x000fe200078e00ff */
[----:B------:R-:W-:Y:S01]  /*b010*/  @!P2 SHF.L.U64.HI R11, R10, 0x1, R11 ;  /* 0x000000010a0ba819 */ /* 0x000fe2000001020b */
[----:B0-----:R-:W-:Y:S01]  /*b020*/  @!P3 IMAD.MOV.U32 R6, RZ, RZ, R5 ;  /* 0x000000ffff06b224 */ /* 0x001fe200078e0005 */
[----:B------:R-:W-:Y:S02]  /*b030*/  @!P3 MOV R7, R78 ;  /* 0x0000004e0007b202 */ /* 0x000fe40000000f00 */
[----:B------:R-:W-:-:S02]  /*b040*/  @!P2 IADD3 R12, P6, R5, R12, RZ ;  /* 0x0000000c050ca210 */ /* 0x000fc40007fde0ff */
[-C--:B------:R-:W-:Y:S01]  /*b050*/  @!P1 IADD3 R10, P5, R8, R4.reuse, RZ ;  /* 0x00000004080a9210 */ /* 0x080fe20007fbe0ff */
[----:B------:R-:W-:Y:S02]  /*b060*/  @!P2 IMAD.X R15, R9, 0x1, R11, P4 ;  /* 0x00000001090fa824 */ /* 0x000fe400020e060b */
[----:B------:R-:W-:Y:S01]  /*b070*/  @!P3 IMAD.WIDE R24, R204, 0x2, R6 ;  /* 0x00000002cc18b825 */ /* 0x000fe200078e0206 */
[----:B------:R-:W-:Y:S02]  /*b080*/  @!P1 IADD3 R4, P4, R5, R4, RZ ;  /* 0x0000000405049210 */ /* 0x000fe40007f9e0ff */
[----:B------:R2:W5:Y:S01]  /*b090*/  @!P2 LD.E.64 R38, desc[UR60][R14.64] ;  /* 0x0000003c0e26a980 */ /* 0x000562000c101b00 */
[----:B------:R-:W-:Y:S01]  /*b0a0*/  @!P2 IMAD.X R13, R78, 0x1, R11, P6 ;  /* 0x000000014e0da824 */ /* 0x000fe200030e060b */
[-C--:B------:R-:W-:Y:S01]  /*b0b0*/  @!P0 IADD3 R6, P6, R8, R27.reuse, RZ ;  /* 0x0000001b08068210 */ /* 0x080fe20007fde0ff */
[----:B------:R-:W-:Y:S01]  /*b0c0*/  @!P1 IMAD.X R11, R9, 0x1, R26, P5 ;  /* 0x00000001090b9824 */ /* 0x000fe200028e061a */
[----:B------:R-:W-:Y:S01]  /*b0d0*/  @!P0 IADD3 R8, P5, R5, R27, RZ ;  /* 0x0000001b05088210 */ /* 0x000fe20007fbe0ff */
[----:B------:R2:W5:Y:S01]  /*b0e0*/  @!P3 LD.E.64 R44, desc[UR60][R24.64] ;  /* 0x0000003c182cb980 */ /* 0x000562000c101b00 */
[----:B------:R-:W-:Y:S01]  /*b0f0*/  @!P0 SHF.L.U64.HI R27, R79, 0x1, R80 ;  /* 0x000000014f1b8819 */ /* 0x000fe20000010250 */
[----:B------:R-:W-:-:S02]  /*b100*/  @!P1 IMAD.X R5, R78, 0x1, R26, P4 ;  /* 0x000000014e059824 */ /* 0x000fc400020e061a */
[----:B------:R2:W5:Y:S01]  /*b110*/  @!P2 LD.E.64 R40, desc[UR60][R12.64] ;  /* 0x0000003c0c28a980 */ /* 0x000562000c101b00 */
[----:B------:R-:W-:Y:S01]  /*b120*/  @!P0 IADD3.X R7, R9, R27, RZ, P6, !PT ;  /* 0x0000001b09078210 */ /* 0x000fe200037fe4ff */
[----:B------:R-:W-:Y:S01]  /*b130*/  @!P0 IMAD.X R9, R78, 0x1, R27, P5 ;  /* 0x000000014e098824 */ /* 0x000fe200028e061b */
[----:B------:R-:W-:Y:S01]  /*b140*/  CS2R R26, SRZ ;  /* 0x00000000001a7805 */ /* 0x000fe2000001ff00 */
[----:B------:R2:W5:Y:S04]  /*b150*/  @!P1 LD.E.64 R34, desc[UR60][R10.64] ;  /* 0x0000003c0a229980 */ /* 0x000568000c101b00 */
[----:B------:R2:W5:Y:S04]  /*b160*/  @!P1 LD.E.64 R36, desc[UR60][R4.64] ;  /* 0x0000003c04249980 */ /* 0x000568000c101b00 */
[----:B------:R2:W5:Y:S04]  /*b170*/  @!P0 LD.E.64 R28, desc[UR60][R6.64] ;  /* 0x0000003c061c8980 */ /* 0x000568000c101b00 */
[----:B------:R2:W5:Y:S02]  /*b180*/  @!P0 LD.E.64 R26, desc[UR60][R8.64] ;  /* 0x0000003c081a8980 */ /* 0x000564000c101b00 */
.L_x_1670:
[----:B------:R-:W-:Y:S05]  /*b190*/  BSYNC B1 ;  /* 0x0000000000017941 */ /* 0x000fea0003800000 */
.L_x_1669:
[----:B0-2--5:R-:W-:Y:S01]  /*b1a0*/  IMAD.MOV.U32 R5, RZ, RZ, R34 ;  /* 0x000000ffff057224 */ /* 0x025fe200078e0022 */
[----:B------:R-:W-:Y:S01]  /*b1b0*/  MOV R4, R35 ;  /* 0x0000002300047202 */ /* 0x000fe20000000f00 */
[----:B------:R-:W-:Y:S01]  /*b1c0*/  IMAD.MOV.U32 R6, RZ, RZ, R28 ;  /* 0x000000ffff067224 */ /* 0x000fe200078e001c */
[----:B------:R-:W-:Y:S01]  /*b1d0*/  UMOV UR4, 0xffffffff ;  /* 0xffffffff00047882 */ /* 0x000fe20000000000 */
[----:B------:R-:W-:Y:S01]  /*b1e0*/  IMAD.MOV.U32 R7, RZ, RZ, R29 ;  /* 0x000000ffff077224 */ /* 0x000fe200078e001d */
[----:B------:R-:W-:Y:S01]  /*b1f0*/  PRMT R83, R5, 0x5410, R4 ;  /* 0x0000541005537816 */ /* 0x000fe20000000004 */
[----:B------:R-:W-:Y:S02]  /*b200*/  IMAD.MOV.U32 R5, RZ, RZ, R42 ;  /* 0x000000ffff057224 */ /* 0x000fe400078e002a */
[----:B------:R-:W-:Y:S01]  /*b210*/  IMAD.MOV.U32 R4, RZ, RZ, R43 ;  /* 0x000000ffff047224 */ /* 0x000fe200078e002b */
[----:B------:R-:W-:Y:S01]  /*b220*/  PRMT R82, R7, 0x5410, R6 ;  /* 0x0000541007527816 */ /* 0x000fe20000000006 */
[----:B------:R-:W-:-:S02]  /*b230*/  IMAD.MOV.U32 R7, RZ, RZ, R38 ;  /* 0x000000ffff077224 */ /* 0x000fc400078e0026 */
[----:B------:R-:W-:Y:S01]  /*b240*/  IMAD.MOV.U32 R6, RZ, RZ, R39 ;  /* 0x000000ffff067224 */ /* 0x000fe200078e0027 */
[----:B------:R-:W-:Y:S01]  /*b250*/  PRMT R99, R5, 0x5410, R4 ;  /* 0x0000541005637816 */ /* 0x000fe20000000004 */
[----:B------:R-:W-:Y:S02]  /*b260*/  IMAD.MOV.U32 R5, RZ, RZ, R36 ;  /* 0x000000ffff057224 */ /* 0x000fe400078e0024 */
[----:B------:R-:W-:Y:S01]  /*b270*/  IMAD.MOV.U32 R4, RZ, RZ, R37 ;  /* 0x000000ffff047224 */ /* 0x000fe200078e0025 */
[----:B------:R-:W-:Y:S01]  /*b280*/  PRMT R89, R6, 0x5410, R7 ;  /* 0x0000541006597816 */ /* 0x000fe20000000007 */
[----:B------:R-:W-:Y:S01]  /*b290*/  IMAD.MOV.U32 R6, RZ, RZ, R27 ;  /* 0x000000ffff067224 */ /* 0x000fe200078e001b */
[----:B------:R-:W-:Y:S02]  /*b2a0*/  MOV R7, R26 ;  /* 0x0000001a00077202 */ /* 0x000fe40000000f00 */
        /* <DEDUP_REMOVED lines=8> */
[----:B------:R-:W-:Y:S01]  /*b330*/  PRMT R88, R6, 0x5410, R7 ;  /* 0x0000541006587816 */ /* 0x000fe20000000007 */
[----:B------:R-:W-:Y:S06]  /*b340*/  BRA.DIV UR4, `(.L_x_1671) ;  /* 0x0000022e04547947 */ /* 0x000fec000b800000 */
[----:B------:R0:W2:Y:S04]  /*b350*/  SHFL.IDX PT, R78, R32, 0x3, 0x181f ;  /* 0x00781f00204e7f89 */ /* 0x0000a800000e0000 */
[----:B------:R0:W3:Y:S04]  /*b360*/  SHFL.IDX PT, R80, R30, 0x3, 0x181f ;  /* 0x00781f001e507f89 */ /* 0x0000e800000e0000 */
[----:B------:R0:W0:Y:S04]  /*b370*/  SHFL.IDX PT, R79, R33, 0x3, 0x181f ;  /* 0x00781f00214f7f89 */ /* 0x00002800000e0000 */
[----:B------:R0:W0:Y:S02]  /*b380*/  SHFL.IDX PT, R12, R31, 0x3, 0x181f ;  /* 0x00781f001f0c7f89 */ /* 0x00002400000e0000 */
.L_x_2047:
[----:B------:R-:W-:Y:S01]  /*b390*/  VIADD R0, R0, 0x60 ;  /* 0x0000006000007836 */ /* 0x000fe20000000000 */
[----:B------:R-:W-:Y:S01]  /*b3a0*/  BSSY B1, `(.L_x_1672) ;  /* 0x000003d000017945 */ /* 0x000fe20003800000 */
[----:B------:R-:W-:Y:S02]  /*b3b0*/  CS2R R6, SRZ ;  /* 0x0000000000067805 */ /* 0x000fe4000001ff00 */
[----:B------:R-:W-:Y:S02]  /*b3c0*/  CS2R R20, SRZ ;  /* 0x0000000000147805 */ /* 0x000fe4000001ff00 */
[----:B01----:R-:W-:Y:S02]  /*b3d0*/  CS2R R30, SRZ ;  /* 0x00000000001e7805 */ /* 0x003fe4000001ff00 */
[----:B------:R-:W-:Y:S02]  /*b3e0*/  ISETP.GE.AND P0, PT, R0, R3, PT ;  /* 0x000000030000720c */ /* 0x000fe40003f06270 */
[----:B----4-:R-:W-:-:S02]  /*b3f0*/  CS2R R8, SRZ ;  /* 0x0000000000087805 */ /* 0x010fc4000001ff00 */
[----:B------:R-:W-:Y:S02]  /*b400*/  CS2R R10, SRZ ;  /* 0x00000000000a7805 */ /* 0x000fe4000001ff00 */
[----:B------:R-:W-:Y:S02]  /*b410*/  CS2R R24, SRZ ;  /* 0x0000000000187805 */ /* 0x000fe4000001ff00 */
[----:B------:R-:W-:-:S05]  /*b420*/  CS2R R32, SRZ ;  /* 0x0000000000207805 */ /* 0x000fca000001ff00 */
[----:B------:R-:W-:Y:S05]  /*b430*/  @P0 BRA `(.L_x_1673) ;  /* 0x0000000000cc0947 */ /* 0x000fea0003800000 */
[----:B------:R-:W4:Y:S01]  /*b440*/  LDL R90, [R1+0x18] ;  /* 0x00001800015a7983 */ /* 0x000f220000100800 */
        /* <DEDUP_REMOVED lines=8> */
[----:B------:R-:W-:-:S09]  /*b4d0*/  CS2R R30, SRZ ;  /* 0x00000000001e7805 */ /* 0x000fd2000001ff00 */
[----:B---3--:R-:W-:Y:S01]  /*b4e0*/  @!P2 MOV R4, R80 ;  /* 0x000000500004a202 */ /* 0x008fe20000000f00 */
[----:B--2---:R-:W-:Y:S02]  /*b4f0*/  @!P2 IMAD.MOV.U32 R5, RZ, RZ, R78 ;  /* 0x000000ffff05a224 */ /* 0x004fe400078e004e */
[----:B------:R-:W-:Y:S02]  /*b500*/  @!P2 IMAD.MOV.U32 R6, RZ, RZ, R12 ;  /* 0x000000ffff06a224 */ /* 0x000fe400078e000c */
[----:B------:R-:W-:Y:S02]  /*b510*/  @!P2 IMAD.MOV.U32 R7, RZ, RZ, R79 ;  /* 0x000000ffff07a224 */ /* 0x000fe400078e004f */
[----:B------:R-:W-:-:S04]  /*b520*/  @!P2 IMAD.WIDE R8, R204, 0x2, R4 ;  /* 0x00000002cc08a825 */ /* 0x000fc800078e0204 */
[----:B------:R-:W-:Y:S01]  /*b530*/  @!P2 IMAD.WIDE R6, R204, 0x2, R6 ;  /* 0x00000002cc06a825 */ /* 0x000fe200078e0206 */
[----:B------:R-:W-:Y:S01]  /*b540*/  CS2R R20, SRZ ;  /* 0x0000000000147805 */ /* 0x000fe2000001ff00 */
[----:B------:R-:W5:Y:S04]  /*b550*/  @!P2 LD.E.64 R30, desc[UR60][R8.64] ;  /* 0x0000003c081ea980 */ /* 0x000f68000c101b00 */
[----:B------:R0:W5:Y:S01]  /*b560*/  @!P2 LD.E.64 R32, desc[UR60][R6.64] ;  /* 0x0000003c0620a980 */ /* 0x000162000c101b00 */
[----:B------:R-:W-:Y:S02]  /*b570*/  CS2R R24, SRZ ;  /* 0x0000000000187805 */ /* 0x000fe4000001ff00 */
[----:B----4-:R-:W-:Y:S02]  /*b580*/  ISETP.GE.AND P3, PT, R90, UR4, PT ;  /* 0x000000045a007c0c */ /* 0x010fe4000bf66270 */
[----:B------:R-:W-:-:S11]  /*b590*/  ISETP.GE.AND P0, PT, R13, UR4, PT ;  /* 0x000000040d007c0c */ /* 0x000fd6000bf06270 */
[C---:B------:R-:W-:Y:S01]  /*b5a0*/  @!P3 IMAD.SHL.U32 R0, R90.reuse, 0x2, RZ ;  /* 0x000000025a00b824 */ /* 0x040fe200078e00ff */
[----:B------:R-:W-:-:S04]  /*b5b0*/  @!P3 SHF.L.U64.HI R10, R90, 0x1, R94 ;  /* 0x000000015a0ab819 */ /* 0x000fc8000001025e */
[----:B------:R-:W-:-:S05]  /*b5c0*/  @!P3 IADD3 R4, P1, R80, R0, RZ ;  /* 0x000000005004b210 */ /* 0x000fca0007f3e0ff */
[--C-:B------:R-:W-:Y:S01]  /*b5d0*/  @!P3 IMAD.X R5, R78, 0x1, R10.reuse, P1 ;  /* 0x000000014e05b824 */ /* 0x100fe200008e060a */
[----:B0-----:R-:W-:Y:S02]  /*b5e0*/  @!P3 IADD3 R6, P1, R12, R0, RZ ;  /* 0x000000000c06b210 */ /* 0x001fe40007f3e0ff */
[----:B------:R-:W-:Y:S02]  /*b5f0*/  @!P0 SHF.L.U32 R8, R13, 0x1, RZ ;  /* 0x000000010d088819 */ /* 0x000fe400000006ff */
[----:B------:R0:W5:Y:S01]  /*b600*/  @!P3 LD.E.64 R20, desc[UR60][R4.64] ;  /* 0x0000003c0414b980 */ /* 0x000162000c101b00 */
[----:B------:R-:W-:Y:S01]  /*b610*/  @!P3 IMAD.X R7, R79, 0x1, R10, P1 ;  /* 0x000000014f07b824 */ /* 0x000fe200008e060a */
[----:B------:R-:W-:Y:S02]  /*b620*/  @!P0 SHF.L.U64.HI R0, R13, 0x1, R85 ;  /* 0x000000010d008819 */ /* 0x000fe40000010255 */
[----:B------:R-:W-:Y:S02]  /*b630*/  ISETP.GE.AND P2, PT, R14, UR4, PT ;  /* 0x000000040e007c0c */ /* 0x000fe4000bf46270 */
[----:B------:R1:W5:Y:S01]  /*b640*/  @!P3 LD.E.64 R24, desc[UR60][R6.64] ;  /* 0x0000003c0618b980 */ /* 0x000362000c101b00 */
[----:B0-----:R-:W-:-:S05]  /*b650*/  @!P0 IADD3 R4, P1, R80, R8, RZ ;  /* 0x0000000850048210 */ /* 0x001fca0007f3e0ff */
[----:B------:R-:W-:Y:S01]  /*b660*/  @!P0 IMAD.X R5, R78, 0x1, R0, P1 ;  /* 0x000000014e058824 */ /* 0x000fe200008e0600 */
[----:B-1----:R-:W-:Y:S02]  /*b670*/  CS2R R6, SRZ ;  /* 0x0000000000067805 */ /* 0x002fe4000001ff00 */
[----:B------:R-:W-:-:S04]  /*b680*/  CS2R R10, SRZ ;  /* 0x00000000000a7805 */ /* 0x000fc8000001ff00 */
[----:B------:R0:W5:Y:S01]  /*b690*/  @!P0 LD.E.64 R6, desc[UR60][R4.64] ;  /* 0x0000003c04068980 */ /* 0x000162000c101b00 */
[----:B------:R-:W-:Y:S01]  /*b6a0*/  @!P2 IMAD.SHL.U32 R13, R14, 0x2, RZ ;  /* 0x000000020e0da824 */ /* 0x000fe200078e00ff */
[----:B0-----:R-:W-:-:S05]  /*b6b0*/  @!P0 IADD3 R4, P1, R12, R8, RZ ;  /* 0x000000080c048210 */ /* 0x001fca0007f3e0ff */
[----:B------:R-:W-:Y:S01]  /*b6c0*/  @!P0 IMAD.X R5, R79, 0x1, R0, P1 ;  /* 0x000000014f058824 */ /* 0x000fe200008e0600 */
[----:B------:R-:W-:-:S04]  /*b6d0*/  @!P2 SHF.L.U64.HI R0, R14, 0x1, R15 ;  /* 0x000000010e00a819 */ /* 0x000fc8000001020f */
[----:B------:R0:W5:Y:S01]  /*b6e0*/  @!P0 LD.E.64 R10, desc[UR60][R4.64] ;  /* 0x0000003c040a8980 */ /* 0x000162000c101b00 */
[-C--:B------:R-:W-:Y:S02]  /*b6f0*/  @!P2 IADD3 R8, P0, R80, R13.reuse, RZ ;  /* 0x0000000d5008a210 */ /* 0x080fe40007f1e0ff */
[----:B------:R-:W-:Y:S02]  /*b700*/  @!P2 IADD3 R12, P1, R12, R13, RZ ;  /* 0x0000000d0c0ca210 */ /* 0x000fe40007f3e0ff */
[----:B------:R-:W-:Y:S02]  /*b710*/  @!P2 IADD3.X R9, R78, R0, RZ, P0, !PT ;  /* 0x000000004e09a210 */ /* 0x000fe400007fe4ff */
[----:B0-----:R-:W-:Y:S01]  /*b720*/  CS2R R4, SRZ ;  /* 0x0000000000047805 */ /* 0x001fe2000001ff00 */
[----:B------:R-:W-:-:S05]  /*b730*/  @!P2 IMAD.X R13, R79, 0x1, R0, P1 ;  /* 0x000000014f0da824 */ /* 0x000fca00008e0600 */
[----:B------:R0:W5:Y:S02]  /*b740*/  @!P2 LD.E.64 R4, desc[UR60][R8.64] ;  /* 0x0000003c0804a980 */ /* 0x000164000c101b00 */
[----:B0-----:R-:W-:-:S06]  /*b750*/  CS2R R8, SRZ ;  /* 0x0000000000087805 */ /* 0x001fcc000001ff00 */
[----:B------:R0:W5:Y:S02]  /*b760*/  @!P2 LD.E.64 R8, desc[UR60][R12.64] ;  /* 0x0000003c0c08a980 */ /* 0x000164000c101b00 */
.L_x_1673:
[----:B------:R-:W-:Y:S05]  /*b770*/  BSYNC B1 ;  /* 0x0000000000017941 */ /* 0x000fea0003800000 */
.L_x_1672:
[----:B0-----:R-:W4:Y:S01]  /*b780*/  LDL R12, [R1+0x90] ;  /* 0x00009000010c7983 */ /* 0x001f220000100800 */
[----:B------:R-:W-:Y:S01]  /*b790*/  BSSY B1, `(.L_x_1674) ;  /* 0x0000007000017945 */ /* 0x000fe20003800000 */
[----:B----4-:R-:W-:-:S04]  /*b7a0*/  LEA.HI R0, R12, R12, RZ, 0x1 ;  /* 0x0000000c0c007211 */ /* 0x010fc800078f08ff */
[----:B------:R-:W-:-:S05]  /*b7b0*/  LOP3.LUT R0, R0, 0xfffffffe, RZ, 0xc0, !PT ;  /* 0xfffffffe00007812 */ /* 0x000fca00078ec0ff */
[----:B------:R-:W-:-:S05]  /*b7c0*/  IMAD.IADD R0, R12, 0x1, -R0 ;  /* 0x000000010c007824 */ /* 0x000fca00078e0a00 */
[----:B------:R-:W-:-:S04]  /*b7d0*/  SHF.L.U32 R0, R0, 0x1f, RZ ;  /* 0x0000001f00007819 */ /* 0x000fc800000006ff */
[----:B------:R-:W0:Y:S02]  /*b7e0*/  SYNCS.PHASECHK.TRANS64.TRYWAIT P0, [R17+URZ+0x30800], R0 ;  /* 0x03080000110075a7 */ /* 0x000e24000800017f */
[----:B0-----:R-:W-:Y:S05]  /*b7f0*/  @!P0 BRA `(.L_x_1675) ;  /* 0x00000228009c8947 */ /* 0x001fea0003800000 */
.L_x_2048:
[----:B------:R-:W-:Y:S05]  /*b800*/  BSYNC B1 ;  /* 0x0000000000017941 */ /* 0x000fea0003800000 */
.L_x_1674:
[----:B------:R-:W4:Y:S04]  /*b810*/  LDL R13, [R1+0x5c] ;  /* 0x00005c00010d7983 */ /* 0x000f280000100800 */
[----:B------:R-:W4:Y:S01]  /*b820*/  LDL R113, [R1+0x10] ;  /* 0x0000100001717983 */ /* 0x000f220000100800 */
[----:B-----5:R-:W-:Y:S01]  /*b830*/  IMAD.MOV.U32 R12, RZ, RZ, R4 ;  /* 0x000000ffff0c7224 */ /* 0x020fe200078e0004 */
[----:B------:R-:W-:Y:S01]  /*b840*/  BSSY B1, `(.L_x_1676) ;  /* 0x00000d7000017945 */ /* 0x000fe20003800000 */
[----:B0-----:R-:W-:-:S05]  /*b850*/  IMAD.MOV.U32 R0, RZ, RZ, R5 ;  /* 0x000000ffff007224 */ /* 0x001fca00078e0005 */
[----:B--2---:R-:W-:Y:S01]  /*b860*/  PRMT R78, R12, 0x5410, R0 ;  /* 0x000054100c4e7816 */ /* 0x004fe20000000000 */
[----:B------:R-:W-:Y:S01]  /*b870*/  IMAD.MOV.U32 R0, RZ, RZ, R7 ;  /* 0x000000ffff007224 */ /* 0x000fe200078e0007 */
[----:B------:R-:W-:-:S04]  /*b880*/  MOV R12, R6 ;  /* 0x00000006000c7202 */ /* 0x000fc80000000f00 */
[----:B---3--:R-:W-:Y:S01]  /*b890*/  PRMT R80, R12, 0x5410, R0 ;  /* 0x000054100c507816 */ /* 0x008fe20000000000 */
        /* <DEDUP_REMOVED lines=11> */
[----:B------:R-:W-:Y:S02]  /*b950*/  PRMT R85, R12, 0x5410, R0 ;  /* 0x000054100c557816 */ /* 0x000fe40000000000 */
[----:B------:R-:W-:Y:S02]  /*b960*/  MOV R12, R24 ;  /* 0x00000018000c7202 */ /* 0x000fe40000000f00 */
[----:B----4-:R-:W-:Y:S01]  /*b970*/  VIADDMNMX R0, R3, -R13, 0x80, PT ;  /* 0x0000008003007446 */ /* 0x010fe2000380090d */
[----:B------:R-:W-:-:S03]  /*b980*/  IMAD.MOV.U32 R3, RZ, RZ, R25 ;  /* 0x000000ffff037224 */ /* 0x000fc600078e0019 */
[----:B------:R-:W-:Y:S02]  /*b990*/  ISETP.GE.AND P0, PT, R113, R0, PT ;  /* 0x000000007100720c */ /* 0x000fe40003f06270 */
[----:B------:R-:W-:Y:S01]  /*b9a0*/  PRMT R95, R12, 0x5410, R3 ;  /* 0x000054100c5f7816 */ /* 0x000fe20000000003 */
[----:B------:R-:W-:Y:S02]  /*b9b0*/  IMAD.MOV.U32 R12, RZ, RZ, R32 ;  /* 0x000000ffff0c7224 */ /* 0x000fe400078e0020 */
[----:B------:R-:W-:-:S03]  /*b9c0*/  IMAD.MOV.U32 R3, RZ, RZ, R33 ;  /* 0x000000ffff037224 */ /* 0x000fc600078e0021 */
[----:B------:R-:W-:Y:S02]  /*b9d0*/  PRMT R104, R12, 0x7610, R104 ;  /* 0x000076100c687816 */ /* 0x000fe40000000068 */
[----:B------:R-:W-:-:S03]  /*b9e0*/  PRMT R105, R3, 0x7610, R105 ;  /* 0x0000761003697816 */ /* 0x000fc60000000069 */
[----:B------:R-:W-:Y:S05]  /*b9f0*/  @P0 BRA `(.L_x_1677) ;  /* 0x0000000800ec0947 */ /* 0x000fea0003800000 */
[----:B------:R0:W5:Y:S01]  /*ba00*/  LDL R114, [R1+0x74] ;  /* 0x0000740001727983 */ /* 0x0001620000100800 */
[----:B------:R-:W1:Y:S01]  /*ba10*/  LDC R108, c[0x0][0x3f4] ;  /* 0x0000fd00ff6c7b82 */ /* 0x000e620000000800 */
[----:B------:R-:W-:Y:S01]  /*ba20*/  BSSY B2, `(.L_x_1678) ;  /* 0x000002d000027945 */ /* 0x000fe20003800000 */
[----:B-1----:R-:W-:-:S13]  /*ba30*/  ISETP.GE.AND P0, PT, R204, R108, PT ;  /* 0x0000006ccc00720c */ /* 0x002fda0003f06270 */
[----:B0-----:R-:W-:Y:S05]  /*ba40*/  @P0 BRA `(.L_x_1679) ;  /* 0x0000000000a80947 */ /* 0x001fea0003800000 */
[----:B-----5:R-:W0:Y:S01]  /*ba50*/  LDS.128 R12, [R114] ;  /* 0x00000000720c7984 */ /* 0x020e220000000c00 */
[----:B------:R-:W-:Y:S02]  /*ba60*/  SHF.R.U64 R3, R74, 0x10, R75 ;  /* 0x000000104a037819 */ /* 0x000fe4000000124b */
[----:B------:R-:W-:Y:S02]  /*ba70*/  SHF.R.U32.HI R74, RZ, 0x10, R77 ;  /* 0x00000010ff4a7819 */ /* 0x000fe4000001164d */
[----:B------:R-:W-:Y:S01]  /*ba80*/  SHF.R.U32.HI R75, RZ, 0x10, R75 ;  /* 0x00000010ff4b7819 */ /* 0x000fe2000001164b */
[----:B------:R-:W-:Y:S01]  /*ba90*/  HADD2.F32 R3, -RZ, R3.H0_H0 ;  /* 0x20000003ff037230 */ /* 0x000fe20000004100 */
[----:B------:R-:W-:Y:S01]  /*baa0*/  SHF.R.U64 R76, R76, 0x10, R77 ;  /* 0x000000104c4c7819 */ /* 0x000fe2000000124d */
[----:B------:R-:W-:Y:S02]  /*bab0*/  HADD2.F32 R74, -RZ, R74.H0_H0 ;  /* 0x2000004aff4a7230 */ /* 0x000fe40000004100 */
[----:B------:R-:W-:-:S02]  /*bac0*/  HADD2.F32 R77, -RZ, R75.H0_H0 ;  /* 0x2000004bff4d7230 */ /* 0x000fc40000004100 */
[----:B------:R-:W-:Y:S02]  /*bad0*/  HADD2.F32 R76, -RZ, R76.H0_H0 ;  /* 0x2000004cff4c7230 */ /* 0x000fe40000004100 */
[--C-:B0-----:R-:W-:Y:S02]  /*bae0*/  HADD2.F32 R90, -RZ, R15.reuse.H1_H1 ;  /* 0x3000000fff5a7230 */ /* 0x101fe40000004100 */
[----:B------:R-:W-:-:S03]  /*baf0*/  HADD2.F32 R75, -RZ, R15.H0_H0 ;  /* 0x2000000fff4b7230 */ /* 0x000fc60000004100 */
[C---:B------:R-:W-:Y:S01]  /*bb00*/  FMUL.FTZ R15, R90.reuse, R74 ;  /* 0x0000004a5a0f7220 */ /* 0x040fe20000410000 */
[----:B------:R-:W-:-:S03]  /*bb10*/  FMUL.FTZ R90, R90, R77 ;  /* 0x0000004d5a5a7220 */ /* 0x000fc60000410000 */
[C---:B------:R-:W-:Y:S01]  /*bb20*/  FFMA.FTZ R15, R75.reuse, R77, -R15 ;  /* 0x0000004d4b0f7223 */ /* 0x040fe2000001080f */
[----:B------:R-:W-:Y:S01]  /*bb30*/  FFMA.FTZ R74, R75, R74, R90 ;  /* 0x0000004a4b4a7223 */ /* 0x000fe2000001005a */
[--C-:B------:R-:W-:Y:S02]  /*bb40*/  HADD2.F32 R90, -RZ, R91.reuse.H0_H0 ;  /* 0x2000005bff5a7230 */ /* 0x100fe40000004100 */
[----:B------:R-:W-:Y:S02]  /*bb50*/  HADD2.F32 R75, -RZ, R91.H1_H1 ;  /* 0x3000005bff4b7230 */ /* 0x000fe40000004100 */
[--C-:B------:R-:W-:Y:S01]  /*bb60*/  HADD2.F32 R91, -RZ, R12.reuse.H1_H1 ;  /* 0x3000000cff5b7230 */ /* 0x100fe20000004100 */
[----:B------:R-:W-:Y:S01]  /*bb70*/  F2FP.F16.F32.PACK_AB R15, R74, R15 ;  /* 0x0000000f4a0f723e */ /* 0x000fe200000000ff */
[----:B------:R-:W-:-:S03]  /*bb80*/  HADD2.F32 R77, -RZ, R12.H0_H0 ;  /* 0x2000000cff4d7230 */ /* 0x000fc60000004100 */
[C---:B------:R-:W-:Y:S01]  /*bb90*/  FMUL.FTZ R12, R91.reuse, R75 ;  /* 0x0000004b5b0c7220 */ /* 0x040fe20000410000 */
[----:B------:R-:W-:-:S03]  /*bba0*/  FMUL.FTZ R91, R91, R90 ;  /* 0x0000005a5b5b7220 */ /* 0x000fc60000410000 */
[C---:B------:R-:W-:Y:S01]  /*bbb0*/  FFMA.FTZ R12, R77.reuse, R90, -R12 ;  /* 0x0000005a4d0c7223 */ /* 0x040fe2000001080c */
[----:B------:R-:W-:Y:S01]  /*bbc0*/  FFMA.FTZ R75, R77, R75, R91 ;  /* 0x0000004b4d4b7223 */ /* 0x000fe2000001005b */
[----:B------:R-:W-:Y:S02]  /*bbd0*/  HADD2.F32 R77, -RZ, R92.H1_H1 ;  /* 0x3000005cff4d7230 */ /* 0x000fe40000004100 */
[----:B------:R-:W-:Y:S02]  /*bbe0*/  HADD2.F32 R91, -RZ, R14.H1_H1 ;  /* 0x3000000eff5b7230 */ /* 0x000fe40000004100 */
[----:B------:R-:W-:Y:S01]  /*bbf0*/  HADD2.F32 R90, -RZ, R92.H0_H0 ;  /* 0x2000005cff5a7230 */ /* 0x000fe20000004100 */
[----:B------:R-:W-:Y:S01]  /*bc00*/  F2FP.F16.F32.PACK_AB R12, R75, R12 ;  /* 0x0000000c4b0c723e */ /* 0x000fe200000000ff */
[----:B------:R-:W-:Y:S02]  /*bc10*/  HADD2.F32 R14, -RZ, R14.H0_H0 ;  /* 0x2000000eff0e7230 */ /* 0x000fe40000004100 */
[C---:B------:R-:W-:Y:S01]  /*bc20*/  FMUL.FTZ R92, R91.reuse, R77 ;  /* 0x0000004d5b5c7220 */ /* 0x040fe20000410000 */
[----:B------:R-:W-:-:S03]  /*bc30*/  FMUL.FTZ R91, R91, R90 ;  /* 0x0000005a5b5b7220 */ /* 0x000fc60000410000 */
[C---:B------:R-:W-:Y:S01]  /*bc40*/  FFMA.FTZ R92, R14.reuse, R90, -R92 ;  /* 0x0000005a0e5c7223 */ /* 0x040fe2000001085c */
[----:B------:R-:W-:Y:S01]  /*bc50*/  FFMA.FTZ R14, R14, R77, R91 ;  /* 0x0000004d0e0e7223 */ /* 0x000fe2000001005b */
[--C-:B------:R-:W-:Y:S02]  /*bc60*/  HADD2.F32 R77, -RZ, R13.reuse.H1_H1 ;  /* 0x3000000dff4d7230 */ /* 0x100fe40000004100 */
[----:B------:R-:W-:Y:S02]  /*bc70*/  HADD2.F32 R13, -RZ, R13.H0_H0 ;  /* 0x2000000dff0d7230 */ /* 0x000fe40000004100 */
[----:B------:R-:W-:Y:S01]  /*bc80*/  F2FP.F16.F32.PACK_AB R14, R14, R92 ;  /* 0x0000005c0e0e723e */ /* 0x000fe200000000ff */
[C---:B------:R-:W-:Y:S01]  /*bc90*/  FMUL.FTZ R90, R77.reuse, R76 ;  /* 0x0000004c4d5a7220 */ /* 0x040fe20000410000 */
[----:B------:R-:W-:-:S03]  /*bca0*/  FMUL.FTZ R77, R77, R3 ;  /* 0x000000034d4d7220 */ /* 0x000fc60000410000 */
[C---:B------:R-:W-:Y:S01]  /*bcb0*/  FFMA.FTZ R3, R13.reuse, R3, -R90 ;  /* 0x000000030d037223 */ /* 0x040fe2000001085a */
[----:B------:R-:W-:-:S05]  /*bcc0*/  FFMA.FTZ R13, R13, R76, R77 ;  /* 0x0000004c0d0d7223 */ /* 0x000fca000001004d */
[----:B------:R-:W-:-:S05]  /*bcd0*/  F2FP.F16.F32.PACK_AB R13, R13, R3 ;  /* 0x000000030d0d723e */ /* 0x000fca00000000ff */
[----:B------:R0:W-:Y:S02]  /*bce0*/  STS.128 [R114], R12 ;  /* 0x0000000c72007388 */ /* 0x0001e40000000c00 */
.L_x_1679:
[----:B------:R-:W-:Y:S05]  /*bcf0*/  BSYNC B2 ;  /* 0x0000000000027941 */ /* 0x000fea0003800000 */
.L_x_1678:
[----:B0-----:R-:W2:Y:S04]  /*bd00*/  LDL R13, [R1+0x18] ;  /* 0x00001800010d7983 */ /* 0x001ea80000100800 */
[----:B------:R-:W3:Y:S04]  /*bd10*/  LDL R12, [R1+0x48] ;  /* 0x00004800010c7983 */ /* 0x000ee80000100800 */
[----:B------:R-:W4:Y:S01]  /*bd20*/  LDL R3, [R1+0x4c] ;  /* 0x00004c0001037983 */ /* 0x000f220000100800 */
[----:B------:R-:W-:Y:S01]  /*bd30*/  BSSY B2, `(.L_x_1680) ;  /* 0x000002f000027945 */ /* 0x000fe20003800000 */
[----:B--2---:R-:W-:-:S02]  /*bd40*/  ISETP.GE.AND P0, PT, R13, R108, PT ;  /* 0x0000006c0d00720c */ /* 0x004fc40003f06270 */
[-C--:B---3--:R-:W-:Y:S02]  /*bd50*/  ISETP.GE.AND P1, PT, R12, R108.reuse, PT ;  /* 0x0000006c0c00720c */ /* 0x088fe40003f26270 */
[----:B----4-:R-:W-:-:S09]  /*bd60*/  ISETP.GE.AND P2, PT, R3, R108, PT ;  /* 0x0000006c0300720c */ /* 0x010fd20003f46270 */
[----:B------:R-:W-:Y:S05]  /*bd70*/  @P0 BRA `(.L_x_1681) ;  /* 0x0000000000a80947 */ /* 0x000fea0003800000 */
[----:B-----5:R-:W0:Y:S01]  /*bd80*/  LDS.128 R12, [R114+0x4000] ;  /* 0x00400000720c7984 */ /* 0x020e220000000c00 */
[----:B------:R-:W-:Y:S02]  /*bd90*/  SHF.R.U32.HI R74, RZ, 0x10, R73 ;  /* 0x00000010ff4a7819 */ /* 0x000fe40000011649 */
[--C-:B------:R-:W-:Y:S02]  /*bda0*/  SHF.R.U32.HI R3, RZ, 0x10, R71.reuse ;  /* 0x00000010ff037819 */ /* 0x100fe40000011647 */
[----:B------:R-:W-:Y:S01]  /*bdb0*/  SHF.R.U64 R70, R70, 0x10, R71 ;  /* 0x0000001046467819 */ /* 0x000fe20000001247 */
[----:B------:R-:W-:Y:S01]  /*bdc0*/  HADD2.F32 R74, -RZ, R74.H0_H0 ;  /* 0x2000004aff4a7230 */ /* 0x000fe20000004100 */
[----:B------:R-:W-:Y:S01]  /*bdd0*/  SHF.R.U64 R72, R72, 0x10, R73 ;  /* 0x0000001048487819 */ /* 0x000fe20000001249 */
[----:B------:R-:W-:Y:S02]  /*bde0*/  HADD2.F32 R3, -RZ, R3.H0_H0 ;  /* 0x20000003ff037230 */ /* 0x000fe40000004100 */
[----:B------:R-:W-:-:S02]  /*bdf0*/  HADD2.F32 R71, -RZ, R111.H0_H0 ;  /* 0x2000006fff477230 */ /* 0x000fc40000004100 */
[----:B------:R-:W-:Y:S02]  /*be00*/  HADD2.F32 R73, -RZ, R111.H1_H1 ;  /* 0x3000006fff497230 */ /* 0x000fe40000004100 */
[----:B------:R-:W-:Y:S02]  /*be10*/  HADD2.F32 R72, -RZ, R72.H0_H0 ;  /* 0x20000048ff487230 */ /* 0x000fe40000004100 */
[----:B------:R-:W-:Y:S02]  /*be20*/  HADD2.F32 R70, -RZ, R70.H0_H0 ;  /* 0x20000046ff467230 */ /* 0x000fe40000004100 */
[--C-:B0-----:R-:W-:Y:S02]  /*be30*/  HADD2.F32 R75, -RZ, R15.reuse.H1_H1 ;  /* 0x3000000fff4b7230 */ /* 0x101fe40000004100 */
[----:B------:R-:W-:-:S03]  /*be40*/  HADD2.F32 R15, -RZ, R15.H0_H0 ;  /* 0x2000000fff0f7230 */ /* 0x000fc60000004100 */
[C---:B------:R-:W-:Y:S01]  /*be50*/  FMUL.FTZ R76, R75.reuse, R74 ;  /* 0x0000004a4b4c7220 */ /* 0x040fe20000410000 */
[----:B------:R-:W-:-:S03]  /*be60*/  FMUL.FTZ R75, R75, R3 ;  /* 0x000000034b4b7220 */ /* 0x000fc60000410000 */
[C---:B------:R-:W-:Y:S01]  /*be70*/  FFMA.FTZ R3, R15.reuse, R3, -R76 ;  /* 0x000000030f037223 */ /* 0x040fe2000001084c */
[----:B------:R-:W-:Y:S01]  /*be80*/  FFMA.FTZ R15, R15, R74, R75 ;  /* 0x0000004a0f0f7223 */ /* 0x000fe2000001004b */
[----:B------:R-:W-:Y:S02]  /*be90*/  HADD2.F32 R74, -RZ, R112.H0_H0 ;  /* 0x20000070ff4a7230 */ /* 0x000fe40000004100 */
[----:B------:R-:W-:Y:S02]  /*bea0*/  HADD2.F32 R76, -RZ, R12.H1_H1 ;  /* 0x3000000cff4c7230 */ /* 0x000fe40000004100 */
[----:B------:R-:W-:Y:S01]  /*beb0*/  HADD2.F32 R75, -RZ, R112.H1_H1 ;  /* 0x30000070ff4b7230 */ /* 0x000fe20000004100 */
        /* <DEDUP_REMOVED lines=21> */
[----:B------:R0:W-:Y:S02]  /*c010*/  STS.128 [R114+0x4000], R12 ;  /* 0x0040000c72007388 */ /* 0x0001e40000000c00 */
.L_x_1681:
[----:B------:R-:W-:Y:S05]  /*c020*/  BSYNC B2 ;  /* 0x0000000000027941 */ /* 0x000fea0003800000 */
.L_x_1680:
[----:B------:R-:W-:Y:S04]  /*c030*/  BSSY B2, `(.L_x_1682) ;  /* 0x000002c000027945 */ /* 0x000fe80003800000 */
[----:B------:R-:W-:Y:S05]  /*c040*/  @P1 BRA `(.L_x_1683) ;  /* 0x0000000000a81947 */ /* 0x000fea0003800000 */
[----:B0----5:R-:W0:Y:S01]  /*c050*/  LDS.128 R12, [R114+0x8000] ;  /* 0x00800000720c7984 */ /* 0x021e220000000c00 */
[----:B------:R-:W-:Y:S02]  /*c060*/  SHF.R.U32.HI R70, RZ, 0x10, R69 ;  /* 0x00000010ff467819 */ /* 0x000fe40000011645 */
[--C-:B------:R-:W-:Y:S02]  /*c070*/  SHF.R.U32.HI R3, RZ, 0x10, R67.reuse ;  /* 0x00000010ff037819 */ /* 0x100fe40000011643 */
[----:B------:R-:W-:Y:S01]  /*c080*/  SHF.R.U64 R66, R66, 0x10, R67 ;  /* 0x0000001042427819 */ /* 0x000fe20000001243 */
[----:B------:R-:W-:Y:S01]  /*c090*/  HADD2.F32 R70, -RZ, R70.H0_H0 ;  /* 0x20000046ff467230 */ /* 0x000fe20000004100 */
[----:B------:R-:W-:Y:S01]  /*c0a0*/  SHF.R.U64 R68, R68, 0x10, R69 ;  /* 0x0000001044447819 */ /* 0x000fe20000001245 */
[----:B------:R-:W-:Y:S02]  /*c0b0*/  HADD2.F32 R3, -RZ, R3.H0_H0 ;  /* 0x20000003ff037230 */ /* 0x000fe40000004100 */
[----:B------:R-:W-:-:S02]  /*c0c0*/  HADD2.F32 R67, -RZ, R109.H1_H1 ;  /* 0x3000006dff437230 */ /* 0x000fc40000004100 */
[----:B------:R-:W-:Y:S02]  /*c0d0*/  HADD2.F32 R69, -RZ, R109.H0_H0 ;  /* 0x2000006dff457230 */ /* 0x000fe40000004100 */
        /* <DEDUP_REMOVED lines=33> */
.L_x_1683:
[----:B------:R-:W-:Y:S05]  /*c2f0*/  BSYNC B2 ;  /* 0x0000000000027941 */ /* 0x000fea0003800000 */
.L_x_1682:
[----:B------:R-:W-:Y:S05]  /*c300*/  @P2 BRA `(.L_x_1677) ;  /* 0x0000000000a82947 */ /* 0x000fea0003800000 */
[----:B01---5:R-:W0:Y:S01]  /*c310*/  LDS.128 R12, [R114+0xc000] ;  /* 0x00c00000720c7984 */ /* 0x023e220000000c00 */
[----:B------:R-:W-:Y:S02]  /*c320*/  SHF.R.U32.HI R66, RZ, 0x10, R65 ;  /* 0x00000010ff427819 */ /* 0x000fe40000011641 */
[----:B------:R-:W-:Y:S02]  /*c330*/  SHF.R.U32.HI R67, RZ, 0x10, R63 ;  /* 0x00000010ff437819 */ /* 0x000fe4000001163f */
[----:B------:R-:W-:Y:S01]  /*c340*/  SHF.R.U64 R64, R64, 0x10, R65 ;  /* 0x0000001040407819 */ /* 0x000fe20000001241 */
[----:B------:R-:W-:Y:S01]  /*c350*/  HADD2.F32 R66, -RZ, R66.H0_H0 ;  /* 0x20000042ff427230 */ /* 0x000fe20000004100 */
[----:B------:R-:W-:Y:S01]  /*c360*/  SHF.R.U64 R62, R62, 0x10, R63 ;  /* 0x000000103e3e7819 */ /* 0x000fe2000000123f */
[----:B------:R-:W-:Y:S02]  /*c370*/  HADD2.F32 R67, -RZ, R67.H0_H0 ;  /* 0x20000043ff437230 */ /* 0x000fe40000004100 */
[----:B------:R-:W-:-:S02]  /*c380*/  HADD2.F32 R63, -RZ, R105.H1_H1 ;  /* 0x30000069ff3f7230 */ /* 0x000fc40000004100 */
[----:B------:R-:W-:Y:S02]  /*c390*/  HADD2.F32 R64, -RZ, R64.H0_H0 ;  /* 0x20000040ff407230 */ /* 0x000fe40000004100 */
[----:B------:R-:W-:Y:S02]  /*c3a0*/  HADD2.F32 R62, -RZ, R62.H0_H0 ;  /* 0x2000003eff3e7230 */ /* 0x000fe40000004100 */
[--C-:B0-----:R-:W-:Y:S02]  /*c3b0*/  HADD2.F32 R3, -RZ, R15.reuse.H1_H1 ;  /* 0x3000000fff037230 */ /* 0x101fe40000004100 */
[----:B------:R-:W-:Y:S02]  /*c3c0*/  HADD2.F32 R68, -RZ, R15.H0_H0 ;  /* 0x2000000fff447230 */ /* 0x000fe40000004100 */
[--C-:B------:R-:W-:Y:S02]  /*c3d0*/  HADD2.F32 R65, -RZ, R12.reuse.H1_H1 ;  /* 0x3000000cff417230 */ /* 0x100fe40000004100 */
[C---:B------:R-:W-:Y:S01]  /*c3e0*/  FMUL.FTZ R15, R3.reuse, R66 ;  /* 0x00000042030f7220 */ /* 0x040fe20000410000 */
[----:B------:R-:W-:Y:S01]  /*c3f0*/  FMUL.FTZ R3, R3, R67 ;  /* 0x0000004303037220 */ /* 0x000fe20000410000 */
[----:B------:R-:W-:-:S02]  /*c400*/  HADD2.F32 R69, -RZ, R12.H0_H0 ;  /* 0x2000000cff457230 */ /* 0x000fc40000004100 */
[C---:B------:R-:W-:Y:S01]  /*c410*/  FFMA.FTZ R15, R68.reuse, R67, -R15 ;  /* 0x00000043440f7223 */ /* 0x040fe2000001080f */
[----:B------:R-:W-:Y:S02]  /*c420*/  HADD2.F32 R67, -RZ, R104.H1_H1 ;  /* 0x30000068ff437230 */ /* 0x000fe40000004100 */
[----:B------:R-:W-:Y:S01]  /*c430*/  FFMA.FTZ R3, R68, R66, R3 ;  /* 0x0000004244037223 */ /* 0x000fe20000010003 */
[--C-:B------:R-:W-:Y:S02]  /*c440*/  HADD2.F32 R12, -RZ, R14.reuse.H0_H0 ;  /* 0x2000000eff0c7230 */ /* 0x100fe40000004100 */
[----:B------:R-:W-:Y:S02]  /*c450*/  HADD2.F32 R14, -RZ, R14.H1_H1 ;  /* 0x3000000eff0e7230 */ /* 0x000fe40000004100 */
[C---:B------:R-:W-:Y:S01]  /*c460*/  FMUL.FTZ R71, R65.reuse, R67 ;  /* 0x0000004341477220 */ /* 0x040fe20000410000 */
[----:B------:R-:W-:Y:S01]  /*c470*/  FMUL.FTZ R65, R65, R63 ;  /* 0x0000003f41417220 */ /* 0x000fe20000410000 */
[----:B------:R-:W-:Y:S01]  /*c480*/  HADD2.F32 R70, -RZ, R13.H0_H0 ;  /* 0x2000000dff467230 */ /* 0x000fe20000004100 */
[----:B------:R-:W-:Y:S01]  /*c490*/  F2FP.F16.F32.PACK_AB R15, R3, R15 ;  /* 0x0000000f030f723e */ /* 0x000fe200000000ff */
[----:B------:R-:W-:Y:S01]  /*c4a0*/  FFMA.FTZ R71, R69, R63, -R71 ;  /* 0x0000003f45477223 */ /* 0x000fe20000010847 */
[----:B------:R-:W-:-:S02]  /*c4b0*/  HADD2.F32 R63, -RZ, R98.H1_H1 ;  /* 0x30000062ff3f7230 */ /* 0x000fc40000004100 */
[----:B------:R-:W-:Y:S01]  /*c4c0*/  FFMA.FTZ R65, R69, R67, R65 ;  /* 0x0000004345417223 */ /* 0x000fe20000010041 */
[----:B------:R-:W-:Y:S02]  /*c4d0*/  HADD2.F32 R98, -RZ, R98.H0_H0 ;  /* 0x20000062ff627230 */ /* 0x000fe40000004100 */
[----:B------:R-:W-:Y:S02]  /*c4e0*/  HADD2.F32 R13, -RZ, R13.H1_H1 ;  /* 0x3000000dff0d7230 */ /* 0x000fe40000004100 */
[CC--:B------:R-:W-:Y:S01]  /*c4f0*/  FMUL.FTZ R66, R14.reuse, R63.reuse ;  /* 0x0000003f0e427220 */ /* 0x0c0fe20000410000 */
[----:B------:R-:W-:Y:S02]  /*c500*/  FMUL.FTZ R67, R14, R98 ;  /* 0x000000620e437220 */ /* 0x000fe40000410000 */
[C---:B------:R-:W-:Y:S01]  /*c510*/  FMUL.FTZ R14, R13.reuse, R64 ;  /* 0x000000400d0e7220 */ /* 0x040fe20000410000 */
[----:B------:R-:W-:Y:S01]  /*c520*/  FMUL.FTZ R13, R13, R62 ;  /* 0x0000003e0d0d7220 */ /* 0x000fe20000410000 */
[C---:B------:R-:W-:Y:S01]  /*c530*/  FFMA.FTZ R66, R12.reuse, R98, -R66 ;  /* 0x000000620c427223 */ /* 0x040fe20000010842 */
[----:B------:R-:W-:Y:S01]  /*c540*/  FFMA.FTZ R67, R12, R63, R67 ;  /* 0x0000003f0c437223 */ /* 0x000fe20000010043 */
[C---:B------:R-:W-:Y:S01]  /*c550*/  FFMA.FTZ R62, R70.reuse, R62, -R14 ;  /* 0x0000003e463e7223 */ /* 0x040fe2000001080e */
[----:B------:R-:W-:Y:S01]  /*c560*/  FFMA.FTZ R13, R70, R64, R13 ;  /* 0x00000040460d7223 */ /* 0x000fe2000001000d */
[----:B------:R-:W-:-:S02]  /*c570*/  F2FP.F16.F32.PACK_AB R12, R65, R71 ;  /* 0x00000047410c723e */ /* 0x000fc400000000ff */
[----:B------:R-:W-:Y:S02]  /*c580*/  F2FP.F16.F32.PACK_AB R14, R67, R66 ;  /* 0x00000042430e723e */ /* 0x000fe400000000ff */
[----:B------:R-:W-:-:S05]  /*c590*/  F2FP.F16.F32.PACK_AB R13, R13, R62 ;  /* 0x0000003e0d0d723e */ /* 0x000fca00000000ff */
[----:B------:R2:W-:Y:S02]  /*c5a0*/  STS.128 [R114+0xc000], R12 ;  /* 0x00c0000c72007388 */ /* 0x0005e40000000c00 */
.L_x_1677:
[----:B------:R-:W-:Y:S05]  /*c5b0*/  BSYNC B1 ;  /* 0x0000000000017941 */ /* 0x000fea0003800000 */
.L_x_1676:
[----:B------:R-:W3:Y:S01]  /*c5c0*/  LDL R3, [R1+0xc8] ;  /* 0x0000c80001037983 */ /* 0x000ee20000100800 */
[----:B------:R-:W-:Y:S01]  /*c5d0*/  BSSY B1, `(.L_x_1684) ;  /* 0x00000be000017945 */ /* 0x000fe20003800000 */
[----:B---3--:R-:W-:-:S13]  /*c5e0*/  ISETP.GE.AND P0, PT, R3, R0, PT ;  /* 0x000000000300720c */ /* 0x008fda0003f06270 */
[----:B------:R-:W-:Y:S05]  /*c5f0*/  @P0 BRA `(.L_x_1685) ;  /* 0x0000000800ec0947 */ /* 0x000fea0003800000 */
[----:B012---:R-:W2:Y:S01]  /*c600*/  LDL R14, [R1+0x18] ;  /* 0x00001800010e7983 */ /* 0x007ea20000100800 */
[----:B------:R-:W0:Y:S03]  /*c610*/  LDC R3, c[0x0][0x3f4] ;  /* 0x0000fd00ff037b82 */ /* 0x000e260000000800 */
[----:B------:R-:W3:Y:S04]  /*c620*/  LDL R13, [R1+0x48] ;  /* 0x00004800010d7983 */ /* 0x000ee80000100800 */
[----:B------:R-:W4:Y:S04]  /*c630*/  LDL R12, [R1+0x4c] ;  /* 0x00004c00010c7983 */ /* 0x000f280000100800 */
[----:B------:R1:W5:Y:S01]  /*c640*/  LDL R69, [R1+0x74] ;  /* 0x0000740001457983 */ /* 0x0003620000100800 */
[----:B------:R-:W-:Y:S01]  /*c650*/  BSSY B2, `(.L_x_1686) ;  /* 0x0000030000027945 */ /* 0x000fe20003800000 */
[----:B0-----:R-:W-:-:S02]  /*c660*/  ISETP.GE.AND P0, PT, R204, R3, PT ;  /* 0x00000003cc00720c */ /* 0x001fc40003f06270 */
[-C--:B--2---:R-:W-:Y:S02]  /*c670*/  ISETP.GE.AND P1, PT, R14, R3.reuse, PT ;  /* 0x000000030e00720c */ /* 0x084fe40003f26270 */
[-C--:B---3--:R-:W-:Y:S02]  /*c680*/  ISETP.GE.AND P2, PT, R13, R3.reuse, PT ;  /* 0x000000030d00720c */ /* 0x088fe40003f46270 */
[----:B----4-:R-:W-:-:S07]  /*c690*/  ISETP.GE.AND P3, PT, R12, R3, PT ;  /* 0x000000030c00720c */ /* 0x010fce0003f66270 */
[----:B-1----:R-:W-:Y:S06]  /*c6a0*/  @P0 BRA `(.L_x_1687) ;  /* 0x0000000000a80947 */ /* 0x002fec0003800000 */
[----:B-----5:R-:W0:Y:S01]  /*c6b0*/  LDS.128 R12, [R69+0x1000] ;  /* 0x00100000450c7984 */ /* 0x020e220000000c00 */
[----:B------:R-:W-:Y:S01]  /*c6c0*/  SHF.R.U64 R3, R58, 0x10, R59 ;  /* 0x000000103a037819 */ /* 0x000fe2000000123b */
[--C-:B------:R-:W-:Y:S01]  /*c6d0*/  HADD2.F32 R63, -RZ, R107.reuse.H0_H0 ;  /* 0x2000006bff3f7230 */ /* 0x100fe20000004100 */
[--C-:B------:R-:W-:Y:S01]  /*c6e0*/  SHF.R.U64 R58, R60, 0x10, R61.reuse ;  /* 0x000000103c3a7819 */ /* 0x100fe2000000123d */
[----:B------:R-:W-:Y:S01]  /*c6f0*/  HADD2.F32 R107, -RZ, R107.H1_H1 ;  /* 0x3000006bff6b7230 */ /* 0x000fe20000004100 */
[----:B------:R-:W-:Y:S01]  /*c700*/  SHF.R.U32.HI R60, RZ, 0x10, R61 ;  /* 0x00000010ff3c7819 */ /* 0x000fe2000001163d */
[--C-:B------:R-:W-:Y:S01]  /*c710*/  HADD2.F32 R61, -RZ, R106.reuse.H0_H0 ;  /* 0x2000006aff3d7230 */ /* 0x100fe20000004100 */
[----:B------:R-:W-:Y:S01]  /*c720*/  SHF.R.U32.HI R59, RZ, 0x10, R59 ;  /* 0x00000010ff3b7819 */ /* 0x000fe2000001163b */
[----:B------:R-:W-:Y:S02]  /*c730*/  HADD2.F32 R106, -RZ, R106.H1_H1 ;  /* 0x3000006aff6a7230 */ /* 0x000fe40000004100 */
[----:B------:R-:W-:-:S02]  /*c740*/  HADD2.F32 R60, -RZ, R60.H0_H0 ;  /* 0x2000003cff3c7230 */ /* 0x000fc40000004100 */
[----:B------:R-:W-:Y:S02]  /*c750*/  HADD2.F32 R59, -RZ, R59.H0_H0 ;  /* 0x2000003bff3b7230 */ /* 0x000fe40000004100 */
[----:B------:R-:W-:Y:S02]  /*c760*/  HADD2.F32 R58, -RZ, R58.H0_H0 ;  /* 0x2000003aff3a7230 */ /* 0x000fe40000004100 */
[----:B------:R-:W-:Y:S02]  /*c770*/  HADD2.F32 R3, -RZ, R3.H0_H0 ;  /* 0x20000003ff037230 */ /* 0x000fe40000004100 */
[--C-:B0-----:R-:W-:Y:S02]  /*c780*/  HADD2.F32 R62, -RZ, R15.reuse.H0_H0 ;  /* 0x2000000fff3e7230 */ /* 0x101fe40000004100 */
[----:B------:R-:W-:Y:S02]  /*c790*/  HADD2.F32 R15, -RZ, R15.H1_H1 ;  /* 0x3000000fff0f7230 */ /* 0x000fe40000004100 */
[----:B------:R-:W-:-:S02]  /*c7a0*/  HADD2.F32 R65, -RZ, R14.H0_H0 ;  /* 0x2000000eff417230 */ /* 0x000fc40000004100 */
[----:B------:R-:W-:Y:S02]  /*c7b0*/  HADD2.F32 R64, -RZ, R12.H0_H0 ;  /* 0x2000000cff407230 */ /* 0x000fe40000004100 */
[CC--:B------:R-:W-:Y:S01]  /*c7c0*/  FMUL.FTZ R67, R15.reuse, R60.reuse ;  /* 0x0000003c0f437220 */ /* 0x0c0fe20000410000 */
[----:B------:R-:W-:Y:S02]  /*c7d0*/  HADD2.F32 R14, -RZ, R14.H1_H1 ;  /* 0x3000000eff0e7230 */ /* 0x000fe40000004100 */
[-C--:B------:R-:W-:Y:S01]  /*c7e0*/  FMUL.FTZ R15, R15, R59.reuse ;  /* 0x0000003b0f0f7220 */ /* 0x080fe20000410000 */
[--C-:B------:R-:W-:Y:S02]  /*c7f0*/  HADD2.F32 R66, -RZ, R13.reuse.H0_H0 ;  /* 0x2000000dff427230 */ /* 0x100fe40000004100 */
[C---:B------:R-:W-:Y:S01]  /*c800*/  FFMA.FTZ R67, R62.reuse, R59, -R67 ;  /* 0x0000003b3e437223 */ /* 0x040fe20000010843 */
[----:B------:R-:W-:Y:S02]  /*c810*/  HADD2.F32 R12, -RZ, R12.H1_H1 ;  /* 0x3000000cff0c7230 */ /* 0x000fe40000004100 */
[----:B------:R-:W-:Y:S01]  /*c820*/  FFMA.FTZ R15, R62, R60, R15 ;  /* 0x0000003c3e0f7223 */ /* 0x000fe2000001000f */
[----:B------:R-:W-:-:S02]  /*c830*/  HADD2.F32 R13, -RZ, R13.H1_H1 ;  /* 0x3000000dff0d7230 */ /* 0x000fc40000004100 */
[C---:B------:R-:W-:Y:S01]  /*c840*/  FMUL.FTZ R59, R14.reuse, R107 ;  /* 0x0000006b0e3b7220 */ /* 0x040fe20000410000 */
[----:B------:R-:W-:Y:S01]  /*c850*/  FMUL.FTZ R60, R14, R106 ;  /* 0x0000006a0e3c7220 */ /* 0x000fe20000410000 */
[C---:B------:R-:W-:Y:S01]  /*c860*/  FMUL.FTZ R68, R12.reuse, R63 ;  /* 0x0000003f0c447220 */ /* 0x040fe20000410000 */
[----:B------:R-:W-:Y:S01]  /*c870*/  FMUL.FTZ R12, R12, R61 ;  /* 0x0000003d0c0c7220 */ /* 0x000fe20000410000 */
[C---:B------:R-:W-:Y:S01]  /*c880*/  FMUL.FTZ R14, R13.reuse, R58 ;  /* 0x0000003a0d0e7220 */ /* 0x040fe20000410000 */
[----:B------:R-:W-:Y:S01]  /*c890*/  FMUL.FTZ R13, R13, R3 ;  /* 0x000000030d0d7220 */ /* 0x000fe20000410000 */
[C---:B------:R-:W-:Y:S01]  /*c8a0*/  FFMA.FTZ R68, R64.reuse, R61, -R68 ;  /* 0x0000003d40447223 */ /* 0x040fe20000010844 */
[----:B------:R-:W-:Y:S01]  /*c8b0*/  FFMA.FTZ R12, R64, R63, R12 ;  /* 0x0000003f400c7223 */ /* 0x000fe2000001000c */
[C---:B------:R-:W-:Y:S01]  /*c8c0*/  FFMA.FTZ R59, R65.reuse, R106, -R59 ;  /* 0x0000006a413b7223 */ /* 0x040fe2000001083b */
[----:B------:R-:W-:Y:S01]  /*c8d0*/  FFMA.FTZ R60, R65, R107, R60 ;  /* 0x0000006b413c7223 */ /* 0x000fe2000001003c */
[C---:B------:R-:W-:Y:S01]  /*c8e0*/  FFMA.FTZ R3, R66.reuse, R3, -R14 ;  /* 0x0000000342037223 */ /* 0x040fe2000001080e */
[----:B------:R-:W-:Y:S01]  /*c8f0*/  FFMA.FTZ R58, R66, R58, R13 ;  /* 0x0000003a423a7223 */ /* 0x000fe2000001000d */
[----:B------:R-:W-:-:S02]  /*c900*/  F2FP.F16.F32.PACK_AB R15, R15, R67 ;  /* 0x000000430f0f723e */ /* 0x000fc400000000ff */
[----:B------:R-:W-:Y:S02]  /*c910*/  F2FP.F16.F32.PACK_AB R14, R60, R59 ;  /* 0x0000003b3c0e723e */ /* 0x000fe400000000ff */
[----:B------:R-:W-:Y:S02]  /*c920*/  F2FP.F16.F32.PACK_AB R12, R12, R68 ;  /* 0x000000440c0c723e */ /* 0x000fe400000000ff */
[----:B------:R-:W-:-:S05]  /*c930*/  F2FP.F16.F32.PACK_AB R13, R58, R3 ;  /* 0x000000033a0d723e */ /* 0x000fca00000000ff */
[----:B------:R0:W-:Y:S02]  /*c940*/  STS.128 [R69+0x1000], R12 ;  /* 0x0010000c45007388 */ /* 0x0001e40000000c00 */
.L_x_1687:
[----:B------:R-:W-:Y:S05]  /*c950*/  BSYNC B2 ;  /* 0x0000000000027941 */ /* 0x000fea0003800000 */
.L_x_1686:
        /* <DEDUP_REMOVED lines=9> */
[----:B------:R-:W-:-:S02]  /*c9f0*/  HADD2.F32 R55, -RZ, R103.H0_H0 ;  /* 0x20000067ff377230 */ /* 0x000fc40000004100 */
[----:B------:R-:W-:Y:S02]  /*ca00*/  HADD2.F32 R57, -RZ, R102.H0_H0 ;  /* 0x20000066ff397230 */ /* 0x000fe40000004100 */
[----:B------:R-:W-:Y:S02]  /*ca10*/  HADD2.F32 R103, -RZ, R103.H1_H1 ;  /* 0x30000067ff677230 */ /* 0x000fe40000004100 */
[----:B------:R-:W-:Y:S02]  /*ca20*/  HADD2.F32 R54, -RZ, R54.H0_H0 ;  /* 0x20000036ff367230 */ /* 0x000fe40000004100 */
[--C-:B0-----:R-:W-:Y:S02]  /*ca30*/  HADD2.F32 R61, -RZ, R15.reuse.H1_H1 ;  /* 0x3000000fff3d7230 */ /* 0x101fe40000004100 */
[----:B------:R-:W-:Y:S02]  /*ca40*/  HADD2.F32 R60, -RZ, R12.H1_H1 ;  /* 0x3000000cff3c7230 */ /* 0x000fe40000004100 */
[----:B------:R-:W-:-:S02]  /*ca50*/  HADD2.F32 R59, -RZ, R15.H0_H0 ;  /* 0x2000000fff3b7230 */ /* 0x000fc40000004100 */
[C---:B------:R-:W-:Y:S01]  /*ca60*/  FMUL.FTZ R64, R61.reuse, R62 ;  /* 0x0000003e3d407220 */ /* 0x040fe20000410000 */
[-C--:B------:R-:W-:Y:S01]  /*ca70*/  FMUL.FTZ R63, R61, R58.reuse ;  /* 0x0000003a3d3f7220 */ /* 0x080fe20000410000 */
[----:B------:R-:W-:Y:S02]  /*ca80*/  HADD2.F32 R56, -RZ, R12.H0_H0 ;  /* 0x2000000cff387230 */ /* 0x000fe40000004100 */
[C---:B------:R-:W-:Y:S01]  /*ca90*/  FMUL.FTZ R61, R60.reuse, R55 ;  /* 0x000000373c3d7220 */ /* 0x040fe20000410000 */
[C---:B------:R-:W-:Y:S01]  /*caa0*/  FFMA.FTZ R58, R59.reuse, R58, -R64 ;  /* 0x0000003a3b3a7223 */ /* 0x040fe20000010840 */
[----:B------:R-:W-:Y:S01]  /*cab0*/  FFMA.FTZ R59, R59, R62, R63 ;  /* 0x0000003e3b3b7223 */ /* 0x000fe2000001003f */
[-C--:B------:R-:W-:Y:S01]  /*cac0*/  FMUL.FTZ R63, R60, R57.reuse ;  /* 0x000000393c3f7220 */ /* 0x080fe20000410000 */
[--C-:B------:R-:W-:Y:S02]  /*cad0*/  HADD2.F32 R12, -RZ, R14.reuse.H0_H0 ;  /* 0x2000000eff0c7230 */ /* 0x100fe40000004100 */
[----:B------:R-:W-:Y:S01]  /*cae0*/  FFMA.FTZ R57, R56, R57, -R61 ;  /* 0x0000003938397223 */ /* 0x000fe2000001083d */
[----:B------:R-:W-:-:S02]  /*caf0*/  HADD2.F32 R14, -RZ, R14.H1_H1 ;  /* 0x3000000eff0e7230 */ /* 0x000fc40000004100 */
[----:B------:R-:W-:Y:S01]  /*cb00*/  FFMA.FTZ R56, R56, R55, R63 ;  /* 0x0000003738387223 */ /* 0x000fe2000001003f */
[--C-:B------:R-:W-:Y:S02]  /*cb10*/  HADD2.F32 R15, -RZ, R13.reuse.H0_H0 ;  /* 0x2000000dff0f7230 */ /* 0x100fe40000004100 */
[----:B------:R-:W-:Y:S02]  /*cb20*/  HADD2.F32 R61, -RZ, R102.H1_H1 ;  /* 0x30000066ff3d7230 */ /* 0x000fe40000004100 */
[C---:B------:R-:W-:Y:S01]  /*cb30*/  FMUL.FTZ R55, R14.reuse, R103 ;  /* 0x000000670e377220 */ /* 0x040fe20000410000 */
[----:B------:R-:W-:Y:S02]  /*cb40*/  HADD2.F32 R13, -RZ, R13.H1_H1 ;  /* 0x3000000dff0d7230 */ /* 0x000fe40000004100 */
[----:B------:R-:W-:Y:S02]  /*cb50*/  HADD2.F32 R60, -RZ, R3.H0_H0 ;  /* 0x20000003ff3c7230 */ /* 0x000fe40000004100 */
[-C--:B------:R-:W-:Y:S01]  /*cb60*/  FMUL.FTZ R62, R14, R61.reuse ;  /* 0x0000003d0e3e7220 */ /* 0x080fe20000410000 */
[C---:B------:R-:W-:Y:S01]  /*cb70*/  FFMA.FTZ R55, R12.reuse, R61, -R55 ;  /* 0x0000003d0c377223 */ /* 0x040fe20000010837 */
[C---:B------:R-:W-:Y:S01]  /*cb80*/  FMUL.FTZ R14, R13.reuse, R54 ;  /* 0x000000360d0e7220 */ /* 0x040fe20000410000 */
[----:B------:R-:W-:Y:S01]  /*cb90*/  FMUL.FTZ R3, R13, R60 ;  /* 0x0000003c0d037220 */ /* 0x000fe20000410000 */
[----:B------:R-:W-:-:S02]  /*cba0*/  FFMA.FTZ R62, R12, R103, R62 ;  /* 0x000000670c3e7223 */ /* 0x000fc4000001003e */
[C---:B------:R-:W-:Y:S01]  /*cbb0*/  FFMA.FTZ R13, R15.reuse, R60, -R14 ;  /* 0x0000003c0f0d7223 */ /* 0x040fe2000001080e */
[----:B------:R-:W-:Y:S01]  /*cbc0*/  F2FP.F16.F32.PACK_AB R12, R56, R57 ;  /* 0x00000039380c723e */ /* 0x000fe200000000ff */
[----:B------:R-:W-:Y:S01]  /*cbd0*/  FFMA.FTZ R54, R15, R54, R3 ;  /* 0x000000360f367223 */ /* 0x000fe20000010003 */
[----:B------:R-:W-:Y:S02]  /*cbe0*/  F2FP.F16.F32.PACK_AB R15, R59, R58 ;  /* 0x0000003a3b0f723e */ /* 0x000fe400000000ff */
[----:B------:R-:W-:Y:S02]  /*cbf0*/  F2FP.F16.F32.PACK_AB R14, R62, R55 ;  /* 0x000000373e0e723e */ /* 0x000fe400000000ff */
[----:B------:R-:W-:-:S05]  /*cc00*/  F2FP.F16.F32.PACK_AB R13, R54, R13 ;  /* 0x0000000d360d723e */ /* 0x000fca00000000ff */
[----:B------:R1:W-:Y:S02]  /*cc10*/  STS.128 [R69+0x5000], R12 ;  /* 0x0050000c45007388 */ /* 0x0003e40000000c00 */
.L_x_1689:
[----:B------:R-:W-:Y:S05]  /*cc20*/  BSYNC B2 ;  /* 0x0000000000027941 */ /* 0x000fea0003800000 */
.L_x_1688:
[----:B------:R-:W-:Y:S04]  /*cc30*/  BSSY B2, `(.L_x_1690) ;  /* 0x000002c000027945 */ /* 0x000fe80003800000 */
[----:B------:R-:W-:Y:S05]  /*cc40*/  @P2 BRA `(.L_x_1691) ;  /* 0x0000000000a82947 */ /* 0x000fea0003800000 */
[----:B01---5:R-:W0:Y:S01]  /*cc50*/  LDS.128 R12, [R69+0x9000] ;  /* 0x00900000450c7984 */ /* 0x023e220000000c00 */
[----:B------:R-:W-:Y:S01]  /*cc60*/  SHF.R.U32.HI R60, RZ, 0x10, R53 ;  /* 0x00000010ff3c7819 */ /* 0x000fe20000011635 */
[--C-:B------:R-:W-:Y:S01]  /*cc70*/  HADD2.F32 R57, -RZ, R96.reuse.H0_H0 ;  /* 0x20000060ff397230 */ /* 0x100fe20000004100 */
[--C-:B------:R-:W-:Y:S01]  /*cc80*/  SHF.R.U32.HI R58, RZ, 0x10, R51.reuse ;  /* 0x00000010ff3a7819 */ /* 0x100fe20000011633 */
[----:B------:R-:W-:Y:S01]  /*cc90*/  HADD2.F32 R96, -RZ, R96.H1_H1 ;  /* 0x30000060ff607230 */ /* 0x000fe20000004100 */
        /* <DEDUP_REMOVED lines=9> */
[----:B------:R-:W-:Y:S02]  /*cd30*/  HADD2.F32 R55, -RZ, R15.H0_H0 ;  /* 0x2000000fff377230 */ /* 0x000fe40000004100 */
[----:B------:R-:W-:-:S02]  /*cd40*/  HADD2.F32 R15, -RZ, R14.H0_H0 ;  /* 0x2000000eff0f7230 */ /* 0x000fc40000004100 */
[C---:B------:R-:W-:Y:S01]  /*cd50*/  FMUL.FTZ R61, R53.reuse, R58 ;  /* 0x0000003a353d7220 */ /* 0x040fe20000410000 */
[----:B------:R-:W-:Y:S02]  /*cd60*/  HADD2.F32 R52, -RZ, R14.H1_H1 ;  /* 0x3000000eff347230 */ /* 0x000fe40000004100 */
[----:B------:R-:W-:Y:S01]  /*cd70*/  FMUL.FTZ R14, R53, R60 ;  /* 0x0000003c350e7220 */ /* 0x000fe20000410000 */
[--C-:B------:R-:W-:Y:S02]  /*cd80*/  HADD2.F32 R56, -RZ, R12.reuse.H1_H1 ;  /* 0x3000000cff387230 */ /* 0x100fe40000004100 */
[----:B------:R-:W-:Y:S02]  /*cd90*/  HADD2.F32 R54, -RZ, R12.H0_H0 ;  /* 0x2000000cff367230 */ /* 0x000fe40000004100 */
[--C-:B------:R-:W-:Y:S02]  /*cda0*/  HADD2.F32 R12, -RZ, R13.reuse.H0_H0 ;  /* 0x2000000dff0c7230 */ /* 0x100fe40000004100 */
[----:B------:R-:W-:Y:S01]  /*cdb0*/  FMUL.FTZ R59, R56, R51 ;  /* 0x00000033383b7220 */ /* 0x000fe20000410000 */
[----:B------:R-:W-:-:S02]  /*cdc0*/  HADD2.F32 R53, -RZ, R13.H1_H1 ;  /* 0x3000000dff357230 */ /* 0x000fc40000004100 */
[C---:B------:R-:W-:Y:S01]  /*cdd0*/  FFMA.FTZ R13, R55.reuse, R58, -R14 ;  /* 0x0000003a370d7223 */ /* 0x040fe2000001080e */
[----:B------:R-:W-:Y:S01]  /*cde0*/  FFMA.FTZ R14, R55, R60, R61 ;  /* 0x0000003c370e7223 */ /* 0x000fe2000001003d */
[-C--:B------:R-:W-:Y:S01]  /*cdf0*/  FMUL.FTZ R55, R56, R57.reuse ;  /* 0x0000003938377220 */ /* 0x080fe20000410000 */
[----:B------:R-:W-:Y:S01]  /*ce00*/  FFMA.FTZ R59, R54, R57, -R59 ;  /* 0x00000039363b7223 */ /* 0x000fe2000001083b */
[C---:B------:R-:W-:Y:S01]  /*ce10*/  FMUL.FTZ R56, R52.reuse, R97 ;  /* 0x0000006134387220 */ /* 0x040fe20000410000 */
[----:B------:R-:W-:Y:S01]  /*ce20*/  FMUL.FTZ R52, R52, R96 ;  /* 0x0000006034347220 */ /* 0x000fe20000410000 */
[----:B------:R-:W-:Y:S01]  /*ce30*/  FFMA.FTZ R54, R54, R51, R55 ;  /* 0x0000003336367223 */ /* 0x000fe20000010037 */
        /* <DEDUP_REMOVED lines=11> */
.L_x_1691:
[----:B------:R-:W-:Y:S05]  /*cef0*/  BSYNC B2 ;  /* 0x0000000000027941 */ /* 0x000fea0003800000 */
.L_x_1690:
[----:B------:R-:W-:Y:S05]  /*cf00*/  @P3 BRA `(.L_x_1685) ;  /* 0x0000000000a83947 */ /* 0x000fea0003800000 */
[----:B012--5:R-:W0:Y:S01]  /*cf10*/  LDS.128 R12, [R69+0xd000] ;  /* 0x00d00000450c7984 */ /* 0x027e220000000c00 */
[----:B------:R-:W-:Y:S01]  /*cf20*/  SHF.R.U32.HI R51, RZ, 0x10, R47 ;  /* 0x00000010ff337819 */ /* 0x000fe2000001162f */
[----:B------:R-:W-:Y:S01]  /*cf30*/  HADD2.F32 R50, -RZ, R87.H1_H1 ;  /* 0x30000057ff327230 */ /* 0x000fe20000004100 */
[--C-:B------:R-:W-:Y:S01]  /*cf40*/  SHF.R.U32.HI R53, RZ, 0x10, R49.reuse ;  /* 0x00000010ff357819 */ /* 0x100fe20000011631 */
[--C-:B------:R-:W-:Y:S01]  /*cf50*/  HADD2.F32 R52, -RZ, R86.reuse.H1_H1 ;  /* 0x30000056ff347230 */ /* 0x100fe20000004100 */
[----:B------:R-:W-:Y:S01]  /*cf60*/  SHF.R.U64 R57, R48, 0x10, R49 ;  /* 0x0000001030397819 */ /* 0x000fe20000001231 */
[----:B------:R-:W-:Y:S01]  /*cf70*/  HADD2.F32 R51, -RZ, R51.H0_H0 ;  /* 0x20000033ff337230 */ /* 0x000fe20000004100 */
[----:B------:R-:W-:Y:S01]  /*cf80*/  SHF.R.U64 R3, R46, 0x10, R47 ;  /* 0x000000102e037819 */ /* 0x000fe2000000122f */
[----:B------:R-:W-:Y:S02]  /*cf90*/  HADD2.F32 R53, -RZ, R53.H0_H0 ;  /* 0x20000035ff357230 */ /* 0x000fe40000004100 */
[----:B------:R-:W-:-:S02]  /*cfa0*/  HADD2.F32 R86, -RZ, R86.H0_H0 ;  /* 0x20000056ff567230 */ /* 0x000fc40000004100 */
[----:B------:R-:W-:Y:S02]  /*cfb0*/  HADD2.F32 R87, -RZ, R87.H0_H0 ;  /* 0x20000057ff577230 */ /* 0x000fe40000004100 */
[----:B------:R-:W-:Y:S02]  /*cfc0*/  HADD2.F32 R3, -RZ, R3.H0_H0 ;  /* 0x20000003ff037230 */ /* 0x000fe40000004100 */
[--C-:B0-----:R-:W-:Y:S02]  /*cfd0*/  HADD2.F32 R49, -RZ, R15.reuse.H1_H1 ;  /* 0x3000000fff317230 */ /* 0x101fe40000004100 */
[----:B------:R-:W-:Y:S02]  /*cfe0*/  HADD2.F32 R48, -RZ, R15.H0_H0 ;  /* 0x2000000fff307230 */ /* 0x000fe40000004100 */
[--C-:B------:R-:W-:Y:S02]  /*cff0*/  HADD2.F32 R15, -RZ, R12.reuse.H0_H0 ;  /* 0x2000000cff0f7230 */ /* 0x100fe40000004100 */
[----:B------:R-:W-:Y:S01]  /*d000*/  FMUL.FTZ R55, R49, R53 ;  /* 0x0000003531377220 */ /* 0x000fe20000410000 */
[----:B------:R-:W-:-:S02]  /*d010*/  HADD2.F32 R12, -RZ, R12.H1_H1 ;  /* 0x3000000cff0c7230 */ /* 0x000fc40000004100 */
[-C--:B------:R-:W-:Y:S01]  /*d020*/  FMUL.FTZ R56, R49, R51.reuse ;  /* 0x0000003331387220 */ /* 0x080fe20000410000 */
[--C-:B------:R-:W-:Y:S02]  /*d030*/  HADD2.F32 R46, -RZ, R14.reuse.H0_H0 ;  /* 0x2000000eff2e7230 */ /* 0x100fe40000004100 */
[C---:B------:R-:W-:Y:S01]  /*d040*/  FFMA.FTZ R55, R48.reuse, R51, -R55 ;  /* 0x0000003330377223 */ /* 0x040fe20000010837 */
[----:B------:R-:W-:Y:S02]  /*d050*/  HADD2.F32 R47, -RZ, R14.H1_H1 ;  /* 0x3000000eff2f7230 */ /* 0x000fe40000004100 */
[----:B------:R-:W-:Y:S01]  /*d060*/  FFMA.FTZ R56, R48, R53, R56 ;  /* 0x0000003530387223 */ /* 0x000fe20000010038 */
[--C-:B------:R-:W-:Y:S02]  /*d070*/  HADD2.F32 R14, -RZ, R13.reuse.H0_H0 ;  /* 0x2000000dff0e7230 */ /* 0x100fe40000004100 */
[C---:B------:R-:W-:Y:S01]  /*d080*/  FMUL.FTZ R54, R12.reuse, R52 ;  /* 0x000000340c367220 */ /* 0x040fe20000410000 */
[----:B------:R-:W-:Y:S01]  /*d090*/  FMUL.FTZ R48, R12, R50 ;  /* 0x000000320c307220 */ /* 0x000fe20000410000 */
[----:B------:R-:W-:-:S02]  /*d0a0*/  HADD2.F32 R13, -RZ, R13.H1_H1 ;  /* 0x3000000dff0d7230 */ /* 0x000fc40000004100 */
[----:B------:R-:W-:Y:S01]  /*d0b0*/  FMUL.FTZ R51, R47, R86 ;  /* 0x000000562f337220 */ /* 0x000fe20000410000 */
[----:B------:R-:W-:Y:S02]  /*d0c0*/  HADD2.F32 R12, -RZ, R57.H0_H0 ;  /* 0x20000039ff0c7230 */ /* 0x000fe40000004100 */
[C---:B------:R-:W-:Y:S01]  /*d0d0*/  FFMA.FTZ R54, R15.reuse, R50, -R54 ;  /* 0x000000320f367223 */ /* 0x040fe20000010836 */
[----:B------:R-:W-:Y:S01]  /*d0e0*/  FFMA.FTZ R49, R15, R52, R48 ;  /* 0x000000340f317223 */ /* 0x000fe20000010030 */
[----:B------:R-:W-:Y:S01]  /*d0f0*/  FMUL.FTZ R53, R47, R87 ;  /* 0x000000572f357220 */ /* 0x000fe20000410000 */
[C---:B------:R-:W-:Y:S01]  /*d100*/  FMUL.FTZ R47, R13.reuse, R3 ;  /* 0x000000030d2f7220 */ /* 0x040fe20000410000 */
[----:B------:R-:W-:Y:S01]  /*d110*/  FMUL.FTZ R15, R13, R12 ;  /* 0x0000000c0d0f7220 */ /* 0x000fe20000410000 */
[C---:B------:R-:W-:Y:S01]  /*d120*/  FFMA.FTZ R51, R46.reuse, R87, -R51 ;  /* 0x000000572e337223 */ /* 0x040fe20000010833 */
[----:B------:R-:W-:Y:S01]  /*d130*/  FFMA.FTZ R86, R46, R86, R53 ;  /* 0x000000562e567223 */ /* 0x000fe20000010035 */
[C---:B------:R-:W-:Y:S01]  /*d140*/  FFMA.FTZ R46, R14.reuse, R12, R47 ;  /* 0x0000000c0e2e7223 */ /* 0x040fe2000001002f */
[----:B------:R-:W-:Y:S01]  /*d150*/  FFMA.FTZ R13, R14, R3, -R15 ;  /* 0x000000030e0d7223 */ /* 0x000fe2000001080f */
[----:B------:R-:W-:-:S02]  /*d160*/  F2FP.F16.F32.PACK_AB R15, R56, R55 ;  /* 0x00000037380f723e */ /* 0x000fc400000000ff */
[----:B------:R-:W-:Y:S02]  /*d170*/  F2FP.F16.F32.PACK_AB R14, R86, R51 ;  /* 0x00000033560e723e */ /* 0x000fe400000000ff */
[----:B------:R-:W-:Y:S02]  /*d180*/  F2FP.F16.F32.PACK_AB R12, R49, R54 ;  /* 0x00000036310c723e */ /* 0x000fe400000000ff */
[----:B------:R-:W-:-:S05]  /*d190*/  F2FP.F16.F32.PACK_AB R13, R46, R13 ;  /* 0x0000000d2e0d723e */ /* 0x000fca00000000ff */
[----:B------:R3:W-:Y:S02]  /*d1a0*/  STS.128 [R69+0xd000], R12 ;  /* 0x00d0000c45007388 */ /* 0x0007e40000000c00 */
.L_x_1685:
[----:B------:R-:W-:Y:S05]  /*d1b0*/  BSYNC B1 ;  /* 0x0000000000017941 */ /* 0x000fea0003800000 */
.L_x_1684:
[----:B------:R-:W-:Y:S01]  /*d1c0*/  VIADD R3, R113, 0x40 ;  /* 0x0000004071037836 */ /* 0x000fe20000000000 */
[----:B------:R-:W-:Y:S04]  /*d1d0*/  BSSY B1, `(.L_x_1692) ;  /* 0x00000be000017945 */ /* 0x000fe80003800000 */
[----:B------:R-:W-:-:S13]  /*d1e0*/  ISETP.GE.AND P0, PT, R3, R0, PT ;  /* 0x000000000300720c */ /* 0x000fda0003f06270 */
[----:B------:R-:W-:Y:S05]  /*d1f0*/  @P0 BRA `(.L_x_1693) ;  /* 0x0000000800ec0947 */ /* 0x000fea0003800000 */
[----:B0123--:R-:W2:Y:S01]  /*d200*/  LDL R14, [R1+0x18] ;  /* 0x00001800010e7983 */ /* 0x00fea20000100800 */
        /* <DEDUP_REMOVED lines=11> */
[----:B------:R-:W-:Y:S01]  /*d2c0*/  SHF.R.U32.HI R48, RZ, 0x10, R45 ;  /* 0x00000010ff307819 */ /* 0x000fe2000001162d */
[--C-:B------:R-:W-:Y:S01]  /*d2d0*/  HADD2.F32 R47, -RZ, R100.reuse.H0_H0 ;  /* 0x20000064ff2f7230 */ /* 0x100fe20000004100 */
[----:B------:R-:W-:Y:S01]  /*d2e0*/  SHF.R.U32.HI R46, RZ, 0x10, R43 ;  /* 0x00000010ff2e7819 */ /* 0x000fe2000001162b */
[----:B------:R-:W-:Y:S01]  /*d2f0*/  HADD2.F32 R100, -RZ, R100.H1_H1 ;  /* 0x30000064ff647230 */ /* 0x000fe20000004100 */
[----:B------:R-:W-:Y:S01]  /*d300*/  SHF.R.U64 R51, R44, 0x10, R45 ;  /* 0x000000102c337819 */ /* 0x000fe2000000122d */
[----:B------:R-:W-:Y:S01]  /*d310*/  HADD2.F32 R48, -RZ, R48.H0_H0 ;  /* 0x20000030ff307230 */ /* 0x000fe20000004100 */
[----:B------:R-:W-:Y:S01]  /*d320*/  SHF.R.U64 R52, R42, 0x10, R43 ;  /* 0x000000102a347819 */ /* 0x000fe2000000122b */
[----:B------:R-:W-:Y:S02]  /*d330*/  HADD2.F32 R46, -RZ, R46.H0_H0 ;  /* 0x2000002eff2e7230 */ /* 0x000fe40000004100 */
[----:B------:R-:W-:-:S02]  /*d340*/  HADD2.F32 R45, -RZ, R99.H0_H0 ;  /* 0x20000063ff2d7230 */ /* 0x000fc40000004100 */
[----:B------:R-:W-:Y:S02]  /*d350*/  HADD2.F32 R99, -RZ, R99.H1_H1 ;  /* 0x30000063ff637230 */ /* 0x000fe40000004100 */
[--C-:B0-----:R-:W-:Y:S02]  /*d360*/  HADD2.F32 R44, -RZ, R15.reuse.H1_H1 ;  /* 0x3000000fff2c7230 */ /* 0x101fe40000004100 */
[--C-:B------:R-:W-:Y:S02]  /*d370*/  HADD2.F32 R3, -RZ, R12.reuse.H0_H0 ;  /* 0x2000000cff037230 */ /* 0x100fe40000004100 */
[----:B------:R-:W-:Y:S02]  /*d380*/  HADD2.F32 R43, -RZ, R15.H0_H0 ;  /* 0x2000000fff2b7230 */ /* 0x000fe40000004100 */
[C---:B------:R-:W-:Y:S01]  /*d390*/  FMUL.FTZ R50, R44.reuse, R48 ;  /* 0x000000302c327220 */ /* 0x040fe20000410000 */
[----:B------:R-:W-:Y:S02]  /*d3a0*/  HADD2.F32 R12, -RZ, R12.H1_H1 ;  /* 0x3000000cff0c7230 */ /* 0x000fe40000004100 */
[----:B------:R-:W-:Y:S01]  /*d3b0*/  FMUL.FTZ R49, R44, R46 ;  /* 0x0000002e2c317220 */ /* 0x000fe20000410000 */
[----:B------:R-:W-:-:S02]  /*d3c0*/  HADD2.F32 R15, -RZ, R14.H0_H0 ;  /* 0x2000000eff0f7230 */ /* 0x000fc40000004100 */
[C---:B------:R-:W-:Y:S01]  /*d3d0*/  FFMA.FTZ R50, R43.reuse, R46, -R50 ;  /* 0x0000002e2b327223 */ /* 0x040fe20000010832 */
[----:B------:R-:W-:Y:S02]  /*d3e0*/  HADD2.F32 R42, -RZ, R14.H1_H1 ;  /* 0x3000000eff2a7230 */ /* 0x000fe40000004100 */
[C---:B------:R-:W-:Y:S01]  /*d3f0*/  FMUL.FTZ R44, R12.reuse, R47 ;  /* 0x0000002f0c2c7220 */ /* 0x040fe20000410000 */
[--C-:B------:R-:W-:Y:S02]  /*d400*/  HADD2.F32 R14, -RZ, R13.reuse.H0_H0 ;  /* 0x2000000dff0e7230 */ /* 0x100fe40000004100 */
[----:B------:R-:W-:Y:S01]  /*d410*/  FFMA.FTZ R49, R43, R48, R49 ;  /* 0x000000302b317223 */ /* 0x000fe20000010031 */
[-C--:B------:R-:W-:Y:S01]  /*d420*/  FMUL.FTZ R46, R12, R45.reuse ;  /* 0x0000002d0c2e7220 */ /* 0x080fe20000410000 */
[----:B------:R-:W-:Y:S02]  /*d430*/  HADD2.F32 R13, -RZ, R13.H1_H1 ;  /* 0x3000000dff0d7230 */ /* 0x000fe40000004100 */
[----:B------:R-:W-:Y:S01]  /*d440*/  FFMA.FTZ R44, R3, R45, -R44 ;  /* 0x0000002d032c7223 */ /* 0x000fe2000001082c */
[----:B------:R-:W-:-:S02]  /*d450*/  HADD2.F32 R43, -RZ, R51.H0_H0 ;  /* 0x20000033ff2b7230 */ /* 0x000fc40000004100 */
[----:B------:R-:W-:Y:S01]  /*d460*/  FFMA.FTZ R3, R3, R47, R46 ;  /* 0x0000002f03037223 */ /* 0x000fe2000001002e */
[----:B------:R-:W-:Y:S02]  /*d470*/  HADD2.F32 R12, -RZ, R52.H0_H0 ;  /* 0x20000034ff0c7230 */ /* 0x000fe40000004100 */
        /* <DEDUP_REMOVED lines=13> */
.L_x_1695:
[----:B------:R-:W-:Y:S05]  /*d550*/  BSYNC B2 ;  /* 0x0000000000027941 */ /* 0x000fea0003800000 */
.L_x_1694:
[----:B------:R-:W-:Y:S04]  /*d560*/  BSSY B2, `(.L_x_1696) ;  /* 0x000002c000027945 */ /* 0x000fe80003800000 */
[----:B------:R-:W-:Y:S05]  /*d570*/  @P1 BRA `(.L_x_1697) ;  /* 0x0000000000a81947 */ /* 0x000fea0003800000 */
[----:B0----5:R-:W0:Y:S01]  /*d580*/  LDS.128 R12, [R53+0x6000] ;  /* 0x00600000350c7984 */ /* 0x021e220000000c00 */
[----:B------:R-:W-:Y:S01]  /*d590*/  SHF.R.U32.HI R44, RZ, 0x10, R41 ;  /* 0x00000010ff2c7819 */ /* 0x000fe20000011629 */
[--C-:B------:R-:W-:Y:S01]  /*d5a0*/  HADD2.F32 R43, -RZ, R88.reuse.H1_H1 ;  /* 0x30000058ff2b7230 */ /* 0x100fe20000004100 */
[----:B------:R-:W-:Y:S01]  /*d5b0*/  SHF.R.U32.HI R42, RZ, 0x10, R39 ;  /* 0x00000010ff2a7819 */ /* 0x000fe20000011627 */
[----:B------:R-:W-:Y:S01]  /*d5c0*/  HADD2.F32 R88, -RZ, R88.H0_H0 ;  /* 0x20000058ff587230 */ /* 0x000fe20000004100 */
[----:B------:R-:W-:Y:S01]  /*d5d0*/  SHF.R.U64 R47, R40, 0x10, R41 ;  /* 0x00000010282f7819 */ /* 0x000fe20000001229 */
[----:B------:R-:W-:Y:S01]  /*d5e0*/  HADD2.F32 R44, -RZ, R44.H0_H0 ;  /* 0x2000002cff2c7230 */ /* 0x000fe20000004100 */
[----:B------:R-:W-:Y:S01]  /*d5f0*/  SHF.R.U64 R48, R38, 0x10, R39 ;  /* 0x0000001026307819 */ /* 0x000fe20000001227 */
[----:B------:R-:W-:Y:S02]  /*d600*/  HADD2.F32 R42, -RZ, R42.H0_H0 ;  /* 0x2000002aff2a7230 */ /* 0x000fe40000004100 */
[----:B------:R-:W-:-:S02]  /*d610*/  HADD2.F32 R41, -RZ, R89.H1_H1 ;  /* 0x30000059ff297230 */ /* 0x000fc40000004100 */
[----:B------:R-:W-:Y:S02]  /*d620*/  HADD2.F32 R89, -RZ, R89.H0_H0 ;  /* 0x20000059ff597230 */ /* 0x000fe40000004100 */
        /* <DEDUP_REMOVED lines=31> */
.L_x_1697:
[----:B------:R-:W-:Y:S05]  /*d820*/  BSYNC B2 ;  /* 0x0000000000027941 */ /* 0x000fea0003800000 */
.L_x_1696:
[----:B------:R-:W-:Y:S04]  /*d830*/  BSSY B2, `(.L_x_1698) ;  /* 0x000002c000027945 */ /* 0x000fe80003800000 */
[----:B------:R-:W-:Y:S05]  /*d840*/  @P2 BRA `(.L_x_1699) ;  /* 0x0000000000a82947 */ /* 0x000fea0003800000 */
[----:B01---5:R-:W0:Y:S01]  /*d850*/  LDS.128 R12, [R53+0xa000] ;  /* 0x00a00000350c7984 */ /* 0x023e220000000c00 */
        /* <DEDUP_REMOVED lines=41> */
.L_x_1699:
[----:B------:R-:W-:Y:S05]  /*daf0*/  BSYNC B2 ;  /* 0x0000000000027941 */ /* 0x000fea0003800000 */
.L_x_1698:
[----:B------:R-:W-:Y:S05]  /*db00*/  @P3 BRA `(.L_x_1693) ;  /* 0x0000000000a83947 */ /* 0x000fea0003800000 */
[----:B012--5:R-:W0:Y:S01]  /*db10*/  LDS.128 R12, [R53+0xe000] ;  /* 0x00e00000350c7984 */ /* 0x027e220000000c00 */
[----:B------:R-:W-:Y:S01]  /*db20*/  SHF.R.U32.HI R36, RZ, 0x10, R27 ;  /* 0x00000010ff247819 */ /* 0x000fe2000001161b */
[--C-:B------:R-:W-:Y:S01]  /*db30*/  HADD2.F32 R35, -RZ, R81.reuse.H1_H1 ;  /* 0x30000051ff237230 */ /* 0x100fe20000004100 */
[--C-:B------:R-:W-:Y:S01]  /*db40*/  SHF.R.U32.HI R34, RZ, 0x10, R29.reuse ;  /* 0x00000010ff227819 */ /* 0x100fe2000001161d */
        /* <DEDUP_REMOVED lines=38> */
.L_x_1693:
[----:B------:R-:W-:Y:S05]  /*ddb0*/  BSYNC B1 ;  /* 0x0000000000017941 */ /* 0x000fea0003800000 */
.L_x_1692:
[----:B------:R-:W-:-:S04]  /*ddc0*/  IADD3 R3, R113, 0x60, RZ ;  /* 0x0000006071037810 */ /* 0x000fc80007ffe0ff */
[----:B------:R-:W-:-:S13]  /*ddd0*/  ISETP.GE.AND P0, PT, R3, R0, PT ;  /* 0x000000000300720c */ /* 0x000fda0003f06270 */
[----:B------:R-:W-:Y:S05]  /*dde0*/  @P0 BRA `(.L_x_1700) ;  /* 0x0000005400380947 */ /* 0x000fea0003800000 */
[----:B01234-:R-:W2:Y:S01]  /*ddf0*/  LDL R14, [R1+0x18] ;  /* 0x00001800010e7983 */ /* 0x01fea20000100800 */
        /* <DEDUP_REMOVED lines=12> */
[----:B------:R-:W-:Y:S01]  /*dec0*/  HADD2.F32 R29, -RZ, R101.H0_H0 ;  /* 0x20000065ff1d7230 */ /* 0x000fe20000004100 */
[----:B------:R-:W-:Y:S01]  /*ded0*/  SHF.R.U32.HI R30, RZ, 0x10, R33 ;  /* 0x00000010ff1e7819 */ /* 0x000fe20000011621 */
[----:B------:R-:W-:Y:S01]  /*dee0*/  HADD2.F32 R105, -RZ, R105.H0_H0 ;  /* 0x20000069ff697230 */ /* 0x000fe20000004100 */
[----:B------:R-:W-:Y:S01]  /*def0*/  SHF.R.U32.HI R28, RZ, 0x10, R31 ;  /* 0x00000010ff1c7819 */ /* 0x000fe2000001161f */
[----:B------:R-:W-:Y:S01]  /*df00*/  HADD2.F32 R31, -RZ, R104.H0_H0 ;  /* 0x20000068ff1f7230 */ /* 0x000fe20000004100 */
[----:B------:R-:W-:Y:S01]  /*df10*/  SHF.R.U64 R34, R32, 0x10, R33 ;  /* 0x0000001020227819 */ /* 0x000fe20000001221 */
[----:B------:R-:W-:Y:S02]  /*df20*/  HADD2.F32 R30, -RZ, R30.H0_H0 ;  /* 0x2000001eff1e7230 */ /* 0x000fe40000004100 */
[----:B------:R-:W-:-:S02]  /*df30*/  HADD2.F32 R28, -RZ, R28.H0_H0 ;  /* 0x2000001cff1c7230 */ /* 0x000fc40000004100 */
[----:B------:R-:W-:Y:S02]  /*df40*/  HADD2.F32 R101, -RZ, R101.H1_H1 ;  /* 0x30000065ff657230 */ /* 0x000fe40000004100 */
[--C-:B0-----:R-:W-:Y:S02]  /*df50*/  HADD2.F32 R27, -RZ, R15.reuse.H1_H1 ;  /* 0x3000000fff1b7230 */ /* 0x101fe40000004100 */
[----:B------:R-:W-:Y:S02]  /*df60*/  HADD2.F32 R26, -RZ, R15.H0_H0 ;  /* 0x2000000fff1a7230 */ /* 0x000fe40000004100 */
[--C-:B------:R-:W-:Y:S02]  /*df70*/  HADD2.F32 R0, -RZ, R12.reuse.H0_H0 ;  /* 0x2000000cff007230 */ /* 0x100fe40000004100 */
[C---:B------:R-:W-:Y:S01]  /*df80*/  FMUL.FTZ R33, R27.reuse, R30 ;  /* 0x0000001e1b217220 */ /* 0x040fe20000410000 */
[----:B------:R-:W-:Y:S02]  /*df90*/  HADD2.F32 R12, -RZ, R12.H1_H1 ;  /* 0x3000000cff0c7230 */ /* 0x000fe40000004100 */
[----:B------:R-:W-:Y:S01]  /*dfa0*/  FMUL.FTZ R35, R27, R28 ;  /* 0x0000001c1b237220 */ /* 0x000fe20000410000 */
[----:B------:R-:W-:-:S02]  /*dfb0*/  HADD2.F32 R15, -RZ, R14.H0_H0 ;  /* 0x2000000eff0f7230 */ /* 0x000fc40000004100 */
[----:B------:R-:W-:Y:S01]  /*dfc0*/  FFMA.FTZ R32, R26, R28, -R33 ;  /* 0x0000001c1a207223 */ /* 0x000fe20000010821 */
[----:B------:R-:W-:Y:S02]  /*dfd0*/  HADD2.F32 R14, -RZ, R14.H1_H1 ;  /* 0x3000000eff0e7230 */ /* 0x000fe40000004100 */
[----:B------:R-:W-:Y:S01]  /*dfe0*/  FMUL.FTZ R27, R12, R31 ;  /* 0x0000001f0c1b7220 */ /* 0x000fe20000410000 */
[--C-:B------:R-:W-:Y:S02]  /*dff0*/  HADD2.F32 R3, -RZ, R13.reuse.H0_H0 ;  /* 0x2000000dff037230 */ /* 0x100fe40000004100 */
[----:B------:R-:W-:Y:S01]  /*e000*/  FFMA.FTZ R35, R26, R30, R35 ;  /* 0x0000001e1a237223 */ /* 0x000fe20000010023 */
[-C--:B------:R-:W-:Y:S01]  /*e010*/  FMUL.FTZ R33, R12, R29.reuse ;  /* 0x0000001d0c217220 */ /* 0x080fe20000410000 */
[----:B------:R-:W-:Y:S02]  /*e020*/  HADD2.F32 R13, -RZ, R13.H1_H1 ;  /* 0x3000000dff0d7230 */ /* 0x000fe40000004100 */
[----:B------:R-:W-:Y:S01]  /*e030*/  FFMA.FTZ R27, R0, R29, -R27 ;  /* 0x0000001d001b7223 */ /* 0x000fe2000001081b */
[----:B------:R-:W-:-:S02]  /*e040*/  HADD2.F32 R26, -RZ, R34.H0_H0 ;  /* 0x20000022ff1a7230 */ /* 0x000fc40000004100 */
[C---:B------:R-:W-:Y:S01]  /*e050*/  FMUL.FTZ R28, R14.reuse, R105 ;  /* 0x000000690e1c7220 */ /* 0x040fe20000410000 */
[----:B------:R-:W-:Y:S02]  /*e060*/  HADD2.F32 R12, -RZ, R36.H0_H0 ;  /* 0x20000024ff0c7230 */ /* 0x000fe40000004100 */
[----:B------:R-:W-:Y:S01]  /*e070*/  FMUL.FTZ R30, R14, R101 ;  /* 0x000000650e1e7220 */ /* 0x000fe20000410000 */
[----:B------:R-:W-:Y:S01]  /*e080*/  FFMA.FTZ R0, R0, R31, R33 ;  /* 0x0000001f00007223 */ /* 0x000fe20000010021 */
[----:B------:R-:W-:Y:S01]  /*e090*/  FMUL.FTZ R14, R13, R26 ;  /* 0x0000001a0d0e7220 */ /* 0x000fe20000410000 */
[----:B------:R-:W-:Y:S01]  /*e0a0*/  FFMA.FTZ R28, R15, R101, -R28 ;  /* 0x000000650f1c7223 */ /* 0x000fe2000001081c */
[-C--:B------:R-:W-:Y:S01]  /*e0b0*/  FMUL.FTZ R29, R13, R12.reuse ;  /* 0x0000000c0d1d7220 */ /* 0x080fe20000410000 */
[----:B------:R-:W-:Y:S01]  /*e0c0*/  FFMA.FTZ R105, R15, R105, R30 ;  /* 0x000000690f697223 */ /* 0x000fe2000001001e */
[----:B------:R-:W-:Y:S01]  /*e0d0*/  FFMA.FTZ R13, R3, R12, -R14 ;  /* 0x0000000c030d7223 */ /* 0x000fe2000001080e */
[----:B------:R-:W-:Y:S01]  /*e0e0*/  F2FP.F16.F32.PACK_AB R15, R35, R32 ;  /* 0x00000020230f723e */ /* 0x000fe200000000ff */
[----:B------:R-:W-:Y:S01]  /*e0f0*/  FFMA.FTZ R26, R3, R26, R29 ;  /* 0x0000001a031a7223 */ /* 0x000fe2000001001d */
[----:B------:R-:W-:-:S02]  /*e100*/  F2FP.F16.F32.PACK_AB R12, R0, R27 ;  /* 0x0000001b000c723e */ /* 0x000fc400000000ff */
[----:B------:R-:W-:Y:S02]  /*e110*/  F2FP.F16.F32.PACK_AB R14, R105, R28 ;  /* 0x0000001c690e723e */ /* 0x000fe400000000ff */
[----:B------:R-:W-:-:S05]  /*e120*/  F2FP.F16.F32.PACK_AB R13, R26, R13 ;  /* 0x0000000d1a0d723e */ /* 0x000fca00000000ff */
[----:B------:R0:W-:Y:S02]  /*e130*/  STS.128 [R37+0x3000], R12 ;  /* 0x0030000c25007388 */ /* 0x0001e40000000c00 */
.L_x_1702:
[----:B------:R-:W-:Y:S05]  /*e140*/  BSYNC B1 ;  /* 0x0000000000017941 */ /* 0x000fea0003800000 */
.L_x_1701:
[----:B------:R-:W-:Y:S04]  /*e150*/  BSSY B1, `(.L_x_1703) ;  /* 0x000002c000017945 */ /* 0x000fe80003800000 */
[----:B------:R-:W-:Y:S05]  /*e160*/  @P1 BRA `(.L_x_1704) ;  /* 0x0000000000a81947 */ /* 0x000fea0003800000 */
[----:B0----5:R-:W0:Y:S01]  /*e170*/  LDS.128 R12, [R37+0x7000] ;  /* 0x00700000250c7984 */ /* 0x021e220000000c00 */
        /* <DEDUP_REMOVED lines=41> */
.L_x_1704:
[----:B------:R-:W-:Y:S05]  /*e410*/  BSYNC B1 ;  /* 0x0000000000017941 */ /* 0x000fea0003800000 */
.L_x_1703:
[----:B------:R-:W-:Y:S04]  /*e420*/  BSSY B1, `(.L_x_1705) ;  /* 0x000002c000017945 */ /* 0x000fe80003800000 */
[----:B------:R-:W-:Y:S05]  /*e430*/  @P2 BRA `(.L_x_1706) ;  /* 0x0000000000a82947 */ /* 0x000fea0003800000 */
[----:B01---5:R-:W0:Y:S01]  /*e440*/  LDS.128 R12, [R37+0xb000] ;  /* 0x00b00000250c7984 */ /* 0x023e220000000c00 */
[--C-:B------:R-:W-:Y:S01]  /*e450*/  SHF.R.U64 R28, R6, 0x10, R7.reuse ;  /* 0x00000010061c7819 */ /* 0x100fe20000001207 */
[--C-:B------:R-:W-:Y:S01]  /*e460*/  HADD2.F32 R21, -RZ, R85.reuse.H0_H0 ;  /* 0x20000055ff157230 */ /* 0x100fe20000004100 */
[----:B------:R-:W-:Y:S01]  /*e470*/  SHF.R.U32.HI R6, RZ, 0x10, R7 ;  /* 0x00000010ff067819 */ /* 0x000fe20000011607 */
[----:B------:R-:W-:Y:S01]  /*e480*/  HADD2.F32 R85, -RZ, R85.H1_H1 ;  /* 0x30000055ff557230 */ /* 0x000fe20000004100 */
[--C-:B------:R-:W-:Y:S02]  /*e490*/  SHF.R.U32.HI R20, RZ, 0x10, R11.reuse ;  /* 0x00000010ff147819 */ /* 0x100fe4000001160b */
[----:B------:R-:W-:Y:S01]  /*e4a0*/  SHF.R.U64 R26, R10, 0x10, R11 ;  /* 0x000000100a1a7819 */ /* 0x000fe2000000120b */
[----:B------:R-:W-:Y:S02]  /*e4b0*/  HADD2.F32 R10, -RZ, R6.H0_H0 ;  /* 0x20000006ff0a7230 */ /* 0x000fe40000004100 */
[----:B------:R-:W-:-:S02]  /*e4c0*/  HADD2.F32 R20, -RZ, R20.H0_H0 ;  /* 0x20000014ff147230 */ /* 0x000fc40000004100 */
[----:B------:R-:W-:Y:S02]  /*e4d0*/  HADD2.F32 R11, -RZ, R80.H0_H0 ;  /* 0x20000050ff0b7230 */ /* 0x000fe40000004100 */
[--C-:B0-----:R-:W-:Y:S02]  /*e4e0*/  HADD2.F32 R7, -RZ, R15.reuse.H0_H0 ;  /* 0x2000000fff077230 */ /* 0x101fe40000004100 */
[----:B------:R-:W-:Y:S02]  /*e4f0*/  HADD2.F32 R15, -RZ, R15.H1_H1 ;  /* 0x3000000fff0f7230 */ /* 0x000fe40000004100 */
[--C-:B------:R-:W-:Y:S02]  /*e500*/  HADD2.F32 R0, -RZ, R12.reuse.H0_H0 ;  /* 0x2000000cff007230 */ /* 0x100fe40000004100 */
[----:B------:R-:W-:Y:S02]  /*e510*/  HADD2.F32 R12, -RZ, R12.H1_H1 ;  /* 0x3000000cff0c7230 */ /* 0x000fe40000004100 */
[C---:B------:R-:W-:Y:S01]  /*e520*/  FMUL.FTZ R24, R15.reuse, R20 ;  /* 0x000000140f187220 */ /* 0x040fe20000410000 */
[----:B------:R-:W-:Y:S01]  /*e530*/  FMUL.FTZ R25, R15, R10 ;  /* 0x0000000a0f197220 */ /* 0x000fe20000410000 */
[----:B------:R-:W-:-:S02]  /*e540*/  HADD2.F32 R6, -RZ, R14.H0_H0 ;  /* 0x2000000eff067230 */ /* 0x000fc40000004100 */
[C---:B------:R-:W-:Y:S01]  /*e550*/  FMUL.FTZ R15, R12.reuse, R21 ;  /* 0x000000150c0f7220 */ /* 0x040fe20000410000 */
[C---:B------:R-:W-:Y:S01]  /*e560*/  FFMA.FTZ R24, R7.reuse, R10, -R24 ;  /* 0x0000000a07187223 */ /* 0x040fe20000010818 */
[----:B------:R-:W-:Y:S01]  /*e570*/  FFMA.FTZ R27, R7, R20, R25 ;  /* 0x00000014071b7223 */ /* 0x000fe20000010019 */
        /* <DEDUP_REMOVED lines=8> */
[----:B------:R-:W-:Y:S02]  /*e600*/  HADD2.F32 R12, -RZ, R26.H0_H0 ;  /* 0x2000001aff0c7230 */ /* 0x000fe40000004100 */
[-C--:B------:R-:W-:Y:S01]  /*e610*/  FMUL.FTZ R20, R14, R7.reuse ;  /* 0x000000070e147220 */ /* 0x080fe20000410000 */
[----:B------:R-:W-:Y:S02]  /*e620*/  HADD2.F32 R10, -RZ, R28.H0_H0 ;  /* 0x2000001cff0a7230 */ /* 0x000fe40000004100 */
[C---:B------:R-:W-:Y:S01]  /*e630*/  FFMA.FTZ R21, R6.reuse, R7, -R21 ;  /* 0x0000000706157223 */ /* 0x040fe20000010815 */
[C---:B------:R-:W-:Y:S01]  /*e640*/  FMUL.FTZ R14, R13.reuse, R12 ;  /* 0x0000000c0d0e7220 */ /* 0x040fe20000410000 */
[----:B------:R-:W-:Y:S01]  /*e650*/  FFMA.FTZ R20, R6, R85, R20 ;  /* 0x0000005506147223 */ /* 0x000fe20000010014 */
[-C--:B------:R-:W-:Y:S02]  /*e660*/  FMUL.FTZ R15, R13, R10.reuse ;  /* 0x0000000a0d0f7220 */ /* 0x080fe40000410000 */
[----:B------:R-:W-:-:S02]  /*e670*/  FFMA.FTZ R13, R3, R10, -R14 ;  /* 0x0000000a030d7223 */ /* 0x000fc4000001080e */
[----:B------:R-:W-:Y:S01]  /*e680*/  FFMA.FTZ R6, R3, R12, R15 ;  /* 0x0000000c03067223 */ /* 0x000fe2000001000f */
[----:B------:R-:W-:Y:S02]  /*e690*/  F2FP.F16.F32.PACK_AB R15, R27, R24 ;  /* 0x000000181b0f723e */ /* 0x000fe400000000ff */
[----:B------:R-:W-:Y:S02]  /*e6a0*/  F2FP.F16.F32.PACK_AB R14, R20, R21 ;  /* 0x00000015140e723e */ /* 0x000fe400000000ff */
[----:B------:R-:W-:Y:S02]  /*e6b0*/  F2FP.F16.F32.PACK_AB R12, R0, R11 ;  /* 0x0000000b000c723e */ /* 0x000fe400000000ff */
[----:B------:R-:W-:-:S05]  /*e6c0*/  F2FP.F16.F32.PACK_AB R13, R6, R13 ;  /* 0x0000000d060d723e */ /* 0x000fca00000000ff */
[----:B------:R2:W-:Y:S02]  /*e6d0*/  STS.128 [R37+0xb000], R12 ;  /* 0x00b0000c25007388 */ /* 0x0005e40000000c00 */
.L_x_1706:
[----:B------:R-:W-:Y:S05]  /*e6e0*/  BSYNC B1 ;  /* 0x0000000000017941 */ /* 0x000fea0003800000 */
.L_x_1705:
[----:B------:R-:W-:Y:S05]  /*e6f0*/  @P3 BRA `(.L_x_1700) ;  /* 0x0000004800f43947 */ /* 0x000fea0003800000 */
[----:B012--5:R-:W0:Y:S01]  /*e700*/  LDS.128 R12, [R37+0xf000] ;  /* 0x00f00000250c7984 */ /* 0x027e220000000c00 */
[--C-:B------:R-:W-:Y:S01]  /*e710*/  SHF.R.U64 R24, R8, 0x10, R9.reuse ;  /* 0x0000001008187819 */ /* 0x100fe20000001209 */
[----:B------:R-:W-:Y:S01]  /*e720*/  HADD2.F32 R7, -RZ, R78.H0_H0 ;  /* 0x2000004eff077230 */ /* 0x000fe20000004100 */
[----:B------:R-:W-:Y:S01]  /*e730*/  SHF.R.U32.HI R8, RZ, 0x10, R9 ;  /* 0x00000010ff087819 */ /* 0x000fe20000011609 */
[--C-:B------:R-:W-:Y:S01]  /*e740*/  HADD2.F32 R9, -RZ, R79.reuse.H0_H0 ;  /* 0x2000004fff097230 */ /* 0x100fe20000004100 */
[--C-:B------:R-:W-:Y:S01]  /*e750*/  SHF.R.U32.HI R6, RZ, 0x10, R5.reuse ;  /* 0x00000010ff067819 */ /* 0x100fe20000011605 */
[----:B------:R-:W-:Y:S01]  /*e760*/  HADD2.F32 R79, -RZ, R79.H1_H1 ;  /* 0x3000004fff4f7230 */ /* 0x000fe20000004100 */
[----:B------:R-:W-:Y:S01]  /*e770*/  SHF.R.U64 R25, R4, 0x10, R5 ;  /* 0x0000001004197819 */ /* 0x000fe20000001205 */
[----:B------:R-:W-:Y:S02]  /*e780*/  HADD2.F32 R8, -RZ, R8.H0_H0 ;  /* 0x20000008ff087230 */ /* 0x000fe40000004100 */
[----:B------:R-:W-:-:S02]  /*e790*/  HADD2.F32 R6, -RZ, R6.H0_H0 ;  /* 0x20000006ff067230 */ /* 0x000fc40000004100 */
[--C-:B0-----:R-:W-:Y:S02]  /*e7a0*/  HADD2.F32 R5, -RZ, R15.reuse.H0_H0 ;  /* 0x2000000fff057230 */ /* 0x101fe40000004100 */
[----:B------:R-:W-:Y:S02]  /*e7b0*/  HADD2.F32 R15, -RZ, R15.H1_H1 ;  /* 0x3000000fff0f7230 */ /* 0x000fe40000004100 */
[--C-:B------:R-:W-:Y:S02]  /*e7c0*/  HADD2.F32 R0, -RZ, R12.reuse.H0_H0 ;  /* 0x2000000cff007230 */ /* 0x100fe40000004100 */
[----:B------:R-:W-:Y:S02]  /*e7d0*/  HADD2.F32 R12, -RZ, R12.H1_H1 ;  /* 0x3000000cff0c7230 */ /* 0x000fe40000004100 */
[C---:B------:R-:W-:Y:S01]  /*e7e0*/  FMUL.FTZ R10, R15.reuse, R8 ;  /* 0x000000080f0a7220 */ /* 0x040fe20000410000 */
[----:B------:R-:W-:Y:S01]  /*e7f0*/  FMUL.FTZ R15, R15, R6 ;  /* 0x000000060f0f7220 */ /* 0x000fe20000410000 */
[----:B------:R-:W-:-:S02]  /*e800*/  HADD2.F32 R4, -RZ, R14.H0_H0 ;  /* 0x2000000eff047230 */ /* 0x000fc40000004100 */
[--C-:B------:R-:W-:Y:S02]  /*e810*/  HADD2.F32 R3, -RZ, R13.reuse.H0_H0 ;  /* 0x2000000dff037230 */ /* 0x100fe40000004100 */
[C---:B------:R-:W-:Y:S01]  /*e820*/  FFMA.FTZ R21, R5.reuse, R8, R15 ;  /* 0x0000000805157223 */ /* 0x040fe2000001000f */
[----:B------:R-:W-:Y:S02]  /*e830*/  HADD2.F32 R14, -RZ, R14.H1_H1 ;  /* 0x3000000eff0e7230 */ /* 0x000fe40000004100 */
[C---:B------:R-:W-:Y:S01]  /*e840*/  FMUL.FTZ R11, R12.reuse, R9 ;  /* 0x000000090c0b7220 */ /* 0x040fe20000410000 */
[----:B------:R-:W-:Y:S02]  /*e850*/  HADD2.F32 R13, -RZ, R13.H1_H1 ;  /* 0x3000000dff0d7230 */ /* 0x000fe40000004100 */
[----:B------:R-:W-:Y:S01]  /*e860*/  FFMA.FTZ R20, R5, R6, -R10 ;  /* 0x0000000605147223 */ /* 0x000fe2000001080a */
[----:B------:R-:W-:Y:S02]  /*e870*/  HADD2.F32 R8, -RZ, R24.H0_H0 ;  /* 0x20000018ff087230 */ /* 0x000fe40000004100 */
[----:B------:R-:W-:Y:S01]  /*e880*/  FMUL.FTZ R15, R12, R7 ;  /* 0x000000070c0f7220 */ /* 0x000fe20000410000 */
[----:B------:R-:W-:-:S02]  /*e890*/  HADD2.F32 R5, -RZ, R78.H1_H1 ;  /* 0x3000004eff057230 */ /* 0x000fc40000004100 */
[----:B------:R-:W-:Y:S01]  /*e8a0*/  FFMA.FTZ R11, R0, R7, -R11 ;  /* 0x00000007000b7223 */ /* 0x000fe2000001080b */
[----:B------:R-:W-:Y:S02]  /*e8b0*/  HADD2.F32 R6, -RZ, R25.H0_H0 ;  /* 0x20000019ff067230 */ /* 0x000fe40000004100 */
[C---:B------:R-:W-:Y:S01]  /*e8c0*/  FMUL.FTZ R7, R14.reuse, R79 ;  /* 0x0000004f0e077220 */ /* 0x040fe20000410000 */
[C---:B------:R-:W-:Y:S01]  /*e8d0*/  FMUL.FTZ R10, R13.reuse, R8 ;  /* 0x000000080d0a7220 */ /* 0x040fe20000410000 */
[----:B------:R-:W-:Y:S01]  /*e8e0*/  FMUL.FTZ R14, R14, R5 ;  /* 0x000000050e0e7220 */ /* 0x000fe20000410000 */
[----:B------:R-:W-:Y:S01]  /*e8f0*/  FFMA.FTZ R0, R0, R9, R15 ;  /* 0x0000000900007223 */ /* 0x000fe2000001000f */
        /* <DEDUP_REMOVED lines=9> */
[----:B------:R0:W-:Y:S01]  /*e990*/  STS.128 [R37+0xf000], R4 ;  /* 0x00f0000425007388 */ /* 0x0001e20000000c00 */
[----:B------:R-:W-:Y:S05]  /*e9a0*/  BRA `(.L_x_1700) ;  /* 0x0000004800487947 */ /* 0x000fea0003800000 */
.L_x_1661:
[----:B------:R-:W0:Y:S01]  /*e9b0*/  LDC R76, c[0x0][0x448] ;  /* 0x00011200ff4c7b82 */ /* 0x000e220000000800 */
[----:B------:R-:W-:Y:S01]  /*e9c0*/  ULDC.64 UR4, c[0x0][0x3f8] ;  /* 0x0000fe0000047ab9 */ /* 0x000fe20000000a00 */
[----:B------:R-:W-:Y:S01]  /*e9d0*/  ULDC.64 UR6, c[0x0][0x408] ;  /* 0x0001020000067ab9 */ /* 0x000fe20000000a00 */
[----:B------:R-:W-:Y:S02]  /*e9e0*/  IMAD.MOV.U32 R25, RZ, RZ, R33 ;  /* 0x000000ffff197224 */ /* 0x000fe400078e0021 */
[----:B------:R-:W-:Y:S01]  /*e9f0*/  IMAD.MOV.U32 R27, RZ, RZ, R29 ;  /* 0x000000ffff1b7224 */ /* 0x000fe200078e001d */
[----:B0-----:R-:W-:-:S13]  /*ea00*/  ISETP.NE.AND P0, PT, R76, 0x1, PT ;  /* 0x000000014c00780c */ /* 0x001fda0003f05270 */
[----:B------:R-:W0:Y:S08]  /*ea10*/  @P0 LDC R4, c[0x0][0x44c] ;  /* 0x00011300ff040b82 */ /* 0x000e300000000800 */
[----:B------:R-:W1:Y:S01]  /*ea20*/  @P0 LDC R5, c[0x0][0x450] ;  /* 0x00011400ff050b82 */ /* 0x000e620000000800 */
[----:B0-----:R-:W-:-:S05]  /*ea30*/  @P0 IMAD.HI.U32 R4, R3, R4, RZ ;  /* 0x0000000403040227 */ /* 0x001fca00078e00ff */
[----:B-1----:R-:W-:-:S04]  /*ea40*/  @P0 SHF.R.U32.HI R3, RZ, R5, R4 ;  /* 0x00000005ff030219 */ /* 0x002fc80000011604 */
        /* <DEDUP_REMOVED lines=21> */
.L_x_2054:
        /* <DEDUP_REMOVED lines=12> */
[----:B------:R-:W-:Y:S01]  /*ec60*/  ULDC UR4, c[0x0][0x3f4] ;  /* 0x0000fd0000047ab9 */ /* 0x000fe20000000800 */
[----:B------:R-:W-:Y:S02]  /*ec70*/  CS2R R60, SRZ ;  /* 0x00000000003c7805 */ /* 0x000fe4000001ff00 */
[----:B------:R-:W-:Y:S02]  /*ec80*/  ISETP.GE.AND P4, PT, R18, UR4, PT ;  /* 0x0000000412007c0c */ /* 0x000fe4000bf86270 */
[----:B------:R-:W-:Y:S02]  /*ec90*/  CS2R R62, SRZ ;  /* 0x00000000003e7805 */ /* 0x000fe4000001ff00 */
[----:B------:R-:W-:Y:S02]  /*eca0*/  ISETP.GE.AND P5, PT, R203, UR4, PT ;  /* 0x00000004cb007c0c */ /* 0x000fe4000bfa6270 */
[----:B------:R-:W-:Y:S02]  /*ecb0*/  CS2R R68, SRZ ;  /* 0x0000000000447805 */ /* 0x000fe4000001ff00 */
[----:B------:R-:W-:-:S05]  /*ecc0*/  CS2R R70, SRZ ;  /* 0x0000000000467805 */ /* 0x000fca000001ff00 */
[----:B------:R-:W-:-:S04]  /*ecd0*/  @!P4 SHF.L.U32 R11, R18, 0x1, RZ ;  /* 0x00000001120bc819 */ /* 0x000fc800000006ff */
[----:B------:R-:W-:Y:S01]  /*ece0*/  @!P5 IMAD.SHL.U32 R5, R201, 0x2, RZ ;  /* 0x00000002c905d824 */ /* 0x000fe200078e00ff */
[----:B------:R-:W-:Y:S02]  /*ecf0*/  @!P4 SHF.L.U64.HI R24, R18, 0x1, R19 ;  /* 0x000000011218c819 */ /* 0x000fe40000010213 */
[-C--:B--2---:R-:W-:Y:S02]  /*ed00*/  @!P4 IADD3 R10, P0, R6, R11.reuse, RZ ;  /* 0x0000000b060ac210 */ /* 0x084fe40007f1e0ff */
[----:B----4-:R-:W-:Y:S02]  /*ed10*/  @!P4 IADD3 R4, P1, R14, R11, RZ ;  /* 0x0000000b0e04c210 */ /* 0x010fe40007f3e0ff */
[-C--:B------:R-:W-:Y:S01]  /*ed20*/  @!P5 IADD3 R6, P2, R6, R5.reuse, RZ ;  /* 0x000000050606d210 */ /* 0x080fe20007f5e0ff */
[----:B-1----:R-:W-:Y:S01]  /*ed30*/  @!P4 IMAD.X R11, R7, 0x1, R24, P0 ;  /* 0x00000001070bc824 */ /* 0x002fe200000e0618 */
[----:B------:R-:W-:Y:S02]  /*ed40*/  @!P5 SHF.L.U64.HI R12, R201, 0x1, R224 ;  /* 0x00000001c90cd819 */ /* 0x000fe400000102e0 */
[----:B------:R-:W-:Y:S01]  /*ed50*/  @!P5 IADD3 R8, P3, R14, R5, RZ ;  /* 0x000000050e08d210 */ /* 0x000fe20007f7e0ff */
[----:B---3--:R-:W-:Y:S01]  /*ed60*/  @!P4 IMAD.X R5, R9, 0x1, R24, P1 ;  /* 0x000000010905c824 */ /* 0x008fe200008e0618 */
[----:B------:R-:W-:-:S02]  /*ed70*/  CS2R R56, SRZ ;  /* 0x0000000000387805 */ /* 0x000fc4000001ff00 */
[----:B------:R-:W-:Y:S02]  /*ed80*/  CS2R R58, SRZ ;  /* 0x00000000003a7805 */ /* 0x000fe4000001ff00 */
[----:B------:R-:W-:Y:S02]  /*ed90*/  CS2R R64, SRZ ;  /* 0x0000000000407805 */ /* 0x000fe4000001ff00 */
[----:B------:R-:W-:Y:S01]  /*eda0*/  CS2R R66, SRZ ;  /* 0x0000000000427805 */ /* 0x000fe2000001ff00 */
[----:B------:R-:W-:Y:S01]  /*edb0*/  @!P5 IMAD.X R7, R7, 0x1, R12, P2 ;  /* 0x000000010707d824 */ /* 0x000fe200010e060c */
[----:B------:R-:W-:Y:S01]  /*edc0*/  @!P5 IADD3.X R9, R9, R12, RZ, P3, !PT ;  /* 0x0000000c0909d210 */ /* 0x000fe20001ffe4ff */
[----:B------:R1:W5:Y:S04]  /*edd0*/  @!P4 LD.E.128 R60, desc[UR60][R10.64] ;  /* 0x0000003c0a3cc980 */ /* 0x000368000c101d00 */
[----:B------:R1:W5:Y:S04]  /*ede0*/  @!P4 LD.E.128 R68, desc[UR60][R4.64] ;  /* 0x0000003c0444c980 */ /* 0x000368000c101d00 */
[----:B------:R1:W5:Y:S04]  /*edf0*/  @!P5 LD.E.128 R56, desc[UR60][R6.64] ;  /* 0x0000003c0638d980 */ /* 0x000368000c101d00 */
[----:B------:R1:W5:Y:S02]  /*ee00*/  @!P5 LD.E.128 R64, desc[UR60][R8.64] ;  /* 0x0000003c0840d980 */ /* 0x000364000c101d00 */
.L_x_1709:
[----:B------:R-:W-:Y:S05]  /*ee10*/  BSYNC B1 ;  /* 0x0000000000017941 */ /* 0x000fea0003800000 */
.L_x_1708:
[----:B-1---5:R-:W-:Y:S01]  /*ee20*/  IMAD.MOV.U32 R4, RZ, RZ, R68 ;  /* 0x000000ffff047224 */ /* 0x022fe200078e0044 */
[----:B------:R-:W-:Y:S01]  /*ee30*/  UMOV UR4, 0xffffffff ;  /* 0xffffffff00047882 */ /* 0x000fe20000000000 */
[----:B--2---:R-:W-:Y:S01]  /*ee40*/  IMAD.MOV.U32 R6, RZ, RZ, R70 ;  /* 0x000000ffff067224 */ /* 0x004fe200078e0046 */
[----:B------:R-:W-:Y:S01]  /*ee50*/  CS2R R52, SRZ ;  /* 0x0000000000347805 */ /* 0x000fe2000001ff00 */
[----:B------:R-:W-:Y:S02]  /*ee60*/  IMAD.MOV.U32 R7, RZ, RZ, R71 ;  /* 0x000000ffff077224 */ /* 0x000fe400078e0047 */
        /* <DEDUP_REMOVED lines=12> */
[----:B------:R-:W-:Y:S01]  /*ef30*/  PRMT R117, R7, 0x7610, R117 ;  /* 0x0000761007757816 */ /* 0x000fe20000000075 */
[----:B------:R-:W-:Y:S01]  /*ef40*/  IMAD.MOV.U32 R7, RZ, RZ, R63 ;  /* 0x000000ffff077224 */ /* 0x000fe200078e003f */
[----:B------:R-:W-:Y:S02]  /*ef50*/  PRMT R120, R5, 0x7610, R120 ;  /* 0x0000761005787816 */ /* 0x000fe40000000078 */
[----:B------:R-:W-:Y:S02]  /*ef60*/  MOV R5, R61 ;  /* 0x0000003d00057202 */ /* 0x000fe40000000f00 */
[----:B------:R-:W-:Y:S01]  /*ef70*/  PRMT R102, R4, 0x5410, R6 ;  /* 0x0000541004667816 */ /* 0x000fe20000000006 */
[----:B------:R-:W-:Y:S01]  /*ef80*/  IMAD.MOV.U32 R4, RZ, RZ, R56 ;  /* 0x000000ffff047224 */ /* 0x000fe200078e0038 */
[----:B------:R-:W-:Y:S01]  /*ef90*/  PRMT R84, R5, 0x7610, R84 ;  /* 0x0000761005547816 */ /* 0x000fe20000000054 */
[----:B------:R-:W-:Y:S01]  /*efa0*/  IMAD.MOV.U32 R5, RZ, RZ, R57 ;  /* 0x000000ffff057224 */ /* 0x000fe200078e0039 */
[----:B------:R-:W-:Y:S01]  /*efb0*/  PRMT R104, R7, 0x7610, R104 ;  /* 0x0000761007687816 */ /* 0x000fe20000000068 */
[----:B------:R-:W-:Y:S01]  /*efc0*/  IMAD.MOV.U32 R7, RZ, RZ, R59 ;  /* 0x000000ffff077224 */ /* 0x000fe200078e003b */
[----:B------:R-:W-:-:S02]  /*efd0*/  MOV R6, R58 ;  /* 0x0000003a00067202 */ /* 0x000fc40000000f00 */
[----:B------:R-:W-:Y:S02]  /*efe0*/  PRMT R119, R119, 0x5410, R4 ;  /* 0x0000541077777816 */ /* 0x000fe40000000004 */
[----:B------:R-:W-:Y:S02]  /*eff0*/  PRMT R120, R120, 0x5410, R5 ;  /* 0x0000541078787816 */ /* 0x000fe40000000005 */
[----:B------:R-:W-:Y:S02]  /*f000*/  PRMT R118, R118, 0x5410, R6 ;  /* 0x0000541076767816 */ /* 0x000fe40000000006 */
[----:B------:R-:W-:Y:S01]  /*f010*/  PRMT R117, R117, 0x5410, R7 ;  /* 0x0000541075757816 */ /* 0x000fe20000000007 */
[----:B------:R-:W-:Y:S06]  /*f020*/  BRA.DIV UR4, `(.L_x_1710) ;  /* 0x000001f604147947 */ /* 0x000fec000b800000 */
[----:B------:R1:W2:Y:S04]  /*f030*/  SHFL.IDX PT, R7, R21, 0x1, 0x181f ;  /* 0x00381f0015077f89 */ /* 0x0002a800000e0000 */
[----:B------:R1:W0:Y:S04]  /*f040*/  SHFL.IDX PT, R6, R20, 0x1, 0x181f ;  /* 0x00381f0014067f89 */ /* 0x00022800000e0000 */
[----:B---3--:R1:W3:Y:S04]  /*f050*/  SHFL.IDX PT, R9, R72, 0x1, 0x181f ;  /* 0x00381f0048097f89 */ /* 0x0082e800000e0000 */
[----:B----4-:R1:W4:Y:S02]  /*f060*/  SHFL.IDX PT, R14, R3, 0x1, 0x181f ;  /* 0x00381f00030e7f89 */ /* 0x01032400000e0000 */
.L_x_2060:
        /* <DEDUP_REMOVED lines=11> */
[----:B------:R-:W-:Y:S01]  /*f120*/  ULDC UR4, c[0x0][0x3f4] ;  /* 0x0000fd0000047ab9 */ /* 0x000fe20000000800 */
[----:B------:R-:W-:Y:S02]  /*f130*/  CS2R R44, SRZ ;  /* 0x00000000002c7805 */ /* 0x000fe4000001ff00 */
[----:B------:R-:W-:Y:S02]  /*f140*/  ISETP.GE.AND P4, PT, R18, UR4, PT ;  /* 0x0000000412007c0c */ /* 0x000fe4000bf86270 */
[----:B------:R-:W-:Y:S02]  /*f150*/  CS2R R46, SRZ ;  /* 0x00000000002e7805 */ /* 0x000fe4000001ff00 */
[----:B------:R-:W-:Y:S02]  /*f160*/  ISETP.GE.AND P5, PT, R203, UR4, PT ;  /* 0x00000004cb007c0c */ /* 0x000fe4000bfa6270 */
[----:B------:R-:W-:-:S07]  /*f170*/  CS2R R52, SRZ ;  /* 0x0000000000347805 */ /* 0x000fce000001ff00 */
[C---:B------:R-:W-:Y:S01]  /*f180*/  @!P4 IMAD.SHL.U32 R5, R18.reuse, 0x2, RZ ;  /* 0x000000021205c824 */ /* 0x040fe200078e00ff */
[----:B------:R-:W-:-:S03]  /*f190*/  @!P4 SHF.L.U64.HI R12, R18, 0x1, R19 ;  /* 0x00000001120cc819 */ /* 0x000fc60000010213 */
[----:B------:R-:W-:Y:S01]  /*f1a0*/  @!P5 IMAD.SHL.U32 R11, R201, 0x2, RZ ;  /* 0x00000002c90bd824 */ /* 0x000fe200078e00ff */
[-C--:B0-----:R-:W-:Y:S02]  /*f1b0*/  @!P4 IADD3 R10, P0, R6, R5.reuse, RZ ;  /* 0x00000005060ac210 */ /* 0x081fe40007f1e0ff */
[C---:B----4-:R-:W-:Y:S02]  /*f1c0*/  @!P4 IADD3 R4, P1, R14.reuse, R5, RZ ;  /* 0x000000050e04c210 */ /* 0x050fe40007f3e0ff */
[-C--:B------:R-:W-:Y:S02]  /*f1d0*/  @!P5 IADD3 R8, P3, R14, R11.reuse, RZ ;  /* 0x0000000b0e08d210 */ /* 0x080fe40007f7e0ff */
[----:B------:R-:W-:Y:S01]  /*f1e0*/  @!P5 IADD3 R6, P2, R6, R11, RZ ;  /* 0x0000000b0606d210 */ /* 0x000fe20007f5e0ff */
[----:B---3--:R-:W-:Y:S01]  /*f1f0*/  @!P4 IMAD.X R5, R9, 0x1, R12, P1 ;  /* 0x000000010905c824 */ /* 0x008fe200008e060c */
[----:B------:R-:W-:Y:S02]  /*f200*/  @!P5 SHF.L.U64.HI R14, R201, 0x1, R224 ;  /* 0x00000001c90ed819 */ /* 0x000fe400000102e0 */
[----:B------:R-:W-:-:S02]  /*f210*/  CS2R R54, SRZ ;  /* 0x0000000000367805 */ /* 0x000fc4000001ff00 */
[C---:B--2---:R-:W-:Y:S02]  /*f220*/  @!P4 IADD3.X R11, R7.reuse, R12, RZ, P0, !PT ;  /* 0x0000000c070bc210 */ /* 0x044fe400007fe4ff */
[----:B------:R-:W-:Y:S02]  /*f230*/  CS2R R40, SRZ ;  /* 0x0000000000287805 */ /* 0x000fe4000001ff00 */
[----:B------:R-:W-:Y:S02]  /*f240*/  CS2R R42, SRZ ;  /* 0x00000000002a7805 */ /* 0x000fe4000001ff00 */
[----:B------:R-:W-:Y:S02]  /*f250*/  CS2R R48, SRZ ;  /* 0x0000000000307805 */ /* 0x000fe4000001ff00 */
[----:B------:R-:W-:Y:S01]  /*f260*/  CS2R R50, SRZ ;  /* 0x0000000000327805 */ /* 0x000fe2000001ff00 */
[--C-:B------:R-:W-:Y:S01]  /*f270*/  @!P5 IMAD.X R7, R7, 0x1, R14.reuse, P2 ;  /* 0x000000010707d824 */ /* 0x100fe200010e060e */
[----:B------:R0:W5:Y:S01]  /*f280*/  @!P4 LD.E.128 R44, desc[UR60][R10.64] ;  /* 0x0000003c0a2cc980 */ /* 0x000162000c101d00 */
[----:B------:R-:W-:-:S03]  /*f290*/  @!P5 IMAD.X R9, R9, 0x1, R14, P3 ;  /* 0x000000010909d824 */ /* 0x000fc600018e060e */
[----:B------:R0:W5:Y:S04]  /*f2a0*/  @!P4 LD.E.128 R52, desc[UR60][R4.64] ;  /* 0x0000003c0434c980 */ /* 0x000168000c101d00 */
[----:B------:R0:W5:Y:S04]  /*f2b0*/  @!P5 LD.E.128 R40, desc[UR60][R6.64] ;  /* 0x0000003c0628d980 */ /* 0x000168000c101d00 */
[----:B------:R0:W5:Y:S02]  /*f2c0*/  @!P5 LD.E.128 R48, desc[UR60][R8.64] ;  /* 0x0000003c0830d980 */ /* 0x000164000c101d00 */
.L_x_1712:
[----:B------:R-:W-:Y:S05]  /*f2d0*/  BSYNC B1 ;  /* 0x0000000000017941 */ /* 0x000fea0003800000 */
.L_x_1711:
[----:B0----5:R-:W-:Y:S01]  /*f2e0*/  IMAD.MOV.U32 R4, RZ, RZ, R52 ;  /* 0x000000ffff047224 */ /* 0x021fe200078e0034 */
[----:B------:R-:W-:Y:S01]  /*f2f0*/  MOV R5, R53 ;  /* 0x0000003500057202 */ /* 0x000fe20000000f00 */
[----:B------:R-:W-:Y:S01]  /*f300*/  IMAD.MOV.U32 R6, RZ, RZ, R54 ;  /* 0x000000ffff067224 */ /* 0x000fe200078e0036 */
[----:B------:R-:W-:Y:S01]  /*f310*/  UMOV UR4, 0xffffffff ;  /* 0xffffffff00047882 */ /* 0x000fe20000000000 */
[----:B--2---:R-:W-:Y:S01]  /*f320*/  IMAD.MOV.U32 R7, RZ, RZ, R55 ;  /* 0x000000ffff077224 */ /* 0x004fe200078e0037 */
        /* <DEDUP_REMOVED lines=21> */
[----:B------:R0:W2:Y:S04]  /*f480*/  SHFL.IDX PT, R7, R21, 0x2, 0x181f ;  /* 0x00581f0015077f89 */ /* 0x0000a800000e0000 */
[----:B------:R0:W0:Y:S04]  /*f490*/  SHFL.IDX PT, R6, R20, 0x2, 0x181f ;  /* 0x00581f0014067f89 */ /* 0x00002800000e0000 */
[----:B---3--:R3:W0:Y:S04]  /*f4a0*/  SHFL.IDX PT, R9, R72, 0x2, 0x181f ;  /* 0x00581f0048097f89 */ /* 0x00862800000e0000 */
[----:B----4-:R3:W4:Y:S02]  /*f4b0*/  SHFL.IDX PT, R14, R3, 0x2, 0x181f ;  /* 0x00581f00030e7f89 */ /* 0x01072400000e0000 */
.L_x_2066:
[----:B------:R-:W-:Y:S01]  /*f4c0*/  IADD3 R5, R0, 0x40, RZ ;  /* 0x0000004000057810 */ /* 0x000fe20007ffe0ff */
[----:B------:R-:W-:Y:S01]  /*f4d0*/  BSSY B1, `(.L_x_1714) ;  /* 0x0000026000017945 */ /* 0x000fe20003800000 */
[----:B------:R-:W-:Y:S02]  /*f4e0*/  CS2R R36, SRZ ;  /* 0x0000000000247805 */ /* 0x000fe4000001ff00 */
[----:B------:R-:W-:Y:S02]  /*f4f0*/  CS2R R38, SRZ ;  /* 0x0000000000267805 */ /* 0x000fe4000001ff00 */
[----:B------:R-:W-:Y:S02]  /*f500*/  ISETP.GE.AND P0, PT, R5, R76, PT ;  /* 0x0000004c0500720c */ /* 0x000fe40003f06270 */
[----:B------:R-:W-:Y:S02]  /*f510*/  CS2R R32, SRZ ;  /* 0x0000000000207805 */ /* 0x000fe4000001ff00 */
[----:B------:R-:W-:-:S02]  /*f520*/  CS2R R34, SRZ ;  /* 0x0000000000227805 */ /* 0x000fc4000001ff00 */
[----:B------:R-:W-:Y:S02]  /*f530*/  CS2R R28, SRZ ;  /* 0x00000000001c7805 */ /* 0x000fe4000001ff00 */
[----:B------:R-:W-:Y:S02]  /*f540*/  CS2R R30, SRZ ;  /* 0x00000000001e7805 */ /* 0x000fe4000001ff00 */
[----:B------:R-:W-:Y:S02]  /*f550*/  CS2R R24, SRZ ;  /* 0x0000000000187805 */ /* 0x000fe4000001ff00 */
[----:B------:R-:W-:Y:S01]  /*f560*/  CS2R R26, SRZ ;  /* 0x00000000001a7805 */ /* 0x000fe2000001ff00 */
[----:B------:R-:W-:Y:S06]  /*f570*/  @P0 BRA `(.L_x_1715) ;  /* 0x00000000006c0947 */ /* 0x000fec0003800000 */
        /* <DEDUP_REMOVED lines=8> */
[C---:B------:R-:W-:Y:S01]  /*f600*/  @!P5 IMAD.SHL.U32 R11, R201.reuse, 0x2, RZ ;  /* 0x00000002c90bd824 */ /* 0x040fe200078e00ff */
[-C--:B0-----:R-:W-:Y:S02]  /*f610*/  @!P4 IADD3 R10, P0, R6, R5.reuse, RZ ;  /* 0x00000005060ac210 */ /* 0x081fe40007f1e0ff */
[C---:B----4-:R-:W-:Y:S02]  /*f620*/  @!P4 IADD3 R4, P1, R14.reuse, R5, RZ ;  /* 0x000000050e04c210 */ /* 0x050fe40007f3e0ff */
[-C--:B------:R-:W-:Y:S02]  /*f630*/  @!P5 IADD3 R8, P3, R14, R11.reuse, RZ ;  /* 0x0000000b0e08d210 */ /* 0x080fe40007f7e0ff */
[----:B------:R-:W-:Y:S01]  /*f640*/  @!P5 SHF.L.U64.HI R14, R201, 0x1, R224 ;  /* 0x00000001c90ed819 */ /* 0x000fe200000102e0 */
[--C-:B------:R-:W-:Y:S01]  /*f650*/  @!P4 IMAD.X R5, R9, 0x1, R12.reuse, P1 ;  /* 0x000000010905c824 */ /* 0x100fe200008e060c */
[----:B------:R-:W-:Y:S01]  /*f660*/  @!P5 IADD3 R6, P2, R6, R11, RZ ;  /* 0x0000000b0606d210 */ /* 0x000fe20007f5e0ff */
[----:B--2---:R-:W-:Y:S01]  /*f670*/  @!P4 IMAD.X R11, R7, 0x1, R12, P0 ;  /* 0x00000001070bc824 */ /* 0x004fe200000e060c */
[----:B------:R-:W-:-:S02]  /*f680*/  CS2R R38, SRZ ;  /* 0x0000000000267805 */ /* 0x000fc4000001ff00 */
[----:B------:R-:W-:Y:S02]  /*f690*/  CS2R R24, SRZ ;  /* 0x0000000000187805 */ /* 0x000fe4000001ff00 */
[----:B------:R-:W-:Y:S02]  /*f6a0*/  CS2R R26, SRZ ;  /* 0x00000000001a7805 */ /* 0x000fe4000001ff00 */
[----:B------:R-:W-:Y:S02]  /*f6b0*/  CS2R R32, SRZ ;  /* 0x0000000000207805 */ /* 0x000fe4000001ff00 */
[----:B------:R-:W-:Y:S02]  /*f6c0*/  CS2R R34, SRZ ;  /* 0x0000000000227805 */ /* 0x000fe4000001ff00 */
[----:B------:R-:W-:Y:S01]  /*f6d0*/  @!P5 IADD3.X R7, R7, R14, RZ, P2, !PT ;  /* 0x0000000e0707d210 */ /* 0x000fe200017fe4ff */
[----:B------:R-:W-:Y:S01]  /*f6e0*/  @!P5 IMAD.X R9, R9, 0x1, R14, P3 ;  /* 0x000000010909d824 */ /* 0x000fe200018e060e */
[----:B------:R0:W5:Y:S04]  /*f6f0*/  @!P4 LD.E.128 R28, desc[UR60][R10.64] ;  /* 0x0000003c0a1cc980 */ /* 0x000168000c101d00 */
[----:B------:R0:W5:Y:S04]  /*f700*/  @!P4 LD.E.128 R36, desc[UR60][R4.64] ;  /* 0x0000003c0424c980 */ /* 0x000168000c101d00 */
[----:B------:R0:W5:Y:S04]  /*f710*/  @!P5 LD.E.128 R24, desc[UR60][R6.64] ;  /* 0x0000003c0618d980 */ /* 0x000168000c101d00 */
[----:B------:R0:W5:Y:S02]  /*f720*/  @!P5 LD.E.128 R32, desc[UR60][R8.64] ;  /* 0x0000003c0820d980 */ /* 0x000164000c101d00 */
.L_x_1715:
[----:B------:R-:W-:Y:S05]  /*f730*/  BSYNC B1 ;  /* 0x0000000000017941 */ /* 0x000fea0003800000 */
.L_x_1714:
        /* <DEDUP_REMOVED lines=27> */
[----:B-1----:R-:W0:Y:S04]  /*f8f0*/  SHFL.IDX PT, R21, R21, 0x3, 0x181f ;  /* 0x00781f0015157f89 */ /* 0x002e2800000e0000 */
[----:B------:R-:W1:Y:S04]  /*f900*/  SHFL.IDX PT, R20, R20, 0x3, 0x181f ;  /* 0x00781f0014147f89 */ /* 0x000e6800000e0000 */
[----:B------:R2:W0:Y:S04]  /*f910*/  SHFL.IDX PT, R77, R72, 0x3, 0x181f ;  /* 0x00781f00484d7f89 */ /* 0x00042800000e0000 */
[----:B---3--:R-:W3:Y:S02]  /*f920*/  SHFL.IDX PT, R3, R3, 0x3, 0x181f ;  /* 0x00781f0003037f89 */ /* 0x008ee400000e0000 */
.L_x_2072:
[----:B------:R-:W-:Y:S01]  /*f930*/  VIADD R7, R0, 0x60 ;  /* 0x0000006000077836 */ /* 0x000fe20000000000 */
[----:B------:R-:W-:Y:S01]  /*f940*/  BSSY B1, `(.L_x_1717) ;  /* 0x0000025000017945 */ /* 0x000fe20003800000 */
[----:B------:R-:W-:Y:S02]  /*f950*/  CS2R R8, SRZ ;  /* 0x0000000000087805 */ /* 0x000fe4000001ff00 */
[----:B------:R-:W-:Y:S02]  /*f960*/  CS2R R10, SRZ ;  /* 0x00000000000a7805 */ /* 0x000fe4000001ff00 */
[----:B------:R-:W-:Y:S02]  /*f970*/  CS2R R12, SRZ ;  /* 0x00000000000c7805 */ /* 0x000fe4000001ff00 */
[----:B------:R-:W-:Y:S02]  /*f980*/  ISETP.GE.AND P0, PT, R7, R76, PT ;  /* 0x0000004c0700720c */ /* 0x000fe40003f06270 */
[----:B------:R-:W-:-:S02]  /*f990*/  CS2R R6, SRZ ;  /* 0x0000000000067805 */ /* 0x000fc4000001ff00 */
[----:B----4-:R-:W-:Y:S02]  /*f9a0*/  CS2R R14, SRZ ;  /* 0x00000000000e7805 */ /* 0x010fe4000001ff00 */
[----:B--2---:R-:W-:Y:S02]  /*f9b0*/  CS2R R72, SRZ ;  /* 0x0000000000487805 */ /* 0x004fe4000001ff00 */
        /* <DEDUP_REMOVED lines=10> */
[----:B------:R-:W-:Y:S02]  /*fa60*/  @!P5 SHF.L.U32 R4, R201, 0x1, RZ ;  /* 0x00000001c904d819 */ /* 0x000fe400000006ff */
[CC--:B-1----:R-:W-:Y:S02]  /*fa70*/  @!P4 IADD3 R10, P0, R20.reuse, R72.reuse, RZ ;  /* 0x00000048140ac210 */ /* 0x0c2fe40007f1e0ff */
[----:B---3--:R-:W-:Y:S02]  /*fa80*/  @!P4 IADD3 R72, P1, R3, R72, RZ ;  /* 0x000000480348c210 */ /* 0x008fe40007f3e0ff */
[-C--:B------:R-:W-:Y:S01]  /*fa90*/  @!P5 IADD3 R8, P2, R20, R4.reuse, RZ ;  /* 0x000000041408d210 */ /* 0x080fe20007f5e0ff */
[--C-:B0-----:R-:W-:Y:S01]  /*faa0*/  @!P4 IMAD.X R11, R21, 0x1, R0.reuse, P0 ;  /* 0x00000001150bc824 */ /* 0x101fe200000e0600 */
[----:B------:R-:W-:Y:S02]  /*fab0*/  @!P5 IADD3 R20, P3, R3, R4, RZ ;  /* 0x000000040314d210 */ /* 0x000fe40007f7e0ff */
[----:B------:R-:W-:Y:S01]  /*fac0*/  CS2R R4, SRZ ;  /* 0x0000000000047805 */ /* 0x000fe2000001ff00 */
[----:B------:R-:W-:Y:S01]  /*fad0*/  @!P4 IMAD.X R73, R77, 0x1, R0, P1 ;  /* 0x000000014d49c824 */ /* 0x000fe200008e0600 */
[----:B------:R-:W-:-:S02]  /*fae0*/  @!P5 SHF.L.U64.HI R0, R201, 0x1, R224 ;  /* 0x00000001c900d819 */ /* 0x000fc400000102e0 */
[----:B------:R-:W-:Y:S01]  /*faf0*/  CS2R R74, SRZ ;  /* 0x00000000004a7805 */ /* 0x000fe2000001ff00 */
[----:B------:R-:W5:Y:S04]  /*fb00*/  @!P4 LD.E.128 R12, desc[UR60][R10.64] ;  /* 0x0000003c0a0cc980 */ /* 0x000f68000c101d00 */
[----:B------:R0:W5:Y:S01]  /*fb10*/  @!P4 LD.E.128 R4, desc[UR60][R72.64] ;  /* 0x0000003c4804c980 */ /* 0x000162000c101d00 */
[--C-:B------:R-:W-:Y:S02]  /*fb20*/  @!P5 IMAD.X R9, R21, 0x1, R0.reuse, P2 ;  /* 0x000000011509d824 */ /* 0x100fe400010e0600 */
[----:B------:R-:W-:Y:S01]  /*fb30*/  @!P5 IMAD.X R21, R77, 0x1, R0, P3 ;  /* 0x000000014d15d824 */ /* 0x000fe200018e0600 */
[----:B0-----:R-:W-:Y:S02]  /*fb40*/  CS2R R72, SRZ ;  /* 0x0000000000487805 */ /* 0x001fe4000001ff00 */
[----:B------:R-:W-:-:S04]  /*fb50*/  CS2R R10, SRZ ;  /* 0x00000000000a7805 */ /* 0x000fc8000001ff00 */
[----:B------:R0:W5:Y:S02]  /*fb60*/  @!P5 LD.E.128 R72, desc[UR60][R8.64] ;  /* 0x0000003c0848d980 */ /* 0x000164000c101d00 */
[----:B0-----:R-:W-:-:S06]  /*fb70*/  CS2R R8, SRZ ;  /* 0x0000000000087805 */ /* 0x001fcc000001ff00 */
[----:B------:R2:W5:Y:S02]  /*fb80*/  @!P5 LD.E.128 R8, desc[UR60][R20.64] ;  /* 0x0000003c1408d980 */ /* 0x000564000c101d00 */
.L_x_1718:
[----:B------:R-:W-:Y:S05]  /*fb90*/  BSYNC B1 ;  /* 0x0000000000017941 */ /* 0x000fea0003800000 */
.L_x_1717:
[----:B---3--:R-:W3:Y:S01]  /*fba0*/  LDL R3, [R1+0x90] ;  /* 0x0000900001037983 */ /* 0x008ee20000100800 */
[----:B------:R-:W-:Y:S01]  /*fbb0*/  BSSY B1, `(.L_x_1719) ;  /* 0x0000007000017945 */ /* 0x000fe20003800000 */
[----:B---3--:R-:W-:-:S04]  /*fbc0*/  LEA.HI R0, R3, R3, RZ, 0x1 ;  /* 0x0000000303007211 */ /* 0x008fc800078f08ff */
[----:B------:R-:W-:-:S04]  /*fbd0*/  LOP3.LUT R0, R0, 0xfffffffe, RZ, 0xc0, !PT ;  /* 0xfffffffe00007812 */ /* 0x000fc800078ec0ff */
[----:B------:R-:W-:-:S04]  /*fbe0*/  IADD3 R0, R3, -R0, RZ ;  /* 0x8000000003007210 */ /* 0x000fc80007ffe0ff */
[----:B------:R-:W-:-:S04]  /*fbf0*/  SHF.L.U32 R0, R0, 0x1f, RZ ;  /* 0x0000001f00007819 */ /* 0x000fc800000006ff */
[----:B------:R-:W3:Y:S02]  /*fc00*/  SYNCS.PHASECHK.TRANS64.TRYWAIT P0, [R17+URZ+0x30800], R0 ;  /* 0x03080000110075a7 */ /* 0x000ee4000800017f */
[----:B---3--:R-:W-:Y:S05]  /*fc10*/  @!P0 BRA `(.L_x_1720) ;  /* 0x000001ec006c8947 */ /* 0x008fea0003800000 */
.L_x_2073:
[----:B------:R-:W-:Y:S05]  /*fc20*/  BSYNC B1 ;  /* 0x0000000000017941 */ /* 0x000fea0003800000 */
.L_x_1719:
[----:B-12---:R-:W2:Y:S04]  /*fc30*/  LDL R20, [R1+0x5c] ;  /* 0x00005c0001147983 */ /* 0x006ea80000100800 */
[----:B------:R-:W4:Y:S01]  /*fc40*/  LDL R121, [R1+0x10] ;  /* 0x0000100001797983 */ /* 0x000f220000100800 */
[----:B-----5:R-:W-:Y:S01]  /*fc50*/  IMAD.MOV.U32 R3, RZ, RZ, R4 ;  /* 0x000000ffff037224 */ /* 0x020fe200078e0004 */
[----:B------:R-:W-:Y:S01]  /*fc60*/  BSSY B1, `(.L_x_1721) ;  /* 0x00000e5000017945 */ /* 0x000fe20003800000 */
[----:B---3--:R-:W-:-:S05]  /*fc70*/  IMAD.MOV.U32 R0, RZ, RZ, R5 ;  /* 0x000000ffff007224 */ /* 0x008fca00078e0005 */
        /* <DEDUP_REMOVED lines=17> */
[----:B--2---:R-:W-:Y:S01]  /*fd90*/  VIADDMNMX R0, R76, -R20, 0x80, PT ;  /* 0x000000804c007446 */ /* 0x004fe20003800914 */
[----:B------:R-:W-:-:S03]  /*fda0*/  IMAD.MOV.U32 R20, RZ, RZ, R72 ;  /* 0x000000ffff147224 */ /* 0x000fc600078e0048 */
[----:B----4-:R-:W-:Y:S02]  /*fdb0*/  ISETP.GE.AND P0, PT, R121, R0, PT ;  /* 0x000000007900720c */ /* 0x010fe40003f06270 */
[----:B------:R-:W-:Y:S01]  /*fdc0*/  PRMT R89, R20, 0x5410, R3 ;  /* 0x0000541014597816 */ /* 0x000fe20000000003 */
[----:B------:R-:W-:Y:S01]  /*fdd0*/  IMAD.MOV.U32 R3, RZ, RZ, R75 ;  /* 0x000000ffff037224 */ /* 0x000fe200078e004b */
[----:B------:R-:W-:-:S04]  /*fde0*/  MOV R20, R74 ;  /* 0x0000004a00147202 */ /* 0x000fc80000000f00 */
[----:B------:R-:W-:-:S05]  /*fdf0*/  PRMT R90, R20, 0x5410, R3 ;  /* 0x00005410145a7816 */ /* 0x000fca0000000003 */
[----:B------:R-:W-:Y:S05]  /*fe00*/  @P0 BRA `(.L_x_1722) ;  /* 0x0000000c00280947 */ /* 0x000fea0003800000 */
[----:B------:R1:W5:Y:S01]  /*fe10*/  LDL R124, [R1+0x64] ;  /* 0x00006400017c7983 */ /* 0x0003620000100800 */
[----:B------:R-:W2:Y:S03]  /*fe20*/  LDC R3, c[0x0][0x3f4] ;  /* 0x0000fd00ff037b82 */ /* 0x000ea60000000800 */
[----:B------:R1:W5:Y:S04]  /*fe30*/  LDL R123, [R1+0xd0] ;  /* 0x0000d000017b7983 */ /* 0x0003680000100800 */
[----:B------:R1:W5:Y:S01]  /*fe40*/  LDL R122, [R1+0x70] ;  /* 0x00007000017a7983 */ /* 0x0003620000100800 */
[----:B------:R-:W-:Y:S01]  /*fe50*/  BSSY B2, `(.L_x_1723) ;  /* 0x0000063000027945 */ /* 0x000fe20003800000 */
[----:B--2---:R-:W-:-:S13]  /*fe60*/  ISETP.GE.AND P0, PT, R18, R3, PT ;  /* 0x000000031200720c */ /* 0x004fda0003f06270 */
[----:B-1----:R-:W-:Y:S05]  /*fe70*/  @P0 BRA `(.L_x_1724) ;  /* 0x0000000400800947 */ /* 0x002fea0003800000 */
[----:B0-----:R-:W2:Y:S04]  /*fe80*/  LDL R21, [R1+0x84] ;  /* 0x0000840001157983 */ /* 0x001ea80000100800 */
[----:B------:R-:W3:Y:S01]  /*fe90*/  LDL R125, [R1+0x74] ;  /* 0x00007400017d7983 */ /* 0x000ee20000100800 */
[----:B------:R-:W-:Y:S01]  /*fea0*/  HADD2.F32 R88, -RZ, R88.H0_H0 ;  /* 0x20000058ff587230 */ /* 0x000fe20000004100 */
[----:B------:R-:W-:Y:S01]  /*feb0*/  SHF.R.U64 R60, R60, 0x10, R61 ;  /* 0x000000103c3c7819 */ /* 0x000fe2000000123d */
[----:B------:R-:W-:Y:S01]  /*fec0*/  HADD2.F32 R104, -RZ, R104.H0_H0 ;  /* 0x20000068ff687230 */ /* 0x000fe20000004100 */
[----:B------:R-:W-:-:S03]  /*fed0*/  SHF.R.U64 R62, R62, 0x10, R63 ;  /* 0x000000103e3e7819 */ /* 0x000fc6000000123f */
[----:B------:R-:W-:Y:S02]  /*fee0*/  HADD2.F32 R60, -RZ, R60.H0_H0 ;  /* 0x2000003cff3c7230 */ /* 0x000fe40000004100 */
[----:B------:R-:W-:Y:S01]  /*fef0*/  HADD2.F32 R62, -RZ, R62.H0_H0 ;  /* 0x2000003eff3e7230 */ /* 0x000fe20000004100 */
[----:B--2---:R-:W-:-:S04]  /*ff00*/  LEA.HI R20, R3, R21, RZ, 0x1d ;  /* 0x0000001503147211 */ /* 0x004fc800078fe8ff */
[----:B------:R-:W-:Y:S01]  /*ff10*/  SHF.R.S32.HI R21, RZ, 0x1f, R20 ;  /* 0x0000001fff157819 */ /* 0x000fe20000011414 */
[----:B---3--:R-:W0:Y:S03]  /*ff20*/  LDS.128 R80, [R125] ;  /* 0x000000007d507984 */ /* 0x008e260000000c00 */
[----:B------:R-:W-:Y:S01]  /*ff30*/  LEA.HI R21, R21, R20, RZ, 0x3 ;  /* 0x0000001415157211 */ /* 0x000fe200078f18ff */
[----:B------:R-:W-:-:S04]  /*ff40*/  IMAD.SHL.U32 R20, R20, 0x8, RZ ;  /* 0x0000000814147824 */ /* 0x000fc800078e00ff */
[----:B------:R-:W-:Y:S01]  /*ff50*/  IMAD.SHL.U32 R21, R21, 0x400, RZ ;  /* 0x0000040015157824 */ /* 0x000fe200078e00ff */
[----:B-----5:R-:W-:-:S04]  /*ff60*/  LOP3.LUT R20, R124, 0x38, R20, 0xf8, !PT ;  /* 0x000000387c147812 */ /* 0x020fc800078ef814 */
[----:B------:R-:W-:Y:S02]  /*ff70*/  LOP3.LUT R20, R20, R123, RZ, 0x3c, !PT ;  /* 0x0000007b14147212 */ /* 0x000fe400078e3cff */
[----:B------:R-:W-:-:S04]  /*ff80*/  LOP3.LUT R21, R21, 0x7fffe000, RZ, 0xc0, !PT ;  /* 0x7fffe00015157812 */ /* 0x000fc800078ec0ff */
[----:B------:R-:W-:Y:S01]  /*ff90*/  IADD3 R20, R20, R21, R122 ;  /* 0x0000001514147210 */ /* 0x000fe20007ffe07a */
[----:B------:R-:W-:-:S04]  /*ffa0*/  HADD2.F32 R21, -RZ, R84.H0_H0 ;  /* 0x20000054ff157230 */ /* 0x000fc80000004100 */
[----:B------:R-:W-:-:S05]  /*ffb0*/  IMAD R20, R20, 0x2, R17 ;  /* 0x0000000214147824 */ /* 0x000fca00078e0211 */
[----:B------:R-:W1:Y:S01]  /*ffc0*/  LDS.128 R76, [R20+0x10400] ;  /* 0x01040000144c7984 */ /* 0x000e620000000c00 */
[--C-:B0-----:R-:W-:Y:S02]  /*ffd0*/  HADD2.F32 R85, -RZ, R81.reuse.H0_H0 ;  /* 0x20000051ff557230 */ /* 0x101fe40000004100 */
[----:B------:R-:W-:Y:S02]  /*ffe0*/  HADD2.F32 R81, -RZ, R81.H1_H1 ;  /* 0x30000051ff517230 */ /* 0x000fe40000004100 */
[--C-:B-1----:R-:W-:Y:S02]  /*fff0*/  HADD2.F32 R91, -RZ, R77.reuse.H0_H0 ;  /* 0x2000004dff5b7230 */ /* 0x102fe40000004100 */
[----:B------:R-:W-:-:S03]  /*10000*/  HADD2.F32 R77, -RZ, R77.H1_H1 ;  /* 0x3000004dff4d7230 */ /* 0x000fc60000004100 */
[----:B------:R-:W-:-:S04]  /*10010*/  FMUL.FTZ R84, R91, R88 ;  /* 0x000000585b547220 */ /* 0x000fc80000410000 */
[-C--:B------:R-:W-:Y:S01]  /*10020*/  FFMA.FTZ R84, R85, R21.reuse, -R84 ;  /* 0x0000001555547223 */ /* 0x080fe20000010854 */
[----:B------:R-:W-:Y:S01]  /*10030*/  FMUL.FTZ R21, R91, R21 ;  /* 0x000000155b157220 */ /* 0x000fe20000410000 */
[--C-:B------:R-:W-:Y:S02]  /*10040*/  HADD2.F32 R91, -RZ, R76.reuse.H0_H0 ;  /* 0x2000004cff5b7230 */ /* 0x100fe40000004100 */
[----:B------:R-:W-:Y:S02]  /*10050*/  HADD2.F32 R76, -RZ, R76.H1_H1 ;  /* 0x3000004cff4c7230 */ /* 0x000fe40000004100 */
[----:B------:R-:W-:Y:S01]  /*10060*/  FFMA.FTZ R21, R85, R88, R21 ;  /* 0x0000005855157223 */ /* 0x000fe20000010015 */
[----:B------:R-:W-:Y:S02]  /*10070*/  SHF.R.U32.HI R88, RZ, 0x10, R69 ;  /* 0x00000010ff587819 */ /* 0x000fe40000011645 */
[----:B------:R-:W-:Y:S02]  /*10080*/  SHF.R.U32.HI R85, RZ, 0x10, R61 ;  /* 0x00000010ff557819 */ /* 0x000fe4000001163d */
[----:B------:R-:W-:Y:S01]  /*10090*/  SHF.R.U64 R61, R68, 0x10, R69 ;  /* 0x00000010443d7819 */ /* 0x000fe20000001245 */
[----:B------:R-:W-:-:S02]  /*100a0*/  HADD2.F32 R69, -RZ, R88.H0_H0 ;  /* 0x20000058ff457230 */ /* 0x000fc40000004100 */
[----:B------:R-:W-:Y:S02]  /*100b0*/  HADD2.F32 R85, -RZ, R85.H0_H0 ;  /* 0x20000055ff557230 */ /* 0x000fe40000004100 */
[----:B------:R-:W-:Y:S02]  /*100c0*/  HADD2.F32 R68, -RZ, R102.H0_H0 ;  /* 0x20000066ff447230 */ /* 0x000fe40000004100 */
[C---:B------:R-:W-:Y:S01]  /*100d0*/  FMUL.FTZ R88, R77.reuse, R69 ;  /* 0x000000454d587220 */ /* 0x040fe20000410000 */
[----:B------:R-:W-:Y:S02]  /*100e0*/  HADD2.F32 R61, -RZ, R61.H0_H0 ;  /* 0x2000003dff3d7230 */ /* 0x000fe40000004100 */
[-C--:B------:R-:W-:Y:S01]  /*100f0*/  FMUL.FTZ R77, R77, R85.reuse ;  /* 0x000000554d4d7220 */ /* 0x080fe20000410000 */
[----:B------:R-:W-:-:S03]  /*10100*/  FFMA.FTZ R88, R81, R85, -R88 ;  /* 0x0000005551587223 */ /* 0x000fc60000010858 */
[----:B------:R-:W-:Y:S01]  /*10110*/  FFMA.FTZ R69, R81, R69, R77 ;  /* 0x0000004551457223 */ /* 0x000fe2000001004d */
[----:B------:R-:W-:Y:S02]  /*10120*/  HADD2.F32 R81, -RZ, R92.H0_H0 ;  /* 0x2000005cff517230 */ /* 0x000fe40000004100 */
[--C-:B------:R-:W-:Y:S02]  /*10130*/  HADD2.F32 R77, -RZ, R80.reuse.H0_H0 ;  /* 0x20000050ff4d7230 */ /* 0x100fe40000004100 */
[----:B------:R-:W-:Y:S02]  /*10140*/  HADD2.F32 R80, -RZ, R80.H1_H1 ;  /* 0x30000050ff507230 */ /* 0x000fe40000004100 */
[----:B------:R-:W-:Y:S01]  /*10150*/  FMUL.FTZ R85, R91, R81 ;  /* 0x000000515b557220 */ /* 0x000fe20000410000 */
[----:B------:R-:W-:-:S03]  /*10160*/  F2FP.F16.F32.PACK_AB R69, R69, R21 ;  /* 0x000000154545723e */ /* 0x000fc600000000ff */
[-C--:B------:R-:W-:Y:S01]  /*10170*/  FFMA.FTZ R85, R77, R68.reuse, -R85 ;  /* 0x000000444d557223 */ /* 0x080fe20000010855 */
[----:B------:R-:W-:Y:S01]  /*10180*/  FMUL.FTZ R68, R91, R68 ;  /* 0x000000445b447220 */ /* 0x000fe20000410000 */
[--C-:B------:R-:W-:Y:S02]  /*10190*/  HADD2.F32 R91, -RZ, R78.reuse.H0_H0 ;  /* 0x2000004eff5b7230 */ /* 0x100fe40000004100 */
[----:B------:R-:W-:Y:S02]  /*101a0*/  HADD2.F32 R78, -RZ, R78.H1_H1 ;  /* 0x3000004eff4e7230 */ /* 0x000fe40000004100 */
[----:B------:R-:W-:Y:S01]  /*101b0*/  FFMA.FTZ R68, R77, R81, R68 ;  /* 0x000000514d447223 */ /* 0x000fe20000010044 */
[----:B------:R-:W-:Y:S02]  /*101c0*/  HADD2.F32 R77, -RZ, R92.H1_H1 ;  /* 0x3000005cff4d7230 */ /* 0x000fe40000004100 */
[----:B------:R-:W-:Y:S02]  /*101d0*/  HADD2.F32 R92, -RZ, R102.H1_H1 ;  /* 0x30000066ff5c7230 */ /* 0x000fe40000004100 */
[----:B------:R-:W-:-:S02]  /*101e0*/  HADD2.F32 R102, -RZ, R82.H0_H0 ;  /* 0x20000052ff667230 */ /* 0x000fc40000004100 */
[CC--:B------:R-:W-:Y:S01]  /*101f0*/  FMUL.FTZ R81, R91.reuse, R77.reuse ;  /* 0x0000004d5b517220 */ /* 0x0c0fe20000410000 */
[----:B------:R-:W-:Y:S02]  /*10200*/  HADD2.F32 R82, -RZ, R82.H1_H1 ;  /* 0x30000052ff527230 */ /* 0x000fe40000004100 */
[-C--:B------:R-:W-:Y:S01]  /*10210*/  FMUL.FTZ R91, R91, R92.reuse ;  /* 0x0000005c5b5b7220 */ /* 0x080fe20000410000 */
[C---:B------:R-:W-:Y:S01]  /*10220*/  FFMA.FTZ R81, R102.reuse, R92, -R81 ;  /* 0x0000005c66517223 */ /* 0x040fe20000010851 */
[----:B------:R-:W-:Y:S02]  /*10230*/  HADD2.F32 R92, -RZ, R103.H0_H0 ;  /* 0x20000067ff5c7230 */ /* 0x000fe40000004100 */
[----:B------:R-:W-:Y:S01]  /*10240*/  FFMA.FTZ R77, R102, R77, R91 ;  /* 0x0000004d664d7223 */ /* 0x000fe2000001005b */
[----:B------:R-:W-:Y:S02]  /*10250*/  HADD2.F32 R103, -RZ, R79.H0_H0 ;  /* 0x2000004fff677230 */ /* 0x000fe40000004100 */
[----:B------:R-:W-:-:S02]  /*10260*/  HADD2.F32 R102, -RZ, R83.H0_H0 ;  /* 0x20000053ff667230 */ /* 0x000fc40000004100 */
[----:B------:R-:W-:Y:S02]  /*10270*/  HADD2.F32 R79, -RZ, R79.H1_H1 ;  /* 0x3000004fff4f7230 */ /* 0x000fe40000004100 */
[C---:B------:R-:W-:Y:S01]  /*10280*/  FMUL.FTZ R91, R103.reuse, R92 ;  /* 0x0000005c675b7220 */ /* 0x040fe20000410000 */
[-C--:B------:R-:W-:Y:S01]  /*10290*/  FMUL.FTZ R103, R103, R104.reuse ;  /* 0x0000006867677220 */ /* 0x080fe20000410000 */
[----:B------:R-:W-:Y:S02]  /*102a0*/  HADD2.F32 R83, -RZ, R83.H1_H1 ;  /* 0x30000053ff537230 */ /* 0x000fe40000004100 */
[C---:B------:R-:W-:Y:S01]  /*102b0*/  FFMA.FTZ R91, R102.reuse, R104, -R91 ;  /* 0x00000068665b7223 */ /* 0x040fe2000001085b */
[----:B------:R-:W-:Y:S01]  /*102c0*/  FFMA.FTZ R92, R102, R92, R103 ;  /* 0x0000005c665c7223 */ /* 0x000fe20000010067 */
[----:B------:R-:W-:Y:S02]  /*102d0*/  SHF.R.U32.HI R102, RZ, 0x10, R63 ;  /* 0x00000010ff667819 */ /* 0x000fe4000001163f */
[----:B------:R-:W-:-:S02]  /*102e0*/  SHF.R.U64 R63, R70, 0x10, R71 ;  /* 0x00000010463f7819 */ /* 0x000fc40000001247 */
[----:B------:R-:W-:Y:S01]  /*102f0*/  SHF.R.U32.HI R70, RZ, 0x10, R71 ;  /* 0x00000010ff467819 */ /* 0x000fe20000011647 */
[----:B------:R-:W-:Y:S02]  /*10300*/  HADD2.F32 R102, -RZ, R102.H0_H0 ;  /* 0x20000066ff667230 */ /* 0x000fe40000004100 */
[----:B------:R-:W-:Y:S02]  /*10310*/  HADD2.F32 R63, -RZ, R63.H0_H0 ;  /* 0x2000003fff3f7230 */ /* 0x000fe40000004100 */
[----:B------:R-:W-:-:S05]  /*10320*/  HADD2.F32 R70, -RZ, R70.H0_H0 ;  /* 0x20000046ff467230 */ /* 0x000fca0000004100 */
[C---:B------:R-:W-:Y:S01]  /*10330*/  FMUL.FTZ R71, R79.reuse, R70 ;  /* 0x000000464f477220 */ /* 0x040fe20000410000 */
[----:B------:R-:W-:-:S03]  /*10340*/  FMUL.FTZ R79, R79, R102 ;  /* 0x000000664f4f7220 */ /* 0x000fc60000410000 */
[C---:B------:R-:W-:Y:S01]  /*10350*/  FFMA.FTZ R71, R83.reuse, R102, -R71 ;  /* 0x0000006653477223 */ /* 0x040fe20000010847 */
[----:B------:R-:W-:Y:S01]  /*10360*/  FFMA.FTZ R70, R83, R70, R79 ;  /* 0x0000004653467223 */ /* 0x000fe2000001004f */
[C---:B------:R-:W-:Y:S01]  /*10370*/  FMUL.FTZ R79, R76.reuse, R61 ;  /* 0x0000003d4c4f7220 */ /* 0x040fe20000410000 */
[----:B------:R-:W-:-:S03]  /*10380*/  FMUL.FTZ R76, R76, R60 ;  /* 0x0000003c4c4c7220 */ /* 0x000fc60000410000 */
[C---:B------:R-:W-:Y:S01]  /*10390*/  FFMA.FTZ R60, R80.reuse, R60, -R79 ;  /* 0x0000003c503c7223 */ /* 0x040fe2000001084f */
[----:B------:R-:W-:Y:S01]  /*103a0*/  FFMA.FTZ R76, R80, R61, R76 ;  /* 0x0000003d504c7223 */ /* 0x000fe2000001004c */
[C---:B------:R-:W-:Y:S01]  /*103b0*/  FMUL.FTZ R61, R78.reuse, R63 ;  /* 0x0000003f4e3d7220 */ /* 0x040fe20000410000 */
[-C--:B------:R-:W-:Y:S02]  /*103c0*/  FMUL.FTZ R78, R78, R62.reuse ;  /* 0x0000003e4e4e7220 */ /* 0x080fe40000410000 */
[----:B------:R-:W-:Y:S01]  /*103d0*/  F2FP.F16.F32.PACK_AB R60, R60, R85 ;  /* 0x000000553c3c723e */ /* 0x000fe200000000ff */
        /* <DEDUP_REMOVED lines=8> */
[----:B------:R1:W-:Y:S04]  /*10460*/  STS.128 [R125], R60 ;  /* 0x0000003c7d007388 */ /* 0x0003e80000000c00 */
[----:B------:R1:W-:Y:S02]  /*10470*/  STS.128 [R20+0x10400], R68 ;  /* 0x0104004414007388 */ /* 0x0003e40000000c00 */
.L_x_1724:
[----:B------:R-:W-:Y:S05]  /*10480*/  BSYNC B2 ;  /* 0x0000000000027941 */ /* 0x000fea0003800000 */
.L_x_1723:
[----:B------:R-:W-:-:S13]  /*10490*/  ISETP.GE.AND P0, PT, R203, R3, PT ;  /* 0x00000003cb00720c */ /* 0x000fda0003f06270 */
[----:B------:R-:W-:Y:S05]  /*104a0*/  @P0 BRA `(.L_x_1722) ;  /* 0x0000000400800947 */ /* 0x000fea0003800000 */
[----:B-1----:R-:W2:Y:S04]  /*104b0*/  LDL R20, [R1+0xa4] ;  /* 0x0000a40001147983 */ /* 0x002ea80000100800 */
[----:B------:R-:W3:Y:S01]  /*104c0*/  LDL R85, [R1+0xc4] ;  /* 0x0000c40001557983 */ /* 0x000ee20000100800 */
[----:B------:R-:W-:Y:S01]  /*104d0*/  HADD2.F32 R78, -RZ, R120.H1_H1 ;  /* 0x30000078ff4e7230 */ /* 0x000fe20000004100 */
[----:B------:R-:W-:Y:S02]  /*104e0*/  SHF.R.U32.HI R79, RZ, 0x10, R57 ;  /* 0x00000010ff4f7819 */ /* 0x000fe40000011639 */
[----:B------:R-:W-:Y:S02]  /*104f0*/  SHF.R.U64 R64, R64, 0x10, R65 ;  /* 0x0000001040407819 */ /* 0x000fe40000001241 */
[----:B------:R-:W-:Y:S01]  /*10500*/  SHF.R.U64 R56, R56, 0x10, R57 ;  /* 0x0000001038387819 */ /* 0x000fe20000001239 */
[----:B------:R-:W-:Y:S01]  /*10510*/  HADD2.F32 R79, -RZ, R79.H0_H0 ;  /* 0x2000004fff4f7230 */ /* 0x000fe20000004100 */
[----:B------:R-:W-:Y:S01]  /*10520*/  SHF.R.U64 R66, R66, 0x10, R67 ;  /* 0x0000001042427819 */ /* 0x000fe20000001243 */
[----:B------:R-:W-:Y:S01]  /*10530*/  HADD2.F32 R64, -RZ, R64.H0_H0 ;  /* 0x20000040ff407230 */ /* 0x000fe20000004100 */
[----:B------:R-:W-:Y:S01]  /*10540*/  SHF.R.U64 R58, R58, 0x10, R59 ;  /* 0x000000103a3a7819 */ /* 0x000fe2000000123b */
[----:B------:R-:W-:-:S02]  /*10550*/  HADD2.F32 R56, -RZ, R56.H0_H0 ;  /* 0x20000038ff387230 */ /* 0x000fc40000004100 */
[----:B------:R-:W-:Y:S02]  /*10560*/  HADD2.F32 R66, -RZ, R66.H0_H0 ;  /* 0x20000042ff427230 */ /* 0x000fe40000004100 */
[----:B------:R-:W-:Y:S01]  /*10570*/  HADD2.F32 R58, -RZ, R58.H0_H0 ;  /* 0x2000003aff3a7230 */ /* 0x000fe20000004100 */
[----:B--2---:R-:W-:-:S04]  /*10580*/  LEA.HI R3, R3, R20, RZ, 0x1d ;  /* 0x0000001403037211 */ /* 0x004fc800078fe8ff */
[----:B------:R-:W-:Y:S01]  /*10590*/  SHF.R.S32.HI R20, RZ, 0x1f, R3 ;  /* 0x0000001fff147819 */ /* 0x000fe20000011403 */
[----:B---3--:R-:W1:Y:S01]  /*105a0*/  LDS.128 R68, [R85] ;  /* 0x0000000055447984 */ /* 0x008e620000000c00 */
[----:B0-----:R-:W-:Y:S02]  /*105b0*/  SHF.L.U32 R21, R3, 0x3, RZ ;  /* 0x0000000303157819 */ /* 0x001fe400000006ff */
[----:B------:R-:W-:Y:S02]  /*105c0*/  LEA.HI R20, R20, R3, RZ, 0x3 ;  /* 0x0000000314147211 */ /* 0x000fe400078f18ff */
[----:B-----5:R-:W-:-:S03]  /*105d0*/  LOP3.LUT R21, R124, 0x38, R21, 0xf8, !PT ;  /* 0x000000387c157812 */ /* 0x020fc600078ef815 */
[----:B------:R-:W-:Y:S01]  /*105e0*/  IMAD.SHL.U32 R20, R20, 0x400, RZ ;  /* 0x0000040014147824 */ /* 0x000fe200078e00ff */
[----:B------:R-:W-:-:S04]  /*105f0*/  LOP3.LUT R21, R21, R123, RZ, 0x3c, !PT ;  /* 0x0000007b15157212 */ /* 0x000fc800078e3cff */
[----:B------:R-:W-:-:S04]  /*10600*/  LOP3.LUT R20, R20, 0x7fffe000, RZ, 0xc0, !PT ;  /* 0x7fffe00014147812 */ /* 0x000fc800078ec0ff */
[----:B------:R-:W-:Y:S01]  /*10610*/  IADD3 R3, R21, R20, R122 ;  /* 0x0000001415037210 */ /* 0x000fe20007ffe07a */
[----:B------:R-:W-:-:S04]  /*10620*/  HADD2.F32 R20, -RZ, R120.H0_H0 ;  /* 0x20000078ff147230 */ /* 0x000fc80000004100 */
[----:B------:R-:W-:-:S05]  /*10630*/  IMAD R3, R3, 0x2, R17 ;  /* 0x0000000203037824 */ /* 0x000fca00078e0211 */
[----:B------:R-:W0:Y:S01]  /*10640*/  LDS.128 R60, [R3+0x10400] ;  /* 0x01040000033c7984 */ /* 0x000e220000000c00 */
[----:B-1----:R-:W-:Y:S02]  /*10650*/  HADD2.F32 R76, -RZ, R69.H0_H0 ;  /* 0x20000045ff4c7230 */ /* 0x002fe40000004100 */
[----:B0-----:R-:W-:Y:S02]  /*10660*/  HADD2.F32 R21, -RZ, R61.H0_H0 ;  /* 0x2000003dff157230 */ /* 0x001fe40000004100 */
[--C-:B------:R-:W-:Y:S02]  /*10670*/  HADD2.F32 R81, -RZ, R62.reuse.H0_H0 ;  /* 0x2000003eff517230 */ /* 0x100fe40000004100 */
[----:B------:R-:W-:Y:S02]  /*10680*/  HADD2.F32 R83, -RZ, R63.H0_H0 ;  /* 0x2000003fff537230 */ /* 0x000fe40000004100 */
[C---:B------:R-:W-:Y:S01]  /*10690*/  FMUL.FTZ R77, R21.reuse, R20 ;  /* 0x00000014154d7220 */ /* 0x040fe20000410000 */
[----:B------:R-:W-:Y:S01]  /*106a0*/  FMUL.FTZ R21, R21, R78 ;  /* 0x0000004e15157220 */ /* 0x000fe20000410000 */
[----:B------:R-:W-:-:S02]  /*106b0*/  HADD2.F32 R62, -RZ, R62.H1_H1 ;  /* 0x3000003eff3e7230 */ /* 0x000fc40000004100 */
[C---:B------:R-:W-:Y:S01]  /*106c0*/  FFMA.FTZ R78, R76.reuse, R78, -R77 ;  /* 0x0000004e4c4e7223 */ /* 0x040fe2000001084d */
[----:B------:R-:W-:Y:S01]  /*106d0*/  FFMA.FTZ R76, R76, R20, R21 ;  /* 0x000000144c4c7223 */ /* 0x000fe20000010015 */
[----:B------:R-:W-:Y:S01]  /*106e0*/  SHF.R.U32.HI R20, RZ, 0x10, R65 ;  /* 0x00000010ff147819 */ /* 0x000fe20000011641 */
[----:B------:R-:W-:Y:S02]  /*106f0*/  HADD2.F32 R21, -RZ, R61.H1_H1 ;  /* 0x3000003dff157230 */ /* 0x000fe40000004100 */
[----:B------:R-:W-:Y:S02]  /*10700*/  HADD2.F32 R61, -RZ, R69.H1_H1 ;  /* 0x30000045ff3d7230 */ /* 0x000fe40000004100 */
[----:B------:R-:W-:Y:S02]  /*10710*/  HADD2.F32 R20, -RZ, R20.H0_H0 ;  /* 0x20000014ff147230 */ /* 0x000fe40000004100 */
[----:B------:R-:W-:-:S03]  /*10720*/  HADD2.F32 R77, -RZ, R119.H1_H1 ;  /* 0x30000077ff4d7230 */ /* 0x000fc60000004100 */
[C---:B------:R-:W-:Y:S01]  /*10730*/  FMUL.FTZ R69, R21.reuse, R20 ;  /* 0x0000001415457220 */ /* 0x040fe20000410000 */
[----:B------:R-:W-:-:S03]  /*10740*/  FMUL.FTZ R21, R21, R79 ;  /* 0x0000004f15157220 */ /* 0x000fc60000410000 */
[C---:B------:R-:W-:Y:S01]  /*10750*/  FFMA.FTZ R79, R61.reuse, R79, -R69 ;  /* 0x0000004f3d4f7223 */ /* 0x040fe20000010845 */
[----:B------:R-:W-:Y:S01]  /*10760*/  FFMA.FTZ R61, R61, R20, R21 ;  /* 0x000000143d3d7223 */ /* 0x000fe20000010015 */
[----:B------:R-:W-:Y:S02]  /*10770*/  HADD2.F32 R20, -RZ, R119.H0_H0 ;  /* 0x20000077ff147230 */ /* 0x000fe40000004100 */
[----:B------:R-:W-:Y:S02]  /*10780*/  HADD2.F32 R21, -RZ, R60.H0_H0 ;  /* 0x2000003cff157230 */ /* 0x000fe40000004100 */
[----:B------:R-:W-:Y:S01]  /*10790*/  HADD2.F32 R69, -RZ, R68.H0_H0 ;  /* 0x20000044ff457230 */ /* 0x000fe20000004100 */
[----:B------:R-:W-:Y:S01]  /*107a0*/  F2FP.F16.F32.PACK_AB R61, R61, R76 ;  /* 0x0000004c3d3d723e */ /* 0x000fe200000000ff */
[----:B------:R-:W-:Y:S02]  /*107b0*/  HADD2.F32 R60, -RZ, R60.H1_H1 ;  /* 0x3000003cff3c7230 */ /* 0x000fe40000004100 */
[C---:B------:R-:W-:Y:S01]  /*107c0*/  FMUL.FTZ R80, R21.reuse, R20 ;  /* 0x0000001415507220 */ /* 0x040fe20000410000 */
[----:B------:R-:W-:Y:S01]  /*107d0*/  FMUL.FTZ R21, R21, R77 ;  /* 0x0000004d15157220 */ /* 0x000fe20000410000 */
[----:B------:R-:W-:-:S02]  /*107e0*/  HADD2.F32 R68, -RZ, R68.H1_H1 ;  /* 0x30000044ff447230 */ /* 0x000fc40000004100 */
[C---:B------:R-:W-:Y:S01]  /*107f0*/  FFMA.FTZ R77, R69.reuse, R77, -R80 ;  /* 0x0000004d454d7223 */ /* 0x040fe20000010850 */
[----:B------:R-:W-:Y:S01]  /*10800*/  FFMA.FTZ R69, R69, R20, R21 ;  /* 0x0000001445457223 */ /* 0x000fe20000010015 */
[--C-:B------:R-:W-:Y:S02]  /*10810*/  HADD2.F32 R80, -RZ, R118.reuse.H0_H0 ;  /* 0x20000076ff507230 */ /* 0x100fe40000004100 */
[C---:B------:R-:W-:Y:S01]  /*10820*/  FMUL.FTZ R57, R60.reuse, R64 ;  /* 0x000000403c397220 */ /* 0x040fe20000410000 */
[----:B------:R-:W-:Y:S02]  /*10830*/  HADD2.F32 R21, -RZ, R118.H1_H1 ;  /* 0x30000076ff157230 */ /* 0x000fe40000004100 */
[----:B------:R-:W-:Y:S01]  /*10840*/  FMUL.FTZ R60, R60, R56 ;  /* 0x000000383c3c7220 */ /* 0x000fe20000410000 */
[--C-:B------:R-:W-:Y:S02]  /*10850*/  HADD2.F32 R20, -RZ, R70.reuse.H0_H0 ;  /* 0x20000046ff147230 */ /* 0x100fe40000004100 */
[C---:B------:R-:W-:Y:S01]  /*10860*/  FMUL.FTZ R82, R81.reuse, R80 ;  /* 0x0000005051527220 */ /* 0x040fe20000410000 */
[----:B------:R-:W-:Y:S01]  /*10870*/  FFMA.FTZ R56, R68, R56, -R57 ;  /* 0x0000003844387223 */ /* 0x000fe20000010839 */
[----:B------:R-:W-:Y:S01]  /*10880*/  FMUL.FTZ R81, R81, R21 ;  /* 0x0000001551517220 */ /* 0x000fe20000410000 */
[----:B------:R-:W-:-:S02]  /*10890*/  HADD2.F32 R70, -RZ, R70.H1_H1 ;  /* 0x30000046ff467230 */ /* 0x000fc40000004100 */
[C---:B------:R-:W-:Y:S01]  /*108a0*/  FFMA.FTZ R21, R20.reuse, R21, -R82 ;  /* 0x0000001514157223 */ /* 0x040fe20000010852 */
[--C-:B------:R-:W-:Y:S02]  /*108b0*/  HADD2.F32 R82, -RZ, R117.reuse.H0_H0 ;  /* 0x20000075ff527230 */ /* 0x100fe40000004100 */
[----:B------:R-:W-:Y:S01]  /*108c0*/  FFMA.FTZ R20, R20, R80, R81 ;  /* 0x0000005014147223 */ /* 0x000fe20000010051 */
[----:B------:R-:W-:Y:S02]  /*108d0*/  HADD2.F32 R80, -RZ, R117.H1_H1 ;  /* 0x30000075ff507230 */ /* 0x000fe40000004100 */
[----:B------:R-:W-:Y:S01]  /*108e0*/  FMUL.FTZ R57, R62, R66 ;  /* 0x000000423e397220 */ /* 0x000fe20000410000 */
[--C-:B------:R-:W-:Y:S02]  /*108f0*/  HADD2.F32 R81, -RZ, R71.reuse.H0_H0 ;  /* 0x20000047ff517230 */ /* 0x100fe40000004100 */
[----:B------:R-:W-:Y:S01]  /*10900*/  FMUL.FTZ R84, R83, R82 ;  /* 0x0000005253547220 */ /* 0x000fe20000410000 */
[----:B------:R-:W-:-:S02]  /*10910*/  HADD2.F32 R71, -RZ, R71.H1_H1 ;  /* 0x30000047ff477230 */ /* 0x000fc40000004100 */
[----:B------:R-:W-:Y:S01]  /*10920*/  FMUL.FTZ R83, R83, R80 ;  /* 0x0000005053537220 */ /* 0x000fe20000410000 */
[----:B------:R-:W-:Y:S01]  /*10930*/  FMUL.FTZ R62, R62, R58 ;  /* 0x0000003a3e3e7220 */ /* 0x000fe20000410000 */
[C---:B------:R-:W-:Y:S01]  /*10940*/  FFMA.FTZ R80, R81.reuse, R80, -R84 ;  /* 0x0000005051507223 */ /* 0x040fe20000010854 */
[----:B------:R-:W-:Y:S01]  /*10950*/  SHF.R.U32.HI R84, RZ, 0x10, R59 ;  /* 0x00000010ff547819 */ /* 0x000fe2000001163b */
[----:B------:R-:W-:Y:S01]  /*10960*/  FFMA.FTZ R81, R81, R82, R83 ;  /* 0x0000005251517223 */ /* 0x000fe20000010053 */
[----:B------:R-:W-:Y:S01]  /*10970*/  SHF.R.U32.HI R82, RZ, 0x10, R67 ;  /* 0x00000010ff527819 */ /* 0x000fe20000011643 */
[----:B------:R-:W-:Y:S02]  /*10980*/  HADD2.F32 R83, -RZ, R63.H1_H1 ;  /* 0x3000003fff537230 */ /* 0x000fe40000004100 */
[----:B------:R-:W-:Y:S01]  /*10990*/  FFMA.FTZ R58, R70, R58, -R57 ;  /* 0x0000003a463a7223 */ /* 0x000fe20000010839 */
[----:B------:R-:W-:Y:S02]  /*109a0*/  HADD2.F32 R63, -RZ, R84.H0_H0 ;  /* 0x20000054ff3f7230 */ /* 0x000fe40000004100 */
[----:B------:R-:W-:Y:S01]  /*109b0*/  FFMA.FTZ R60, R68, R64, R60 ;  /* 0x00000040443c7223 */ /* 0x000fe2000001003c */
[----:B------:R-:W-:-:S02]  /*109c0*/  HADD2.F32 R82, -RZ, R82.H0_H0 ;  /* 0x20000052ff527230 */ /* 0x000fc40000004100 */
[----:B------:R-:W-:Y:S01]  /*109d0*/  FFMA.FTZ R62, R70, R66, R62 ;  /* 0x00000042463e7223 */ /* 0x000fe2000001003e */
[----:B------:R-:W-:Y:S02]  /*109e0*/  F2FP.F16.F32.PACK_AB R57, R79, R78 ;  /* 0x0000004e4f39723e */ /* 0x000fe400000000ff */
[----:B------:R-:W-:Y:S01]  /*109f0*/  F2FP.F16.F32.PACK_AB R56, R56, R77 ;  /* 0x0000004d3838723e */ /* 0x000fe200000000ff */
[CC--:B------:R-:W-:Y:S01]  /*10a00*/  FMUL.FTZ R84, R83.reuse, R82.reuse ;  /* 0x0000005253547220 */ /* 0x0c0fe20000410000 */
[----:B------:R-:W-:Y:S01]  /*10a10*/  FMUL.FTZ R83, R83, R63 ;  /* 0x0000003f53537220 */ /* 0x000fe20000410000 */
[----:B------:R-:W-:Y:S02]  /*10a20*/  F2FP.F16.F32.PACK_AB R58, R58, R21 ;  /* 0x000000153a3a723e */ /* 0x000fe400000000ff */
[C---:B------:R-:W-:Y:S01]  /*10a30*/  FFMA.FTZ R84, R71.reuse, R63, -R84 ;  /* 0x0000003f47547223 */ /* 0x040fe20000010854 */
[----:B------:R-:W-:Y:S01]  /*10a40*/  FFMA.FTZ R63, R71, R82, R83 ;  /* 0x00000052473f7223 */ /* 0x000fe20000010053 */
[----:B------:R-:W-:-:S02]  /*10a50*/  F2FP.F16.F32.PACK_AB R60, R60, R69 ;  /* 0x000000453c3c723e */ /* 0x000fc400000000ff */
[----:B------:R-:W-:Y:S02]  /*10a60*/  F2FP.F16.F32.PACK_AB R62, R62, R20 ;  /* 0x000000143e3e723e */ /* 0x000fe400000000ff */
[----:B------:R-:W-:Y:S02]  /*10a70*/  F2FP.F16.F32.PACK_AB R59, R84, R80 ;  /* 0x00000050543b723e */ /* 0x000fe400000000ff */
[----:B------:R-:W-:-:S03]  /*10a80*/  F2FP.F16.F32.PACK_AB R63, R63, R81 ;  /* 0x000000513f3f723e */ /* 0x000fc600000000ff */
[----:B------:R2:W-:Y:S04]  /*10a90*/  STS.128 [R85], R56 ;  /* 0x0000003855007388 */ /* 0x0005e80000000c00 */
[----:B------:R2:W-:Y:S02]  /*10aa0*/  STS.128 [R3+0x10400], R60 ;  /* 0x0104003c03007388 */ /* 0x0005e40000000c00 */
.L_x_1722:
[----:B------:R-:W-:Y:S05]  /*10ab0*/  BSYNC B1 ;  /* 0x0000000000017941 */ /* 0x000fea0003800000 */
.L_x_1721:
[----:B--2---:R-:W2:Y:S01]  /*10ac0*/  LDL R3, [R1+0xc8] ;  /* 0x0000c80001037983 */ /* 0x004ea20000100800 */
[----:B------:R-:W-:Y:S01]  /*10ad0*/  BSSY B1, `(.L_x_1725) ;  /* 0x00000cd000017945 */ /* 0x000fe20003800000 */
[----:B--2---:R-:W-:-:S13]  /*10ae0*/  ISETP.GE.AND P0, PT, R3, R0, PT ;  /* 0x000000000300720c */ /* 0x004fda0003f06270 */
[----:B------:R-:W-:Y:S05]  /*10af0*/  @P0 BRA `(.L_x_1726) ;  /* 0x0000000c00280947 */ /* 0x000fea0003800000 */
[----:B------:R2:W5:Y:S01]  /*10b00*/  LDL R78, [R1+0x60] ;  /* 0x00006000014e7983 */ /* 0x0005620000100800 */
[----:B------:R-:W3:Y:S03]  /*10b10*/  LDC R3, c[0x0][0x3f4] ;  /* 0x0000fd00ff037b82 */ /* 0x000ee60000000800 */
[----:B0-----:R2:W5:Y:S04]  /*10b20*/  LDL R77, [R1+0xcc] ;  /* 0x0000cc00014d7983 */ /* 0x0015680000100800 */
[----:B------:R2:W5:Y:S01]  /*10b30*/  LDL R76, [R1+0x6c] ;  /* 0x00006c00014c7983 */ /* 0x0005620000100800 */
[----:B------:R-:W-:Y:S01]  /*10b40*/  BSSY B2, `(.L_x_1727) ;  /* 0x0000064000027945 */ /* 0x000fe20003800000 */
[----:B---3--:R-:W-:-:S02]  /*10b50*/  ISETP.GE.AND P0, PT, R18, R3, PT ;  /* 0x000000031200720c */ /* 0x008fc40003f06270 */
[----:B------:R-:W-:-:S11]  /*10b60*/  ISETP.GE.AND P1, PT, R203, R3, PT ;  /* 0x00000003cb00720c */ /* 0x000fd60003f26270 */
[----:B--2---:R-:W-:Y:S05]  /*10b70*/  @P0 BRA `(.L_x_1728) ;  /* 0x0000000400800947 */ /* 0x004fea0003800000 */
[----:B-1----:R-:W2:Y:S04]  /*10b80*/  LDL R20, [R1+0x84] ;  /* 0x0000840001147983 */ /* 0x002ea80000100800 */
[----:B------:R-:W3:Y:S01]  /*10b90*/  LDL R79, [R1+0xc0] ;  /* 0x0000c000014f7983 */ /* 0x000ee20000100800 */
[----:B------:R-:W-:Y:S01]  /*10ba0*/  HADD2.F32 R64, -RZ, R116.H0_H0 ;  /* 0x20000074ff407230 */ /* 0x000fe20000004100 */
[--C-:B------:R-:W-:Y:S01]  /*10bb0*/  SHF.R.U64 R46, R46, 0x10, R47.reuse ;  /* 0x000000102e2e7819 */ /* 0x100fe2000000122f */
[----:B------:R-:W-:Y:S01]  /*10bc0*/  HADD2.F32 R65, -RZ, R114.H0_H0 ;  /* 0x20000072ff417230 */ /* 0x000fe20000004100 */
[----:B------:R-:W-:Y:S01]  /*10bd0*/  SHF.R.U32.HI R66, RZ, 0x10, R47 ;  /* 0x00000010ff427819 */ /* 0x000fe2000001162f */
[----:B------:R-:W-:Y:S02]  /*10be0*/  HADD2.F32 R116, -RZ, R116.H1_H1 ;  /* 0x30000074ff747230 */ /* 0x000fe40000004100 */
[----:B------:R-:W-:-:S02]  /*10bf0*/  HADD2.F32 R114, -RZ, R114.H1_H1 ;  /* 0x30000072ff727230 */ /* 0x000fc40000004100 */
[----:B------:R-:W-:Y:S02]  /*10c00*/  HADD2.F32 R66, -RZ, R66.H0_H0 ;  /* 0x20000042ff427230 */ /* 0x000fe40000004100 */
[----:B------:R-:W-:Y:S01]  /*10c10*/  HADD2.F32 R46, -RZ, R46.H0_H0 ;  /* 0x2000002eff2e7230 */ /* 0x000fe20000004100 */
[----:B--2---:R-:W-:-:S04]  /*10c20*/  LEA.HI R20, R3, R20, RZ, 0x1d ;  /* 0x0000001403147211 */ /* 0x004fc800078fe8ff */
[----:B------:R-:W-:Y:S01]  /*10c30*/  SHF.R.S32.HI R57, RZ, 0x1f, R20 ;  /* 0x0000001fff397819 */ /* 0x000fe20000011414 */
[----:B------:R-:W-:Y:S01]  /*10c40*/  IMAD.SHL.U32 R21, R20, 0x8, RZ ;  /* 0x0000000814157824 */ /* 0x000fe200078e00ff */
[----:B---3--:R-:W0:Y:S02]  /*10c50*/  LDS.128 R60, [R79] ;  /* 0x000000004f3c7984 */ /* 0x008e240000000c00 */
[----:B------:R-:W-:Y:S02]  /*10c60*/  LEA.HI R57, R57, R20, RZ, 0x3 ;  /* 0x0000001439397211 */ /* 0x000fe400078f18ff */
[----:B-----5:R-:W-:Y:S02]  /*10c70*/  LOP3.LUT R20, R78, 0x38, R21, 0xf8, !PT ;  /* 0x000000384e147812 */ /* 0x020fe400078ef815 */
[----:B------:R-:W-:Y:S01]  /*10c80*/  SHF.R.U64 R21, R44, 0x10, R45 ;  /* 0x000000102c157819 */ /* 0x000fe2000000122d */
[----:B------:R-:W-:Y:S01]  /*10c90*/  IMAD.SHL.U32 R57, R57, 0x400, RZ ;  /* 0x0000040039397824 */ /* 0x000fe200078e00ff */
[----:B------:R-:W-:-:S02]  /*10ca0*/  LOP3.LUT R20, R20, R77, RZ, 0x3c, !PT ;  /* 0x0000004d14147212 */ /* 0x000fc400078e3cff */
[--C-:B------:R-:W-:Y:S01]  /*10cb0*/  SHF.R.U64 R44, R52, 0x10, R53.reuse ;  /* 0x00000010342c7819 */ /* 0x100fe20000001235 */
[----:B------:R-:W-:Y:S01]  /*10cc0*/  HADD2.F32 R21, -RZ, R21.H0_H0 ;  /* 0x20000015ff157230 */ /* 0x000fe20000004100 */
[----:B------:R-:W-:Y:S02]  /*10cd0*/  LOP3.LUT R57, R57, 0x7fffe000, RZ, 0xc0, !PT ;  /* 0x7fffe00039397812 */ /* 0x000fe400078ec0ff */
[----:B------:R-:W-:Y:S01]  /*10ce0*/  SHF.R.U32.HI R52, RZ, 0x10, R53 ;  /* 0x00000010ff347819 */ /* 0x000fe20000011635 */
[----:B------:R-:W-:Y:S01]  /*10cf0*/  HADD2.F32 R44, -RZ, R44.H0_H0 ;  /* 0x2000002cff2c7230 */ /* 0x000fe20000004100 */
[----:B------:R-:W-:Y:S02]  /*10d00*/  IADD3 R20, R20, R57, R76 ;  /* 0x0000003914147210 */ /* 0x000fe40007ffe04c */
[----:B------:R-:W-:Y:S01]  /*10d10*/  SHF.R.U32.HI R45, RZ, 0x10, R45 ;  /* 0x00000010ff2d7819 */ /* 0x000fe2000001162d */
[----:B------:R-:W-:Y:S01]  /*10d20*/  HADD2.F32 R52, -RZ, R52.H0_H0 ;  /* 0x20000034ff347230 */ /* 0x000fe20000004100 */
[----:B------:R-:W-:-:S05]  /*10d30*/  LEA R20, R20, R17, 0x1 ;  /* 0x0000001114147211 */ /* 0x000fca00078e08ff */
[----:B------:R-:W1:Y:S01]  /*10d40*/  LDS.128 R56, [R20+0x10400] ;  /* 0x0104000014387984 */ /* 0x000e620000000c00 */
[----:B0-----:R-:W-:Y:S02]  /*10d50*/  HADD2.F32 R67, -RZ, R61.H0_H0 ;  /* 0x2000003dff437230 */ /* 0x001fe40000004100 */
[--C-:B------:R-:W-:Y:S02]  /*10d60*/  HADD2.F32 R69, -RZ, R63.reuse.H0_H0 ;  /* 0x2000003fff457230 */ /* 0x100fe40000004100 */
[----:B------:R-:W-:Y:S02]  /*10d70*/  HADD2.F32 R63, -RZ, R63.H1_H1 ;  /* 0x3000003fff3f7230 */ /* 0x000fe40000004100 */
[--C-:B-1----:R-:W-:Y:S02]  /*10d80*/  HADD2.F32 R53, -RZ, R57.reuse.H0_H0 ;  /* 0x20000039ff357230 */ /* 0x102fe40000004100 */
[----:B------:R-:W-:-:S03]  /*10d90*/  HADD2.F32 R57, -RZ, R57.H1_H1 ;  /* 0x30000039ff397230 */ /* 0x000fc60000004100 */
[CC--:B------:R-:W-:Y:S01]  /*10da0*/  FMUL.FTZ R47, R53.reuse, R64.reuse ;  /* 0x00000040352f7220 */ /* 0x0c0fe20000410000 */
[-C--:B------:R-:W-:Y:S01]  /*10db0*/  FMUL.FTZ R68, R53, R65.reuse ;  /* 0x0000004135447220 */ /* 0x080fe20000410000 */
[----:B------:R-:W-:Y:S02]  /*10dc0*/  SHF.R.U64 R53, R54, 0x10, R55 ;  /* 0x0000001036357819 */ /* 0x000fe40000001237 */
[C---:B------:R-:W-:Y:S01]  /*10dd0*/  FFMA.FTZ R65, R67.reuse, R65, -R47 ;  /* 0x0000004143417223 */ /* 0x040fe2000001082f */
[----:B------:R-:W-:Y:S01]  /*10de0*/  HADD2.F32 R47, -RZ, R45.H0_H0 ;  /* 0x2000002dff2f7230 */ /* 0x000fe20000004100 */
[----:B------:R-:W-:Y:S01]  /*10df0*/  SHF.R.U32.HI R54, RZ, 0x10, R55 ;  /* 0x00000010ff367819 */ /* 0x000fe20000011637 */
[----:B------:R-:W-:Y:S02]  /*10e00*/  HADD2.F32 R45, -RZ, R56.H0_H0 ;  /* 0x20000038ff2d7230 */ /* 0x000fe40000004100 */
[----:B------:R-:W-:Y:S01]  /*10e10*/  FFMA.FTZ R68, R67, R64, R68 ;  /* 0x0000004043447223 */ /* 0x000fe20000010044 */
[----:B------:R-:W-:-:S02]  /*10e20*/  HADD2.F32 R64, -RZ, R61.H1_H1 ;  /* 0x3000003dff407230 */ /* 0x000fc40000004100 */
[C---:B------:R-:W-:Y:S01]  /*10e30*/  FMUL.FTZ R55, R57.reuse, R52 ;  /* 0x0000003439377220 */ /* 0x040fe20000410000 */
[----:B------:R-:W-:Y:S02]  /*10e40*/  HADD2.F32 R61, -RZ, R60.H0_H0 ;  /* 0x2000003cff3d7230 */ /* 0x000fe40000004100 */
[-C--:B------:R-:W-:Y:S01]  /*10e50*/  FMUL.FTZ R57, R57, R47.reuse ;  /* 0x0000002f39397220 */ /* 0x080fe20000410000 */
[C---:B------:R-:W-:Y:S01]  /*10e60*/  FMUL.FTZ R67, R45.reuse, R116 ;  /* 0x000000742d437220 */ /* 0x040fe20000410000 */
[----:B------:R-:W-:Y:S01]  /*10e70*/  FMUL.FTZ R45, R45, R114 ;  /* 0x000000722d2d7220 */ /* 0x000fe20000410000 */
[C---:B------:R-:W-:Y:S01]  /*10e80*/  FFMA.FTZ R55, R64.reuse, R47, -R55 ;  /* 0x0000002f40377223 */ /* 0x040fe20000010837 */
[----:B------:R-:W-:Y:S01]  /*10e90*/  FFMA.FTZ R57, R64, R52, R57 ;  /* 0x0000003440397223 */ /* 0x000fe20000010039 */
[C---:B------:R-:W-:Y:S01]  /*10ea0*/  FFMA.FTZ R67, R61.reuse, R114, -R67 ;  /* 0x000000723d437223 */ /* 0x040fe20000010843 */
[----:B------:R-:W-:Y:S01]  /*10eb0*/  FFMA.FTZ R52, R61, R116, R45 ;  /* 0x000000743d347223 */ /* 0x000fe2000001002d */
[----:B------:R-:W-:-:S02]  /*10ec0*/  HADD2.F32 R45, -RZ, R115.H1_H1 ;  /* 0x30000073ff2d7230 */ /* 0x000fc40000004100 */
[----:B------:R-:W-:Y:S02]  /*10ed0*/  HADD2.F32 R61, -RZ, R58.H0_H0 ;  /* 0x2000003aff3d7230 */ /* 0x000fe40000004100 */
[----:B------:R-:W-:Y:S02]  /*10ee0*/  HADD2.F32 R64, -RZ, R113.H1_H1 ;  /* 0x30000071ff407230 */ /* 0x000fe40000004100 */
[----:B------:R-:W-:Y:S02]  /*10ef0*/  HADD2.F32 R47, -RZ, R60.H1_H1 ;  /* 0x3000003cff2f7230 */ /* 0x000fe40000004100 */
[C---:B------:R-:W-:Y:S01]  /*10f00*/  FMUL.FTZ R70, R61.reuse, R45 ;  /* 0x0000002d3d467220 */ /* 0x040fe20000410000 */
[----:B------:R-:W-:Y:S02]  /*10f10*/  HADD2.F32 R60, -RZ, R62.H0_H0 ;  /* 0x2000003eff3c7230 */ /* 0x000fe40000004100 */
[----:B------:R-:W-:Y:S01]  /*10f20*/  FMUL.FTZ R71, R61, R64 ;  /* 0x000000403d477220 */ /* 0x000fe20000410000 */
[----:B------:R-:W-:-:S02]  /*10f30*/  HADD2.F32 R54, -RZ, R54.H0_H0 ;  /* 0x20000036ff367230 */ /* 0x000fc40000004100 */
[----:B------:R-:W-:Y:S02]  /*10f40*/  HADD2.F32 R115, -RZ, R115.H0_H0 ;  /* 0x20000073ff737230 */ /* 0x000fe40000004100 */
[C---:B------:R-:W-:Y:S01]  /*10f50*/  FFMA.FTZ R61, R60.reuse, R64, -R70 ;  /* 0x000000403c3d7223 */ /* 0x040fe20000010846 */
[----:B------:R-:W-:Y:S01]  /*10f60*/  FFMA.FTZ R60, R60, R45, R71 ;  /* 0x0000002d3c3c7223 */ /* 0x000fe20000010047 */
[--C-:B------:R-:W-:Y:S02]  /*10f70*/  HADD2.F32 R45, -RZ, R59.reuse.H0_H0 ;  /* 0x2000003bff2d7230 */ /* 0x100fe40000004100 */
[----:B------:R-:W-:Y:S02]  /*10f80*/  HADD2.F32 R59, -RZ, R59.H1_H1 ;  /* 0x3000003bff3b7230 */ /* 0x000fe40000004100 */
[----:B------:R-:W-:Y:S02]  /*10f90*/  HADD2.F32 R113, -RZ, R113.H0_H0 ;  /* 0x20000071ff717230 */ /* 0x000fe40000004100 */
[----:B------:R-:W-:Y:S01]  /*10fa0*/  FMUL.FTZ R64, R45, R115 ;  /* 0x000000732d407220 */ /* 0x000fe20000410000 */
[----:B------:R-:W-:-:S02]  /*10fb0*/  HADD2.F32 R56, -RZ, R56.H1_H1 ;  /* 0x30000038ff387230 */ /* 0x000fc40000004100 */
[C---:B------:R-:W-:Y:S01]  /*10fc0*/  FMUL.FTZ R70, R59.reuse, R54 ;  /* 0x000000363b467220 */ /* 0x040fe20000410000 */
[----:B------:R-:W-:Y:S01]  /*10fd0*/  FMUL.FTZ R59, R59, R66 ;  /* 0x000000423b3b7220 */ /* 0x000fe20000410000 */
[-C--:B------:R-:W-:Y:S01]  /*10fe0*/  FMUL.FTZ R45, R45, R113.reuse ;  /* 0x000000712d2d7220 */ /* 0x080fe20000410000 */
[----:B------:R-:W-:Y:S02]  /*10ff0*/  HADD2.F32 R58, -RZ, R58.H1_H1 ;  /* 0x3000003aff3a7230 */ /* 0x000fe40000004100 */
[----:B------:R-:W-:Y:S01]  /*11000*/  FFMA.FTZ R64, R69, R113, -R64 ;  /* 0x0000007145407223 */ /* 0x000fe20000010840 */
[----:B------:R-:W-:Y:S02]  /*11010*/  HADD2.F32 R53, -RZ, R53.H0_H0 ;  /* 0x20000035ff357230 */ /* 0x000fe40000004100 */
[----:B------:R-:W-:Y:S01]  /*11020*/  FFMA.FTZ R59, R63, R54, R59 ;  /* 0x000000363f3b7223 */ /* 0x000fe2000001003b */
[----:B------:R-:W-:Y:S02]  /*11030*/  HADD2.F32 R62, -RZ, R62.H1_H1 ;  /* 0x3000003eff3e7230 */ /* 0x000fe40000004100 */
[----:B------:R-:W-:Y:S01]  /*11040*/  FFMA.FTZ R69, R69, R115, R45 ;  /* 0x0000007345457223 */ /* 0x000fe2000001002d */
[C---:B------:R-:W-:Y:S01]  /*11050*/  FMUL.FTZ R54, R56.reuse, R44 ;  /* 0x0000002c38367220 */ /* 0x040fe20000410000 */
[----:B------:R-:W-:Y:S01]  /*11060*/  FMUL.FTZ R56, R56, R21 ;  /* 0x0000001538387220 */ /* 0x000fe20000410000 */
[C---:B------:R-:W-:Y:S01]  /*11070*/  FMUL.FTZ R45, R58.reuse, R53 ;  /* 0x000000353a2d7220 */ /* 0x040fe20000410000 */
[----:B------:R-:W-:Y:S01]  /*11080*/  FMUL.FTZ R58, R58, R46 ;  /* 0x0000002e3a3a7220 */ /* 0x000fe20000410000 */
[----:B------:R-:W-:Y:S01]  /*11090*/  FFMA.FTZ R21, R47, R21, -R54 ;  /* 0x000000152f157223 */ /* 0x000fe20000010836 */
[----:B------:R-:W-:Y:S01]  /*110a0*/  FFMA.FTZ R70, R63, R66, -R70 ;  /* 0x000000423f467223 */ /* 0x000fe20000010846 */
        /* <DEDUP_REMOVED lines=13> */
.L_x_1728:
[----:B------:R-:W-:Y:S05]  /*11180*/  BSYNC B2 ;  /* 0x0000000000027941 */ /* 0x000fea0003800000 */
.L_x_1727:
[----:B------:R-:W-:Y:S05]  /*11190*/  @P1 BRA `(.L_x_1726) ;  /* 0x0000000400801947 */ /* 0x000fea0003800000 */
[----:B01----:R-:W2:Y:S04]  /*111a0*/  LDL R20, [R1+0xa4] ;  /* 0x0000a40001147983 */ /* 0x003ea80000100800 */
[----:B------:R-:W3:Y:S01]  /*111b0*/  LDL R65, [R1+0xbc] ;  /* 0x0000bc0001417983 */ /* 0x000ee20000100800 */
[----:B------:R-:W-:Y:S01]  /*111c0*/  HADD2.F32 R60, -RZ, R109.H1_H1 ;  /* 0x3000006dff3c7230 */ /* 0x000fe20000004100 */
[--C-:B------:R-:W-:Y:S01]  /*111d0*/  SHF.R.U64 R21, R48, 0x10, R49.reuse ;  /* 0x0000001030157819 */ /* 0x100fe20000001231 */
[----:B------:R-:W-:Y:S01]  /*111e0*/  HADD2.F32 R58, -RZ, R111.H1_H1 ;  /* 0x3000006fff3a7230 */ /* 0x000fe20000004100 */
[----:B------:R-:W-:-:S05]  /*111f0*/  SHF.R.U32.HI R48, RZ, 0x10, R49 ;  /* 0x00000010ff307819 */ /* 0x000fca0000011631 */
[----:B------:R-:W-:Y:S01]  /*11200*/  HADD2.F32 R48, -RZ, R48.H0_H0 ;  /* 0x20000030ff307230 */ /* 0x000fe20000004100 */
[----:B--2---:R-:W-:-:S04]  /*11210*/  LEA.HI R3, R3, R20, RZ, 0x1d ;  /* 0x0000001403037211 */ /* 0x004fc800078fe8ff */
[----:B------:R-:W-:Y:S01]  /*11220*/  SHF.R.S32.HI R44, RZ, 0x1f, R3 ;  /* 0x0000001fff2c7819 */ /* 0x000fe20000011403 */
[----:B------:R-:W-:-:S03]  /*11230*/  IMAD.SHL.U32 R20, R3, 0x8, RZ ;  /* 0x0000000803147824 */ /* 0x000fc600078e00ff */
[----:B------:R-:W-:Y:S02]  /*11240*/  LEA.HI R44, R44, R3, RZ, 0x3 ;  /* 0x000000032c2c7211 */ /* 0x000fe400078f18ff */
[----:B-----5:R-:W-:-:S03]  /*11250*/  LOP3.LUT R3, R78, 0x38, R20, 0xf8, !PT ;  /* 0x000000384e037812 */ /* 0x020fc600078ef814 */
[----:B------:R-:W-:Y:S01]  /*11260*/  IMAD.SHL.U32 R44, R44, 0x400, RZ ;  /* 0x000004002c2c7824 */ /* 0x000fe200078e00ff */
[----:B------:R-:W-:-:S04]  /*11270*/  LOP3.LUT R3, R3, R77, RZ, 0x3c, !PT ;  /* 0x0000004d03037212 */ /* 0x000fc800078e3cff */
[----:B------:R-:W-:Y:S02]  /*11280*/  LOP3.LUT R20, R44, 0x7fffe000, RZ, 0xc0, !PT ;  /* 0x7fffe0002c147812 */ /* 0x000fe400078ec0ff */
[----:B---3--:R-:W0:Y:S02]  /*11290*/  LDS.128 R44, [R65] ;  /* 0x00000000412c7984 */ /* 0x008e240000000c00 */
[----:B------:R-:W-:-:S05]  /*112a0*/  IADD3 R20, R3, R20, R76 ;  /* 0x0000001403147210 */ /* 0x000fca0007ffe04c */
[----:B------:R-:W-:Y:S01]  /*112b0*/  IMAD R3, R20, 0x2, R17 ;  /* 0x0000000214037824 */ /* 0x000fe200078e0211 */
[--C-:B------:R-:W-:Y:S02]  /*112c0*/  SHF.R.U64 R20, R40, 0x10, R41.reuse ;  /* 0x0000001028147819 */ /* 0x100fe40000001229 */
[----:B------:R-:W-:Y:S02]  /*112d0*/  SHF.R.U32.HI R40, RZ, 0x10, R41 ;  /* 0x00000010ff287819 */ /* 0x000fe40000011629 */
[----:B------:R-:W1:Y:S01]  /*112e0*/  LDS.128 R52, [R3+0x10400] ;  /* 0x0104000003347984 */ /* 0x000e620000000c00 */
[----:B------:R-:W-:Y:S02]  /*112f0*/  SHF.R.U64 R41, R42, 0x10, R43 ;  /* 0x000000102a297819 */ /* 0x000fe4000000122b */
[--C-:B------:R-:W-:Y:S02]  /*11300*/  SHF.R.U64 R42, R50, 0x10, R51.reuse ;  /* 0x00000010322a7819 */ /* 0x100fe40000001233 */
[----:B------:R-:W-:Y:S01]  /*11310*/  SHF.R.U32.HI R50, RZ, 0x10, R51 ;  /* 0x00000010ff327819 */ /* 0x000fe20000011633 */
[----:B------:R-:W-:Y:S01]  /*11320*/  HADD2.F32 R41, -RZ, R41.H0_H0 ;  /* 0x20000029ff297230 */ /* 0x000fe20000004100 */
[----:B------:R-:W-:-:S03]  /*11330*/  SHF.R.U32.HI R43, RZ, 0x10, R43 ;  /* 0x00000010ff2b7819 */ /* 0x000fc6000001162b */
[----:B------:R-:W-:Y:S02]  /*11340*/  HADD2.F32 R50, -RZ, R50.H0_H0 ;  /* 0x20000032ff327230 */ /* 0x000fe40000004100 */
[--C-:B0-----:R-:W-:Y:S02]  /*11350*/  HADD2.F32 R49, -RZ, R45.reuse.H0_H0 ;  /* 0x2000002dff317230 */ /* 0x101fe40000004100 */
[----:B------:R-:W-:Y:S02]  /*11360*/  HADD2.F32 R51, -RZ, R45.H1_H1 ;  /* 0x3000002dff337230 */ /* 0x000fe40000004100 */
[----:B------:R-:W-:Y:S02]  /*11370*/  HADD2.F32 R45, -RZ, R44.H0_H0 ;  /* 0x2000002cff2d7230 */ /* 0x000fe40000004100 */
[----:B------:R-:W-:Y:S02]  /*11380*/  HADD2.F32 R56, -RZ, R46.H0_H0 ;  /* 0x2000002eff387230 */ /* 0x000fe40000004100 */
[----:B------:R-:W-:-:S02]  /*11390*/  HADD2.F32 R57, -RZ, R47.H0_H0 ;  /* 0x2000002fff397230 */ /* 0x000fc40000004100 */
[----:B------:R-:W-:Y:S02]  /*113a0*/  HADD2.F32 R47, -RZ, R47.H1_H1 ;  /* 0x3000002fff2f7230 */ /* 0x000fe40000004100 */
[--C-:B-1----:R-:W-:Y:S02]  /*113b0*/  HADD2.F32 R63, -RZ, R53.reuse.H0_H0 ;  /* 0x20000035ff3f7230 */ /* 0x102fe40000004100 */
[----:B------:R-:W-:Y:S02]  /*113c0*/  HADD2.F32 R59, -RZ, R53.H1_H1 ;  /* 0x30000035ff3b7230 */ /* 0x000fe40000004100 */
[----:B------:R-:W-:Y:S02]  /*113d0*/  HADD2.F32 R53, -RZ, R52.H0_H0 ;  /* 0x20000034ff357230 */ /* 0x000fe40000004100 */
[C---:B------:R-:W-:Y:S01]  /*113e0*/  FMUL.FTZ R66, R63.reuse, R60 ;  /* 0x0000003c3f427220 */ /* 0x040fe20000410000 */
[----:B------:R-:W-:Y:S01]  /*113f0*/  FMUL.FTZ R64, R63, R58 ;  /* 0x0000003a3f407220 */ /* 0x000fe20000410000 */
[----:B------:R-:W-:Y:S01]  /*11400*/  FMUL.FTZ R68, R59, R48 ;  /* 0x000000303b447220 */ /* 0x000fe20000410000 */
[----:B------:R-:W-:-:S02]  /*11410*/  HADD2.F32 R61, -RZ, R54.H0_H0 ;  /* 0x20000036ff3d7230 */ /* 0x000fc40000004100 */
[C---:B------:R-:W-:Y:S01]  /*11420*/  FFMA.FTZ R58, R49.reuse, R58, -R66 ;  /* 0x0000003a313a7223 */ /* 0x040fe20000010842 */
[----:B------:R-:W-:Y:S02]  /*11430*/  HADD2.F32 R66, -RZ, R40.H0_H0 ;  /* 0x20000028ff427230 */ /* 0x000fe40000004100 */
[----:B------:R-:W-:Y:S01]  /*11440*/  FFMA.FTZ R49, R49, R60, R64 ;  /* 0x0000003c31317223 */ /* 0x000fe20000010040 */
[----:B------:R-:W-:Y:S02]  /*11450*/  HADD2.F32 R40, -RZ, R109.H0_H0 ;  /* 0x2000006dff287230 */ /* 0x000fe40000004100 */
[----:B------:R-:W-:Y:S02]  /*11460*/  HADD2.F32 R60, -RZ, R111.H0_H0 ;  /* 0x2000006fff3c7230 */ /* 0x000fe40000004100 */
[----:B------:R-:W-:Y:S01]  /*11470*/  FMUL.FTZ R70, R59, R66 ;  /* 0x000000423b467220 */ /* 0x000fe20000410000 */
[----:B------:R-:W-:Y:S02]  /*11480*/  HADD2.F32 R63, -RZ, R110.H0_H0 ;  /* 0x2000006eff3f7230 */ /* 0x000fe40000004100 */
[----:B------:R-:W-:Y:S01]  /*11490*/  FMUL.FTZ R64, R53, R40 ;  /* 0x0000002835407220 */ /* 0x000fe20000410000 */
[----:B------:R-:W-:Y:S01]  /*114a0*/  FFMA.FTZ R59, R51, R66, -R68 ;  /* 0x00000042333b7223 */ /* 0x000fe20000010844 */
[----:B------:R-:W-:Y:S01]  /*114b0*/  FMUL.FTZ R53, R53, R60 ;  /* 0x0000003c35357220 */ /* 0x000fe20000410000 */
[----:B------:R-:W-:Y:S01]  /*114c0*/  FFMA.FTZ R48, R51, R48, R70 ;  /* 0x0000003033307223 */ /* 0x000fe20000010046 */
[----:B------:R-:W-:Y:S01]  /*114d0*/  FFMA.FTZ R51, R45, R60, -R64 ;  /* 0x0000003c2d337223 */ /* 0x000fe20000010840 */
[----:B------:R-:W-:-:S02]  /*114e0*/  HADD2.F32 R60, -RZ, R112.H0_H0 ;  /* 0x20000070ff3c7230 */ /* 0x000fc40000004100 */
[----:B------:R-:W-:Y:S01]  /*114f0*/  FFMA.FTZ R53, R45, R40, R53 ;  /* 0x000000282d357223 */ /* 0x000fe20000010035 */
[--C-:B------:R-:W-:Y:S02]  /*11500*/  HADD2.F32 R62, -RZ, R55.reuse.H0_H0 ;  /* 0x20000037ff3e7230 */ /* 0x100fe40000004100 */
[C---:B------:R-:W-:Y:S01]  /*11510*/  FMUL.FTZ R45, R61.reuse, R63 ;  /* 0x0000003f3d2d7220 */ /* 0x040fe20000410000 */
[----:B------:R-:W-:Y:S02]  /*11520*/  HADD2.F32 R110, -RZ, R110.H1_H1 ;  /* 0x3000006eff6e7230 */ /* 0x000fe40000004100 */
[-C--:B------:R-:W-:Y:S01]  /*11530*/  FMUL.FTZ R61, R61, R60.reuse ;  /* 0x0000003c3d3d7220 */ /* 0x080fe20000410000 */
[----:B------:R-:W-:Y:S02]  /*11540*/  HADD2.F32 R112, -RZ, R112.H1_H1 ;  /* 0x30000070ff707230 */ /* 0x000fe40000004100 */
[----:B------:R-:W-:Y:S01]  /*11550*/  FFMA.FTZ R60, R56, R60, -R45 ;  /* 0x0000003c383c7223 */ /* 0x000fe2000001082d */
[----:B------:R-:W-:-:S02]  /*11560*/  HADD2.F32 R55, -RZ, R55.H1_H1 ;  /* 0x30000037ff377230 */ /* 0x000fc40000004100 */
[C---:B------:R-:W-:Y:S01]  /*11570*/  FMUL.FTZ R64, R62.reuse, R110 ;  /* 0x0000006e3e407220 */ /* 0x040fe20000410000 */
[----:B------:R-:W-:Y:S02]  /*11580*/  HADD2.F32 R40, -RZ, R43.H0_H0 ;  /* 0x2000002bff287230 */ /* 0x000fe40000004100 */
[-C--:B------:R-:W-:Y:S01]  /*11590*/  FMUL.FTZ R45, R62, R112.reuse ;  /* 0x000000703e2d7220 */ /* 0x080fe20000410000 */
[----:B------:R-:W-:Y:S02]  /*115a0*/  HADD2.F32 R52, -RZ, R52.H1_H1 ;  /* 0x30000034ff347230 */ /* 0x000fe40000004100 */
[----:B------:R-:W-:Y:S01]  /*115b0*/  FFMA.FTZ R43, R57, R112, -R64 ;  /* 0x00000070392b7223 */ /* 0x000fe20000010840 */
[----:B------:R-:W-:Y:S01]  /*115c0*/  FMUL.FTZ R62, R55, R50 ;  /* 0x00000032373e7220 */ /* 0x000fe20000410000 */
[----:B------:R-:W-:Y:S01]  /*115d0*/  FFMA.FTZ R57, R57, R110, R45 ;  /* 0x0000006e39397223 */ /* 0x000fe2000001002d */
[----:B------:R-:W-:Y:S01]  /*115e0*/  FMUL.FTZ R64, R55, R40 ;  /* 0x0000002837407220 */ /* 0x000fe20000410000 */
[----:B------:R-:W-:-:S02]  /*115f0*/  HADD2.F32 R54, -RZ, R54.H1_H1 ;  /* 0x30000036ff367230 */ /* 0x000fc40000004100 */
[----:B------:R-:W-:Y:S01]  /*11600*/  FFMA.FTZ R56, R56, R63, R61 ;  /* 0x0000003f38387223 */ /* 0x000fe2000001003d */
[----:B------:R-:W-:Y:S02]  /*11610*/  HADD2.F32 R45, -RZ, R21.H0_H0 ;  /* 0x20000015ff2d7230 */ /* 0x000fe40000004100 */
[C---:B------:R-:W-:Y:S01]  /*11620*/  FFMA.FTZ R62, R47.reuse, R40, -R62 ;  /* 0x000000282f3e7223 */ /* 0x040fe2000001083e */
[----:B------:R-:W-:Y:S02]  /*11630*/  HADD2.F32 R55, -RZ, R42.H0_H0 ;  /* 0x2000002aff377230 */ /* 0x000fe40000004100 */
[----:B------:R-:W-:Y:S01]  /*11640*/  FFMA.FTZ R64, R47, R50, R64 ;  /* 0x000000322f407223 */ /* 0x000fe20000010040 */
[----:B------:R-:W-:Y:S02]  /*11650*/  HADD2.F32 R21, -RZ, R20.H0_H0 ;  /* 0x20000014ff157230 */ /* 0x000fe40000004100 */
[----:B------:R-:W-:Y:S01]  /*11660*/  FMUL.FTZ R47, R52, R45 ;  /* 0x0000002d342f7220 */ /* 0x000fe20000410000 */
[----:B------:R-:W-:-:S02]  /*11670*/  HADD2.F32 R44, -RZ, R44.H1_H1 ;  /* 0x3000002cff2c7230 */ /* 0x000fc40000004100 */
[----:B------:R-:W-:Y:S01]  /*11680*/  FMUL.FTZ R61, R54, R55 ;  /* 0x00000037363d7220 */ /* 0x000fe20000410000 */
[----:B------:R-:W-:Y:S02]  /*11690*/  HADD2.F32 R46, -RZ, R46.H1_H1 ;  /* 0x3000002eff2e7230 */ /* 0x000fe40000004100 */
[----:B------:R-:W-:Y:S01]  /*116a0*/  FMUL.FTZ R52, R52, R21 ;  /* 0x0000001534347220 */ /* 0x000fe20000410000 */
[----:B------:R-:W-:Y:S01]  /*116b0*/  FMUL.FTZ R54, R54, R41 ;  /* 0x0000002936367220 */ /* 0x000fe20000410000 */
[----:B------:R-:W-:Y:S01]  /*116c0*/  FFMA.FTZ R40, R44, R21, -R47 ;  /* 0x000000152c287223 */ /* 0x000fe2000001082f */
[----:B------:R-:W-:Y:S01]  /*116d0*/  F2FP.F16.F32.PACK_AB R43, R62, R43 ;  /* 0x0000002b3e2b723e */ /* 0x000fe200000000ff */
[----:B------:R-:W-:Y:S01]  /*116e0*/  FFMA.FTZ R61, R46, R41, -R61 ;  /* 0x000000292e3d7223 */ /* 0x000fe2000001083d */
[----:B------:R-:W-:Y:S01]  /*116f0*/  FFMA.FTZ R44, R44, R45, R52 ;  /* 0x0000002d2c2c7223 */ /* 0x000fe20000010034 */
[----:B------:R-:W-:Y:S01]  /*11700*/  FFMA.FTZ R55, R46, R55, R54 ;  /* 0x000000372e377223 */ /* 0x000fe20000010036 */
        /* <DEDUP_REMOVED lines=9> */
.L_x_1726:
[----:B------:R-:W-:Y:S05]  /*117a0*/  BSYNC B1 ;  /* 0x0000000000017941 */ /* 0x000fea0003800000 */
.L_x_1725:
[----:B--2---:R-:W-:Y:S01]  /*117b0*/  VIADD R3, R121, 0x40 ;  /* 0x0000004079037836 */ /* 0x004fe20000000000 */
[----:B------:R-:W-:Y:S04]  /*117c0*/  BSSY B1, `(.L_x_1729) ;  /* 0x00000d8000017945 */ /* 0x000fe80003800000 */
[----:B------:R-:W-:-:S13]  /*117d0*/  ISETP.GE.AND P0, PT, R3, R0, PT ;  /* 0x000000000300720c */ /* 0x000fda0003f06270 */
[----:B------:R-:W-:Y:S05]  /*117e0*/  @P0 BRA `(.L_x_1730) ;  /* 0x0000000c00540947 */ /* 0x000fea0003800000 */
[----:B01----:R-:W0:Y:S01]  /*117f0*/  LDC R20, c[0x0][0x3f4] ;  /* 0x0000fd00ff147b82 */ /* 0x003e220000000800 */
[----:B------:R-:W-:Y:S01]  /*11800*/  BSSY B2, `(.L_x_1731) ;  /* 0x000006b000027945 */ /* 0x000fe20003800000 */
[-C--:B0-----:R-:W-:Y:S02]  /*11810*/  ISETP.GE.AND P0, PT, R18, R20.reuse, PT ;  /* 0x000000141200720c */ /* 0x081fe40003f06270 */
[----:B------:R-:W-:-:S11]  /*11820*/  ISETP.GE.AND P1, PT, R203, R20, PT ;  /* 0x00000014cb00720c */ /* 0x000fd60003f26270 */
[----:B------:R-:W-:Y:S05]  /*11830*/  @P0 BRA `(.L_x_1732) ;  /* 0x00000004009c0947 */ /* 0x000fea0003800000 */
[----:B------:R-:W2:Y:S04]  /*11840*/  LDL R21, [R1+0x84] ;  /* 0x0000840001157983 */ /* 0x000ea80000100800 */
[----:B------:R-:W3:Y:S01]  /*11850*/  LDL R61, [R1+0xb8] ;  /* 0x0000b800013d7983 */ /* 0x000ee20000100800 */
[----:B------:R-:W-:Y:S01]  /*11860*/  SHF.L.U32 R40, R3, 0x6, RZ ;  /* 0x0000000603287819 */ /* 0x000fe200000006ff */
[----:B------:R-:W-:Y:S01]  /*11870*/  HADD2.F32 R58, -RZ, R105.H1_H1 ;  /* 0x30000069ff3a7230 */ /* 0x000fe20000004100 */
[----:B------:R-:W-:Y:S01]  /*11880*/  SHF.R.S32.HI R44, RZ, 0x1f, R3 ;  /* 0x0000001fff2c7819 */ /* 0x000fe20000011403 */
[----:B------:R-:W-:Y:S01]  /*11890*/  HADD2.F32 R57, -RZ, R107.H1_H1 ;  /* 0x3000006bff397230 */ /* 0x000fe20000004100 */
[----:B------:R-:W-:Y:S02]  /*118a0*/  LOP3.LUT R41, R40, 0x1c0, RZ, 0xc0, !PT ;  /* 0x000001c028297812 */ /* 0x000fe400078ec0ff */
[----:B------:R-:W-:-:S02]  /*118b0*/  LEA.HI R44, R44, R3, RZ, 0x3 ;  /* 0x000000032c2c7211 */ /* 0x000fc400078f18ff */
[----:B------:R-:W-:Y:S02]  /*118c0*/  SHF.R.U32.HI R59, RZ, 0x10, R37 ;  /* 0x00000010ff3b7819 */ /* 0x000fe40000011625 */
[--C-:B------:R-:W-:Y:S01]  /*118d0*/  SHF.R.U32.HI R51, RZ, 0x10, R29.reuse ;  /* 0x00000010ff337819 */ /* 0x100fe2000001161d */
[----:B------:R-:W-:Y:S01]  /*118e0*/  IMAD.SHL.U32 R44, R44, 0x40, RZ ;  /* 0x000000402c2c7824 */ /* 0x000fe200078e00ff */
[----:B------:R-:W-:Y:S01]  /*118f0*/  SHF.R.U64 R28, R28, 0x10, R29 ;  /* 0x000000101c1c7819 */ /* 0x000fe2000000121d */
[----:B------:R-:W-:Y:S01]  /*11900*/  HADD2.F32 R59, -RZ, R59.H0_H0 ;  /* 0x2000003bff3b7230 */ /* 0x000fe20000004100 */
[----:B------:R-:W-:Y:S01]  /*11910*/  SHF.R.U64 R29, R36, 0x10, R37 ;  /* 0x00000010241d7819 */ /* 0x000fe20000001225 */
[----:B------:R-:W-:Y:S01]  /*11920*/  HADD2.F32 R51, -RZ, R51.H0_H0 ;  /* 0x20000033ff337230 */ /* 0x000fe20000004100 */
[----:B------:R-:W-:Y:S02]  /*11930*/  LOP3.LUT R45, R44, 0xfffffe00, RZ, 0xc0, !PT ;  /* 0xfffffe002c2d7812 */ /* 0x000fe400078ec0ff */
[----:B------:R-:W-:-:S02]  /*11940*/  SHF.R.U64 R30, R30, 0x10, R31 ;  /* 0x000000101e1e7819 */ /* 0x000fc4000000121f */
[----:B------:R-:W-:Y:S02]  /*11950*/  SHF.R.U32.HI R36, RZ, 0x10, R31 ;  /* 0x00000010ff247819 */ /* 0x000fe4000001161f */
[--C-:B------:R-:W-:Y:S02]  /*11960*/  SHF.R.U64 R31, R38, 0x10, R39.reuse ;  /* 0x00000010261f7819 */ /* 0x100fe40000001227 */
[----:B------:R-:W-:Y:S01]  /*11970*/  SHF.R.U32.HI R38, RZ, 0x10, R39 ;  /* 0x00000010ff267819 */ /* 0x000fe20000011627 */
[----:B------:R-:W-:-:S04]  /*11980*/  HADD2.F32 R36, -RZ, R36.H0_H0 ;  /* 0x20000024ff247230 */ /* 0x000fc80000004100 */
[----:B------:R-:W-:Y:S01]  /*11990*/  HADD2.F32 R38, -RZ, R38.H0_H0 ;  /* 0x20000026ff267230 */ /* 0x000fe20000004100 */
[----:B--2---:R-:W-:-:S04]  /*119a0*/  LEA.HI R21, R20, R21, RZ, 0x1d ;  /* 0x0000001514157211 */ /* 0x004fc800078fe8ff */
[----:B------:R-:W-:Y:S01]  /*119b0*/  SHF.R.S32.HI R42, RZ, 0x1f, R21 ;  /* 0x0000001fff2a7819 */ /* 0x000fe20000011415 */
[----:B------:R-:W-:-:S03]  /*119c0*/  IMAD.SHL.U32 R40, R21, 0x8, RZ ;  /* 0x0000000815287824 */ /* 0x000fc600078e00ff */
[----:B------:R-:W-:Y:S02]  /*119d0*/  LEA.HI R42, R42, R21, RZ, 0x3 ;  /* 0x000000152a2a7211 */ /* 0x000fe400078f18ff */
[----:B------:R-:W-:Y:S02]  /*119e0*/  LOP3.LUT R21, R41, 0x38, R40, 0xf8, !PT ;  /* 0x0000003829157812 */ /* 0x000fe400078ef828 */
[----:B------:R-:W-:Y:S01]  /*119f0*/  SHF.R.U32.HI R40, RZ, 0x3, R41 ;  /* 0x00000003ff287819 */ /* 0x000fe20000011629 */
[----:B------:R-:W-:-:S03]  /*11a00*/  IMAD.SHL.U32 R42, R42, 0x400, RZ ;  /* 0x000004002a2a7824 */ /* 0x000fc600078e00ff */
[----:B------:R-:W-:Y:S02]  /*11a10*/  LOP3.LUT R21, R21, R40, RZ, 0x3c, !PT ;  /* 0x0000002815157212 */ /* 0x000fe400078e3cff */
[----:B------:R-:W-:Y:S02]  /*11a20*/  LOP3.LUT R44, R42, 0x7fffe000, RZ, 0xc0, !PT ;  /* 0x7fffe0002a2c7812 */ /* 0x000fe400078ec0ff */
[----:B---3--:R-:W0:Y:S02]  /*11a30*/  LDS.128 R40, [R61] ;  /* 0x000000003d287984 */ /* 0x008e240000000c00 */
[----:B------:R-:W-:-:S05]  /*11a40*/  IADD3 R44, R21, R44, R45 ;  /* 0x0000002c152c7210 */ /* 0x000fca0007ffe02d */
[----:B------:R-:W-:-:S05]  /*11a50*/  IMAD R21, R44, 0x2, R17 ;  /* 0x000000022c157824 */ /* 0x000fca00078e0211 */
[----:B------:R-:W1:Y:S01]  /*11a60*/  LDS.128 R44, [R21+0x10400] ;  /* 0x01040000152c7984 */ /* 0x000e620000000c00 */
[--C-:B0-----:R-:W-:Y:S02]  /*11a70*/  HADD2.F32 R53, -RZ, R41.reuse.H0_H0 ;  /* 0x20000029ff357230 */ /* 0x101fe40000004100 */
[----:B------:R-:W-:Y:S02]  /*11a80*/  HADD2.F32 R49, -RZ, R41.H1_H1 ;  /* 0x30000029ff317230 */ /* 0x000fe40000004100 */
[----:B------:R-:W-:Y:S02]  /*11a90*/  HADD2.F32 R41, -RZ, R40.H0_H0 ;  /* 0x20000028ff297230 */ /* 0x000fe40000004100 */
[----:B------:R-:W-:Y:S02]  /*11aa0*/  HADD2.F32 R37, -RZ, R42.H0_H0 ;  /* 0x2000002aff257230 */ /* 0x000fe40000004100 */
[--C-:B------:R-:W-:Y:S02]  /*11ab0*/  HADD2.F32 R39, -RZ, R43.reuse.H0_H0 ;  /* 0x2000002bff277230 */ /* 0x100fe40000004100 */
[----:B------:R-:W-:-:S02]  /*11ac0*/  HADD2.F32 R43, -RZ, R43.H1_H1 ;  /* 0x3000002bff2b7230 */ /* 0x000fc40000004100 */
[--C-:B-1----:R-:W-:Y:S02]  /*11ad0*/  HADD2.F32 R54, -RZ, R45.reuse.H0_H0 ;  /* 0x2000002dff367230 */ /* 0x102fe40000004100 */
[----:B------:R-:W-:Y:S02]  /*11ae0*/  HADD2.F32 R56, -RZ, R45.H1_H1 ;  /* 0x3000002dff387230 */ /* 0x000fe40000004100 */
[----:B------:R-:W-:Y:S02]  /*11af0*/  HADD2.F32 R55, -RZ, R44.H0_H0 ;  /* 0x2000002cff377230 */ /* 0x000fe40000004100 */
[C---:B------:R-:W-:Y:S01]  /*11b00*/  FMUL.FTZ R60, R54.reuse, R58 ;  /* 0x0000003a363c7220 */ /* 0x040fe20000410000 */
[----:B------:R-:W-:Y:S01]  /*11b10*/  FMUL.FTZ R54, R54, R57 ;  /* 0x0000003936367220 */ /* 0x000fe20000410000 */
[----:B------:R-:W-:Y:S01]  /*11b20*/  FMUL.FTZ R62, R56, R59 ;  /* 0x0000003b383e7220 */ /* 0x000fe20000410000 */
[----:B------:R-:W-:Y:S02]  /*11b30*/  HADD2.F32 R48, -RZ, R47.H0_H0 ;  /* 0x2000002fff307230 */ /* 0x000fe40000004100 */
[----:B------:R-:W-:Y:S01]  /*11b40*/  FFMA.FTZ R45, R53, R57, -R60 ;  /* 0x00000039352d7223 */ /* 0x000fe2000001083c */
[----:B------:R-:W-:-:S02]  /*11b50*/  HADD2.F32 R60, -RZ, R105.H0_H0 ;  /* 0x20000069ff3c7230 */ /* 0x000fc40000004100 */
[-C--:B------:R-:W-:Y:S01]  /*11b60*/  FMUL.FTZ R56, R56, R51.reuse ;  /* 0x0000003338387220 */ /* 0x080fe20000410000 */
[----:B------:R-:W-:Y:S02]  /*11b70*/  HADD2.F32 R50, -RZ, R47.H1_H1 ;  /* 0x3000002fff327230 */ /* 0x000fe40000004100 */
[----:B------:R-:W-:Y:S01]  /*11b80*/  FFMA.FTZ R47, R53, R58, R54 ;  /* 0x0000003a352f7223 */ /* 0x000fe20000010036 */
[----:B------:R-:W-:Y:S02]  /*11b90*/  HADD2.F32 R58, -RZ, R107.H0_H0 ;  /* 0x2000006bff3a7230 */ /* 0x000fe40000004100 */
[----:B------:R-:W-:Y:S01]  /*11ba0*/  FFMA.FTZ R54, R49, R51, -R62 ;  /* 0x0000003331367223 */ /* 0x000fe2000001083e */
[----:B------:R-:W-:Y:S02]  /*11bb0*/  HADD2.F32 R52, -RZ, R46.H0_H0 ;  /* 0x2000002eff347230 */ /* 0x000fe40000004100 */
[----:B------:R-:W-:Y:S01]  /*11bc0*/  FMUL.FTZ R62, R55, R60 ;  /* 0x0000003c373e7220 */ /* 0x000fe20000410000 */
[----:B------:R-:W-:-:S02]  /*11bd0*/  HADD2.F32 R53, -RZ, R106.H0_H0 ;  /* 0x2000006aff357230 */ /* 0x000fc40000004100 */
[----:B------:R-:W-:Y:S01]  /*11be0*/  FFMA.FTZ R56, R49, R59, R56 ;  /* 0x0000003b31387223 */ /* 0x000fe20000010038 */
[--C-:B------:R-:W-:Y:S02]  /*11bf0*/  HADD2.F32 R51, -RZ, R108.reuse.H0_H0 ;  /* 0x2000006cff337230 */ /* 0x100fe40000004100 */
[-C--:B------:R-:W-:Y:S01]  /*11c00*/  FMUL.FTZ R55, R55, R58.reuse ;  /* 0x0000003a37377220 */ /* 0x080fe20000410000 */
[C---:B------:R-:W-:Y:S01]  /*11c10*/  FFMA.FTZ R49, R41.reuse, R58, -R62 ;  /* 0x0000003a29317223 */ /* 0x040fe2000001083e */
[C---:B------:R-:W-:Y:S01]  /*11c20*/  FMUL.FTZ R58, R52.reuse, R53 ;  /* 0x00000035343a7220 */ /* 0x040fe20000410000 */
[----:B------:R-:W-:Y:S02]  /*11c30*/  HADD2.F32 R108, -RZ, R108.H1_H1 ;  /* 0x3000006cff6c7230 */ /* 0x000fe40000004100 */
[-C--:B------:R-:W-:Y:S01]  /*11c40*/  FMUL.FTZ R52, R52, R51.reuse ;  /* 0x0000003334347220 */ /* 0x080fe20000410000 */
[----:B------:R-:W-:Y:S02]  /*11c50*/  HADD2.F32 R106, -RZ, R106.H1_H1 ;  /* 0x3000006aff6a7230 */ /* 0x000fe40000004100 */
[----:B------:R-:W-:Y:S01]  /*11c60*/  FFMA.FTZ R41, R41, R60, R55 ;  /* 0x0000003c29297223 */ /* 0x000fe20000010037 */
[C---:B------:R-:W-:Y:S01]  /*11c70*/  FFMA.FTZ R51, R37.reuse, R51, -R58 ;  /* 0x0000003325337223 */ /* 0x040fe2000001083a */
[C---:B------:R-:W-:Y:S01]  /*11c80*/  FMUL.FTZ R55, R48.reuse, R108 ;  /* 0x0000006c30377220 */ /* 0x040fe20000410000 */
[----:B------:R-:W-:Y:S01]  /*11c90*/  FFMA.FTZ R52, R37, R53, R52 ;  /* 0x0000003525347223 */ /* 0x000fe20000010034 */
[----:B------:R-:W-:Y:S01]  /*11ca0*/  FMUL.FTZ R58, R48, R106 ;  /* 0x0000006a303a7220 */ /* 0x000fe20000410000 */
[----:B------:R-:W-:Y:S01]  /*11cb0*/  FMUL.FTZ R48, R50, R38 ;  /* 0x0000002632307220 */ /* 0x000fe20000410000 */
[----:B------:R-:W-:Y:S01]  /*11cc0*/  FFMA.FTZ R55, R39, R106, R55 ;  /* 0x0000006a27377223 */ /* 0x000fe20000010037 */
[----:B------:R-:W-:-:S02]  /*11cd0*/  HADD2.F32 R44, -RZ, R44.H1_H1 ;  /* 0x3000002cff2c7230 */ /* 0x000fc40000004100 */
[----:B------:R-:W-:Y:S01]  /*11ce0*/  FFMA.FTZ R58, R39, R108, -R58 ;  /* 0x0000006c273a7223 */ /* 0x000fe2000001083a */
[----:B------:R-:W-:Y:S02]  /*11cf0*/  HADD2.F32 R46, -RZ, R46.H1_H1 ;  /* 0x3000002eff2e7230 */ /* 0x000fe40000004100 */
[-C--:B------:R-:W-:Y:S01]  /*11d00*/  FMUL.FTZ R50, R50, R36.reuse ;  /* 0x0000002432327220 */ /* 0x080fe20000410000 */
[----:B------:R-:W-:Y:S02]  /*11d10*/  HADD2.F32 R37, -RZ, R29.H0_H0 ;  /* 0x2000001dff257230 */ /* 0x000fe40000004100 */
[C---:B------:R-:W-:Y:S01]  /*11d20*/  FFMA.FTZ R57, R43.reuse, R36, -R48 ;  /* 0x000000242b397223 */ /* 0x040fe20000010830 */
[----:B------:R-:W-:Y:S02]  /*11d30*/  HADD2.F32 R39, -RZ, R31.H0_H0 ;  /* 0x2000001fff277230 */ /* 0x000fe40000004100 */
[----:B------:R-:W-:Y:S01]  /*11d40*/  FFMA.FTZ R50, R43, R38, R50 ;  /* 0x000000262b327223 */ /* 0x000fe20000010032 */
[----:B------:R-:W-:-:S02]  /*11d50*/  HADD2.F32 R29, -RZ, R28.H0_H0 ;  /* 0x2000001cff1d7230 */ /* 0x000fc40000004100 */
[----:B------:R-:W-:Y:S01]  /*11d60*/  FMUL.FTZ R43, R44, R37 ;  /* 0x000000252c2b7220 */ /* 0x000fe20000410000 */
[----:B------:R-:W-:Y:S02]  /*11d70*/  HADD2.F32 R31, -RZ, R30.H0_H0 ;  /* 0x2000001eff1f7230 */ /* 0x000fe40000004100 */
[----:B------:R-:W-:Y:S01]  /*11d80*/  FMUL.FTZ R53, R46, R39 ;  /* 0x000000272e357220 */ /* 0x000fe20000410000 */
[----:B------:R-:W-:Y:S02]  /*11d90*/  HADD2.F32 R40, -RZ, R40.H1_H1 ;  /* 0x30000028ff287230 */ /* 0x000fe40000004100 */
[----:B------:R-:W-:Y:S01]  /*11da0*/  FMUL.FTZ R44, R44, R29 ;  /* 0x0000001d2c2c7220 */ /* 0x000fe20000410000 */
[----:B------:R-:W-:Y:S02]  /*11db0*/  HADD2.F32 R42, -RZ, R42.H1_H1 ;  /* 0x3000002aff2a7230 */ /* 0x000fe40000004100 */
        /* <DEDUP_REMOVED lines=15> */
.L_x_1732:
[----:B------:R-:W-:Y:S05]  /*11eb0*/  BSYNC B2 ;  /* 0x0000000000027941 */ /* 0x000fea0003800000 */
.L_x_1731:
[----:B------:R-:W-:Y:S05]  /*11ec0*/  @P1 BRA `(.L_x_1730) ;  /* 0x00000004009c1947 */ /* 0x000fea0003800000 */
[----:B0-----:R-:W2:Y:S04]  /*11ed0*/  LDL R28, [R1+0xa4] ;  /* 0x0000a400011c7983 */ /* 0x001ea80000100800 */
[----:B------:R-:W3:Y:S01]  /*11ee0*/  LDL R52, [R1+0xb4] ;  /* 0x0000b40001347983 */ /* 0x000ee20000100800 */
[----:B------:R-:W-:Y:S01]  /*11ef0*/  SHF.L.U32 R21, R3, 0x6, RZ ;  /* 0x0000000603157819 */ /* 0x000fe200000006ff */
[--C-:B------:R-:W-:Y:S01]  /*11f00*/  HADD2.F32 R44, -RZ, R94.reuse.H1_H1 ;  /* 0x3000005eff2c7230 */ /* 0x100fe20000004100 */
[----:B------:R-:W-:Y:S01]  /*11f10*/  SHF.R.S32.HI R30, RZ, 0x1f, R3 ;  /* 0x0000001fff1e7819 */ /* 0x000fe20000011403 */
[----:B------:R-:W-:Y:S01]  /*11f20*/  HADD2.F32 R94, -RZ, R94.H0_H0 ;  /* 0x2000005eff5e7230 */ /* 0x000fe20000004100 */
[----:B------:R-:W-:Y:S02]  /*11f30*/  SHF.R.U32.HI R43, RZ, 0x10, R25 ;  /* 0x00000010ff2b7819 */ /* 0x000fe40000011619 */
[----:B------:R-:W-:-:S02]  /*11f40*/  LEA.HI R30, R30, R3, RZ, 0x3 ;  /* 0x000000031e1e7211 */ /* 0x000fc400078f18ff */
[----:B------:R-:W-:Y:S01]  /*11f50*/  SHF.R.U32.HI R45, RZ, 0x10, R33 ;  /* 0x00000010ff2d7819 */ /* 0x000fe20000011621 */
[----:B------:R-:W-:Y:S01]  /*11f60*/  HADD2.F32 R43, -RZ, R43.H0_H0 ;  /* 0x2000002bff2b7230 */ /* 0x000fe20000004100 */
[----:B------:R-:W-:Y:S01]  /*11f70*/  SHF.R.U32.HI R50, RZ, 0x10, R35 ;  /* 0x00000010ff327819 */ /* 0x000fe20000011623 */
[----:B------:R-:W-:Y:S01]  /*11f80*/  IMAD.SHL.U32 R30, R30, 0x40, RZ ;  /* 0x000000401e1e7824 */ /* 0x000fe200078e00ff */
[----:B------:R-:W-:Y:S01]  /*11f90*/  SHF.R.U32.HI R51, RZ, 0x10, R27 ;  /* 0x00000010ff337819 */ /* 0x000fe2000001161b */
[----:B------:R-:W-:Y:S01]  /*11fa0*/  HADD2.F32 R45, -RZ, R45.H0_H0 ;  /* 0x2000002dff2d7230 */ /* 0x000fe20000004100 */
[----:B--2---:R-:W-:Y:S02]  /*11fb0*/  LEA.HI R20, R20, R28, RZ, 0x1d ;  /* 0x0000001c14147211 */ /* 0x004fe400078fe8ff */
[----:B------:R-:W-:Y:S02]  /*11fc0*/  LOP3.LUT R28, R21, 0x1c0, RZ, 0xc0, !PT ;  /* 0x000001c0151c7812 */ /* 0x000fe400078ec0ff */
[----:B------:R-:W-:Y:S01]  /*11fd0*/  SHF.R.S32.HI R29, RZ, 0x1f, R20 ;  /* 0x0000001fff1d7819 */ /* 0x000fe20000011414 */
[----:B------:R-:W-:-:S03]  /*11fe0*/  IMAD.SHL.U32 R21, R20, 0x8, RZ ;  /* 0x0000000814157824 */ /* 0x000fc600078e00ff */
[----:B------:R-:W-:Y:S02]  /*11ff0*/  LEA.HI R29, R29, R20, RZ, 0x3 ;  /* 0x000000141d1d7211 */ /* 0x000fe400078f18ff */
[----:B------:R-:W-:Y:S02]  /*12000*/  LOP3.LUT R3, R28, 0x38, R21, 0xf8, !PT ;  /* 0x000000381c037812 */ /* 0x000fe400078ef815 */
[----:B------:R-:W-:Y:S01]  /*12010*/  SHF.R.U32.HI R28, RZ, 0x3, R28 ;  /* 0x00000003ff1c7819 */ /* 0x000fe2000001161c */
[----:B------:R-:W-:Y:S01]  /*12020*/  IMAD.SHL.U32 R29, R29, 0x400, RZ ;  /* 0x000004001d1d7824 */ /* 0x000fe200078e00ff */
[----:B------:R-:W-:Y:S02]  /*12030*/  LOP3.LUT R21, R30, 0xfffffe00, RZ, 0xc0, !PT ;  /* 0xfffffe001e157812 */ /* 0x000fe400078ec0ff */
[----:B------:R-:W-:Y:S02]  /*12040*/  LOP3.LUT R3, R3, R28, RZ, 0x3c, !PT ;  /* 0x0000001c03037212 */ /* 0x000fe400078e3cff */
[----:B------:R-:W-:-:S02]  /*12050*/  LOP3.LUT R20, R29, 0x7fffe000, RZ, 0xc0, !PT ;  /* 0x7fffe0001d147812 */ /* 0x000fc400078ec0ff */
[----:B---3--:R-:W0:Y:S02]  /*12060*/  LDS.128 R28, [R52] ;  /* 0x00000000341c7984 */ /* 0x008e240000000c00 */
[----:B------:R-:W-:Y:S02]  /*12070*/  IADD3 R20, R3, R20, R21 ;  /* 0x0000001403147210 */ /* 0x000fe40007ffe015 */
[----:B------:R-:W-:-:S03]  /*12080*/  SHF.R.U64 R21, R26, 0x10, R27 ;  /* 0x000000101a157819 */ /* 0x000fc6000000121b */
[----:B------:R-:W-:Y:S01]  /*12090*/  IMAD R3, R20, 0x2, R17 ;  /* 0x0000000214037824 */ /* 0x000fe200078e0211 */
[----:B------:R-:W-:Y:S01]  /*120a0*/  SHF.R.U64 R20, R24, 0x10, R25 ;  /* 0x0000001018147819 */ /* 0x000fe20000001219 */
[----:B------:R-:W-:Y:S01]  /*120b0*/  HADD2.F32 R21, -RZ, R21.H0_H0 ;  /* 0x20000015ff157230 */ /* 0x000fe20000004100 */
[----:B------:R-:W-:Y:S02]  /*120c0*/  SHF.R.U64 R24, R32, 0x10, R33 ;  /* 0x0000001020187819 */ /* 0x000fe40000001221 */
[----:B------:R-:W1:Y:S01]  /*120d0*/  LDS.128 R36, [R3+0x10400] ;  /* 0x0104000003247984 */ /* 0x000e620000000c00 */
[----:B------:R-:W-:-:S05]  /*120e0*/  SHF.R.U64 R25, R34, 0x10, R35 ;  /* 0x0000001022197819 */ /* 0x000fca0000001223 */
[----:B------:R-:W-:Y:S02]  /*120f0*/  HADD2.F32 R25, -RZ, R25.H0_H0 ;  /* 0x20000019ff197230 */ /* 0x000fe40000004100 */
[--C-:B0-----:R-:W-:Y:S02]  /*12100*/  HADD2.F32 R33, -RZ, R29.reuse.H0_H0 ;  /* 0x2000001dff217230 */ /* 0x101fe40000004100 */
[----:B------:R-:W-:Y:S02]  /*12110*/  HADD2.F32 R34, -RZ, R29.H1_H1 ;  /* 0x3000001dff227230 */ /* 0x000fe40000004100 */
[--C-:B------:R-:W-:Y:S02]  /*12120*/  HADD2.F32 R29, -RZ, R96.reuse.H1_H1 ;  /* 0x30000060ff1d7230 */ /* 0x100fe40000004100 */
[----:B------:R-:W-:Y:S02]  /*12130*/  HADD2.F32 R96, -RZ, R96.H0_H0 ;  /* 0x20000060ff607230 */ /* 0x000fe40000004100 */
[----:B------:R-:W-:-:S02]  /*12140*/  HADD2.F32 R32, -RZ, R28.H0_H0 ;  /* 0x2000001cff207230 */ /* 0x000fc40000004100 */
[----:B------:R-:W-:Y:S02]  /*12150*/  HADD2.F32 R35, -RZ, R30.H0_H0 ;  /* 0x2000001eff237230 */ /* 0x000fe40000004100 */
[--C-:B-1----:R-:W-:Y:S02]  /*12160*/  HADD2.F32 R26, -RZ, R37.reuse.H0_H0 ;  /* 0x20000025ff1a7230 */ /* 0x102fe40000004100 */
[----:B------:R-:W-:Y:S02]  /*12170*/  HADD2.F32 R40, -RZ, R37.H1_H1 ;  /* 0x30000025ff287230 */ /* 0x000fe40000004100 */
[----:B------:R-:W-:Y:S02]  /*12180*/  HADD2.F32 R37, -RZ, R36.H0_H0 ;  /* 0x20000024ff257230 */ /* 0x000fe40000004100 */
[CC--:B------:R-:W-:Y:S01]  /*12190*/  FMUL.FTZ R46, R26.reuse, R44.reuse ;  /* 0x0000002c1a2e7220 */ /* 0x0c0fe20000410000 */
[----:B------:R-:W-:Y:S01]  /*121a0*/  FMUL.FTZ R48, R26, R29 ;  /* 0x0000001d1a307220 */ /* 0x000fe20000410000 */
[C---:B------:R-:W-:Y:S01]  /*121b0*/  FMUL.FTZ R47, R40.reuse, R45 ;  /* 0x0000002d282f7220 */ /* 0x040fe20000410000 */
[----:B------:R-:W-:Y:S01]  /*121c0*/  FMUL.FTZ R49, R40, R43 ;  /* 0x0000002b28317220 */ /* 0x000fe20000410000 */
[C---:B------:R-:W-:Y:S01]  /*121d0*/  FFMA.FTZ R26, R33.reuse, R29, -R46 ;  /* 0x0000001d211a7223 */ /* 0x040fe2000001082e */
[----:B------:R-:W-:Y:S01]  /*121e0*/  FFMA.FTZ R29, R33, R44, R48 ;  /* 0x0000002c211d7223 */ /* 0x000fe20000010030 */
[----:B------:R-:W-:Y:S01]  /*121f0*/  FMUL.FTZ R33, R37, R94 ;  /* 0x0000005e25217220 */ /* 0x000fe20000410000 */
[----:B------:R-:W-:-:S02]  /*12200*/  HADD2.F32 R41, -RZ, R38.H0_H0 ;  /* 0x20000026ff297230 */ /* 0x000fc40000004100 */
[-C--:B------:R-:W-:Y:S01]  /*12210*/  FMUL.FTZ R37, R37, R96.reuse ;  /* 0x0000006025257220 */ /* 0x080fe20000410000 */
[----:B------:R-:W-:Y:S02]  /*12220*/  HADD2.F32 R40, -RZ, R95.H0_H0 ;  /* 0x2000005fff287230 */ /* 0x000fe40000004100 */
[C---:B------:R-:W-:Y:S01]  /*12230*/  FFMA.FTZ R47, R34.reuse, R43, -R47 ;  /* 0x0000002b222f7223 */ /* 0x040fe2000001082f */
[----:B------:R-:W-:Y:S01]  /*12240*/  FFMA.FTZ R44, R34, R45, R49 ;  /* 0x0000002d222c7223 */ /* 0x000fe20000010031 */
[----:B------:R-:W-:Y:S02]  /*12250*/  HADD2.F32 R34, -RZ, R97.H0_H0 ;  /* 0x20000061ff227230 */ /* 0x000fe40000004100 */
[C---:B------:R-:W-:Y:S01]  /*12260*/  FFMA.FTZ R96, R32.reuse, R96, -R33 ;  /* 0x0000006020607223 */ /* 0x040fe20000010821 */
[----:B------:R-:W-:Y:S01]  /*12270*/  FFMA.FTZ R37, R32, R94, R37 ;  /* 0x0000005e20257223 */ /* 0x000fe20000010025 */
[----:B------:R-:W-:Y:S02]  /*12280*/  HADD2.F32 R42, -RZ, R39.H0_H0 ;  /* 0x20000027ff2a7230 */ /* 0x000fe40000004100 */
[----:B------:R-:W-:Y:S01]  /*12290*/  FMUL.FTZ R32, R41, R40 ;  /* 0x0000002829207220 */ /* 0x000fe20000410000 */
[----:B------:R-:W-:-:S02]  /*122a0*/  HADD2.F32 R95, -RZ, R95.H1_H1 ;  /* 0x3000005fff5f7230 */ /* 0x000fc40000004100 */
[-C--:B------:R-:W-:Y:S01]  /*122b0*/  FMUL.FTZ R46, R41, R34.reuse ;  /* 0x00000022292e7220 */ /* 0x080fe20000410000 */
[----:B------:R-:W-:Y:S02]  /*122c0*/  HADD2.F32 R97, -RZ, R97.H1_H1 ;  /* 0x30000061ff617230 */ /* 0x000fe40000004100 */
[----:B------:R-:W-:Y:S01]  /*122d0*/  FFMA.FTZ R41, R35, R34, -R32 ;  /* 0x0000002223297223 */ /* 0x000fe20000010820 */
[----:B------:R-:W-:Y:S02]  /*122e0*/  HADD2.F32 R27, -RZ, R31.H0_H0 ;  /* 0x2000001fff1b7230 */ /* 0x000fe40000004100 */
[C---:B------:R-:W-:Y:S01]  /*122f0*/  FMUL.FTZ R48, R42.reuse, R95 ;  /* 0x0000005f2a307220 */ /* 0x040fe20000410000 */
[----:B------:R-:W-:Y:S02]  /*12300*/  HADD2.F32 R39, -RZ, R39.H1_H1 ;  /* 0x30000027ff277230 */ /* 0x000fe40000004100 */
[----:B------:R-:W-:Y:S01]  /*12310*/  FMUL.FTZ R42, R42, R97 ;  /* 0x000000612a2a7220 */ /* 0x000fe20000410000 */
[----:B------:R-:W-:-:S02]  /*12320*/  HADD2.F32 R34, -RZ, R50.H0_H0 ;  /* 0x20000032ff227230 */ /* 0x000fc40000004100 */
[----:B------:R-:W-:Y:S01]  /*12330*/  FFMA.FTZ R46, R35, R40, R46 ;  /* 0x00000028232e7223 */ /* 0x000fe2000001002e */
[----:B------:R-:W-:Y:S02]  /*12340*/  HADD2.F32 R32, -RZ, R51.H0_H0 ;  /* 0x20000033ff207230 */ /* 0x000fe40000004100 */
[----:B------:R-:W-:Y:S01]  /*12350*/  FFMA.FTZ R48, R27, R97, -R48 ;  /* 0x000000611b307223 */ /* 0x000fe20000010830 */
[----:B------:R-:W-:Y:S02]  /*12360*/  HADD2.F32 R31, -RZ, R31.H1_H1 ;  /* 0x3000001fff1f7230 */ /* 0x000fe40000004100 */
[----:B------:R-:W-:Y:S01]  /*12370*/  FMUL.FTZ R40, R39, R34 ;  /* 0x0000002227287220 */ /* 0x000fe20000410000 */
[----:B------:R-:W-:Y:S02]  /*12380*/  HADD2.F32 R36, -RZ, R36.H1_H1 ;  /* 0x30000024ff247230 */ /* 0x000fe40000004100 */
[----:B------:R-:W-:Y:S01]  /*12390*/  FFMA.FTZ R42, R27, R95, R42 ;  /* 0x0000005f1b2a7223 */ /* 0x000fe2000001002a */
[----:B------:R-:W-:-:S02]  /*123a0*/  HADD2.F32 R38, -RZ, R38.H1_H1 ;  /* 0x30000026ff267230 */ /* 0x000fc40000004100 */
[-C--:B------:R-:W-:Y:S01]  /*123b0*/  FMUL.FTZ R50, R39, R32.reuse ;  /* 0x0000002027327220 */ /* 0x080fe20000410000 */
[----:B------:R-:W-:Y:S02]  /*123c0*/  HADD2.F32 R33, -RZ, R24.H0_H0 ;  /* 0x20000018ff217230 */ /* 0x000fe40000004100 */
[C---:B------:R-:W-:Y:S01]  /*123d0*/  FFMA.FTZ R43, R31.reuse, R32, -R40 ;  /* 0x000000201f2b7223 */ /* 0x040fe20000010828 */
[----:B------:R-:W-:Y:S02]  /*123e0*/  HADD2.F32 R27, -RZ, R20.H0_H0 ;  /* 0x20000014ff1b7230 */ /* 0x000fe40000004100 */
[----:B------:R-:W-:Y:S01]  /*123f0*/  FFMA.FTZ R45, R31, R34, R50 ;  /* 0x000000221f2d7223 */ /* 0x000fe20000010032 */
[----:B------:R-:W-:Y:S02]  /*12400*/  HADD2.F32 R28, -RZ, R28.H1_H1 ;  /* 0x3000001cff1c7230 */ /* 0x000fe40000004100 */
[----:B------:R-:W-:Y:S01]  /*12410*/  FMUL.FTZ R31, R36, R33 ;  /* 0x00000021241f7220 */ /* 0x000fe20000410000 */
[----:B------:R-:W-:-:S02]  /*12420*/  HADD2.F32 R30, -RZ, R30.H1_H1 ;  /* 0x3000001eff1e7230 */ /* 0x000fc40000004100 */
[----:B------:R-:W-:Y:S01]  /*12430*/  FMUL.FTZ R39, R38, R25 ;  /* 0x0000001926277220 */ /* 0x000fe20000410000 */
[----:B------:R-:W-:Y:S01]  /*12440*/  FMUL.FTZ R36, R36, R27 ;  /* 0x0000001b24247220 */ /* 0x000fe20000410000 */
[----:B------:R-:W-:Y:S01]  /*12450*/  FMUL.FTZ R38, R38, R21 ;  /* 0x0000001526267220 */ /* 0x000fe20000410000 */
[----:B------:R-:W-:Y:S01]  /*12460*/  FFMA.FTZ R35, R28, R27, -R31 ;  /* 0x0000001b1c237223 */ /* 0x000fe2000001081f */
[----:B------:R-:W-:Y:S01]  /*12470*/  FFMA.FTZ R20, R30, R21, -R39 ;  /* 0x000000151e147223 */ /* 0x000fe20000010827 */
[----:B------:R-:W-:Y:S01]  /*12480*/  FFMA.FTZ R28, R28, R33, R36 ;  /* 0x000000211c1c7223 */ /* 0x000fe20000010024 */
        /* <DEDUP_REMOVED lines=8> */
[----:B------:R-:W-:Y:S02]  /*12510*/  F2FP.F16.F32.PACK_AB R28, R28, R37 ;  /* 0x000000251c1c723e */ /* 0x000fe400000000ff */
[----:B------:R-:W-:-:S05]  /*12520*/  F2FP.F16.F32.PACK_AB R30, R21, R46 ;  /* 0x0000002e151e723e */ /* 0x000fca00000000ff */
[----:B------:R2:W-:Y:S02]  /*12530*/  STS.128 [R3+0x10400], R28 ;  /* 0x0104001c03007388 */ /* 0x0005e40000000c00 */
.L_x_1730:
[----:B------:R-:W-:Y:S05]  /*12540*/  BSYNC B1 ;  /* 0x0000000000017941 */ /* 0x000fea0003800000 */
.L_x_1729:
[----:B--2---:R-:W-:-:S04]  /*12550*/  IADD3 R3, R121, 0x60, RZ ;  /* 0x0000006079037810 */ /* 0x004fc80007ffe0ff */
[----:B------:R-:W-:-:S13]  /*12560*/  ISETP.GE.AND P0, PT, R3, R0, PT ;  /* 0x000000000300720c */ /* 0x000fda0003f06270 */
[----:B------:R-:W-:Y:S05]  /*12570*/  @P0 BRA `(.L_x_1700) ;  /* 0x0000000c00540947 */ /* 0x000fea0003800000 */
[----:B------:R-:W2:Y:S01]  /*12580*/  LDC R0, c[0x0][0x3f4] ;  /* 0x0000fd00ff007b82 */ /* 0x000ea20000000800 */
[----:B------:R-:W-:Y:S01]  /*12590*/  BSSY B1, `(.L_x_1733) ;  /* 0x000006b000017945 */ /* 0x000fe20003800000 */
[-C--:B--2---:R-:W-:Y:S02]  /*125a0*/  ISETP.GE.AND P0, PT, R18, R0.reuse, PT ;  /* 0x000000001200720c */ /* 0x084fe40003f06270 */
[----:B------:R-:W-:-:S11]  /*125b0*/  ISETP.GE.AND P1, PT, R203, R0, PT ;  /* 0x00000000cb00720c */ /* 0x000fd60003f26270 */
[----:B------:R-:W-:Y:S05]  /*125c0*/  @P0 BRA `(.L_x_1734) ;  /* 0x00000004009c0947 */ /* 0x000fea0003800000 */
[----:B01----:R-:W2:Y:S04]  /*125d0*/  LDL R20, [R1+0x84] ;  /* 0x0000840001147983 */ /* 0x003ea80000100800 */
[----:B------:R-:W3:Y:S01]  /*125e0*/  LDL R45, [R1+0xb0] ;  /* 0x0000b000012d7983 */ /* 0x000ee20000100800 */
[----:B------:R-:W-:Y:S01]  /*125f0*/  IMAD.SHL.U32 R21, R3, 0x40, RZ ;  /* 0x0000004003157824 */ /* 0x000fe200078e00ff */
[----:B------:R-:W-:Y:S01]  /*12600*/  SHF.R.S32.HI R26, RZ, 0x1f, R3 ;  /* 0x0000001fff1a7819 */ /* 0x000fe20000011403 */
[----:B------:R-:W-:Y:S01]  /*12610*/  HADD2.F32 R32, -RZ, R100.H1_H1 ;  /* 0x30000064ff207230 */ /* 0x000fe20000004100 */
[----:B------:R-:W-:Y:S01]  /*12620*/  SHF.R.U64 R44, R14, 0x10, R15 ;  /* 0x000000100e2c7819 */ /* 0x000fe2000000120f */
[--C-:B------:R-:W-:Y:S01]  /*12630*/  HADD2.F32 R33, -RZ, R98.reuse.H1_H1 ;  /* 0x30000062ff217230 */ /* 0x100fe20000004100 */
[----:B------:R-:W-:Y:S01]  /*12640*/  LOP3.LUT R24, R21, 0x1c0, RZ, 0xc0, !PT ;  /* 0x000001c015187812 */ /* 0x000fe200078ec0ff */
[----:B------:R-:W-:Y:S01]  /*12650*/  HADD2.F32 R98, -RZ, R98.H0_H0 ;  /* 0x20000062ff627230 */ /* 0x000fe20000004100 */
[----:B------:R-:W-:Y:S01]  /*12660*/  LEA.HI R26, R26, R3, RZ, 0x3 ;  /* 0x000000031a1a7211 */ /* 0x000fe200078f18ff */
[----:B------:R-:W-:Y:S01]  /*12670*/  HADD2.F32 R100, -RZ, R100.H0_H0 ;  /* 0x20000064ff647230 */ /* 0x000fe20000004100 */
[----:B------:R-:W-:-:S02]  /*12680*/  SHF.R.U32.HI R34, RZ, 0x10, R5 ;  /* 0x00000010ff227819 */ /* 0x000fc40000011605 */
[----:B------:R-:W-:Y:S01]  /*12690*/  SHF.R.U32.HI R35, RZ, 0x10, R13 ;  /* 0x00000010ff237819 */ /* 0x000fe2000001160d */
[----:B------:R-:W-:Y:S01]  /*126a0*/  IMAD.SHL.U32 R26, R26, 0x40, RZ ;  /* 0x000000401a1a7824 */ /* 0x000fe200078e00ff */
[----:B------:R-:W-:Y:S01]  /*126b0*/  SHF.R.U64 R42, R4, 0x10, R5 ;  /* 0x00000010042a7819 */ /* 0x000fe20000001205 */
[----:B------:R-:W-:Y:S01]  /*126c0*/  HADD2.F32 R34, -RZ, R34.H0_H0 ;  /* 0x20000022ff227230 */ /* 0x000fe20000004100 */
[----:B------:R-:W-:Y:S02]  /*126d0*/  SHF.R.U64 R12, R12, 0x10, R13 ;  /* 0x000000100c0c7819 */ /* 0x000fe4000000120d */
[----:B------:R-:W-:Y:S02]  /*126e0*/  LOP3.LUT R28, R26, 0xfffffe00, RZ, 0xc0, !PT ;  /* 0xfffffe001a1c7812 */ /* 0x000fe400078ec0ff */
[----:B------:R-:W-:Y:S02]  /*126f0*/  SHF.R.U32.HI R43, RZ, 0x10, R15 ;  /* 0x00000010ff2b7819 */ /* 0x000fe4000001160f */
[----:B------:R-:W-:-:S02]  /*12700*/  SHF.R.U32.HI R39, RZ, 0x10, R7 ;  /* 0x00000010ff277819 */ /* 0x000fc40000011607 */
[----:B------:R-:W-:Y:S02]  /*12710*/  SHF.R.U64 R41, R6, 0x10, R7 ;  /* 0x0000001006297819 */ /* 0x000fe40000001207 */
        /* <DEDUP_REMOVED lines=10> */
[----:B------:R-:W-:-:S04]  /*127c0*/  IADD3 R20, R20, R21, R28 ;  /* 0x0000001514147210 */ /* 0x000fc80007ffe01c */
[----:B------:R-:W-:-:S05]  /*127d0*/  LEA R20, R20, R17, 0x1 ;  /* 0x0000001114147211 */ /* 0x000fca00078e08ff */
        /* <DEDUP_REMOVED lines=10> */
[CC--:B------:R-:W-:Y:S01]  /*12880*/  FMUL.FTZ R36, R14.reuse, R33.reuse ;  /* 0x000000210e247220 */ /* 0x0c0fe20000410000 */
[-C--:B------:R-:W-:Y:S01]  /*12890*/  FMUL.FTZ R38, R14, R32.reuse ;  /* 0x000000200e267220 */ /* 0x080fe20000410000 */
[----:B------:R-:W-:Y:S02]  /*128a0*/  HADD2.F32 R14, -RZ, R35.H0_H0 ;  /* 0x20000023ff0e7230 */ /* 0x000fe40000004100 */
[C---:B------:R-:W-:Y:S01]  /*128b0*/  FFMA.FTZ R36, R5.reuse, R32, -R36 ;  /* 0x0000002005247223 */ /* 0x040fe20000010824 */
[----:B------:R-:W-:Y:S01]  /*128c0*/  FFMA.FTZ R38, R5, R33, R38 ;  /* 0x0000002105267223 */ /* 0x000fe20000010026 */
[----:B------:R-:W-:Y:S01]  /*128d0*/  FMUL.FTZ R32, R29, R34 ;  /* 0x000000221d207220 */ /* 0x000fe20000410000 */
[C---:B------:R-:W-:Y:S01]  /*128e0*/  FMUL.FTZ R5, R13.reuse, R98 ;  /* 0x000000620d057220 */ /* 0x040fe20000410000 */
[----:B------:R-:W-:Y:S01]  /*128f0*/  FMUL.FTZ R13, R13, R100 ;  /* 0x000000640d0d7220 */ /* 0x000fe20000410000 */
[----:B------:R-:W-:Y:S01]  /*12900*/  FMUL.FTZ R40, R29, R14 ;  /* 0x0000000e1d287220 */ /* 0x000fe20000410000 */
[----:B------:R-:W-:-:S02]  /*12910*/  HADD2.F32 R15, -RZ, R30.H0_H0 ;  /* 0x2000001eff0f7230 */ /* 0x000fc40000004100 */
[C---:B------:R-:W-:Y:S01]  /*12920*/  FFMA.FTZ R33, R25.reuse, R14, -R32 ;  /* 0x0000000e19217223 */ /* 0x040fe20000010820 */
[----:B------:R-:W-:Y:S02]  /*12930*/  HADD2.F32 R29, -RZ, R99.H0_H0 ;  /* 0x20000063ff1d7230 */ /* 0x000fe40000004100 */
[C---:B------:R-:W-:Y:S01]  /*12940*/  FFMA.FTZ R100, R4.reuse, R100, -R5 ;  /* 0x0000006404647223 */ /* 0x040fe20000010805 */
[----:B------:R-:W-:Y:S02]  /*12950*/  HADD2.F32 R21, -RZ, R31.H0_H0 ;  /* 0x2000001fff157230 */ /* 0x000fe40000004100 */
[----:B------:R-:W-:Y:S01]  /*12960*/  FFMA.FTZ R98, R4, R98, R13 ;  /* 0x0000006204627223 */ /* 0x000fe2000001000d */
[----:B------:R-:W-:Y:S02]  /*12970*/  HADD2.F32 R5, -RZ, R101.H0_H0 ;  /* 0x20000065ff057230 */ /* 0x000fe40000004100 */
[----:B------:R-:W-:Y:S01]  /*12980*/  FFMA.FTZ R35, R25, R34, R40 ;  /* 0x0000002219237223 */ /* 0x000fe20000010028 */
[----:B------:R-:W-:-:S02]  /*12990*/  HADD2.F32 R32, -RZ, R99.H1_H1 ;  /* 0x30000063ff207230 */ /* 0x000fc40000004100 */
[C---:B------:R-:W-:Y:S01]  /*129a0*/  FMUL.FTZ R13, R15.reuse, R29 ;  /* 0x0000001d0f0d7220 */ /* 0x040fe20000410000 */
[----:B------:R-:W-:Y:S02]  /*129b0*/  HADD2.F32 R4, -RZ, R101.H1_H1 ;  /* 0x30000065ff047230 */ /* 0x000fe40000004100 */
[----:B------:R-:W-:Y:S01]  /*129c0*/  FMUL.FTZ R15, R15, R5 ;  /* 0x000000050f0f7220 */ /* 0x000fe20000410000 */
[----:B------:R-:W-:Y:S02]  /*129d0*/  HADD2.F32 R31, -RZ, R31.H1_H1 ;  /* 0x3000001fff1f7230 */ /* 0x000fe40000004100 */
[C---:B------:R-:W-:Y:S01]  /*129e0*/  FMUL.FTZ R40, R21.reuse, R32 ;  /* 0x0000002015287220 */ /* 0x040fe20000410000 */
[----:B------:R-:W-:Y:S02]  /*129f0*/  HADD2.F32 R34, -RZ, R39.H0_H0 ;  /* 0x20000027ff227230 */ /* 0x000fe40000004100 */
[----:B------:R-:W-:Y:S01]  /*12a00*/  FMUL.FTZ R21, R21, R4 ;  /* 0x0000000415157220 */ /* 0x000fe20000410000 */
[----:B------:R-:W-:-:S02]  /*12a10*/  HADD2.F32 R14, -RZ, R43.H0_H0 ;  /* 0x2000002bff0e7230 */ /* 0x000fc40000004100 */
[C---:B------:R-:W-:Y:S01]  /*12a20*/  FFMA.FTZ R37, R6.reuse, R5, -R13 ;  /* 0x0000000506257223 */ /* 0x040fe2000001080d */
[----:B------:R-:W-:Y:S01]  /*12a30*/  FFMA.FTZ R29, R6, R29, R15 ;  /* 0x0000001d061d7223 */ /* 0x000fe2000001000f */
[----:B------:R-:W-:Y:S01]  /*12a40*/  FFMA.FTZ R40, R7, R4, -R40 ;  /* 0x0000000407287223 */ /* 0x000fe20000010828 */
[----:B------:R-:W-:Y:S02]  /*12a50*/  HADD2.F32 R28, -RZ, R28.H1_H1 ;  /* 0x3000001cff1c7230 */ /* 0x000fe40000004100 */
[----:B------:R-:W-:Y:S01]  /*12a60*/  FMUL.FTZ R6, R31, R34 ;  /* 0x000000221f067220 */ /* 0x000fe20000410000 */
[----:B------:R-:W-:Y:S02]  /*12a70*/  HADD2.F32 R30, -RZ, R30.H1_H1 ;  /* 0x3000001eff1e7230 */ /* 0x000fe40000004100 */
[----:B------:R-:W-:Y:S01]  /*12a80*/  FFMA.FTZ R32, R7, R32, R21 ;  /* 0x0000002007207223 */ /* 0x000fe20000010015 */
[----:B------:R-:W-:Y:S01]  /*12a90*/  FMUL.FTZ R4, R31, R14 ;  /* 0x0000000e1f047220 */ /* 0x000fe20000410000 */
[----:B------:R-:W-:-:S02]  /*12aa0*/  HADD2.F32 R13, -RZ, R42.H0_H0 ;  /* 0x2000002aff0d7230 */ /* 0x000fc40000004100 */
[C---:B------:R-:W-:Y:S01]  /*12ab0*/  FFMA.FTZ R31, R27.reuse, R14, -R6 ;  /* 0x0000000e1b1f7223 */ /* 0x040fe20000010806 */
[----:B------:R-:W-:Y:S02]  /*12ac0*/  HADD2.F32 R15, -RZ, R41.H0_H0 ;  /* 0x20000029ff0f7230 */ /* 0x000fe40000004100 */
[----:B------:R-:W-:Y:S01]  /*12ad0*/  FFMA.FTZ R39, R27, R34, R4 ;  /* 0x000000221b277223 */ /* 0x000fe20000010004 */
[----:B------:R-:W-:Y:S02]  /*12ae0*/  HADD2.F32 R5, -RZ, R12.H0_H0 ;  /* 0x2000000cff057230 */ /* 0x000fe40000004100 */
[----:B------:R-:W-:Y:S01]  /*12af0*/  FMUL.FTZ R21, R28, R13 ;  /* 0x0000000d1c157220 */ /* 0x000fe20000410000 */
[----:B------:R-:W-:Y:S02]  /*12b00*/  HADD2.F32 R7, -RZ, R44.H0_H0 ;  /* 0x2000002cff077230 */ /* 0x000fe40000004100 */
[----:B------:R-:W-:Y:S01]  /*12b10*/  FMUL.FTZ R27, R30, R15 ;  /* 0x0000000f1e1b7220 */ /* 0x000fe20000410000 */
[----:B------:R-:W-:-:S02]  /*12b20*/  HADD2.F32 R24, -RZ, R24.H1_H1 ;  /* 0x30000018ff187230 */ /* 0x000fc40000004100 */
[----:B------:R-:W-:Y:S01]  /*12b30*/  FMUL.FTZ R28, R28, R5 ;  /* 0x000000051c1c7220 */ /* 0x000fe20000410000 */
[----:B------:R-:W-:Y:S02]  /*12b40*/  HADD2.F32 R26, -RZ, R26.H1_H1 ;  /* 0x3000001aff1a7230 */ /* 0x000fe40000004100 */
[----:B------:R-:W-:Y:S01]  /*12b50*/  FMUL.FTZ R30, R30, R7 ;  /* 0x000000071e1e7220 */ /* 0x000fe20000410000 */
        /* <DEDUP_REMOVED lines=14> */
.L_x_1734:
[----:B------:R-:W-:Y:S05]  /*12c40*/  BSYNC B1 ;  /* 0x0000000000017941 */ /* 0x000fea0003800000 */
.L_x_1733:
[----:B------:R-:W-:Y:S05]  /*12c50*/  @P1 BRA `(.L_x_1700) ;  /* 0x00000004009c1947 */ /* 0x000fea0003800000 */
[----:B--2---:R-:W2:Y:S04]  /*12c60*/  LDL R5, [R1+0xa4] ;  /* 0x0000a40001057983 */ /* 0x004ea80000100800 */
[----:B------:R-:W3:Y:S01]  /*12c70*/  LDL R40, [R1+0xac] ;  /* 0x0000ac0001287983 */ /* 0x000ee20000100800 */
[----:B------:R-:W-:Y:S01]  /*12c80*/  IMAD.SHL.U32 R4, R3, 0x40, RZ ;  /* 0x0000004003047824 */ /* 0x000fe200078e00ff */
[----:B------:R-:W-:Y:S01]  /*12c90*/  SHF.R.S32.HI R6, RZ, 0x1f, R3 ;  /* 0x0000001fff067819 */ /* 0x000fe20000011403 */
[----:B------:R-:W-:Y:S01]  /*12ca0*/  HADD2.F32 R25, -RZ, R89.H1_H1 ;  /* 0x30000059ff197230 */ /* 0x000fe20000004100 */
[----:B------:R-:W-:Y:S01]  /*12cb0*/  SHF.R.U32.HI R26, RZ, 0x10, R9 ;  /* 0x00000010ff1a7819 */ /* 0x000fe20000011609 */
[--C-:B------:R-:W-:Y:S01]  /*12cc0*/  HADD2.F32 R27, -RZ, R86.reuse.H1_H1 ;  /* 0x30000056ff1b7230 */ /* 0x100fe20000004100 */
[----:B------:R-:W-:Y:S01]  /*12cd0*/  LOP3.LUT R7, R4, 0x1c0, RZ, 0xc0, !PT ;  /* 0x000001c004077812 */ /* 0x000fe200078ec0ff */
[----:B------:R-:W-:Y:S01]  /*12ce0*/  HADD2.F32 R86, -RZ, R86.H0_H0 ;  /* 0x20000056ff567230 */ /* 0x000fe20000004100 */
[----:B------:R-:W-:Y:S01]  /*12cf0*/  LEA.HI R6, R6, R3, RZ, 0x3 ;  /* 0x0000000306067211 */ /* 0x000fe200078f18ff */
[----:B------:R-:W-:Y:S01]  /*12d00*/  HADD2.F32 R26, -RZ, R26.H0_H0 ;  /* 0x2000001aff1a7230 */ /* 0x000fe20000004100 */
[----:B0-----:R-:W-:-:S02]  /*12d10*/  SHF.R.U64 R39, R72, 0x10, R73 ;  /* 0x0000001048277819 */ /* 0x001fc40000001249 */
[----:B------:R-:W-:Y:S01]  /*12d20*/  SHF.R.U32.HI R72, RZ, 0x10, R73 ;  /* 0x00000010ff487819 */ /* 0x000fe20000011649 */
[----:B------:R-:W-:Y:S01]  /*12d30*/  IMAD.SHL.U32 R6, R6, 0x40, RZ ;  /* 0x0000004006067824 */ /* 0x000fe200078e00ff */
[----:B------:R-:W-:Y:S02]  /*12d40*/  SHF.R.U64 R37, R8, 0x10, R9 ;  /* 0x0000001008257819 */ /* 0x000fe40000001209 */
[--C-:B------:R-:W-:Y:S02]  /*12d50*/  SHF.R.U64 R35, R10, 0x10, R11.reuse ;  /* 0x000000100a237819 */ /* 0x100fe4000000120b */
[----:B------:R-:W-:Y:S02]  /*12d60*/  LOP3.LUT R12, R6, 0xfffffe00, RZ, 0xc0, !PT ;  /* 0xfffffe00060c7812 */ /* 0x000fe400078ec0ff */
[----:B------:R-:W-:Y:S02]  /*12d70*/  SHF.R.U32.HI R33, RZ, 0x10, R11 ;  /* 0x00000010ff217819 */ /* 0x000fe4000001160b */
[----:B------:R-:W-:-:S02]  /*12d80*/  SHF.R.U64 R38, R74, 0x10, R75 ;  /* 0x000000104a267819 */ /* 0x000fc4000000124b */
[----:B------:R-:W-:Y:S02]  /*12d90*/  SHF.R.U32.HI R74, RZ, 0x10, R75 ;  /* 0x00000010ff4a7819 */ /* 0x000fe4000001164b */
        /* <DEDUP_REMOVED lines=23> */
[-C--:B------:R-:W-:Y:S01]  /*12f10*/  FMUL.FTZ R31, R20, R25.reuse ;  /* 0x00000019141f7220 */ /* 0x080fe20000410000 */
[----:B------:R-:W-:Y:S02]  /*12f20*/  HADD2.F32 R20, -RZ, R72.H0_H0 ;  /* 0x20000048ff147230 */ /* 0x000fe40000004100 */
[----:B------:R-:W-:Y:S01]  /*12f30*/  FMUL.FTZ R28, R13, R26 ;  /* 0x0000001a0d1c7220 */ /* 0x000fe20000410000 */
[C---:B------:R-:W-:Y:S01]  /*12f40*/  FFMA.FTZ R29, R8.reuse, R25, -R29 ;  /* 0x00000019081d7223 */ /* 0x040fe2000001081d */
[----:B------:R-:W-:Y:S01]  /*12f50*/  FFMA.FTZ R31, R8, R27, R31 ;  /* 0x0000001b081f7223 */ /* 0x000fe2000001001f */
[----:B------:R-:W-:-:S02]  /*12f60*/  HADD2.F32 R8, -RZ, R89.H0_H0 ;  /* 0x20000059ff087230 */ /* 0x000fc40000004100 */
[----:B------:R-:W-:Y:S01]  /*12f70*/  FFMA.FTZ R30, R5, R20, -R28 ;  /* 0x00000014051e7223 */ /* 0x000fe2000001081c */
[----:B------:R-:W-:Y:S01]  /*12f80*/  FMUL.FTZ R28, R11, R86 ;  /* 0x000000560b1c7220 */ /* 0x000fe20000410000 */
[----:B------:R-:W-:Y:S01]  /*12f90*/  FMUL.FTZ R32, R13, R20 ;  /* 0x000000140d207220 */ /* 0x000fe20000410000 */
[----:B------:R-:W-:Y:S02]  /*12fa0*/  HADD2.F32 R21, -RZ, R14.H0_H0 ;  /* 0x2000000eff157230 */ /* 0x000fe40000004100 */
[-C--:B------:R-:W-:Y:S01]  /*12fb0*/  FMUL.FTZ R11, R11, R8.reuse ;  /* 0x000000080b0b7220 */ /* 0x080fe20000410000 */
[----:B------:R-:W-:Y:S02]  /*12fc0*/  HADD2.F32 R20, -RZ, R87.H0_H0 ;  /* 0x20000057ff147230 */ /* 0x000fe40000004100 */
[----:B------:R-:W-:Y:S01]  /*12fd0*/  FFMA.FTZ R28, R3, R8, -R28 ;  /* 0x00000008031c7223 */ /* 0x000fe2000001081c */
[----:B------:R-:W-:Y:S02]  /*12fe0*/  HADD2.F32 R8, -RZ, R90.H0_H0 ;  /* 0x2000005aff087230 */ /* 0x000fe40000004100 */
[----:B------:R-:W-:Y:S01]  /*12ff0*/  FFMA.FTZ R32, R5, R26, R32 ;  /* 0x0000001a05207223 */ /* 0x000fe20000010020 */
[----:B------:R-:W-:-:S02]  /*13000*/  HADD2.F32 R24, -RZ, R15.H0_H0 ;  /* 0x2000000fff187230 */ /* 0x000fc40000004100 */
[----:B------:R-:W-:Y:S01]  /*13010*/  FFMA.FTZ R86, R3, R86, R11 ;  /* 0x0000005603567223 */ /* 0x000fe2000001000b */
[----:B------:R-:W-:Y:S02]  /*13020*/  HADD2.F32 R87, -RZ, R87.H1_H1 ;  /* 0x30000057ff577230 */ /* 0x000fe40000004100 */
[C---:B------:R-:W-:Y:S01]  /*13030*/  FMUL.FTZ R26, R21.reuse, R20 ;  /* 0x00000014151a7220 */ /* 0x040fe20000410000 */
[----:B------:R-:W-:Y:S02]  /*13040*/  HADD2.F32 R3, -RZ, R90.H1_H1 ;  /* 0x3000005aff037230 */ /* 0x000fe40000004100 */
[-C--:B------:R-:W-:Y:S01]  /*13050*/  FMUL.FTZ R34, R21, R8.reuse ;  /* 0x0000000815227220 */ /* 0x080fe20000410000 */
[----:B------:R-:W-:Y:S02]  /*13060*/  HADD2.F32 R15, -RZ, R15.H1_H1 ;  /* 0x3000000fff0f7230 */ /* 0x000fe40000004100 */
[----:B------:R-:W-:Y:S01]  /*13070*/  FFMA.FTZ R21, R9, R8, -R26 ;  /* 0x0000000809157223 */ /* 0x000fe2000001081a */
[----:B------:R-:W-:Y:S01]  /*13080*/  FMUL.FTZ R5, R24, R87 ;  /* 0x0000005718057220 */ /* 0x000fe20000410000 */
[----:B------:R-:W-:-:S02]  /*13090*/  HADD2.F32 R26, -RZ, R33.H0_H0 ;  /* 0x20000021ff1a7230 */ /* 0x000fc40000004100 */
[-C--:B------:R-:W-:Y:S01]  /*130a0*/  FMUL.FTZ R24, R24, R3.reuse ;  /* 0x0000000318187220 */ /* 0x080fe20000410000 */
[----:B------:R-:W-:Y:S02]  /*130b0*/  HADD2.F32 R8, -RZ, R74.H0_H0 ;  /* 0x2000004aff087230 */ /* 0x000fe40000004100 */
[----:B------:R-:W-:Y:S01]  /*130c0*/  FFMA.FTZ R34, R9, R20, R34 ;  /* 0x0000001409227223 */ /* 0x000fe20000010022 */
[C---:B------:R-:W-:Y:S01]  /*130d0*/  FFMA.FTZ R20, R10.reuse, R3, -R5 ;  /* 0x000000030a147223 */ /* 0x040fe20000010805 */
[----:B------:R-:W-:Y:S01]  /*130e0*/  FFMA.FTZ R24, R10, R87, R24 ;  /* 0x000000570a187223 */ /* 0x000fe20000010018 */
[----:B------:R-:W-:Y:S02]  /*130f0*/  HADD2.F32 R12, -RZ, R12.H1_H1 ;  /* 0x3000000cff0c7230 */ /* 0x000fe40000004100 */
[C---:B------:R-:W-:Y:S01]  /*13100*/  FMUL.FTZ R36, R15.reuse, R26 ;  /* 0x0000001a0f247220 */ /* 0x040fe20000410000 */
[----:B------:R-:W-:Y:S02]  /*13110*/  HADD2.F32 R14, -RZ, R14.H1_H1 ;  /* 0x3000000eff0e7230 */ /* 0x000fe40000004100 */
        /* <DEDUP_REMOVED lines=27> */
.L_x_1700:
[----:B------:R-:W-:Y:S05]  /*132d0*/  BSYNC B0 ;  /* 0x0000000000007941 */ /* 0x000fea0003800000 */
.L_x_1660:
[----:B------:R-:W-:Y:S01]  /*132e0*/  @!PT LDS RZ, [RZ] ;  /* 0x00000000fffff984 */ /* 0x000fe20000000800 */
[----:B------:R-:W-:Y:S01]  /*132f0*/  @!PT LDS RZ, [RZ] ;  /* 0x00000000fffff984 */ /* 0x000fe20000000800 */
[----:B------:R-:W-:Y:S01]  /*13300*/  @!PT LDS RZ, [RZ] ;  /* 0x00000000fffff984 */ /* 0x000fe20000000800 */
[----:B------:R-:W-:Y:S01]  /*13310*/  @!PT LDS RZ, [RZ] ;  /* 0x00000000fffff984 */ /* 0x000fe20000000800 */
[----:B------:R1:W-:Y:S06]  /*13320*/  MEMBAR.ALL.CTA ;  /* 0x0000000000007992 */ /* 0x0003ec0000008000 */
[----:B-1----:R-:W1:Y:S01]  /*13330*/  FENCE.VIEW.ASYNC.S ;  /* 0x00000000000073c6 */ /* 0x002e620000000000 */
[----:B------:R-:W-:Y:S05]  /*13340*/  WARPSYNC.ALL ;  /* 0x0000000000007948 */ /* 0x000fea0003800000 */
[----:B-1----:R-:W-:Y:S06]  /*13350*/  BAR.SYNC.DEFER_BLOCKING 0xd, 0x100 ;  /* 0x0344000000007b1d */ /* 0x002fec0000010000 */
.L_x_1657:
[----:B01-3--:R-:W3:Y:S02]  /*13360*/  LDL R0, [R1+0x68] ;  /* 0x0000680001007983 */ /* 0x00bee40000100800 */
[----:B---3--:R-:W-:-:S13]  /*13370*/  R2UR UR4, R0 ;  /* 0x00000000000472ca */ /* 0x008fda00000e0000 */
[----:B------:R-:W-:-:S05]  /*13380*/  IMAD.U32 R0, RZ, RZ, UR4 ;  /* 0x00000004ff007e24 */ /* 0x000fca000f8e00ff */
[----:B------:R-:W-:-:S13]  /*13390*/  ISETP.NE.AND P0, PT, R0, 0x3, PT ;  /* 0x000000030000780c */ /* 0x000fda0003f05270 */
[----:B------:R-:W-:Y:S05]  /*133a0*/  @!P0 BRA `(.L_x_1735) ;  /* 0x0000000000048947 */ /* 0x000fea0003800000 */
[----:B------:R-:W-:Y:S01]  /*133b0*/  BPT.TRAP 0x1 ;  /* 0x000000040000795c */ /* 0x000fe20000300000 */
.L_x_1735:
[----:B------:R-:W-:Y:S01]  /*133c0*/  IMAD R0, R202, 0x8, R17 ;  /* 0x00000008ca007824 */ /* 0x000fe200078e0211 */
[----:B--2---:R-:W-:-:S04]  /*133d0*/  SHF.L.U32 R5, R218, 0x1f, RZ ;  /* 0x0000001fda057819 */ /* 0x004fc800000006ff */
[----:B------:R0:W1:Y:S01]  /*133e0*/  SYNCS.PHASECHK.TRANS64.TRYWAIT P1, [R0+URZ+0x30830], R5 ;  /* 0x03083005000075a7 */ /* 0x000062000802017f */
[----:B------:R-:W-:Y:S05]  /*133f0*/  @!P0 BRA `(.L_x_1736) ;  /* 0x0000000000048947 */ /* 0x000fea0003800000 */
[----:B------:R-:W-:Y:S01]  /*13400*/  BPT.TRAP 0x1 ;  /* 0x000000040000795c */ /* 0x000fe20000300000 */
.L_x_1736:
[----:B------:R-:W-:Y:S01]  /*13410*/  VIADD R3, R17, 0x20400 ;  /* 0x0002040011037836 */ /* 0x000fe20000000000 */
[----:B------:R-:W-:Y:S01]  /*13420*/  LOP3.LUT R6, R2, 0x10000, RZ, 0xfc, !PT ;  /* 0x0001000002067812 */ /* 0x000fe200078efcff */
[----:B------:R-:W-:-:S03]  /*13430*/  IMAD.MOV.U32 R7, RZ, RZ, 0x40000040 ;  /* 0x40000040ff077424 */ /* 0x000fc600078e00ff */
[----:B------:R-:W-:-:S04]  /*13440*/  SHF.R.U32.HI R3, RZ, 0x4, R3 ;  /* 0x00000004ff037819 */ /* 0x000fc80000011603 */
[----:B------:R-:W-:-:S04]  /*13450*/  LOP3.LUT R3, R3, 0x3fff, RZ, 0xc0, !PT ;  /* 0x00003fff03037812 */ /* 0x000fc800078ec0ff */
[----:B------:R-:W-:-:S05]  /*13460*/  LOP3.LUT R2, R3, 0x10000, RZ, 0xfc, !PT ;  /* 0x0001000003027812 */ /* 0x000fca00078efcff */
[----:B------:R2:W-:Y:S01]  /*13470*/  STL [R1+0x54], R2 ;  /* 0x0000540201007387 */ /* 0x0005e20000100800 */
[----:B-1----:R-:W-:Y:S05]  /*13480*/  @P1 BRA `(.L_x_1737) ;  /* 0x0000000000081947 */ /* 0x002fea0003800000 */
[----:B------:R-:W1:Y:S02]  /*13490*/  SYNCS.PHASECHK.TRANS64.TRYWAIT P1, [R0+URZ+0x30830], R5 ;  /* 0x03083005000075a7 */ /* 0x000e64000802017f */
[----:B-1----:R-:W-:Y:S05]  /*134a0*/  @!P1 BRA `(.L_x_1738) ;  /* 0x000001b4005c9947 */ /* 0x002fea0003800000 */
.L_x_1737:
[----:B--2---:R-:W2:Y:S01]  /*134b0*/  LDL R2, [R1+0x54] ;  /* 0x0000540001027983 */ /* 0x004ea20000100800 */
[----:B------:R-:W-:Y:S01]  /*134c0*/  IMAD.MOV.U32 R3, RZ, RZ, 0x40000040 ;  /* 0x40000040ff037424 */ /* 0x000fe200078e00ff */
[----:B------:R-:W-:Y:S05]  /*134d0*/  WARPSYNC.ALL ;  /* 0x0000000000007948 */ /* 0x000fea0003800000 */
[C---:B------:R-:W-:Y:S01]  /*134e0*/  R2UR UR4, R6.reuse ;  /* 0x00000000060472ca */ /* 0x040fe200000e0000 */
[----:B----45:R-:W-:Y:S01]  /*134f0*/  WARPGROUP.ARRIVE ;  /* 0x00000000000079c5 */ /* 0x030fe20000000000 */
[----:B------:R-:W-:Y:S01]  /*13500*/  R2UR UR5, R7 ;  /* 0x00000000070572ca */ /* 0x000fe200000e0000 */
[C---:B------:R-:W-:Y:S01]  /*13510*/  VIADD R62, R6.reuse, 0x2 ;  /* 0x00000002063e7836 */ /* 0x040fe20000000000 */
[----:B------:R-:W-:Y:S01]  /*13520*/  R2UR UR7, R3 ;  /* 0x00000000030772ca */ /* 0x000fe200000e0000 */
[----:B------:R-:W-:Y:S01]  /*13530*/  IMAD.MOV.U32 R63, RZ, RZ, 0x40000040 ;  /* 0x40000040ff3f7424 */ /* 0x000fe200078e00ff */
[----:B01----:R-:W-:Y:S01]  /*13540*/  MOV R5, 0x40000040 ;  /* 0x4000004000057802 */ /* 0x003fe20000000f00 */
[C---:B------:R-:W-:Y:S01]  /*13550*/  VIADD R60, R6.reuse, 0x4 ;  /* 0x00000004063c7836 */ /* 0x040fe20000000000 */
[C---:B------:R-:W-:Y:S01]  /*13560*/  IADD3 R58, R6.reuse, 0x6, RZ ;  /* 0x00000006063a7810 */ /* 0x040fe20007ffe0ff */
[----:B------:R-:W-:Y:S01]  /*13570*/  IMAD.MOV.U32 R61, RZ, RZ, 0x40000040 ;  /* 0x40000040ff3d7424 */ /* 0x000fe200078e00ff */
[----:B------:R-:W-:Y:S01]  /*13580*/  MOV R11, 0x40000040 ;  /* 0x40000040000b7802 */ /* 0x000fe20000000f00 */
[----:B------:R-:W-:Y:S01]  /*13590*/  IMAD.MOV.U32 R59, RZ, RZ, 0x40000040 ;  /* 0x40000040ff3b7424 */ /* 0x000fe200078e00ff */
[C---:B------:R-:W-:Y:S01]  /*135a0*/  IADD3 R212, R6.reuse, 0x800, RZ ;  /* 0x0000080006d47810 */ /* 0x040fe20007ffe0ff */
[C---:B------:R-:W-:Y:S01]  /*135b0*/  VIADD R56, R6.reuse, 0x400 ;  /* 0x0000040006387836 */ /* 0x040fe20000000000 */
[----:B------:R-:W-:Y:S01]  /*135c0*/  MOV R209, 0x40000040 ;  /* 0x4000004000d17802 */ /* 0x000fe20000000f00 */
[----:B------:R-:W-:Y:S01]  /*135d0*/  IMAD.MOV.U32 R57, RZ, RZ, 0x40000040 ;  /* 0x40000040ff397424 */ /* 0x000fe200078e00ff */
[C---:B------:R-:W-:Y:S01]  /*135e0*/  IADD3 R14, R6.reuse, 0xc02, RZ ;  /* 0x00000c02060e7810 */ /* 0x040fe20007ffe0ff */
[C---:B------:R-:W-:Y:S01]  /*135f0*/  VIADD R10, R6.reuse, 0x402 ;  /* 0x00000402060a7836 */ /* 0x040fe20000000000 */
[----:B------:R-:W-:Y:S01]  /*13600*/  MOV R9, 0x40000040 ;  /* 0x4000004000097802 */ /* 0x000fe20000000f00 */
[----:B------:R-:W-:Y:S01]  /*13610*/  VIADD R216, R6, 0x404 ;  /* 0x0000040406d87836 */ /* 0x000fe20000000000 */
[----:B------:R0:W-:Y:S01]  /*13620*/  STL.64 [R1+0x40], R62 ;  /* 0x0000403e01007387 */ /* 0x0001e20000100a00 */
[----:B------:R-:W-:-:S02]  /*13630*/  IMAD.MOV.U32 R217, RZ, RZ, 0x40000040 ;  /* 0x40000040ffd97424 */ /* 0x000fc400078e00ff */
[C---:B------:R-:W-:Y:S01]  /*13640*/  VIADD R214, R6.reuse, 0x406 ;  /* 0x0000040606d67836 */ /* 0x040fe20000000000 */
[----:B------:R0:W-:Y:S01]  /*13650*/  STL.64 [R1+0x38], R60 ;  /* 0x0000383c01007387 */ /* 0x0001e20000100a00 */
[----:B------:R-:W-:Y:S02]  /*13660*/  IMAD.MOV.U32 R215, RZ, RZ, 0x40000040 ;  /* 0x40000040ffd77424 */ /* 0x000fe400078e00ff */
[----:B------:R-:W-:Y:S01]  /*13670*/  IMAD.MOV.U32 R213, RZ, RZ, 0x40000040 ;  /* 0x40000040ffd57424 */ /* 0x000fe200078e00ff */
[----:B------:R0:W-:Y:S01]  /*13680*/  STL.64 [R1+0x30], R58 ;  /* 0x0000303a01007387 */ /* 0x0001e20000100a00 */
[C---:B------:R-:W-:Y:S02]  /*13690*/  VIADD R210, R6.reuse, 0x802 ;  /* 0x0000080206d27836 */ /* 0x040fe40000000000 */
[----:B------:R-:W-:Y:S01]  /*136a0*/  IMAD.MOV.U32 R211, RZ, RZ, 0x40000040 ;  /* 0x40000040ffd37424 */ /* 0x000fe200078e00ff */
[----:B------:R0:W-:Y:S01]  /*136b0*/  STL.64 [R1+0x28], R56 ;  /* 0x0000283801007387 */ /* 0x0001e20000100a00 */
[----:B------:R-:W-:-:S02]  /*136c0*/  VIADD R208, R6, 0x804 ;  /* 0x0000080406d07836 */ /* 0x000fc40000000000 */
[C---:B------:R-:W-:Y:S01]  /*136d0*/  VIADD R206, R6.reuse, 0x806 ;  /* 0x0000080606ce7836 */ /* 0x040fe20000000000 */
[----:B------:R0:W-:Y:S01]  /*136e0*/  STL.64 [R1+0x20], R10 ;  /* 0x0000200a01007387 */ /* 0x0001e20000100a00 */
[----:B------:R-:W-:Y:S02]  /*136f0*/  IMAD.MOV.U32 R207, RZ, RZ, 0x40000040 ;  /* 0x40000040ffcf7424 */ /* 0x000fe400078e00ff */
[C---:B------:R-:W-:Y:S02]  /*13700*/  VIADD R20, R6.reuse, 0xc00 ;  /* 0x00000c0006147836 */ /* 0x040fe40000000000 */
[----:B------:R-:W-:Y:S02]  /*13710*/  IMAD.MOV.U32 R21, RZ, RZ, 0x40000040 ;  /* 0x40000040ff157424 */ /* 0x000fe400078e00ff */
[----:B------:R-:W-:Y:S02]  /*13720*/  IMAD.MOV.U32 R15, RZ, RZ, 0x40000040 ;  /* 0x40000040ff0f7424 */ /* 0x000fe400078e00ff */
[----:B------:R-:W-:-:S02]  /*13730*/  VIADD R12, R6, 0xc04 ;  /* 0x00000c04060c7836 */ /* 0x000fc40000000000 */
[----:B------:R-:W-:Y:S02]  /*13740*/  IMAD.MOV.U32 R13, RZ, RZ, 0x40000040 ;  /* 0x40000040ff0d7424 */ /* 0x000fe400078e00ff */
[----:B------:R-:W-:Y:S02]  /*13750*/  VIADD R8, R6, 0xc06 ;  /* 0x00000c0606087836 */ /* 0x000fe40000000000 */
[----:B------:R-:W-:Y:S01]  /*13760*/  IMAD.MOV.U32 R3, RZ, RZ, 0x40000040 ;  /* 0x40000040ff037424 */ /* 0x000fe200078e00ff */
[----:B--2---:R-:W-:-:S04]  /*13770*/  LEA R2, R202, R2, 0xb ;  /* 0x00000002ca027211 */ /* 0x004fc800078e58ff */
[C---:B------:R-:W-:Y:S01]  /*13780*/  R2UR UR6, R2.reuse ;  /* 0x00000000020672ca */ /* 0x040fe200000e0000 */
[----:B------:R-:W-:-:S12]  /*13790*/  VIADD R4, R2, 0x2 ;  /* 0x0000000202047836 */ /* 0x000fd80000000000 */
[----:B------:R-:W-:Y:S01]  /*137a0*/  HGMMA.64x64x16.F32 R24, gdesc[UR4], RZ, !UPT, gsb0 ;  /* 0x00e00000041879f0 */ /* 0x000fe2000c0008ff */
[----:B------:R-:W-:Y:S02]  /*137b0*/  R2UR UR4, R62 ;  /* 0x000000003e0472ca */ /* 0x000fe400000e0000 */
[----:B------:R-:W-:Y:S02]  /*137c0*/  R2UR UR5, R63 ;  /* 0x000000003f0572ca */ /* 0x000fe400000e0000 */
[----:B------:R-:W-:Y:S01]  /*137d0*/  R2UR UR6, R4 ;  /* 0x00000000040672ca */ /* 0x000fe200000e0000 */
[----:B------:R-:W-:Y:S01]  /*137e0*/  VIADD R4, R2, 0x4 ;  /* 0x0000000402047836 */ /* 0x000fe20000000000 */
[----:B------:R-:W-:Y:S01]  /*137f0*/  R2UR UR7, R5 ;  /* 0x00000000050772ca */ /* 0x000fe200000e0000 */
[----:B------:R-:W-:Y:S01]  /*13800*/  IMAD.MOV.U32 R5, RZ, RZ, 0x40000040 ;  /* 0x40000040ff057424 */ /* 0x000fe200078e00ff */
[----:B------:R-:W-:Y:S02]  /*13810*/  WARPGROUP.DEPBAR.LE gsb0, 0x0 ;  /* 0x00008000000079c5 */ /* 0x000fe40000010000 */
[----:B------:R-:W-:-:S09]  /*13820*/  WARPGROUP.ARRIVE ;  /* 0x00000000000079c5 */ /* 0x000fd20000000000 */
[----:B------:R-:W-:Y:S01]  /*13830*/  HGMMA.64x64x16.F32 R24, gdesc[UR4], R24, gsb0 ;  /* 0x00e00000041879f0 */ /* 0x000fe20008000818 */
        /* <DEDUP_REMOVED lines=11> */
[----:B------:R-:W-:Y:S02]  /*138f0*/  R2UR UR6, R4 ;  /* 0x00000000040672ca */ /* 0x000fe400000e0000 */
[----:B------:R-:W-:Y:S01]  /*13900*/  R2UR UR7, R5 ;  /* 0x00000000050772ca */ /* 0x000fe200000e0000 */
[----:B------:R-:W-:Y:S01]  /*13910*/  IMAD.MOV.U32 R5, RZ, RZ, 0x40000040 ;  /* 0x40000040ff057424 */ /* 0x000fe200078e00ff */
[----:B------:R-:W-:Y:S01]  /*13920*/  IADD3 R4, R2, 0x200, RZ ;  /* 0x0000020002047810 */ /* 0x000fe20007ffe0ff */
[----:B------:R-:W-:-:S02]  /*13930*/  WARPGROUP.DEPBAR.LE gsb0, 0x0 ;  /* 0x00008000000079c5 */ /* 0x000fc40000010000 */
[----:B------:R-:W-:-:S08]  /*13940*/  WARPGROUP.ARRIVE ;  /* 0x00000000000079c5 */ /* 0x000fd00000000000 */
        /* <DEDUP_REMOVED lines=14> */
[----:B------:R-:W-:Y:S02]  /*13a30*/  R2UR UR7, R5 ;  /* 0x00000000050772ca */ /* 0x000fe400000e0000 */
[----:B------:R-:W-:Y:S01]  /*13a40*/  MOV R5, 0x40000040 ;  /* 0x4000004000057802 */ /* 0x000fe20000000f00 */
        /* <DEDUP_REMOVED lines=71> */
[C---:B------:R-:W-:Y:S01]  /*13ec0*/  IADD3 R4, R2.reuse, 0x604, RZ ;  /* 0x0000060402047810 */ /* 0x040fe20007ffe0ff */
[----:B------:R-:W-:Y:S01]  /*13ed0*/  VIADD R2, R2, 0x606 ;  /* 0x0000060602027836 */ /* 0x000fe20000000000 */
[----:B------:R-:W-:-:S02]  /*13ee0*/  WARPGROUP.DEPBAR.LE gsb0, 0x0 ;  /* 0x00008000000079c5 */ /* 0x000fc40000010000 */
[----:B------:R-:W-:-:S07]  /*13ef0*/  WARPGROUP.ARRIVE ;  /* 0x00000000000079c5 */ /* 0x000fce0000000000 */
[----:B------:R-:W-:Y:S01]  /*13f00*/  HGMMA.64x64x16.F32 R24, gdesc[UR4], R24, gsb0 ;  /* 0x00e00000041879f0 */ /* 0x000fe20008000818 */
[----:B------:R-:W-:Y:S02]  /*13f10*/  R2UR UR4, R12 ;  /* 0x000000000c0472ca */ /* 0x000fe400000e0000 */
[----:B------:R-:W-:Y:S02]  /*13f20*/  R2UR UR5, R13 ;  /* 0x000000000d0572ca */ /* 0x000fe400000e0000 */
[----:B------:R-:W-:Y:S02]  /*13f30*/  R2UR UR6, R4 ;  /* 0x00000000040672ca */ /* 0x000fe400000e0000 */
[----:B------:R-:W-:Y:S01]  /*13f40*/  R2UR UR7, R5 ;  /* 0x00000000050772ca */ /* 0x000fe200000e0000 */
[----:B------:R-:W-:Y:S02]  /*13f50*/  WARPGROUP.DEPBAR.LE gsb0, 0x0 ;  /* 0x00008000000079c5 */ /* 0x000fe40000010000 */
[----:B------:R-:W-:-:S10]  /*13f60*/  WARPGROUP.ARRIVE ;  /* 0x00000000000079c5 */ /* 0x000fd40000000000 */
[----:B------:R-:W-:Y:S01]  /*13f70*/  HGMMA.64x64x16.F32 R24, gdesc[UR4], R24, gsb0 ;  /* 0x00e00000041879f0 */ /* 0x000fe20008000818 */
[----:B------:R-:W-:Y:S02]  /*13f80*/  R2UR UR4, R8 ;  /* 0x00000000080472ca */ /* 0x000fe400000e0000 */
[----:B------:R-:W-:Y:S02]  /*13f90*/  R2UR UR5, R9 ;  /* 0x00000000090572ca */ /* 0x000fe400000e0000 */
[----:B------:R-:W-:Y:S02]  /*13fa0*/  R2UR UR6, R2 ;  /* 0x00000000020672ca */ /* 0x000fe400000e0000 */
[----:B------:R-:W-:Y:S01]  /*13fb0*/  R2UR UR7, R3 ;  /* 0x00000000030772ca */ /* 0x000fe200000e0000 */
[----:B------:R-:W-:Y:S02]  /*13fc0*/  WARPGROUP.DEPBAR.LE gsb0, 0x0 ;  /* 0x00008000000079c5 */ /* 0x000fe40000010000 */
[----:B------:R-:W-:-:S10]  /*13fd0*/  WARPGROUP.ARRIVE ;  /* 0x00000000000079c5 */ /* 0x000fd40000000000 */
[----:B------:R-:W-:Y:S03]  /*13fe0*/  HGMMA.64x64x16.F32 R24, gdesc[UR4], R24, gsb0 ;  /* 0x00e00000041879f0 */ /* 0x000fe60008000818 */
[----:B------:R-:W-:Y:S02]  /*13ff0*/  WARPGROUP.DEPBAR.LE gsb0, 0x0 ;  /* 0x00008000000079c5 */ /* 0x000fe40000010000 */
[----:B0-----:R-:W-:Y:S05]  /*14000*/  @!P0 BRA `(.L_x_1739) ;  /* 0x0000000000048947 */ /* 0x001fea0003800000 */
[----:B------:R-:W-:Y:S01]  /*14010*/  BPT.TRAP 0x1 ;  /* 0x000000040000795c */ /* 0x000fe20000300000 */
.L_x_1739:
[----:B------:R-:W2:Y:S01]  /*14020*/  LDL R2, [R1+0x78] ;  /* 0x0000780001027983 */ /* 0x000ea20000100800 */
[----:B------:R-:W0:Y:S01]  /*14030*/  LDC R78, c[0x0][0x448] ;  /* 0x00011200ff4e7b82 */ /* 0x000e220000000800 */
[----:B------:R-:W-:Y:S02]  /*14040*/  ULDC UR4, c[0x0][0x9d8] ;  /* 0x0002760000047ab9 */ /* 0x000fe40000000800 */
[----:B------:R-:W2:Y:S04]  /*14050*/  LDL R76, [R1+0x5c] ;  /* 0x00005c00014c7983 */ /* 0x000ea80000100800 */
[----:B------:R-:W3:Y:S01]  /*14060*/  LDL R65, [R1+0xc] ;  /* 0x00000c0001417983 */ /* 0x000ee20000100800 */
[----:B0-----:R-:W-:-:S13]  /*14070*/  ISETP.NE.AND P1, PT, R78, 0x1, PT ;  /* 0x000000014e00780c */ /* 0x001fda0003f25270 */
[----:B------:R-:W0:Y:S08]  /*14080*/  @P1 LDC R3, c[0x0][0x44c] ;  /* 0x00011300ff031b82 */ /* 0x000e300000000800 */
[----:B------:R-:W1:Y:S01]  /*14090*/  @P1 LDC R11, c[0x0][0x450] ;  /* 0x00011400ff0b1b82 */ /* 0x000e620000000800 */
[----:B------:R-:W-:Y:S01]  /*140a0*/  FMUL.FTZ R64, R48, UR4 ;  /* 0x0000000430407c20 */ /* 0x000fe20008410000 */
[----:B------:R-:W-:-:S02]  /*140b0*/  VIADD R0, R0, 0x30840 ;  /* 0x0003084000007836 */ /* 0x000fc40000000000 */
[----:B------:R-:W-:Y:S02]  /*140c0*/  IMAD.MOV.U32 R66, RZ, RZ, -0x40 ;  /* 0xffffffc0ff427424 */ /* 0x000fe400078e00ff */
        /* <DEDUP_REMOVED lines=16> */
[----:B------:R-:W-:-:S02]  /*141d0*/  IMAD R66, R93, R66, 0x40 ;  /* 0x000000405d427424 */ /* 0x000fc400078e0242 */
        /* <DEDUP_REMOVED lines=15> */
[----:B------:R-:W-:-:S02]  /*142d0*/  ULDC UR4, c[0x0][0x9dc] ;  /* 0x0002770000047ab9 */ /* 0x000fc40000000800 */
[----:B------:R-:W-:Y:S01]  /*142e0*/  ULOP3.LUT UR5, URZ, UR4, URZ, 0x33, !UPT ;  /* 0x000000043f057292 */ /* 0x000fe2000f8e333f */
[----:B------:R-:W-:-:S04]  /*142f0*/  LOP3.LUT R16, R16, 0xffffffbf, RZ, 0xc0, !PT ;  /* 0xffffffbf10107812 */ /* 0x000fc800078ec0ff */
[----:B------:R-:W-:Y:S01]  /*14300*/  @P1 LOP3.LUT R16, R16, 0x40, RZ, 0xfc, !PT ;  /* 0x0000004010101812 */ /* 0x000fe200078efcff */
        /* <DEDUP_REMOVED lines=22> */
[----:B------:R-:W1:Y:S01]  /*14470*/  MUFU.TANH R33, R33 ;  /* 0x0000002100217308 */ /* 0x000e620000002400 */
[----:B--2---:R-:W-:-:S04]  /*14480*/  IMAD.IADD R48, R2, 0x1, R76 ;  /* 0x0000000102307824 */ /* 0x004fc800078e024c */
[----:B0-----:R-:W-:-:S05]  /*14490*/  @P1 IMAD.HI.U32 R2, R48, R3, RZ ;  /* 0x0000000330021227 */ /* 0x001fca00078e00ff */
[----:B-1----:R-:W-:Y:S02]  /*144a0*/  @P1 SHF.R.U32.HI R48, RZ, R11, R2 ;  /* 0x0000000bff301219 */ /* 0x002fe40000011602 */
[----:B------:R-:W0:Y:S01]  /*144b0*/  LDC.64 R10, c[0x0][0x9e0] ;  /* 0x00027800ff0a7b82 */ /* 0x000e220000000a00 */
[----:B---3--:R-:W-:-:S04]  /*144c0*/  PRMT R2, R65, 0x654, R0 ;  /* 0x0000065441027816 */ /* 0x008fc80000000000 */
[----:B------:R1:W-:Y:S01]  /*144d0*/  SYNCS.ARRIVE.TRANS64.RED.A1T0 RZ, [R2+URZ], RZ ;  /* 0x000000ff02ff79a7 */ /* 0x0003e2000810043f */
[----:B------:R-:W2:Y:S01]  /*144e0*/  SHFL.IDX PT, R70, R48, RZ, 0x1c1f ;  /* 0x001c1fff30467589 */ /* 0x000ea200000e0000 */
[----:B-1----:R-:W-:-:S04]  /*144f0*/  IADD3 R2, -R225, 0x1, R66 ;  /* 0x00000001e1027810 */ /* 0x002fc80007ffe142 */
[----:B------:R-:W-:Y:S02]  /*14500*/  IADD3 R3, -R219, R2, R220 ;  /* 0x00000002db037210 */ /* 0x000fe40007ffe1dc */
[----:B------:R-:W-:-:S05]  /*14510*/  MOV R2, UR5 ;  /* 0x0000000500027c02 */ /* 0x000fca0008000f00 */
[----:B------:R1:W-:Y:S01]  /*14520*/  STL [R1], R2 ;  /* 0x0000000201007387 */ /* 0x0003e20000100800 */
[----:B0-----:R-:W-:Y:S01]  /*14530*/  ISETP.GE.AND P1, PT, R11, 0x1, PT ;  /* 0x000000010b00780c */ /* 0x001fe20003f26270 */
[----:B------:R-:W0:Y:S08]  /*14540*/  MUFU.TANH R34, R34 ;  /* 0x0000002200227308 */ /* 0x000e300000002400 */
[----:B------:R-:W3:Y:S08]  /*14550*/  MUFU.TANH R64, R64 ;  /* 0x0000004000407308 */ /* 0x000ef00000002400 */
[----:B------:R-:W0:Y:S08]  /*14560*/  MUFU.TANH R63, R63 ;  /* 0x0000003f003f7308 */ /* 0x000e300000002400 */
[----:B------:R-:W0:Y:S08]  /*14570*/  MUFU.TANH R35, R35 ;  /* 0x0000002300237308 */ /* 0x000e300000002400 */
[----:B------:R-:W0:Y:S08]  /*14580*/  MUFU.TANH R36, R36 ;  /* 0x0000002400247308 */ /* 0x000e300000002400 */
[----:B------:R-:W0:Y:S08]  /*14590*/  MUFU.TANH R52, R52 ;  /* 0x0000003400347308 */ /* 0x000e300000002400 */
[----:B------:R-:W0:Y:S08]  /*145a0*/  MUFU.TANH R50, R50 ;  /* 0x0000003200327308 */ /* 0x000e300000002400 */
[----:B------:R-:W0:Y:S01]  /*145b0*/  MUFU.TANH R38, R38 ;  /* 0x0000002600267308 */ /* 0x000e220000002400 */
[----:B------:R-:W-:Y:S01]  /*145c0*/  IADD3 R67, -R225, R220, R66 ;  /* 0x000000dce1437210 */ /* 0x000fe20007ffe142 */
[----:B------:R-:W-:Y:S01]  /*145d0*/  VIADD R65, R3, UR5 ;  /* 0x0000000503417c36 */ /* 0x000fe20008000000 */
[----:B------:R-:W-:-:S05]  /*145e0*/  LOP3.LUT R16, R16, 0xffffffdf, RZ, 0xc0, !PT ;  /* 0xffffffdf10107812 */ /* 0x000fca00078ec0ff */
[----:B------:R5:W0:Y:S01]  /*145f0*/  MUFU.TANH R0, R54 ;  /* 0x0000003600007308 */ /* 0x000a220000002400 */
[----:B------:R-:W-:Y:S01]  /*14600*/  @P1 LOP3.LUT R16, R16, 0x20, RZ, 0xfc, !PT ;  /* 0x0000002010101812 */ /* 0x000fe200078efcff */
[----:B--2---:R-:W-:Y:S01]  /*14610*/  IMAD.IADD R69, R65, 0x1, R70 ;  /* 0x0000000141457824 */ /* 0x004fe200078e0246 */
[----:B------:R-:W-:Y:S01]  /*14620*/  LEA R46, R93, 0xffffffc0, 0x6 ;  /* 0xffffffc05d2e7811 */ /* 0x000fe200078e30ff */
[----:B-----5:R-:W-:-:S05]  /*14630*/  IMAD.IADD R54, R3, 0x1, R10 ;  /* 0x0000000103367824 */ /* 0x020fca00078e020a */
[----:B------:R-:W-:Y:S01]  /*14640*/  VIADDMNMX R68, R70, R54, R67, PT ;  /* 0x0000003646447246 */ /* 0x000fe20003800143 */
[----:B-1-34-:R-:W-:Y:S06]  /*14650*/  @!P1 BRA `(.L_x_1740) ;  /* 0x0000000000509947 */ /* 0x01afec0003800000 */
[----:B------:R-:W-:Y:S01]  /*14660*/  IADD3 R39, -R219, R220, R70 ;  /* 0x000000dcdb277210 */ /* 0x000fe20007ffe146 */
[----:B------:R-:W-:Y:S03]  /*14670*/  BSSY B0, `(.L_x_1741) ;  /* 0x000000e000007945 */ /* 0x000fe60003800000 */
[----:B------:R-:W-:-:S13]  /*14680*/  ISETP.GT.AND P1, PT, R39, -0x1, PT ;  /* 0xffffffff2700780c */ /* 0x000fda0003f24270 */
        /* <DEDUP_REMOVED lines=8> */
.L_x_1742:
[----:B------:R-:W-:-:S13]  /*14710*/  ISETP.NE.AND P1, PT, R11, 0x1, PT ;  /* 0x000000010b00780c */ /* 0x000fda0003f25270 */
[----:B------:R-:W1:Y:S02]  /*14720*/  @P1 LDC.64 R2, c[0x0][0x9e8] ;  /* 0x00027a00ff021b82 */ /* 0x000e640000000a00 */
[----:B-1----:R-:W-:-:S05]  /*14730*/  @P1 IMAD.HI.U32 R2, R39, R2, RZ ;  /* 0x0000000227021227 */ /* 0x002fca00078e00ff */
[----:B------:R-:W-:-:S07]  /*14740*/  @P1 SHF.R.U32.HI R39, RZ, R3, R2 ;  /* 0x00000003ff271219 */ /* 0x000fce0000011602 */
.L_x_1743:
[----:B------:R-:W-:Y:S05]  /*14750*/  BSYNC B0 ;  /* 0x0000000000007941 */ /* 0x000fea0003800000 */
.L_x_1741:
[----:B------:R-:W-:-:S04]  /*14760*/  IMAD R2, R39, R11, -R46 ;  /* 0x0000000b27027224 */ /* 0x000fc800078e0a2e */
[----:B------:R-:W-:-:S05]  /*14770*/  IMAD.IADD R2, R2, 0x1, -R225 ;  /* 0x0000000102027824 */ /* 0x000fca00078e0ae1 */
[----:B------:R-:W-:Y:S02]  /*14780*/  VIMNMX R69, R69, R2, !PT ;  /* 0x0000000245457248 */ /* 0x000fe40007fe0100 */
[----:B------:R-:W-:-:S07]  /*14790*/  VIADDMNMX R68, R2, R11, R68, PT ;  /* 0x0000000b02447246 */ /* 0x000fce0003800144 */
.L_x_1740:
        /* <DEDUP_REMOVED lines=10> */
[----:B------:R-:W-:Y:S02]  /*14840*/  FSEL R39, R56, -INF , !P4 ;  /* 0xff80000038277808 */ /* 0x000fe40006000000 */
        /* <DEDUP_REMOVED lines=38> */
[C---:B------:R-:W-:Y:S02]  /*14ab0*/  ISETP.GT.AND P3, PT, R69.reuse, 0x29, !P4 ;  /* 0x000000294500780c */ /* 0x040fe40006764270 */
        /* <DEDUP_REMOVED lines=12> */
[C---:B------:R-:W-:Y:S02]  /*14b80*/  ISETP.GE.AND P6, PT, R66.reuse, 0x1, PT ;  /* 0x000000014200780c */ /* 0x040fe40003fc6270 */
[----:B0-----:R-:W-:Y:S02]  /*14b90*/  FSEL R63, R63, -INF , !P3 ;  /* 0xff8000003f3f7808 */ /* 0x001fe40005800000 */
[----:B------:R-:W-:Y:S02]  /*14ba0*/  ISETP.GE.AND P3, PT, R66, 0x39, PT ;  /* 0x000000394200780c */ /* 0x000fe40003f66270 */
[----:B------:R-:W-:Y:S02]  /*14bb0*/  P2R R71, PR, RZ, 0x20 ;  /* 0x00000020ff477803 */ /* 0x000fe40000000000 */
[----:B------:R-:W-:-:S02]  /*14bc0*/  ISETP.GT.AND P4, PT, R69, 0x38, !P3 ;  /* 0x000000384500780c */ /* 0x000fc40005f84270 */
[----:B------:R-:W-:Y:S02]  /*14bd0*/  ISETP.GE.AND P5, PT, R66, 0x3a, PT ;  /* 0x0000003a4200780c */ /* 0x000fe40003fa6270 */
[----:B------:R-:W-:Y:S02]  /*14be0*/  ISETP.LT.OR P4, PT, R68, 0x39, P4 ;  /* 0x000000394400780c */ /* 0x000fe40002781670 */
[----:B-1----:R-:W-:Y:S02]  /*14bf0*/  VIADDMNMX R54, R48, R54, R67, PT ;  /* 0x0000003630367246 */ /* 0x002fe40003800143 */
[----:B------:R-:W-:Y:S02]  /*14c00*/  FSEL R55, R52, -INF , !P4 ;  /* 0xff80000034377808 */ /* 0x000fe40006000000 */
[----:B------:R-:W-:Y:S02]  /*14c10*/  ISETP.GT.AND P4, PT, R69, RZ, !P6 ;  /* 0x000000ff4500720c */ /* 0x000fe40007784270 */
[----:B------:R-:W-:-:S02]  /*14c20*/  IADD3 R44, R65, R48, RZ ;  /* 0x00000030412c7210 */ /* 0x000fc40007ffe0ff */
[----:B------:R-:W-:-:S04]  /*14c30*/  ISETP.LT.OR P4, PT, R68, 0x1, P4 ;  /* 0x000000014400780c */ /* 0x000fc80002781670 */
[----:B------:R-:W-:Y:S02]  /*14c40*/  FSEL R24, R24, -INF , !P4 ;  /* 0xff80000018187808 */ /* 0x000fe40006000000 */
[----:B------:R-:W-:-:S04]  /*14c50*/  ISETP.GT.AND P4, PT, R69, 0x39, !P5 ;  /* 0x000000394500780c */ /* 0x000fc80006f84270 */
[----:B------:R-:W-:-:S04]  /*14c60*/  ISETP.LT.OR P4, PT, R68, 0x3a, P4 ;  /* 0x0000003a4400780c */ /* 0x000fc80002781670 */
[----:B------:R-:W-:Y:S02]  /*14c70*/  FSEL R69, R50, -INF , !P4 ;  /* 0xff80000032457808 */ /* 0x000fe40006000000 */
[----:B------:R-:W-:-:S13]  /*14c80*/  ISETP.GE.AND P4, PT, R11, 0x1, PT ;  /* 0x000000010b00780c */ /* 0x000fda0003f86270 */
[----:B------:R-:W-:Y:S05]  /*14c90*/  @!P4 BRA `(.L_x_1744) ;  /* 0x000000000050c947 */ /* 0x000fea0003800000 */
[----:B------:R-:W-:Y:S01]  /*14ca0*/  IADD3 R65, -R219, R220, R48 ;  /* 0x000000dcdb417210 */ /* 0x000fe20007ffe130 */
[----:B------:R-:W-:Y:S03]  /*14cb0*/  BSSY B0, `(.L_x_1745) ;  /* 0x000000e000007945 */ /* 0x000fe60003800000 */
        /* <DEDUP_REMOVED lines=9> */
.L_x_1746:
[----:B------:R-:W-:-:S13]  /*14d50*/  ISETP.NE.AND P4, PT, R11, 0x1, PT ;  /* 0x000000010b00780c */ /* 0x000fda0003f85270 */
[----:B------:R-:W0:Y:S02]  /*14d60*/  @P4 LDC.64 R2, c[0x0][0x9e8] ;  /* 0x00027a00ff024b82 */ /* 0x000e240000000a00 */
[----:B0-----:R-:W-:-:S05]  /*14d70*/  @P4 IMAD.HI.U32 R2, R65, R2, RZ ;  /* 0x0000000241024227 */ /* 0x001fca00078e00ff */
[----:B------:R-:W-:-:S07]  /*14d80*/  @P4 SHF.R.U32.HI R65, RZ, R3, R2 ;  /* 0x00000003ff414219 */ /* 0x000fce0000011602 */
.L_x_1747:
[----:B------:R-:W-:Y:S05]  /*14d90*/  BSYNC B0 ;  /* 0x0000000000007941 */ /* 0x000fea0003800000 */
.L_x_1745:
[----:B------:R-:W-:-:S04]  /*14da0*/  IMAD R46, R65, R11, -R46 ;  /* 0x0000000b412e7224 */ /* 0x000fc800078e0a2e */
[----:B------:R-:W-:-:S05]  /*14db0*/  IMAD.IADD R3, R46, 0x1, -R225 ;  /* 0x000000012e037824 */ /* 0x000fca00078e0ae1 */
[----:B------:R-:W-:Y:S02]  /*14dc0*/  VIMNMX R44, R44, R3, !PT ;  /* 0x000000032c2c7248 */ /* 0x000fe40007fe0100 */
[----:B------:R-:W-:-:S07]  /*14dd0*/  VIADDMNMX R54, R3, R11, R54, PT ;  /* 0x0000000b03367246 */ /* 0x000fce0003800136 */
.L_x_1744:
[----:B------:R-:W-:Y:S01]  /*14de0*/  ISETP.GT.AND P1, PT, R44, 0x1, !P1 ;  /* 0x000000012c00780c */ /* 0x000fe20004f24270 */
[----:B------:R-:W-:Y:S01]  /*14df0*/  ULDC UR4, c[0x0][0x988] ;  /* 0x0002620000047ab9 */ /* 0x000fe20000000800 */
[----:B------:R-:W-:Y:S02]  /*14e00*/  FMNMX.FTZ R2, R24, R39, !PT ;  /* 0x0000002718027209 */ /* 0x000fe40007810000 */
        /* <DEDUP_REMOVED lines=34> */
[----:B------:R-:W-:Y:S01]  /*15030*/  ISETP.GT.AND P2, PT, R44, 0x8, !P2 ;  /* 0x000000082c00780c */ /* 0x000fe20005744270 */
[----:B------:R-:W0:Y:S01]  /*15040*/  SHFL.BFLY PT, R2, R3, 0x2, 0x1f ;  /* 0x0c401f0003027f89 */ /* 0x000e2200000e0000 */
[C---:B------:R-:W-:Y:S02]  /*15050*/  ISETP.LT.OR P1, PT, R54.reuse, 0x1a, P1 ;  /* 0x0000001a3600780c */ /* 0x040fe40000f21670 */
[----:B------:R-:W-:Y:S02]  /*15060*/  ISETP.LT.OR P2, PT, R54, 0x9, P2 ;  /* 0x000000093600780c */ /* 0x000fe40001741670 */
[----:B------:R-:W-:Y:S02]  /*15070*/  FSEL R71, R30, -INF , !P1 ;  /* 0xff8000001e477808 */ /* 0x000fe40004800000 */
[----:B------:R-:W-:Y:S02]  /*15080*/  ISETP.NE.AND P1, PT, R72, RZ, PT ;  /* 0x000000ff4800720c */ /* 0x000fe40003f25270 */
[----:B------:R-:W-:-:S02]  /*15090*/  ISETP.GT.AND P6, PT, R44, RZ, !P6 ;  /* 0x000000ff2c00720c */ /* 0x000fc400077c4270 */
[----:B------:R-:W-:Y:S02]  /*150a0*/  ISETP.GT.AND P1, PT, R44, 0x20, !P1 ;  /* 0x000000202c00780c */ /* 0x000fe40004f24270 */
[----:B------:R-:W-:Y:S02]  /*150b0*/  FSEL R25, R25, -INF , !P2 ;  /* 0xff80000019197808 */ /* 0x000fe40005000000 */
[----:B------:R-:W-:Y:S02]  /*150c0*/  ISETP.LT.OR P1, PT, R54, 0x21, P1 ;  /* 0x000000213600780c */ /* 0x000fe40000f21670 */
[----:B------:R-:W-:Y:S02]  /*150d0*/  ISETP.NE.AND P2, PT, R73, RZ, PT ;  /* 0x000000ff4900720c */ /* 0x000fe40003f45270 */
[----:B------:R-:W-:Y:S02]  /*150e0*/  FSEL R31, R31, -INF , !P1 ;  /* 0xff8000001f1f7808 */ /* 0x000fe40004800000 */
[----:B------:R-:W-:-:S02]  /*150f0*/  ISETP.NE.AND P1, PT, R62, RZ, PT ;  /* 0x000000ff3e00720c */ /* 0x000fc40003f25270 */
[----:B------:R-:W-:Y:S02]  /*15100*/  ISETP.LT.OR P6, PT, R54, 0x1, P6 ;  /* 0x000000013600780c */ /* 0x000fe400037c1670 */
[----:B------:R-:W-:Y:S02]  /*15110*/  ISETP.GT.AND P1, PT, R44, 0x21, !P1 ;  /* 0x000000212c00780c */ /* 0x000fe40004f24270 */
[----:B------:R-:W-:Y:S02]  /*15120*/  FSEL R26, R4, -INF , !P6 ;  /* 0xff800000041a7808 */ /* 0x000fe40007000000 */
[----:B------:R-:W-:Y:S02]  /*15130*/  ISETP.LT.OR P1, PT, R54, 0x22, P1 ;  /* 0x000000223600780c */ /* 0x000fe40000f21670 */
[----:B------:R-:W-:Y:S02]  /*15140*/  FMNMX.FTZ R30, R26, R5, !PT ;  /* 0x000000051a1e7209 */ /* 0x000fe40007810000 */
[----:B------:R-:W-:-:S02]  /*15150*/  FSEL R73, R32, -INF , !P1 ;  /* 0xff80000020497808 */ /* 0x000fc40004800000 */
[----:B0-----:R-:W-:Y:S01]  /*15160*/  FMNMX.FTZ R32, R3, R2, !PT ;  /* 0x0000000203207209 */ /* 0x001fe20007810000 */
[----:B------:R-:W-:Y:S01]  /*15170*/  IMAD.U32 R2, RZ, RZ, UR4 ;  /* 0x00000004ff027e24 */ /* 0x000fe2000f8e00ff */
[----:B------:R-:W-:Y:S02]  /*15180*/  FMNMX.FTZ R30, R25, R30, !PT ;  /* 0x0000001e191e7209 */ /* 0x000fe40007810000 */
[----:B------:R-:W-:Y:S01]  /*15190*/  ISETP.GT.AND P1, PT, R44, 0x28, !P2 ;  /* 0x000000282c00780c */ /* 0x000fe20005724270 */
[----:B------:R-:W0:Y:S01]  /*151a0*/  SHFL.BFLY PT, R77, R32, 0x1, 0x1f ;  /* 0x0c201f00204d7f89 */ /* 0x000e2200000e0000 */
[----:B------:R-:W-:Y:S02]  /*151b0*/  FMNMX.FTZ R30, R65, R30, !PT ;  /* 0x0000001e411e7209 */ /* 0x000fe40007810000 */
[----:B------:R-:W-:Y:S02]  /*151c0*/  ISETP.LT.OR P1, PT, R54, 0x29, P1 ;  /* 0x000000293600780c */ /* 0x000fe40000f21670 */
[----:B------:R-:W-:-:S02]  /*151d0*/  FMNMX.FTZ R30, R27, R30, !PT ;  /* 0x0000001e1b1e7209 */ /* 0x000fc40007810000 */
[----:B------:R-:W-:Y:S02]  /*151e0*/  ISETP.NE.AND P4, PT, R74, RZ, PT ;  /* 0x000000ff4a00720c */ /* 0x000fe40003f85270 */
[----:B------:R-:W-:Y:S02]  /*151f0*/  FMNMX.FTZ R30, R67, R30, !PT ;  /* 0x0000001e431e7209 */ /* 0x000fe40007810000 */
[----:B------:R-:W-:Y:S02]  /*15200*/  FSEL R33, R33, -INF , !P1 ;  /* 0xff80000021217808 */ /* 0x000fe40004800000 */
[----:B------:R-:W-:Y:S02]  /*15210*/  ISETP.GT.AND P1, PT, R44, 0x29, !P4 ;  /* 0x000000292c00780c */ /* 0x000fe40006724270 */
[----:B------:R-:W-:Y:S02]  /*15220*/  FMNMX.FTZ R30, R29, R30, !PT ;  /* 0x0000001e1d1e7209 */ /* 0x000fe40007810000 */
[----:B------:R-:W-:-:S02]  /*15230*/  ISETP.LT.OR P1, PT, R54, 0x2a, P1 ;  /* 0x0000002a3600780c */ /* 0x000fc40000f21670 */
[----:B------:R-:W-:Y:S02]  /*15240*/  FMNMX.FTZ R30, R71, R30, !PT ;  /* 0x0000001e471e7209 */ /* 0x000fe40007810000 */
[----:B------:R-:W-:Y:S02]  /*15250*/  FSEL R75, R34, -INF , !P1 ;  /* 0xff800000224b7808 */ /* 0x000fe40004800000 */
[----:B------:R-:W-:Y:S02]  /*15260*/  ISETP.NE.AND P2, PT, R40, RZ, PT ;  /* 0x000000ff2800720c */ /* 0x000fe40003f45270 */
[----:B0-----:R-:W-:Y:S02]  /*15270*/  FMNMX.FTZ R4, R32, R77, !PT ;  /* 0x0000004d20047209 */ /* 0x001fe40007810000 */
[----:B------:R-:W-:Y:S02]  /*15280*/  FMNMX.FTZ R30, R31, R30, !PT ;  /* 0x0000001e1f1e7209 */ /* 0x000fe40007810000 */
[C---:B------:R-:W-:Y:S01]  /*15290*/  FSETP.NEU.FTZ.AND P1, PT, R4.reuse, -INF , PT ;  /* 0xff8000000400780b */ /* 0x040fe20003f3d000 */
[----:B------:R-:W-:Y:S01]  /*152a0*/  FMUL.FTZ R28, R4, R2 ;  /* 0x00000002041c7220 */ /* 0x000fe20000410000 */
[----:B------:R-:W-:-:S02]  /*152b0*/  ISETP.NE.AND P4, PT, R42, RZ, PT ;  /* 0x000000ff2a00720c */ /* 0x000fc40003f85270 */
[----:B------:R-:W-:Y:S02]  /*152c0*/  FMNMX.FTZ R30, R73, R30, !PT ;  /* 0x0000001e491e7209 */ /* 0x000fe40007810000 */
[----:B------:R-:W-:Y:S02]  /*152d0*/  FSEL R28, R28, RZ, P1 ;  /* 0x000000ff1c1c7208 */ /* 0x000fe40000800000 */
[C---:B------:R-:W-:Y:S02]  /*152e0*/  ISETP.GT.AND P1, PT, R44.reuse, 0x30, !P2 ;  /* 0x000000302c00780c */ /* 0x040fe40005724270 */
[----:B------:R-:W-:Y:S01]  /*152f0*/  ISETP.GT.AND P2, PT, R44, 0x31, !P4 ;  /* 0x000000312c00780c */ /* 0x000fe20006744270 */
[-CC-:B------:R-:W-:Y:S01]  /*15300*/  FFMA.FTZ R196, R24, R2.reuse, -R28.reuse ;  /* 0x0000000218c47223 */ /* 0x180fe2000001081c */
[----:B------:R-:W-:Y:S01]  /*15310*/  ISETP.LT.OR P1, PT, R54, 0x31, P1 ;  /* 0x000000313600780c */ /* 0x000fe20000f21670 */
[--C-:B------:R-:W-:Y:S01]  /*15320*/  FFMA.FTZ R39, R39, R2, -R28.reuse ;  /* 0x0000000227277223 */ /* 0x100fe2000001081c */
[----:B------:R-:W-:Y:S01]  /*15330*/  FMNMX.FTZ R30, R33, R30, !PT ;  /* 0x0000001e211e7209 */ /* 0x000fe20007810000 */
[-CC-:B------:R-:W-:Y:S01]  /*15340*/  FFMA.FTZ R188, R45, R2.reuse, -R28.reuse ;  /* 0x000000022dbc7223 */ /* 0x180fe2000001081c */
[----:B------:R-:W-:Y:S01]  /*15350*/  ISETP.GT.AND P3, PT, R44, 0x38, !P3 ;  /* 0x000000382c00780c */ /* 0x000fe20005f64270 */
[-CC-:B------:R-:W-:Y:S01]  /*15360*/  FFMA.FTZ R45, R47, R2.reuse, -R28.reuse ;  /* 0x000000022f2d7223 */ /* 0x180fe2000001081c */
[----:B------:R-:W-:Y:S01]  /*15370*/  ISETP.LT.OR P2, PT, R54, 0x32, P2 ;  /* 0x000000323600780c */ /* 0x000fe20001741670 */
[-CC-:B------:R-:W-:Y:S01]  /*15380*/  FFMA.FTZ R198, R41, R2.reuse, -R28.reuse ;  /* 0x0000000229c67223 */ /* 0x180fe2000001081c */
[----:B------:R-:W-:Y:S01]  /*15390*/  FSEL R35, R35, -INF , !P1 ;  /* 0xff80000023237808 */ /* 0x000fe20004800000 */
        /* <DEDUP_REMOVED lines=11> */
[----:B------:R-:W-:Y:S01]  /*15450*/  ISETP.LT.OR P5, PT, R54, 0x3a, P5 ;  /* 0x0000003a3600780c */ /* 0x000fe20002fa1670 */
[-CC-:B------:R-:W-:Y:S01]  /*15460*/  FFMA.FTZ R37, R37, R2.reuse, -R28.reuse ;  /* 0x0000000225257223 */ /* 0x180fe2000001081c */
[----:B------:R-:W-:Y:S01]  /*15470*/  FSEL R79, R0, -INF , !P3 ;  /* 0xff800000004f7808 */ /* 0x000fe20005800000 */
[--C-:B------:R-:W-:Y:S01]  /*15480*/  FFMA.FTZ R184, R53, R2, -R28.reuse ;  /* 0x0000000235b87223 */ /* 0x100fe2000001081c */
[----:B------:R-:W-:Y:S01]  /*15490*/  FMNMX.FTZ R30, R77, R30, !PT ;  /* 0x0000001e4d1e7209 */ /* 0x000fe20007810000 */
[-CC-:B------:R-:W-:Y:S01]  /*154a0*/  FFMA.FTZ R49, R63, R2.reuse, -R28.reuse ;  /* 0x000000023f317223 */ /* 0x180fe2000001081c */
[----:B------:R-:W-:Y:S01]  /*154b0*/  FSEL R81, R38, -INF , !P5 ;  /* 0xff80000026517808 */ /* 0x000fe20006800000 */
[--C-:B------:R-:W-:Y:S01]  /*154c0*/  FFMA.FTZ R186, R55, R2, -R28.reuse ;  /* 0x0000000237ba7223 */ /* 0x100fe2000001081c */
[----:B------:R-:W-:Y:S01]  /*154d0*/  FMNMX.FTZ R30, R79, R30, !PT ;  /* 0x0000001e4f1e7209 */ /* 0x000fe20007810000 */
[----:B------:R-:W-:Y:S01]  /*154e0*/  FFMA.FTZ R51, R69, R2, -R28 ;  /* 0x0000000245337223 */ /* 0x000fe2000001081c */
[----:B------:R-:W-:Y:S01]  /*154f0*/  MUFU.EX2 R196, R196 ;  /* 0x000000c400c47308 */ /* 0x000fe20000000800 */
[----:B------:R-:W-:-:S02]  /*15500*/  ISETP.NE.AND P4, PT, R78, 0x1, PT ;  /* 0x000000014e00780c */ /* 0x000fc40003f85270 */
[----:B------:R-:W-:-:S05]  /*15510*/  FMNMX.FTZ R30, R81, R30, !PT ;  /* 0x0000001e511e7209 */ /* 0x000fca0007810000 */
[----:B------:R-:W0:Y:S01]  /*15520*/  SHFL.BFLY PT, R3, R30, 0x2, 0x1f ;  /* 0x0c401f001e037f89 */ /* 0x000e2200000e0000 */
[----:B------:R-:W1:Y:S05]  /*15530*/  MUFU.EX2 R39, R39 ;  /* 0x0000002700277308 */ /* 0x000e6a0000000800 */
[----:B------:R-:W2:Y:S03]  /*15540*/  @P4 LDC R40, c[0x0][0x450] ;  /* 0x00011400ff284b82 */ /* 0x000ea60000000800 */
[----:B------:R-:W3:Y:S08]  /*15550*/  MUFU.EX2 R198, R198 ;  /* 0x000000c600c67308 */ /* 0x000ef00000000800 */
[----:B------:R-:W4:Y:S01]  /*15560*/  MUFU.EX2 R41, R41 ;  /* 0x0000002900297308 */ /* 0x000f220000000800 */
[----:B0-----:R-:W-:-:S07]  /*15570*/  FMNMX.FTZ R0, R30, R3, !PT ;  /* 0x000000031e007209 */ /* 0x001fce0007810000 */
[----:B------:R-:W0:Y:S01]  /*15580*/  MUFU.EX2 R192, R192 ;  /* 0x000000c000c07308 */ /* 0x000e220000000800 */
[----:B------:R-:W5:Y:S07]  /*15590*/  SHFL.BFLY PT, R3, R0, 0x1, 0x1f ;  /* 0x0c201f0000037f89 */ /* 0x000f6e00000e0000 */
[----:B------:R-:W2:Y:S08]  /*155a0*/  MUFU.EX2 R43, R43 ;  /* 0x0000002b002b7308 */ /* 0x000eb00000000800 */
[----:B------:R-:W2:Y:S08]  /*155b0*/  MUFU.EX2 R194, R194 ;  /* 0x000000c200c27308 */ /* 0x000eb00000000800 */
[----:B------:R-:W2:Y:S01]  /*155c0*/  MUFU.EX2 R37, R37 ;  /* 0x0000002500257308 */ /* 0x000ea20000000800 */
[----:B-----5:R-:W-:-:S04]  /*155d0*/  FMNMX.FTZ R3, R0, R3, !PT ;  /* 0x0000000300037209 */ /* 0x020fc80007810000 */
[C---:B------:R-:W-:Y:S01]  /*155e0*/  FSETP.NEU.FTZ.AND P1, PT, R3.reuse, -INF , PT ;  /* 0xff8000000300780b */ /* 0x040fe20003f3d000 */
[----:B------:R-:W-:Y:S02]  /*155f0*/  FMUL.FTZ R0, R3, R2 ;  /* 0x0000000203007220 */ /* 0x000fe40000410000 */
[----:B------:R-:W-:Y:S03]  /*15600*/  MUFU.EX2 R188, R188 ;  /* 0x000000bc00bc7308 */ /* 0x000fe60000000800 */
[----:B------:R-:W-:-:S05]  /*15610*/  FSEL R28, R0, RZ, P1 ;  /* 0x000000ff001c7208 */ /* 0x000fca0000800000 */
[----:B------:R-:W-:Y:S01]  /*15620*/  MUFU.EX2 R45, R45 ;  /* 0x0000002d002d7308 */ /* 0x000fe20000000800 */
[-CC-:B------:R-:W-:Y:S01]  /*15630*/  FFMA.FTZ R197, R26, R2.reuse, -R28.reuse ;  /* 0x000000021ac57223 */ /* 0x180fe2000001081c */
[-CC-:B------:R-:W-:Y:S01]  /*15640*/  FFMA.FTZ R0, R5, R2.reuse, -R28.reuse ;  /* 0x0000000205007223 */ /* 0x180fe2000001081c */
[-CC-:B------:R-:W-:Y:S01]  /*15650*/  FFMA.FTZ R199, R25, R2.reuse, -R28.reuse ;  /* 0x0000000219c77223 */ /* 0x180fe2000001081c */
[-CC-:B------:R-:W-:Y:S01]  /*15660*/  FFMA.FTZ R24, R65, R2.reuse, -R28.reuse ;  /* 0x0000000241187223 */ /* 0x180fe2000001081c */
[-CC-:B------:R-:W-:Y:S01]  /*15670*/  FFMA.FTZ R193, R27, R2.reuse, -R28.reuse ;  /* 0x000000021bc17223 */ /* 0x180fe2000001081c */
[----:B-1----:R-:W-:Y:S01]  /*15680*/  FADD.FTZ R5, R196, R39 ;  /* 0x00000027c4057221 */ /* 0x002fe20000010000 */
[-CC-:B------:R-:W-:Y:S01]  /*15690*/  FFMA.FTZ R26, R67, R2.reuse, -R28.reuse ;  /* 0x00000002431a7223 */ /* 0x180fe2000001081c */
[----:B------:R-:W-:Y:S01]  /*156a0*/  MUFU.EX2 R197, R197 ;  /* 0x000000c500c57308 */ /* 0x000fe20000000800 */
[-CC-:B------:R-:W-:Y:S01]  /*156b0*/  FFMA.FTZ R195, R29, R2.reuse, -R28.reuse ;  /* 0x000000021dc37223 */ /* 0x180fe2000001081c */
[----:B---3--:R-:W-:Y:S01]  /*156c0*/  FADD.FTZ R34, R198, R5 ;  /* 0x00000005c6227221 */ /* 0x008fe20000010000 */
[-CC-:B------:R-:W-:Y:S01]  /*156d0*/  FFMA.FTZ R30, R71, R2.reuse, -R28.reuse ;  /* 0x00000002471e7223 */ /* 0x180fe2000001081c */
[-CC-:B------:R-:W-:Y:S01]  /*156e0*/  FFMA.FTZ R189, R31, R2.reuse, -R28.reuse ;  /* 0x000000021fbd7223 */ /* 0x180fe2000001081c */
[-C--:B------:R-:W-:Y:S01]  /*156f0*/  FFMA.FTZ R32, R73, R2.reuse, -R28 ;  /* 0x0000000249207223 */ /* 0x080fe2000001081c */
[----:B----4-:R-:W-:Y:S01]  /*15700*/  FADD.FTZ R5, R41, R34 ;  /* 0x0000002229057221 */ /* 0x010fe20000010000 */
[----:B------:R-:W1:Y:S01]  /*15710*/  @P4 LDC R29, c[0x0][0x44c] ;  /* 0x00011300ff1d4b82 */ /* 0x000e620000000800 */
[----:B------:R-:W3:Y:S01]  /*15720*/  MUFU.EX2 R0, R0 ;  /* 0x0000000000007308 */ /* 0x000ee20000000800 */
[-CC-:B------:R-:W-:Y:S01]  /*15730*/  FFMA.FTZ R191, R33, R2.reuse, -R28.reuse ;  /* 0x0000000221bf7223 */ /* 0x180fe2000001081c */
[----:B0-----:R-:W-:Y:S01]  /*15740*/  FADD.FTZ R38, R192, R5 ;  /* 0x00000005c0267221 */ /* 0x001fe20000010000 */
[-CC-:B------:R-:W-:Y:S01]  /*15750*/  FFMA.FTZ R34, R75, R2.reuse, -R28.reuse ;  /* 0x000000024b227223 */ /* 0x180fe2000001081c */
[-CC-:B------:R-:W-:Y:S01]  /*15760*/  FFMA.FTZ R185, R35, R2.reuse, -R28.reuse ;  /* 0x0000000223b97223 */ /* 0x180fe2000001081c */
[-C--:B------:R-:W-:Y:S01]  /*15770*/  FFMA.FTZ R77, R77, R2.reuse, -R28 ;  /* 0x000000024d4d7223 */ /* 0x080fe2000001081c */
[----:B--2---:R-:W-:Y:S01]  /*15780*/  FADD.FTZ R25, R43, R38 ;  /* 0x000000262b197221 */ /* 0x004fe20000010000 */
[-CC-:B------:R-:W-:Y:S01]  /*15790*/  FFMA.FTZ R79, R79, R2.reuse, -R28.reuse ;  /* 0x000000024f4f7223 */ /* 0x180fe2000001081c */
[----:B------:R-:W0:Y:S01]  /*157a0*/  MUFU.EX2 R199, R199 ;  /* 0x000000c700c77308 */ /* 0x000e220000000800 */
[----:B------:R-:W-:Y:S01]  /*157b0*/  FFMA.FTZ R81, R81, R2, -R28 ;  /* 0x0000000251517223 */ /* 0x000fe2000001081c */
[----:B------:R-:W-:Y:S01]  /*157c0*/  FADD.FTZ R38, R194, R25 ;  /* 0x00000019c2267221 */ /* 0x000fe20000010000 */
[----:B------:R-:W-:Y:S01]  /*157d0*/  IMAD.MOV.U32 R27, RZ, RZ, R76 ;  /* 0x000000ffff1b7224 */ /* 0x000fe200078e004c */
[----:B------:R-:W-:-:S02]  /*157e0*/  F2FP.F16.F32.PACK_AB R196, R39, R196 ;  /* 0x000000c427c4723e */ /* 0x000fc400000000ff */
[----:B------:R-:W-:Y:S01]  /*157f0*/  FADD.FTZ R25, R37, R38 ;  /* 0x0000002625197221 */ /* 0x000fe20000010000 */
[----:B------:R-:W-:Y:S01]  /*15800*/  F2FP.F16.F32.PACK_AB R198, R41, R198 ;  /* 0x000000c629c6723e */ /* 0x000fe200000000ff */
[----:B------:R-:W2:Y:S01]  /*15810*/  MUFU.EX2 R24, R24 ;  /* 0x0000001800187308 */ /* 0x000ea20000000800 */
[----:B---3--:R-:W-:Y:S01]  /*15820*/  FADD.FTZ R36, R197, R0 ;  /* 0x00000000c5247221 */ /* 0x008fe20000010000 */
[----:B------:R-:W-:Y:S01]  /*15830*/  FADD.FTZ R38, R188, R25 ;  /* 0x00000019bc267221 */ /* 0x000fe20000010000 */
[----:B------:R-:W-:Y:S02]  /*15840*/  F2FP.F16.F32.PACK_AB R197, R0, R197 ;  /* 0x000000c500c5723e */ /* 0x000fe400000000ff */
[----:B------:R-:W-:Y:S01]  /*15850*/  F2FP.F16.F32.PACK_AB R192, R43, R192 ;  /* 0x000000c02bc0723e */ /* 0x000fe200000000ff */
[----:B------:R-:W-:Y:S01]  /*15860*/  FADD.FTZ R25, R45, R38 ;  /* 0x000000262d197221 */ /* 0x000fe20000010000 */
[----:B-1----:R-:W-:Y:S01]  /*15870*/  @P4 IMAD.HI.U32 R29, R76, R29, RZ ;  /* 0x0000001d4c1d4227 */ /* 0x002fe200078e00ff */
[----:B------:R-:W1:Y:S03]  /*15880*/  MUFU.EX2 R193, R193 ;  /* 0x000000c100c17308 */ /* 0x000e660000000800 */
[----:B0-----:R-:W-:Y:S01]  /*15890*/  FADD.FTZ R5, R199, R36 ;  /* 0x00000024c7057221 */ /* 0x001fe20000010000 */
[----:B------:R-:W-:-:S02]  /*158a0*/  F2FP.F16.F32.PACK_AB R194, R37, R194 ;  /* 0x000000c225c2723e */ /* 0x000fc400000000ff */
[----:B------:R-:W-:Y:S02]  /*158b0*/  @P4 SHF.R.U32.HI R27, RZ, R40, R29 ;  /* 0x00000028ff1b4219 */ /* 0x000fe4000001161d */
[----:B------:R-:W-:Y:S01]  /*158c0*/  ISETP.GE.AND P4, PT, R11, 0x1, PT ;  /* 0x000000010b00780c */ /* 0x000fe20003f86270 */
[----:B------:R-:W0:Y:S01]  /*158d0*/  MUFU.EX2 R26, R26 ;  /* 0x0000001a001a7308 */ /* 0x000e220000000800 */
[----:B--2---:R-:W-:Y:S01]  /*158e0*/  FADD.FTZ R36, R24, R5 ;  /* 0x0000000518247221 */ /* 0x004fe20000010000 */
[----:B------:R-:W-:Y:S01]  /*158f0*/  IMAD.IADD R27, R156, 0x1, R27 ;  /* 0x000000019c1b7824 */ /* 0x000fe200078e021b */
[----:B------:R-:W-:Y:S02]  /*15900*/  F2FP.F16.F32.PACK_AB R188, R45, R188 ;  /* 0x000000bc2dbc723e */ /* 0x000fe400000000ff */
[----:B------:R-:W-:Y:S01]  /*15910*/  F2FP.F16.F32.PACK_AB R199, R24, R199 ;  /* 0x000000c718c7723e */ /* 0x000fe200000000ff */
[----:B------:R-:W-:Y:S02]  /*15920*/  IMAD.IADD R10, R27, 0x1, R10 ;  /* 0x000000011b0a7824 */ /* 0x000fe400078e020a */
[----:B------:R-:W2:Y:S01]  /*15930*/  MUFU.EX2 R195, R195 ;  /* 0x000000c300c37308 */ /* 0x000ea20000000800 */
[----:B-1----:R-:W-:-:S07]  /*15940*/  FADD.FTZ R5, R193, R36 ;  /* 0x00000024c1057221 */ /* 0x002fce0000010000 */
[----:B------:R-:W1:Y:S01]  /*15950*/  MUFU.EX2 R30, R30 ;  /* 0x0000001e001e7308 */ /* 0x000e620000000800 */
[C---:B0-----:R-:W-:Y:S01]  /*15960*/  FADD.FTZ R36, R26.reuse, R5 ;  /* 0x000000051a247221 */ /* 0x041fe20000010000 */
[----:B------:R-:W-:-:S06]  /*15970*/  F2FP.F16.F32.PACK_AB R193, R26, R193 ;  /* 0x000000c11ac1723e */ /* 0x000fcc00000000ff */
        /* <DEDUP_REMOVED lines=8> */
[----:B--2---:R-:W-:-:S07]  /*15a00*/  FADD.FTZ R5, R189, R36 ;  /* 0x00000024bd057221 */ /* 0x004fce0000010000 */
[----:B------:R-:W2:Y:S01]  /*15a10*/  MUFU.EX2 R184, R184 ;  /* 0x000000b800b87308 */ /* 0x000ea20000000800 */
[C---:B-1----:R-:W-:Y:S01]  /*15a20*/  FADD.FTZ R25, R47.reuse, R38 ;  /* 0x000000262f197221 */ /* 0x042fe20000010000 */
[----:B------:R-:W-:-:S06]  /*15a30*/  F2FP.F16.F32.PACK_AB R190, R47, R190 ;  /* 0x000000be2fbe723e */ /* 0x000fcc00000000ff */
[----:B------:R-:W1:Y:S01]  /*15a40*/  MUFU.EX2 R191, R191 ;  /* 0x000000bf00bf7308 */ /* 0x000e620000000800 */
[C---:B0-----:R-:W-:Y:S01]  /*15a50*/  FADD.FTZ R36, R32.reuse, R5 ;  /* 0x0000000520247221 */ /* 0x041fe20000010000 */
[----:B------:R-:W-:-:S06]  /*15a60*/  F2FP.F16.F32.PACK_AB R189, R32, R189 ;  /* 0x000000bd20bd723e */ /* 0x000fcc00000000ff */
[----:B------:R-:W0:Y:S01]  /*15a70*/  MUFU.EX2 R49, R49 ;  /* 0x0000003100317308 */ /* 0x000e220000000800 */
[----:B--2---:R-:W-:-:S07]  /*15a80*/  FADD.FTZ R38, R184, R25 ;  /* 0x00000019b8267221 */ /* 0x004fce0000010000 */
[----:B------:R-:W2:Y:S01]  /*15a90*/  MUFU.EX2 R34, R34 ;  /* 0x0000002200227308 */ /* 0x000ea20000000800 */
[----:B-1----:R-:W-:-:S07]  /*15aa0*/  FADD.FTZ R5, R191, R36 ;  /* 0x00000024bf057221 */ /* 0x002fce0000010000 */
[----:B------:R-:W1:Y:S01]  /*15ab0*/  MUFU.EX2 R185, R185 ;  /* 0x000000b900b97308 */ /* 0x000e620000000800 */
[C---:B0-----:R-:W-:Y:S01]  /*15ac0*/  FADD.FTZ R25, R49.reuse, R38 ;  /* 0x0000002631197221 */ /* 0x041fe20000010000 */
[----:B------:R-:W-:-:S06]  /*15ad0*/  F2FP.F16.F32.PACK_AB R184, R49, R184 ;  /* 0x000000b831b8723e */ /* 0x000fcc00000000ff */
[----:B------:R-:W0:Y:S01]  /*15ae0*/  MUFU.EX2 R28, R77 ;  /* 0x0000004d001c7308 */ /* 0x000e220000000800 */
[C---:B--2---:R-:W-:Y:S01]  /*15af0*/  FADD.FTZ R38, R34.reuse, R5 ;  /* 0x0000000522267221 */ /* 0x044fe20000010000 */
[----:B------:R-:W-:-:S06]  /*15b00*/  F2FP.F16.F32.PACK_AB R191, R34, R191 ;  /* 0x000000bf22bf723e */ /* 0x000fcc00000000ff */
[----:B------:R-:W2:Y:S01]  /*15b10*/  MUFU.EX2 R186, R186 ;  /* 0x000000ba00ba7308 */ /* 0x000ea20000000800 */
[----:B-1----:R-:W-:-:S07]  /*15b20*/  FADD.FTZ R5, R185, R38 ;  /* 0x00000026b9057221 */ /* 0x002fce0000010000 */
[----:B------:R-:W1:Y:S01]  /*15b30*/  MUFU.EX2 R79, R79 ;  /* 0x0000004f004f7308 */ /* 0x000e620000000800 */
[C---:B0-----:R-:W-:Y:S01]  /*15b40*/  FADD.FTZ R0, R28.reuse, R5 ;  /* 0x000000051c007221 */ /* 0x041fe20000010000 */
[----:B------:R-:W-:Y:S02]  /*15b50*/  F2FP.F16.F32.PACK_AB R185, R28, R185 ;  /* 0x000000b91cb9723e */ /* 0x000fe400000000ff */
[----:B------:R-:W-:-:S04]  /*15b60*/  IADD3 R5, R93, -0x2, RZ ;  /* 0xfffffffe5d057810 */ /* 0x000fc80007ffe0ff */
[----:B------:R-:W0:Y:S01]  /*15b70*/  MUFU.EX2 R51, R51 ;  /* 0x0000003300337308 */ /* 0x000e220000000800 */
[----:B--2---:R-:W-:-:S07]  /*15b80*/  FADD.FTZ R40, R186, R25 ;  /* 0x00000019ba287221 */ /* 0x004fce0000010000 */
[----:B------:R-:W2:Y:S01]  /*15b90*/  MUFU.EX2 R36, R81 ;  /* 0x0000005100247308 */ /* 0x000ea20000000800 */
[----:B-1----:R-:W-:Y:S01]  /*15ba0*/  FADD.FTZ R221, R79, R0 ;  /* 0x000000004fdd7221 */ /* 0x002fe20000010000 */
[C---:B0-----:R-:W-:Y:S01]  /*15bb0*/  FADD.FTZ R223, R51.reuse, R40 ;  /* 0x0000002833df7221 */ /* 0x041fe20000010000 */
[----:B------:R-:W-:Y:S02]  /*15bc0*/  F2FP.F16.F32.PACK_AB R186, R51, R186 ;  /* 0x000000ba33ba723e */ /* 0x000fe400000000ff */
[C---:B--2---:R-:W-:Y:S01]  /*15bd0*/  FADD.FTZ R221, R36.reuse, R221 ;  /* 0x000000dd24dd7221 */ /* 0x044fe20000010000 */
[----:B------:R-:W-:Y:S01]  /*15be0*/  F2FP.F16.F32.PACK_AB R187, R36, R79 ;  /* 0x0000004f24bb723e */ /* 0x000fe200000000ff */
[----:B------:R-:W-:Y:S06]  /*15bf0*/  @!P4 BRA `(.L_x_1748) ;  /* 0x000000000048c947 */ /* 0x000fec0003800000 */
        /* <DEDUP_REMOVED lines=11> */
.L_x_1750:
[----:B------:R-:W-:-:S13]  /*15cb0*/  ISETP.NE.AND P1, PT, R11, 0x1, PT ;  /* 0x000000010b00780c */ /* 0x000fda0003f25270 */
[----:B------:R-:W0:Y:S02]  /*15cc0*/  @P1 LDC.64 R24, c[0x0][0x9e8] ;  /* 0x00027a00ff181b82 */ /* 0x000e240000000a00 */
[----:B0-----:R-:W-:-:S05]  /*15cd0*/  @P1 IMAD.HI.U32 R24, R0, R24, RZ ;  /* 0x0000001800181227 */ /* 0x001fca00078e00ff */
[----:B------:R-:W-:-:S07]  /*15ce0*/  @P1 SHF.R.U32.HI R0, RZ, R25, R24 ;  /* 0x00000019ff001219 */ /* 0x000fce0000011618 */
.L_x_1751:
[----:B------:R-:W-:Y:S05]  /*15cf0*/  BSYNC B0 ;  /* 0x0000000000007941 */ /* 0x000fea0003800000 */
.L_x_1749:
[----:B------:R-:W-:-:S05]  /*15d00*/  IMAD R11, R0, R11, R11 ;  /* 0x0000000b000b7224 */ /* 0x000fca00078e020b */
[----:B------:R-:W-:-:S07]  /*15d10*/  VIMNMX R10, R10, R11, PT ;  /* 0x0000000b0a0a7248 */ /* 0x000fce0003fe0100 */
.L_x_1748:
[----:B------:R-:W2:Y:S01]  /*15d20*/  LDL R24, [R1+0x7c] ;  /* 0x00007c0001187983 */ /* 0x000ea20000100800 */
[----:B------:R-:W-:Y:S01]  /*15d30*/  SHF.R.S32.HI R11, RZ, 0x1f, R10 ;  /* 0x0000001fff0b7819 */ /* 0x000fe2000001140a */
[----:B------:R-:W-:Y:S01]  /*15d40*/  BSSY B1, `(.L_x_1752) ;  /* 0x000036b000017945 */ /* 0x000fe20003800000 */
[----:B------:R-:W-:Y:S01]  /*15d50*/  IMAD.MOV.U32 R0, RZ, RZ, 0x3f800000 ;  /* 0x3f800000ff007424 */ /* 0x000fe200078e00ff */
[----:B------:R-:W-:Y:S02]  /*15d60*/  CS2R R150, SRZ ;  /* 0x0000000000967805 */ /* 0x000fe4000001ff00 */
[----:B------:R-:W-:Y:S02]  /*15d70*/  LEA.HI R11, R11, R10, RZ, 0x6 ;  /* 0x0000000a0b0b7211 */ /* 0x000fe400078f30ff */
[----:B------:R-:W-:Y:S02]  /*15d80*/  CS2R R148, SRZ ;  /* 0x0000000000947805 */ /* 0x000fe4000001ff00 */
[----:B------:R-:W-:-:S02]  /*15d90*/  MOV R10, 0x3f800000 ;  /* 0x3f800000000a7802 */ /* 0x000fc40000000f00 */
[----:B------:R-:W-:Y:S02]  /*15da0*/  CS2R R146, SRZ ;  /* 0x0000000000927805 */ /* 0x000fe4000001ff00 */
[----:B------:R-:W-:Y:S02]  /*15db0*/  SHF.R.S32.HI R11, RZ, 0x6, R11 ;  /* 0x00000006ff0b7819 */ /* 0x000fe4000001140b */
        /* <DEDUP_REMOVED lines=60> */
[----:B--2---:R-:W-:-:S04]  /*16180*/  VIMNMX R24, R24, R11, !PT ;  /* 0x0000000b18187248 */ /* 0x004fc80007fe0100 */
[----:B------:R-:W-:Y:S01]  /*16190*/  ISETP.GE.AND P1, PT, R5, R24, PT ;  /* 0x000000180500720c */ /* 0x000fe20003f26270 */
[----:B------:R0:W-:Y:S02]  /*161a0*/  STL [R1+0x14], R24 ;  /* 0x0000141801007387 */ /* 0x0001e40000100800 */
[----:B0-----:R-:W-:-:S10]  /*161b0*/  CS2R R24, SRZ ;  /* 0x0000000000187805 */ /* 0x001fd4000001ff00 */
[----:B------:R-:W-:Y:S05]  /*161c0*/  @!P1 BRA `(.L_x_1753) ;  /* 0x0000003000889947 */ /* 0x000fea0003800000 */
[----:B------:R-:W-:Y:S01]  /*161d0*/  BSSY B0, `(.L_x_1754) ;  /* 0x000031d000007945 */ /* 0x000fe20003800000 */
[----:B------:R-:W-:Y:S02]  /*161e0*/  IMAD.MOV.U32 R0, RZ, RZ, 0x3f800000 ;  /* 0x3f800000ff007424 */ /* 0x000fe400078e00ff */
[----:B------:R-:W-:-:S07]  /*161f0*/  IMAD.MOV.U32 R151, RZ, RZ, RZ ;  /* 0x000000ffff977224 */ /* 0x000fce00078e00ff */
.L_x_1775:
[----:B------:R-:W-:-:S05]  /*16200*/  VIADD R222, R202, 0x1 ;  /* 0x00000001cade7836 */ /* 0x000fca0000000000 */
[----:B------:R-:W-:-:S04]  /*16210*/  ISETP.NE.AND P1, PT, R222, 0x2, PT ;  /* 0x00000002de00780c */ /* 0x000fc80003f25270 */
[----:B------:R-:W-:Y:S02]  /*16220*/  SEL R227, RZ, 0x1, P1 ;  /* 0x00000001ffe37807 */ /* 0x000fe40000800000 */
[----:B------:R-:W-:Y:S02]  /*16230*/  SEL R222, R222, RZ, P1 ;  /* 0x000000ffdede7207 */ /* 0x000fe40000800000 */
[----:B------:R-:W-:Y:S01]  /*16240*/  LOP3.LUT R227, R218, R227, RZ, 0x3c, !PT ;  /* 0x000000e3dae37212 */ /* 0x000fe200078e3cff */
[----:B------:R-:W-:Y:S06]  /*16250*/  @!P0 BRA `(.L_x_1755) ;  /* 0x0000000000048947 */ /* 0x000fec0003800000 */
[----:B------:R-:W-:Y:S01]  /*16260*/  BPT.TRAP 0x1 ;  /* 0x000000040000795c */ /* 0x000fe20000300000 */
.L_x_1755:
[----:B------:R-:W-:Y:S01]  /*16270*/  IMAD R2, R222, 0x8, R17 ;  /* 0x00000008de027824 */ /* 0x000fe200078e0211 */
[----:B------:R-:W-:-:S04]  /*16280*/  SHF.L.U32 R152, R227, 0x1f, RZ ;  /* 0x0000001fe3987819 */ /* 0x000fc800000006ff */
[----:B------:R0:W1:Y:S01]  /*16290*/  SYNCS.PHASECHK.TRANS64.TRYWAIT P1, [R2+URZ+0x30830], R152 ;  /* 0x03083098020075a7 */ /* 0x000062000802017f */
[----:B------:R-:W-:Y:S05]  /*162a0*/  @!P0 BRA `(.L_x_1756) ;  /* 0x0000000000048947 */ /* 0x000fea0003800000 */
[----:B------:R-:W-:Y:S01]  /*162b0*/  BPT.TRAP 0x1 ;  /* 0x000000040000795c */ /* 0x000fe20000300000 */
.L_x_1756:
[----:B------:R-:W2:Y:S01]  /*162c0*/  LDL R11, [R1+0x54] ;  /* 0x00005400010b7983 */ /* 0x000ea20000100800 */
[----:B------:R-:W-:Y:S01]  /*162d0*/  BSSY B2, `(.L_x_1757) ;  /* 0x0000007000027945 */ /* 0x000fe20003800000 */
[----:B--2---:R-:W-:-:S05]  /*162e0*/  LEA R11, R222, R11, 0xb ;  /* 0x0000000bde0b7211 */ /* 0x004fca00078e58ff */
[C---:B------:R-:W-:Y:S02]  /*162f0*/  VIADD R156, R11.reuse, 0x2 ;  /* 0x000000020b9c7836 */ /* 0x040fe40000000000 */
[----:B------:R-:W-:Y:S01]  /*16300*/  VIADD R155, R11, 0x4 ;  /* 0x000000040b9b7836 */ /* 0x000fe20000000000 */
[----:B-1----:R-:W-:Y:S06]  /*16310*/  @P1 BRA `(.L_x_1758) ;  /* 0x0000000000081947 */ /* 0x002fec0003800000 */
[----:B------:R-:W1:Y:S02]  /*16320*/  SYNCS.PHASECHK.TRANS64.TRYWAIT P1, [R2+URZ+0x30830], R152 ;  /* 0x03083098020075a7 */ /* 0x000e64000802017f */
[----:B-1----:R-:W-:Y:S05]  /*16330*/  @!P1 BRA `(.L_x_1759) ;  /* 0x0000018400cc9947 */ /* 0x002fea0003800000 */
.L_x_1758:
[----:B------:R-:W-:Y:S05]  /*16340*/  BSYNC B2 ;  /* 0x0000000000027941 */ /* 0x000fea0003800000 */
.L_x_1757:
[----:B------:R-:W-:Y:S04]  /*16350*/  STL.64 [R1+0xf8], R18 ;  /* 0x0000f81201007387 */ /* 0x000fe80000100a00 */
[----:B------:R2:W-:Y:S04]  /*16360*/  STL.64 [R1+0xf0], R16 ;  /* 0x0000f01001007387 */ /* 0x0005e80000100a00 */
[----:B--2---:R-:W2:Y:S04]  /*16370*/  LDL.64 R16, [R1+0x38] ;  /* 0x0000380001107983 */ /* 0x004ea80000100a00 */
[----:B------:R3:W-:Y:S04]  /*16380*/  STL.64 [R1+0xe8], R4 ;  /* 0x0000e80401007387 */ /* 0x0007e80000100a00 */
[----:B---3--:R-:W3:Y:S04]  /*16390*/  LDL.64 R4, [R1+0x30] ;  /* 0x0000300001047983 */ /* 0x008ee80000100a00 */
[----:B------:R4:W-:Y:S04]  /*163a0*/  STL.64 [R1+0xe0], R2 ;  /* 0x0000e00201007387 */ /* 0x0009e80000100a00 */
[----:B------:R-:W2:Y:S01]  /*163b0*/  LDL.64 R18, [R1+0x40] ;  /* 0x0000400001127983 */ /* 0x000ea20000100a00 */
[----:B01----:R-:W-:-:S05]  /*163c0*/  IMAD.MOV.U32 R152, RZ, RZ, R11 ;  /* 0x000000ffff987224 */ /* 0x003fca00078e000b */
[----:B------:R-:W-:Y:S01]  /*163d0*/  R2UR UR6, R152 ;  /* 0x00000000980672ca */ /* 0x000fe200000e0000 */
[----:B------:R-:W-:Y:S01]  /*163e0*/  IMAD.MOV.U32 R152, RZ, RZ, R156 ;  /* 0x000000ffff987224 */ /* 0x000fe200078e009c */
[C---:B------:R-:W-:Y:S01]  /*163f0*/  IADD3 R154, R11.reuse, 0x6, RZ ;  /* 0x000000060b9a7810 */ /* 0x040fe20007ffe0ff */
[----:B----4-:R-:W4:Y:S01]  /*16400*/  LDL.64 R2, [R1+0x28] ;  /* 0x0000280001027983 */ /* 0x010f220000100a00 */
[----:B------:R-:W-:Y:S02]  /*16410*/  IMAD.MOV.U32 R153, RZ, RZ, 0x40000040 ;  /* 0x40000040ff997424 */ /* 0x000fe400078e00ff */
[----:B------:R-:W-:Y:S01]  /*16420*/  R2UR UR4, R152 ;  /* 0x00000000980472ca */ /* 0x000fe200000e0000 */
[----:B------:R-:W-:Y:S01]  /*16430*/  IMAD.MOV.U32 R152, RZ, RZ, R155 ;  /* 0x000000ffff987224 */ /* 0x000fe200078e009b */
[----:B------:R-:W-:Y:S01]  /*16440*/  R2UR UR10, R154 ;  /* 0x000000009a0a72ca */ /* 0x000fe200000e0000 */
[----:B------:R-:W-:Y:S02]  /*16450*/  IMAD.MOV.U32 R155, RZ, RZ, 0x40000040 ;  /* 0x40000040ff9b7424 */ /* 0x000fe400078e00ff */
[-C--:B------:R-:W-:Y:S01]  /*16460*/  FMUL.FTZ R24, R24, R10.reuse ;  /* 0x0000000a18187220 */ /* 0x080fe20000410000 */
[C---:B------:R-:W-:Y:S01]  /*16470*/  VIADD R156, R11.reuse, 0x204 ;  /* 0x000002040b9c7836 */ /* 0x040fe20000000000 */
[----:B------:R-:W-:Y:S01]  /*16480*/  R2UR UR8, R152 ;  /* 0x00000000980872ca */ /* 0x000fe200000e0000 */
[----:B------:R-:W-:Y:S01]  /*16490*/  VIADD R152, R11, 0x200 ;  /* 0x000002000b987836 */ /* 0x000fe20000000000 */
[----:B------:R-:W-:Y:S01]  /*164a0*/  R2UR UR11, R155 ;  /* 0x000000009b0b72ca */ /* 0x000fe200000e0000 */
[-C--:B------:R-:W-:Y:S01]  /*164b0*/  FMUL.FTZ R25, R25, R10.reuse ;  /* 0x0000000a19197220 */ /* 0x080fe20000410000 */
[-C--:B------:R-:W-:Y:S01]  /*164c0*/  FMUL.FTZ R28, R28, R10.reuse ;  /* 0x0000000a1c1c7220 */ /* 0x080fe20000410000 */
[----:B------:R-:W-:Y:S01]  /*164d0*/  FMUL.FTZ R29, R29, R10 ;  /* 0x0000000a1d1d7220 */ /* 0x000fe20000410000 */
[----:B------:R-:W-:Y:S01]  /*164e0*/  R2UR UR14, R152 ;  /* 0x00000000980e72ca */ /* 0x000fe200000e0000 */
[C---:B------:R-:W-:Y:S01]  /*164f0*/  VIADD R152, R11.reuse, 0x206 ;  /* 0x000002060b987836 */ /* 0x040fe20000000000 */
[----:B------:R-:W-:Y:S01]  /*16500*/  R2UR UR22, R156 ;  /* 0x000000009c1672ca */ /* 0x000fe200000e0000 */
[----:B------:R-:W-:-:S02]  /*16510*/  VIADD R156, R11, 0x400 ;  /* 0x000004000b9c7836 */ /* 0x000fc40000000000 */
[-C--:B------:R-:W-:Y:S01]  /*16520*/  FMUL.FTZ R32, R32, R10.reuse ;  /* 0x0000000a20207220 */ /* 0x080fe20000410000 */
[-C--:B------:R-:W-:Y:S01]  /*16530*/  FMUL.FTZ R33, R33, R10.reuse ;  /* 0x0000000a21217220 */ /* 0x080fe20000410000 */
[----:B------:R-:W-:Y:S01]  /*16540*/  R2UR UR26, R152 ;  /* 0x00000000981a72ca */ /* 0x000fe200000e0000 */
[-C--:B------:R-:W-:Y:S01]  /*16550*/  FMUL.FTZ R36, R36, R10.reuse ;  /* 0x0000000a24247220 */ /* 0x080fe20000410000 */
[-C--:B------:R-:W-:Y:S01]  /*16560*/  FMUL.FTZ R37, R37, R10.reuse ;  /* 0x0000000a25257220 */ /* 0x080fe20000410000 */
[----:B------:R-:W-:Y:S01]  /*16570*/  MOV R154, UR11 ;  /* 0x0000000b009a7c02 */ /* 0x000fe20008000f00 */
[----:B------:R-:W-:Y:S02]  /*16580*/  VIADD R152, R11, 0x404 ;  /* 0x000004040b987836 */ /* 0x000fe40000000000 */
[-C--:B------:R-:W-:Y:S01]  /*16590*/  FMUL.FTZ R40, R40, R10.reuse ;  /* 0x0000000a28287220 */ /* 0x080fe20000410000 */
[-C--:B------:R-:W-:Y:S01]  /*165a0*/  FMUL.FTZ R41, R41, R10.reuse ;  /* 0x0000000a29297220 */ /* 0x080fe20000410000 */
[----:B------:R-:W-:Y:S01]  /*165b0*/  FMUL.FTZ R44, R44, R10 ;  /* 0x0000000a2c2c7220 */ /* 0x000fe20000410000 */
[----:B------:R0:W-:Y:S01]  /*165c0*/  STL [R1+0x4], R154 ;  /* 0x0000049a01007387 */ /* 0x0001e20000100800 */
[----:B------:R-:W-:Y:S01]  /*165d0*/  R2UR UR30, R156 ;  /* 0x000000009c1e72ca */ /* 0x000fe200000e0000 */
[C---:B------:R-:W-:Y:S01]  /*165e0*/  VIADD R156, R11.reuse, 0x406 ;  /* 0x000004060b9c7836 */ /* 0x040fe20000000000 */
[----:B------:R-:W-:Y:S01]  /*165f0*/  R2UR UR38, R152 ;  /* 0x00000000982672ca */ /* 0x000fe200000e0000 */
[----:B------:R-:W-:-:S02]  /*16600*/  VIADD R152, R11, 0x600 ;  /* 0x000006000b987836 */ /* 0x000fc40000000000 */
[-C--:B------:R-:W-:Y:S01]  /*16610*/  FMUL.FTZ R45, R45, R10.reuse ;  /* 0x0000000a2d2d7220 */ /* 0x080fe20000410000 */
[-C--:B------:R-:W-:Y:S01]  /*16620*/  FMUL.FTZ R48, R48, R10.reuse ;  /* 0x0000000a30307220 */ /* 0x080fe20000410000 */
[-C--:B------:R-:W-:Y:S01]  /*16630*/  FMUL.FTZ R49, R49, R10.reuse ;  /* 0x0000000a31317220 */ /* 0x080fe20000410000 */
[-C--:B------:R-:W-:Y:S01]  /*16640*/  FMUL.FTZ R52, R52, R10.reuse ;  /* 0x0000000a34347220 */ /* 0x080fe20000410000 */
[-C--:B------:R-:W-:Y:S01]  /*16650*/  FMUL.FTZ R53, R53, R10.reuse ;  /* 0x0000000a35357220 */ /* 0x080fe20000410000 */
[----:B0-----:R-:W-:Y:S01]  /*16660*/  IADD3 R154, R11, 0x202, RZ ;  /* 0x000002020b9a7810 */ /* 0x001fe20007ffe0ff */
[-C--:B------:R-:W-:Y:S01]  /*16670*/  FMUL.FTZ R56, R56, R10.reuse ;  /* 0x0000000a38387220 */ /* 0x080fe20000410000 */
[-C--:B------:R-:W-:Y:S01]  /*16680*/  FMUL.FTZ R57, R57, R10.reuse ;  /* 0x0000000a39397220 */ /* 0x080fe20000410000 */
[-C--:B------:R-:W-:Y:S01]  /*16690*/  FMUL.FTZ R60, R60, R10.reuse ;  /* 0x0000000a3c3c7220 */ /* 0x080fe20000410000 */
[----:B------:R-:W-:Y:S02]  /*166a0*/  R2UR UR18, R154 ;  /* 0x000000009a1272ca */ /* 0x000fe400000e0000 */
[----:B------:R-:W-:Y:S01]  /*166b0*/  IADD3 R154, R11, 0x402, RZ ;  /* 0x000004020b9a7810 */ /* 0x000fe20007ffe0ff */
[-C--:B------:R-:W-:Y:S01]  /*166c0*/  FMUL.FTZ R61, R61, R10.reuse ;  /* 0x0000000a3d3d7220 */ /* 0x080fe20000410000 */
[----:B------:R-:W-:Y:S01]  /*166d0*/  R2UR UR42, R156 ;  /* 0x000000009c2a72ca */ /* 0x000fe200000e0000 */
[C---:B------:R-:W-:Y:S01]  /*166e0*/  VIADD R156, R11.reuse, 0x602 ;  /* 0x000006020b9c7836 */ /* 0x040fe20000000000 */
[----:B------:R-:W-:Y:S01]  /*166f0*/  R2UR UR34, R154 ;  /* 0x000000009a2272ca */ /* 0x000fe200000e0000 */
[-C--:B------:R-:W-:Y:S01]  /*16700*/  FMUL.FTZ R64, R64, R10.reuse ;  /* 0x0000000a40407220 */ /* 0x080fe20000410000 */
[----:B------:R-:W-:Y:S01]  /*16710*/  R2UR UR46, R152 ;  /* 0x00000000982e72ca */ /* 0x000fe200000e0000 */
[C---:B------:R-:W-:Y:S01]  /*16720*/  VIADD R152, R11.reuse, 0x606 ;  /* 0x000006060b987836 */ /* 0x040fe20000000000 */
[----:B------:R-:W-:Y:S01]  /*16730*/  IADD3 R154, R11, 0x604, RZ ;  /* 0x000006040b9a7810 */ /* 0x000fe20007ffe0ff */
        /* <DEDUP_REMOVED lines=44> */
[----:B------:R-:W4:Y:S01]  /*16a00*/  LDL.64 R10, [R1+0x20] ;  /* 0x00002000010a7983 */ /* 0x000f220000100a00 */
        /* <DEDUP_REMOVED lines=63> */
[C---:B------:R-:W-:Y:S01]  /*16e00*/  R2UR UR5, R153.reuse ;  /* 0x00000000990572ca */ /* 0x040fe200000e0000 */
[----:B------:R-:W4:Y:S01]  /*16e10*/  LDL.LU R0, [R1+0x4] ;  /* 0x0000040001007983 */ /* 0x000f220000300800 */
[----:B------:R-:W-:Y:S01]  /*16e20*/  MOV R228, UR10 ;  /* 0x0000000a00e47c02 */ /* 0x000fe20008000f00 */
[----:B------:R-:W-:Y:S01]  /*16e30*/  UMOV UR10, UR4 ;  /* 0x00000004000a7c82 */ /* 0x000fe20008000000 */
[----:B------:R-:W-:Y:S01]  /*16e40*/  R2UR UR7, R153 ;  /* 0x00000000990772ca */ /* 0x000fe200000e0000 */
[----:B------:R-:W-:Y:S01]  /*16e50*/  IMAD.MOV.U32 R157, RZ, RZ, 0x40000040 ;  /* 0x40000040ff9d7424 */ /* 0x000fe200078e00ff */
[----:B------:R-:W-:-:S02]  /*16e60*/  R2UR UR4, R6 ;  /* 0x00000000060472ca */ /* 0x000fc400000e0000 */
[----:B------:R-:W-:-:S05]  /*16e70*/  R2UR UR9, R153 ;  /* 0x00000000990972ca */ /* 0x000fca00000e0000 */
[----:B------:R-:W-:Y:S01]  /*16e80*/  UMOV UR11, UR5 ;  /* 0x00000005000b7c82 */ /* 0x000fe20008000000 */
[----:B------:R-:W-:Y:S02]  /*16e90*/  R2UR UR5, R7 ;  /* 0x00000000070572ca */ /* 0x000fe400000e0000 */
[----:B------:R-:W-:Y:S02]  /*16ea0*/  R2UR UR15, R153 ;  /* 0x00000000990f72ca */ /* 0x000fe400000e0000 */
[----:B------:R-:W-:Y:S02]  /*16eb0*/  R2UR UR19, R155 ;  /* 0x000000009b1372ca */ /* 0x000fe400000e0000 */
[----:B------:R-:W-:Y:S02]  /*16ec0*/  R2UR UR23, R157 ;  /* 0x000000009d1772ca */ /* 0x000fe400000e0000 */
[----:B------:R-:W-:Y:S02]  /*16ed0*/  R2UR UR27, R153 ;  /* 0x00000000991b72ca */ /* 0x000fe400000e0000 */
[----:B------:R-:W-:-:S02]  /*16ee0*/  R2UR UR31, R157 ;  /* 0x000000009d1f72ca */ /* 0x000fc400000e0000 */
        /* <DEDUP_REMOVED lines=10> */
[----:B------:R-:W-:-:S06]  /*16f90*/  WARPGROUP.ARRIVE ;  /* 0x00000000000079c5 */ /* 0x000fcc0000000000 */
[----:B------:R-:W-:Y:S01]  /*16fa0*/  HGMMA.64x64x16.F32 R152, gdesc[UR4], RZ, !UPT, gsb0 ;  /* 0x00e00000049879f0 */ /* 0x000fe2000c0008ff */
[----:B------:R-:W-:Y:S01]  /*16fb0*/  UMOV UR6, UR8 ;  /* 0x0000000800067c82 */ /* 0x000fe20008000000 */
[----:B------:R-:W-:Y:S01]  /*16fc0*/  UMOV UR7, UR9 ;  /* 0x0000000900077c82 */ /* 0x000fe20008000000 */
[----:B--2---:R-:W-:Y:S02]  /*16fd0*/  R2UR UR8, R18 ;  /* 0x00000000120872ca */ /* 0x004fe400000e0000 */
[----:B------:R-:W-:Y:S01]  /*16fe0*/  R2UR UR9, R19 ;  /* 0x00000000130972ca */ /* 0x000fe200000e0000 */
[----:B------:R-:W-:Y:S02]  /*16ff0*/  WARPGROUP.DEPBAR.LE gsb0, 0x0 ;  /* 0x00008000000079c5 */ /* 0x000fe40000010000 */
[----:B------:R-:W-:Y:S01]  /*17000*/  WARPGROUP.ARRIVE ;  /* 0x00000000000079c5 */ /* 0x000fe20000000000 */
[----:B------:R-:W-:Y:S01]  /*17010*/  R2UR UR4, R16 ;  /* 0x00000000100472ca */ /* 0x000fe200000e0000 */
[----:B------:R0:W5:Y:S08]  /*17020*/  LDL.LU.64 R18, [R1+0xf8] ;  /* 0x0000f80001127983 */ /* 0x0001700000300a00 */
[----:B------:R-:W-:Y:S01]  /*17030*/  HGMMA.64x64x16.F32 R152, gdesc[UR8], R152, gsb0 ;  /* 0x00e00000089879f0 */ /* 0x000fe20008000898 */
[----:B------:R-:W-:-:S02]  /*17040*/  R2UR UR5, R17 ;  /* 0x00000000110572ca */ /* 0x000fc400000e0000 */
[----:B------:R-:W-:Y:S01]  /*17050*/  R2UR UR10, R228 ;  /* 0x00000000e40a72ca */ /* 0x000fe200000e0000 */
[----:B------:R0:W5:Y:S01]  /*17060*/  LDL.LU.64 R16, [R1+0xf0] ;  /* 0x0000f00001107983 */ /* 0x0001620000300a00 */
[----:B------:R-:W-:Y:S02]  /*17070*/  WARPGROUP.DEPBAR.LE gsb0, 0x0 ;  /* 0x00008000000079c5 */ /* 0x000fe40000010000 */
[----:B------:R-:W-:-:S07]  /*17080*/  WARPGROUP.ARRIVE ;  /* 0x00000000000079c5 */ /* 0x000fce0000000000 */
[----:B------:R-:W-:Y:S01]  /*17090*/  HGMMA.64x64x16.F32 R152, gdesc[UR4], R152, gsb0 ;  /* 0x00e00000049879f0 */ /* 0x000fe20008000898 */
[----:B---3--:R-:W-:Y:S02]  /*170a0*/  R2UR UR8, R4 ;  /* 0x00000000040872ca */ /* 0x008fe400000e0000 */
[----:B------:R-:W-:Y:S02]  /*170b0*/  R2UR UR9, R5 ;  /* 0x00000000050972ca */ /* 0x000fe400000e0000 */
[----:B----4-:R-:W-:Y:S01]  /*170c0*/  R2UR UR12, R2 ;  /* 0x00000000020c72ca */ /* 0x010fe200000e0000 */
[----:B------:R0:W5:Y:S01]  /*170d0*/  LDL.LU.64 R4, [R1+0xe8] ;  /* 0x0000e80001047983 */ /* 0x0001620000300a00 */
[----:B------:R-:W-:Y:S01]  /*170e0*/  R2UR UR11, R0 ;  /* 0x00000000000b72ca */ /* 0x000fe200000e0000 */
[----:B------:R-:W-:Y:S02]  /*170f0*/  WARPGROUP.DEPBAR.LE gsb0, 0x0 ;  /* 0x00008000000079c5 */ /* 0x000fe40000010000 */
[----:B------:R-:W-:-:S10]  /*17100*/  WARPGROUP.ARRIVE ;  /* 0x00000000000079c5 */ /* 0x000fd40000000000 */
[----:B------:R-:W-:Y:S01]  /*17110*/  HGMMA.64x64x16.F32 R152, gdesc[UR8], R152, gsb0 ;  /* 0x00e00000089879f0 */ /* 0x000fe20008000898 */
[----:B------:R-:W-:Y:S02]  /*17120*/  R2UR UR13, R3 ;  /* 0x00000000030d72ca */ /* 0x000fe400000e0000 */
[----:B------:R-:W-:Y:S01]  /*17130*/  R2UR UR16, R10 ;  /* 0x000000000a1072ca */ /* 0x000fe200000e0000 */
[----:B------:R0:W5:Y:S01]  /*17140*/  LDL.LU.64 R2, [R1+0xe0] ;  /* 0x0000e00001027983 */ /* 0x0001620000300a00 */
[----:B------:R-:W-:Y:S02]  /*17150*/  WARPGROUP.DEPBAR.LE gsb0, 0x0 ;  /* 0x00008000000079c5 */ /* 0x000fe40000010000 */
[----:B------:R-:W-:-:S07]  /*17160*/  WARPGROUP.ARRIVE ;  /* 0x00000000000079c5 */ /* 0x000fce0000000000 */
[----:B------:R-:W-:Y:S01]  /*17170*/  HGMMA.64x64x16.F32 R152, gdesc[UR12], R152, gsb0 ;  /* 0x00e000000c9879f0 */ /* 0x000fe20008000898 */
[----:B------:R-:W-:Y:S02]  /*17180*/  R2UR UR17, R11 ;  /* 0x000000000b1172ca */ /* 0x000fe400000e0000 */
[----:B------:R-:W-:Y:S02]  /*17190*/  WARPGROUP.DEPBAR.LE gsb0, 0x0 ;  /* 0x00008000000079c5 */ /* 0x000fe40000010000 */
[----:B------:R-:W-:-:S09]  /*171a0*/  WARPGROUP.ARRIVE ;  /* 0x00000000000079c5 */ /* 0x000fd20000000000 */
[----:B------:R-:W-:Y:S01]  /*171b0*/  HGMMA.64x64x16.F32 R152, gdesc[UR16], R152, gsb0 ;  /* 0x00e00000109879f0 */ /* 0x000fe20008000898 */
[----:B------:R-:W-:Y:S02]  /*171c0*/  R2UR UR20, R216 ;  /* 0x00000000d81472ca */ /* 0x000fe400000e0000 */
[----:B------:R-:W-:Y:S01]  /*171d0*/  R2UR UR21, R217 ;  /* 0x00000000d91572ca */ /* 0x000fe200000e0000 */
[----:B------:R-:W-:Y:S02]  /*171e0*/  WARPGROUP.DEPBAR.LE gsb0, 0x0 ;  /* 0x00008000000079c5 */ /* 0x000fe40000010000 */
[----:B------:R-:W-:-:S10]  /*171f0*/  WARPGROUP.ARRIVE ;  /* 0x00000000000079c5 */ /* 0x000fd40000000000 */
        /* <DEDUP_REMOVED lines=49> */
.L_x_1760:
[----:B------:R-:W-:Y:S01]  /*17510*/  SHF.L.U32 R0, R218, 0x1f, RZ ;  /* 0x0000001fda007819 */ /* 0x000fe200000006ff */
[----:B-----5:R-:W-:-:S04]  /*17520*/  IMAD R218, R202, 0x8, R17 ;  /* 0x00000008cada7824 */ /* 0x020fc800078e0211 */
[----:B------:R0:W1:Y:S01]  /*17530*/  SYNCS.PHASECHK.TRANS64.TRYWAIT P1, [R218+URZ+0x30850], R0 ;  /* 0x03085000da0075a7 */ /* 0x000062000802017f */
[----:B------:R-:W-:Y:S05]  /*17540*/  @!P0 BRA `(.L_x_1761) ;  /* 0x0000000000048947 */ /* 0x000fea0003800000 */
[----:B------:R-:W-:Y:S01]  /*17550*/  BPT.TRAP 0x1 ;  /* 0x000000040000795c */ /* 0x000fe20000300000 */
.L_x_1761:
[----:B------:R-:W-:Y:S04]  /*17560*/  BSSY B2, `(.L_x_1762) ;  /* 0x0000004000027945 */ /* 0x000fe80003800000 */
[----:B-1----:R-:W-:Y:S05]  /*17570*/  @P1 BRA `(.L_x_1763) ;  /* 0x0000000000081947 */ /* 0x002fea0003800000 */
[----:B------:R-:W1:Y:S02]  /*17580*/  SYNCS.PHASECHK.TRANS64.TRYWAIT P1, [R218+URZ+0x30850], R0 ;  /* 0x03085000da0075a7 */ /* 0x000e64000802017f */
[----:B-1----:R-:W-:Y:S05]  /*17590*/  @!P1 BRA `(.L_x_1764) ;  /* 0x0000017400489947 */ /* 0x002fea0003800000 */
.L_x_1763:
[----:B------:R-:W-:Y:S05]  /*175a0*/  BSYNC B2 ;  /* 0x0000000000027941 */ /* 0x000fea0003800000 */
.L_x_1762:
[----:B01----:R-:W-:Y:S01]  /*175b0*/  VIADD R0, R17, 0x400 ;  /* 0x0000040011007836 */ /* 0x003fe20000000000 */
[----:B------:R-:W-:Y:S01]  /*175c0*/  MOV R11, 0x40000040 ;  /* 0x40000040000b7802 */ /* 0x000fe20000000f00 */
[----:B------:R-:W-:-:S03]  /*175d0*/  WARPGROUP.ARRIVE ;  /* 0x00000000000079c5 */ /* 0x000fc60000000000 */
[----:B------:R-:W-:Y:S02]  /*175e0*/  SHF.R.U32.HI R0, RZ, 0x4, R0 ;  /* 0x00000004ff007819 */ /* 0x000fe40000011600 */
[----:B------:R-:W-:Y:S01]  /*175f0*/  R2UR UR7, R11 ;  /* 0x000000000b0772ca */ /* 0x000fe200000e0000 */
[----:B------:R-:W-:Y:S01]  /*17600*/  IMAD.MOV.U32 R11, RZ, RZ, 0x40000040 ;  /* 0x40000040ff0b7424 */ /* 0x000fe200078e00ff */
[----:B------:R-:W-:-:S04]  /*17610*/  LOP3.LUT R10, R0, 0x3fff, RZ, 0xc0, !PT ;  /* 0x00003fff000a7812 */ /* 0x000fc800078ec0ff */
[----:B------:R-:W-:-:S05]  /*17620*/  LOP3.LUT R10, R10, 0x2000000, RZ, 0xfc, !PT ;  /* 0x020000000a0a7812 */ /* 0x000fca00078efcff */
[----:B------:R-:W-:-:S05]  /*17630*/  IMAD R10, R202, 0x800, R10 ;  /* 0x00000800ca0a7824 */ /* 0x000fca00078e020a */
[----:B------:R-:W-:-:S13]  /*17640*/  R2UR UR6, R10 ;  /* 0x000000000a0672ca */ /* 0x000fda00000e0000 */
[----:B------:R-:W-:Y:S03]  /*17650*/  HGMMA.64x256x16.F32 R24, R196, gdesc[UR4].tnspB, R24, gsb0 ;  /* 0x43e00004c4187df0 */ /* 0x000fe60008000818 */
[----:B------:R-:W-:Y:S02]  /*17660*/  WARPGROUP.DEPBAR.LE gsb0, 0x0 ;  /* 0x00008000000079c5 */ /* 0x000fe40000010000 */
[----:B------:R-:W-:Y:S01]  /*17670*/  VIADD R196, R10, 0x80 ;  /* 0x000000800ac47836 */ /* 0x000fe20000000000 */
[----:B------:R-:W-:Y:S01]  /*17680*/  WARPGROUP.ARRIVE ;  /* 0x00000000000079c5 */ /* 0x000fe20000000000 */
[----:B------:R-:W-:-:S03]  /*17690*/  IMAD.MOV.U32 R197, RZ, RZ, 0x40000040 ;  /* 0x40000040ffc57424 */ /* 0x000fc600078e00ff */
[----:B------:R-:W-:Y:S02]  /*176a0*/  R2UR UR6, R196 ;  /* 0x00000000c40672ca */ /* 0x000fe400000e0000 */
[----:B------:R-:W-:-:S15]  /*176b0*/  R2UR UR7, R197 ;  /* 0x00000000c50772ca */ /* 0x000fde00000e0000 */
[----:B------:R-:W-:-:S01]  /*176c0*/  NOP ;  /* 0x0000000000007918 */ /* 0x000fc20000000000 */
[----:B------:R-:W-:Y:S03]  /*176d0*/  HGMMA.64x256x16.F32 R24, R192, gdesc[UR4].tnspB, R24, gsb0 ;  /* 0x43e00004c0187df0 */ /* 0x000fe60008000818 */
[----:B------:R-:W-:Y:S02]  /*176e0*/  WARPGROUP.DEPBAR.LE gsb0, 0x0 ;  /* 0x00008000000079c5 */ /* 0x000fe40000010000 */
[C---:B------:R-:W-:Y:S01]  /*176f0*/  VIADD R192, R10.reuse, 0x100 ;  /* 0x000001000ac07836 */ /* 0x040fe20000000000 */
[----:B------:R-:W-:Y:S01]  /*17700*/  WARPGROUP.ARRIVE ;  /* 0x00000000000079c5 */ /* 0x000fe20000000000 */
[----:B------:R-:W-:Y:S01]  /*17710*/  IMAD.MOV.U32 R193, RZ, RZ, 0x40000040 ;  /* 0x40000040ffc17424 */ /* 0x000fe200078e00ff */
[----:B------:R-:W-:Y:S02]  /*17720*/  IADD3 R10, R10, 0x180, RZ ;  /* 0x000001800a0a7810 */ /* 0x000fe40007ffe0ff */
[----:B------:R-:W-:-:S02]  /*17730*/  R2UR UR6, R192 ;  /* 0x00000000c00672ca */ /* 0x000fc400000e0000 */
[----:B------:R-:W-:-:S15]  /*17740*/  R2UR UR7, R193 ;  /* 0x00000000c10772ca */ /* 0x000fde00000e0000 */
[----:B------:R-:W-:-:S01]  /*17750*/  NOP ;  /* 0x0000000000007918 */ /* 0x000fc20000000000 */
        /* <DEDUP_REMOVED lines=10> */
.L_x_1765:
[----:B------:R-:W2:Y:S01]  /*17800*/  LDL R10, [R1] ;  /* 0x00000000010a7983 */ /* 0x000ea20000100800 */
[----:B------:R-:W0:Y:S01]  /*17810*/  LDC R11, c[0x0][0x448] ;  /* 0x00011200ff0b7b82 */ /* 0x000e220000000800 */
[----:B------:R-:W-:Y:S02]  /*17820*/  ULDC UR5, c[0x0][0x9d8] ;  /* 0x0002760000057ab9 */ /* 0x000fe40000000800 */
[----:B------:R-:W3:Y:S04]  /*17830*/  LDL R184, [R1+0x5c] ;  /* 0x00005c0001b87983 */ /* 0x000ee80000100800 */
[----:B------:R-:W3:Y:S04]  /*17840*/  LDL R0, [R1+0x78] ;  /* 0x0000780001007983 */ /* 0x000ee80000100800 */
[----:B------:R-:W4:Y:S01]  /*17850*/  LDL R190, [R1+0xc] ;  /* 0x00000c0001be7983 */ /* 0x000f220000100800 */
[----:B0-----:R-:W-:-:S13]  /*17860*/  ISETP.NE.AND P1, PT, R11, 0x1, PT ;  /* 0x000000010b00780c */ /* 0x001fda0003f25270 */
[----:B------:R-:W0:Y:S01]  /*17870*/  @P1 LDC R11, c[0x0][0x44c] ;  /* 0x00011300ff0b1b82 */ /* 0x000e220000000800 */
[----:B------:R-:W-:Y:S02]  /*17880*/  VIADD R2, R2, 0x30840 ;  /* 0x0003084002027836 */ /* 0x000fe40000000000 */
        /* <DEDUP_REMOVED lines=16> */
[----:B------:R-:W-:Y:S01]  /*17990*/  LOP3.LUT P5, RZ, R16, 0x20, RZ, 0xc0, !PT ;  /* 0x0000002010ff7812 */ /* 0x000fe200078ac0ff */
        /* <DEDUP_REMOVED lines=16> */
[----:B--2---:R-:W-:-:S02]  /*17aa0*/  R2UR UR4, R10 ;  /* 0x000000000a0472ca */ /* 0x004fc400000e0000 */
[----:B------:R-:W2:Y:S01]  /*17ab0*/  @P1 LDC R10, c[0x0][0x450] ;  /* 0x00011400ff0a1b82 */ /* 0x000ea20000000800 */
[----:B---3--:R-:W-:-:S04]  /*17ac0*/  IMAD.IADD R0, R0, 0x1, R184 ;  /* 0x0000000100007824 */ /* 0x008fc800078e02b8 */
[----:B0-----:R-:W-:-:S04]  /*17ad0*/  @P1 IMAD.HI.U32 R11, R0, R11, RZ ;  /* 0x0000000b000b1227 */ /* 0x001fc800078e00ff */
[----:B------:R-:W-:Y:S01]  /*17ae0*/  FMUL.FTZ R184, R170, UR5 ;  /* 0x00000005aab87c20 */ /* 0x000fe20008410000 */
[----:B----4-:R-:W-:Y:S01]  /*17af0*/  PRMT R2, R190, 0x654, R2 ;  /* 0x00000654be027816 */ /* 0x010fe20000000002 */
[----:B------:R-:W-:Y:S01]  /*17b00*/  FMUL.FTZ R170, R171, UR5 ;  /* 0x00000005abaa7c20 */ /* 0x000fe20008410000 */
[----:B------:R-:W-:Y:S01]  /*17b10*/  FMUL.FTZ R171, R174, UR5 ;  /* 0x00000005aeab7c20 */ /* 0x000fe20008410000 */
[----:B------:R-:W-:Y:S01]  /*17b20*/  FMUL.FTZ R174, R179, UR5 ;  /* 0x00000005b3ae7c20 */ /* 0x000fe20008410000 */
[----:B--2---:R-:W-:Y:S01]  /*17b30*/  @P1 SHF.R.U32.HI R0, RZ, R10, R11 ;  /* 0x0000000aff001219 */ /* 0x004fe2000001160b */
[----:B------:R-:W-:Y:S01]  /*17b40*/  FMUL.FTZ R10, R152, UR5 ;  /* 0x00000005980a7c20 */ /* 0x000fe20008410000 */
[----:B------:R-:W-:Y:S01]  /*17b50*/  FMUL.FTZ R152, R153, UR5 ;  /* 0x0000000599987c20 */ /* 0x000fe20008410000 */
[----:B------:R0:W-:Y:S02]  /*17b60*/  SYNCS.ARRIVE.TRANS64.RED.A1T0 RZ, [R2+URZ], RZ ;  /* 0x000000ff02ff79a7 */ /* 0x0001e4000810043f */
[----:B------:R-:W2:Y:S01]  /*17b70*/  SHFL.IDX PT, R188, R0, RZ, 0x1c1f ;  /* 0x001c1fff00bc7589 */ /* 0x000ea200000e0000 */
        /* <DEDUP_REMOVED lines=10> */
[----:B0-----:R-:W-:Y:S01]  /*17c20*/  IMAD.SHL.U32 R2, R5, 0x40, RZ ;  /* 0x0000004005027824 */ /* 0x001fe200078e00ff */
[----:B------:R-:W0:Y:S01]  /*17c30*/  MUFU.TANH R10, R10 ;  /* 0x0000000a000a7308 */ /* 0x000e220000002400 */
[----:B------:R-:W-:-:S03]  /*17c40*/  ULDC UR5, c[0x0][0x9e0] ;  /* 0x0002780000057ab9 */ /* 0x000fc60000000800 */
[----:B------:R-:W-:-:S04]  /*17c50*/  IADD3 R183, -R225, 0x1, -R2 ;  /* 0x00000001e1b77810 */ /* 0x000fc80007ffe902 */
[----:B------:R-:W3:Y:S01]  /*17c60*/  MUFU.TANH R152, R152 ;  /* 0x0000009800987308 */ /* 0x000ee20000002400 */
[----:B------:R-:W-:-:S07]  /*17c70*/  IADD3 R183, -R219, R183, R220 ;  /* 0x000000b7dbb77210 */ /* 0x000fce0007ffe1dc */
[----:B------:R-:W4:Y:S01]  /*17c80*/  MUFU.TANH R11, R11 ;  /* 0x0000000b000b7308 */ /* 0x000f220000002400 */
[----:B------:R-:W-:-:S07]  /*17c90*/  IADD3 R187, R183, UR5, RZ ;  /* 0x00000005b7bb7c10 */ /* 0x000fce000fffe0ff */
        /* <DEDUP_REMOVED lines=13> */
[----:B------:R-:W-:-:S02]  /*17d70*/  VIADD R183, R183, UR4 ;  /* 0x00000004b7b77c36 */ /* 0x000fc40008000000 */
[--C-:B--2---:R-:W-:Y:S02]  /*17d80*/  IMAD.IADD R182, R187, 0x1, R188.reuse ;  /* 0x00000001bbb67824 */ /* 0x104fe400078e02bc */
[----:B------:R-:W-:Y:S01]  /*17d90*/  IMAD.IADD R181, R183, 0x1, R188 ;  /* 0x00000001b7b57824 */ /* 0x000fe200078e02bc */
[----:B-1-34-:R-:W-:Y:S06]  /*17da0*/  @!P5 BRA `(.L_x_1766) ;  /* 0x000000000060d947 */ /* 0x01afec0003800000 */
[----:B------:R-:W-:Y:S01]  /*17db0*/  IADD3 R188, -R219, R220, R188 ;  /* 0x000000dcdbbc7210 */ /* 0x000fe20007ffe1bc */
[----:B------:R-:W-:Y:S03]  /*17dc0*/  BSSY B2, `(.L_x_1767) ;  /* 0x0000012000027945 */ /* 0x000fe60003800000 */
        /* <DEDUP_REMOVED lines=11> */
.L_x_1768:
[----:B------:R-:W-:Y:S02]  /*17e80*/  ULDC UR4, c[0x0][0x9e4] ;  /* 0x0002790000047ab9 */ /* 0x000fe40000000800 */
[----:B------:R-:W-:-:S04]  /*17e90*/  MOV R189, UR4 ;  /* 0x0000000400bd7c02 */ /* 0x000fc80008000f00 */
[----:B------:R-:W-:-:S13]  /*17ea0*/  ISETP.NE.AND P1, PT, R189, 0x1, PT ;  /* 0x00000001bd00780c */ /* 0x000fda0003f25270 */
[----:B------:R-:W1:Y:S02]  /*17eb0*/  @P1 LDC.64 R160, c[0x0][0x9e8] ;  /* 0x00027a00ffa01b82 */ /* 0x000e640000000a00 */
[----:B-1----:R-:W-:-:S05]  /*17ec0*/  @P1 IMAD.HI.U32 R160, R188, R160, RZ ;  /* 0x000000a0bca01227 */ /* 0x002fca00078e00ff */
[----:B------:R-:W-:-:S07]  /*17ed0*/  @P1 SHF.R.U32.HI R188, RZ, R161, R160 ;  /* 0x000000a1ffbc1219 */ /* 0x000fce00000116a0 */
.L_x_1769:
[----:B------:R-:W-:Y:S05]  /*17ee0*/  BSYNC B2 ;  /* 0x0000000000027941 */ /* 0x000fea0003800000 */
.L_x_1767:
[----:B------:R-:W-:-:S04]  /*17ef0*/  IMAD R188, R188, R189, -R2 ;  /* 0x000000bdbcbc7224 */ /* 0x000fc800078e0a02 */
[----:B------:R-:W-:-:S05]  /*17f00*/  IMAD.IADD R188, R188, 0x1, -R225 ;  /* 0x00000001bcbc7824 */ /* 0x000fca00078e0ae1 */
[----:B------:R-:W-:Y:S02]  /*17f10*/  VIMNMX R181, R181, R188, !PT ;  /* 0x000000bcb5b57248 */ /* 0x000fe40007fe0100 */
[----:B------:R-:W-:-:S07]  /*17f20*/  VIADDMNMX R182, R188, R189, R182, PT ;  /* 0x000000bdbcb67246 */ /* 0x000fce00038001b6 */
.L_x_1766:
[----:B------:R-:W-:Y:S01]  /*17f30*/  ISETP.GT.AND P1, PT, R5, -0x1, PT ;  /* 0xffffffff0500780c */ /* 0x000fe20003f24270 */
[----:B------:R-:W1:Y:S03]  /*17f40*/  SHFL.IDX PT, R0, R0, 0x1, 0x1c1f ;  /* 0x003c1f0000007f89 */ /* 0x000e6600000e0000 */
[C---:B------:R-:W-:Y:S02]  /*17f50*/  ISETP.GT.AND P2, PT, R181.reuse, RZ, P1 ;  /* 0x000000ffb500720c */ /* 0x040fe40000f44270 */
[C---:B------:R-:W-:Y:S02]  /*17f60*/  ISETP.GT.AND P4, PT, R181.reuse, 0x1, P1 ;  /* 0x00000001b500780c */ /* 0x040fe40000f84270 */
[----:B------:R-:W-:Y:S02]  /*17f70*/  ISETP.LT.OR P3, PT, R182, 0x1, P2 ;  /* 0x00000001b600780c */ /* 0x000fe40001761670 */
[----:B------:R-:W-:-:S02]  /*17f80*/  ISETP.GT.AND P2, PT, R181, 0x8, P1 ;  /* 0x00000008b500780c */ /* 0x000fc40000f44270 */
[----:B0-----:R-:W-:Y:S02]  /*17f90*/  FSEL R10, R10, -INF , !P3 ;  /* 0xff8000000a0a7808 */ /* 0x001fe40005800000 */
[----:B------:R-:W-:Y:S02]  /*17fa0*/  ISETP.GT.AND P3, PT, R181, 0x9, P1 ;  /* 0x00000009b500780c */ /* 0x000fe40000f64270 */
[C---:B------:R-:W-:Y:S02]  /*17fb0*/  ISETP.LT.OR P4, PT, R182.reuse, 0x2, P4 ;  /* 0x00000002b600780c */ /* 0x040fe40002781670 */
[C---:B------:R-:W-:Y:S02]  /*17fc0*/  ISETP.LT.OR P2, PT, R182.reuse, 0x9, P2 ;  /* 0x00000009b600780c */ /* 0x040fe40001741670 */
[----:B------:R-:W-:Y:S02]  /*17fd0*/  ISETP.LT.OR P3, PT, R182, 0xa, P3 ;  /* 0x0000000ab600780c */ /* 0x000fe40001f61670 */
[----:B------:R-:W-:-:S02]  /*17fe0*/  FSEL R152, R152, -INF , !P4 ;  /* 0xff80000098987808 */ /* 0x000fc40006000000 */
[----:B------:R-:W-:Y:S01]  /*17ff0*/  FSEL R160, R154, -INF , !P2 ;  /* 0xff8000009aa07808 */ /* 0x000fe20005000000 */
[--C-:B-1----:R-:W-:Y:S01]  /*18000*/  IMAD.IADD R187, R187, 0x1, R0.reuse ;  /* 0x00000001bbbb7824 */ /* 0x102fe200078e0200 */
[----:B------:R-:W-:Y:S01]  /*18010*/  FSEL R161, R155, -INF , !P3 ;  /* 0xff8000009ba17808 */ /* 0x000fe20005800000 */
[----:B------:R-:W-:Y:S01]  /*18020*/  IMAD.IADD R183, R183, 0x1, R0 ;  /* 0x00000001b7b77824 */ /* 0x000fe200078e0200 */
[C---:B------:R-:W-:Y:S02]  /*18030*/  ISETP.GT.AND P4, PT, R181.reuse, 0x10, P1 ;  /* 0x00000010b500780c */ /* 0x040fe40000f84270 */
[C---:B------:R-:W-:Y:S02]  /*18040*/  ISETP.GT.AND P2, PT, R181.reuse, 0x11, P1 ;  /* 0x00000011b500780c */ /* 0x040fe40000f44270 */
[----:B------:R-:W-:Y:S02]  /*18050*/  ISETP.GT.AND P3, PT, R181, 0x18, P1 ;  /* 0x00000018b500780c */ /* 0x000fe40000f64270 */
[----:B------:R-:W-:-:S02]  /*18060*/  ISETP.LT.OR P4, PT, R182, 0x11, P4 ;  /* 0x00000011b600780c */ /* 0x000fc40002781670 */
[C---:B------:R-:W-:Y:S02]  /*18070*/  ISETP.LT.OR P2, PT, R182.reuse, 0x12, P2 ;  /* 0x00000012b600780c */ /* 0x040fe40001741670 */
[----:B------:R-:W-:Y:S02]  /*18080*/  ISETP.LT.OR P3, PT, R182, 0x19, P3 ;  /* 0x00000019b600780c */ /* 0x000fe40001f61670 */
[----:B------:R-:W-:Y:S02]  /*18090*/  FSEL R158, R158, -INF , !P4 ;  /* 0xff8000009e9e7808 */ /* 0x000fe40006000000 */
[----:B------:R-:W-:Y:S02]  /*180a0*/  FSEL R159, R159, -INF , !P2 ;  /* 0xff8000009f9f7808 */ /* 0x000fe40005000000 */
[----:B------:R-:W-:Y:S02]  /*180b0*/  FSEL R164, R164, -INF , !P3 ;  /* 0xff800000a4a47808 */ /* 0x000fe40005800000 */
[----:B------:R-:W-:-:S02]  /*180c0*/  ISETP.GT.AND P4, PT, R181, 0x19, P1 ;  /* 0x00000019b500780c */ /* 0x000fc40000f84270 */
[C---:B------:R-:W-:Y:S02]  /*180d0*/  ISETP.GT.AND P2, PT, R181.reuse, 0x20, P1 ;  /* 0x00000020b500780c */ /* 0x040fe40000f44270 */
[----:B------:R-:W-:Y:S02]  /*180e0*/  ISETP.GT.AND P3, PT, R181, 0x21, P1 ;  /* 0x00000021b500780c */ /* 0x000fe40000f64270 */
[C---:B------:R-:W-:Y:S02]  /*180f0*/  ISETP.LT.OR P4, PT, R182.reuse, 0x1a, P4 ;  /* 0x0000001ab600780c */ /* 0x040fe40002781670 */
[C---:B------:R-:W-:Y:S02]  /*18100*/  ISETP.LT.OR P2, PT, R182.reuse, 0x21, P2 ;  /* 0x00000021b600780c */ /* 0x040fe40001741670 */
[----:B------:R-:W-:Y:S02]  /*18110*/  ISETP.LT.OR P3, PT, R182, 0x22, P3 ;  /* 0x00000022b600780c */ /* 0x000fe40001f61670 */
[----:B------:R-:W-:-:S02]  /*18120*/  FSEL R165, R165, -INF , !P4 ;  /* 0xff800000a5a57808 */ /* 0x000fc40006000000 */
[----:B------:R-:W-:Y:S02]  /*18130*/  FSEL R168, R168, -INF , !P2 ;  /* 0xff800000a8a87808 */ /* 0x000fe40005000000 */
[----:B------:R-:W-:Y:S02]  /*18140*/  FSEL R169, R169, -INF , !P3 ;  /* 0xff800000a9a97808 */ /* 0x000fe40005800000 */
        /* <DEDUP_REMOVED lines=17> */
[----:B------:R-:W-:Y:S01]  /*18260*/  FSEL R180, R180, -INF , !P3 ;  /* 0xff800000b4b47808 */ /* 0x000fe20005800000 */
[----:B------:R-:W-:Y:S06]  /*18270*/  @!P5 BRA `(.L_x_1770) ;  /* 0x000000000060d947 */ /* 0x000fec0003800000 */
        /* <DEDUP_REMOVED lines=13> */
.L_x_1772:
[----:B------:R-:W-:Y:S02]  /*18350*/  ULDC UR4, c[0x0][0x9e4] ;  /* 0x0002790000047ab9 */ /* 0x000fe40000000800 */
[----:B------:R-:W-:-:S04]  /*18360*/  MOV R181, UR4 ;  /* 0x0000000400b57c02 */ /* 0x000fc80008000f00 */
[----:B------:R-:W-:-:S13]  /*18370*/  ISETP.NE.AND P2, PT, R181, 0x1, PT ;  /* 0x00000001b500780c */ /* 0x000fda0003f45270 */
[----:B------:R-:W0:Y:S02]  /*18380*/  @P2 LDC.64 R154, c[0x0][0x9e8] ;  /* 0x00027a00ff9a2b82 */ /* 0x000e240000000a00 */
[----:B0-----:R-:W-:-:S05]  /*18390*/  @P2 IMAD.HI.U32 R154, R0, R154, RZ ;  /* 0x0000009a009a2227 */ /* 0x001fca00078e00ff */
[----:B------:R-:W-:-:S07]  /*183a0*/  @P2 SHF.R.U32.HI R0, RZ, R155, R154 ;  /* 0x0000009bff002219 */ /* 0x000fce000001169a */
.L_x_1773:
[----:B------:R-:W-:Y:S05]  /*183b0*/  BSYNC B2 ;  /* 0x0000000000027941 */ /* 0x000fea0003800000 */
.L_x_1771:
[----:B------:R-:W-:-:S04]  /*183c0*/  IMAD R0, R0, R181, -R2 ;  /* 0x000000b500007224 */ /* 0x000fc800078e0a02 */
[----:B------:R-:W-:-:S05]  /*183d0*/  IMAD.IADD R0, R0, 0x1, -R225 ;  /* 0x0000000100007824 */ /* 0x000fca00078e0ae1 */
[----:B------:R-:W-:Y:S02]  /*183e0*/  VIMNMX R183, R183, R0, !PT ;  /* 0x00000000b7b77248 */ /* 0x000fe40007fe0100 */
[----:B------:R-:W-:-:S07]  /*183f0*/  VIADDMNMX R187, R0, R181, R187, PT ;  /* 0x000000b500bb7246 */ /* 0x000fce00038001bb */
.L_x_1770:
[----:B------:R-:W-:Y:S01]  /*18400*/  FMNMX.FTZ R2, R10, R4, !PT ;  /* 0x000000040a027209 */ /* 0x000fe20007810000 */
[----:B------:R-:W-:Y:S01]  /*18410*/  ULDC UR4, c[0x0][0x988] ;  /* 0x0002620000047ab9 */ /* 0x000fe20000000800 */
[----:B------:R-:W-:Y:S02]  /*18420*/  LOP3.LUT R16, R16, 0xffffdfff, RZ, 0xc0, !PT ;  /* 0xffffdfff10107812 */ /* 0x000fe400078ec0ff */
[----:B------:R-:W-:Y:S02]  /*18430*/  FMNMX.FTZ R2, R152, R2, !PT ;  /* 0x0000000298027209 */ /* 0x000fe40007810000 */
[C---:B------:R-:W-:Y:S02]  /*18440*/  ISETP.GT.AND P2, PT, R183.reuse, 0x1, P1 ;  /* 0x00000001b700780c */ /* 0x040fe40000f44270 */
[----:B------:R-:W-:Y:S02]  /*18450*/  FMNMX.FTZ R2, R160, R2, !PT ;  /* 0x00000002a0027209 */ /* 0x000fe40007810000 */
[----:B------:R-:W-:-:S02]  /*18460*/  ISETP.GT.AND P3, PT, R183, 0x8, P1 ;  /* 0x00000008b700780c */ /* 0x000fc40000f64270 */
[----:B------:R-:W-:Y:S02]  /*18470*/  FMNMX.FTZ R2, R161, R2, !PT ;  /* 0x00000002a1027209 */ /* 0x000fe40007810000 */
[----:B------:R-:W-:Y:S02]  /*18480*/  @P0 LOP3.LUT R16, R16, 0x2000, RZ, 0xfc, !PT ;  /* 0x0000200010100812 */ /* 0x000fe400078efcff */
[----:B------:R-:W-:Y:S02]  /*18490*/  FMNMX.FTZ R2, R158, R2, !PT ;  /* 0x000000029e027209 */ /* 0x000fe40007810000 */
[----:B------:R-:W-:Y:S02]  /*184a0*/  ISETP.LT.OR P2, PT, R187, 0x2, P2 ;  /* 0x00000002bb00780c */ /* 0x000fe40001741670 */
[----:B------:R-:W-:Y:S02]  /*184b0*/  FMNMX.FTZ R2, R159, R2, !PT ;  /* 0x000000029f027209 */ /* 0x000fe40007810000 */
[----:B------:R-:W-:-:S02]  /*184c0*/  ISETP.LT.OR P3, PT, R187, 0x9, P3 ;  /* 0x00000009bb00780c */ /* 0x000fc40001f61670 */
[----:B------:R-:W-:Y:S02]  /*184d0*/  FMNMX.FTZ R2, R164, R2, !PT ;  /* 0x00000002a4027209 */ /* 0x000fe40007810000 */
[----:B------:R-:W-:Y:S02]  /*184e0*/  ISETP.GT.AND P0, PT, R183, 0x21, P1 ;  /* 0x00000021b700780c */ /* 0x000fe40000f04270 */
[----:B------:R-:W-:Y:S02]  /*184f0*/  FMNMX.FTZ R2, R165, R2, !PT ;  /* 0x00000002a5027209 */ /* 0x000fe40007810000 */
[----:B------:R-:W-:Y:S02]  /*18500*/  FSEL R0, R153, -INF , !P2 ;  /* 0xff80000099007808 */ /* 0x000fe40005000000 */
[----:B------:R-:W-:Y:S02]  /*18510*/  FMNMX.FTZ R2, R168, R2, !PT ;  /* 0x00000002a8027209 */ /* 0x000fe40007810000 */
[----:B------:R-:W-:-:S02]  /*18520*/  FSEL R156, R156, -INF , !P3 ;  /* 0xff8000009c9c7808 */ /* 0x000fc40005800000 */
[----:B------:R-:W-:Y:S02]  /*18530*/  FMNMX.FTZ R2, R169, R2, !PT ;  /* 0x00000002a9027209 */ /* 0x000fe40007810000 */
[----:B------:R-:W-:Y:S02]  /*18540*/  ISETP.GT.AND P4, PT, R183, 0x9, P1 ;  /* 0x00000009b700780c */ /* 0x000fe40000f84270 */
[----:B------:R-:W-:Y:S02]  /*18550*/  FMNMX.FTZ R2, R185, R2, !PT ;  /* 0x00000002b9027209 */ /* 0x000fe40007810000 */
[C---:B------:R-:W-:Y:S02]  /*18560*/  ISETP.GT.AND P2, PT, R183.reuse, 0x10, P1 ;  /* 0x00000010b700780c */ /* 0x040fe40000f44270 */
[----:B------:R-:W-:Y:S02]  /*18570*/  FMNMX.FTZ R2, R186, R2, !PT ;  /* 0x00000002ba027209 */ /* 0x000fe40007810000 */
[----:B------:R-:W-:-:S02]  /*18580*/  ISETP.GT.AND P3, PT, R183, 0x11, P1 ;  /* 0x00000011b700780c */ /* 0x000fc40000f64270 */
[----:B------:R-:W-:Y:S02]  /*18590*/  FMNMX.FTZ R2, R175, R2, !PT ;  /* 0x00000002af027209 */ /* 0x000fe40007810000 */
[C---:B------:R-:W-:Y:S02]  /*185a0*/  ISETP.LT.OR P4, PT, R187.reuse, 0xa, P4 ;  /* 0x0000000abb00780c */ /* 0x040fe40002781670 */
[----:B------:R-:W-:Y:S02]  /*185b0*/  FMNMX.FTZ R2, R176, R2, !PT ;  /* 0x00000002b0027209 */ /* 0x000fe40007810000 */
[----:B------:R-:W-:Y:S02]  /*185c0*/  ISETP.LT.OR P2, PT, R187, 0x11, P2 ;  /* 0x00000011bb00780c */ /* 0x000fe40001741670 */
[----:B------:R-:W-:Y:S02]  /*185d0*/  FMNMX.FTZ R2, R179, R2, !PT ;  /* 0x00000002b3027209 */ /* 0x000fe40007810000 */
[----:B------:R-:W-:-:S02]  /*185e0*/  ISETP.LT.OR P3, PT, R187, 0x12, P3 ;  /* 0x00000012bb00780c */ /* 0x000fc40001f61670 */
[----:B------:R-:W-:Y:S02]  /*185f0*/  FMNMX.FTZ R2, R180, R2, !PT ;  /* 0x00000002b4027209 */ /* 0x000fe40007810000 */
[----:B------:R-:W-:Y:S02]  /*18600*/  LOP3.LUT R16, R16, 0xffff7fff, RZ, 0xc0, !PT ;  /* 0xffff7fff10107812 */ /* 0x000fe400078ec0ff */
[----:B------:R-:W-:Y:S01]  /*18610*/  FSEL R157, R157, -INF , !P4 ;  /* 0xff8000009d9d7808 */ /* 0x000fe20006000000 */
[----:B------:R-:W0:Y:S01]  /*18620*/  SHFL.BFLY PT, R153, R2, 0x2, 0x1f ;  /* 0x0c401f0002997f89 */ /* 0x000e2200000e0000 */
[----:B------:R-:W-:Y:S02]  /*18630*/  FSEL R162, R162, -INF , !P2 ;  /* 0xff800000a2a27808 */ /* 0x000fe40005000000 */
[----:B------:R-:W-:Y:S02]  /*18640*/  FSEL R163, R163, -INF , !P3 ;  /* 0xff800000a3a37808 */ /* 0x000fe40005800000 */
[----:B------:R-:W-:-:S02]  /*18650*/  ISETP.GT.AND P4, PT, R183, 0x18, P1 ;  /* 0x00000018b700780c */ /* 0x000fc40000f84270 */
[C---:B------:R-:W-:Y:S02]  /*18660*/  ISETP.GT.AND P2, PT, R183.reuse, 0x19, P1 ;  /* 0x00000019b700780c */ /* 0x040fe40000f44270 */
[C---:B------:R-:W-:Y:S02]  /*18670*/  ISETP.GT.AND P3, PT, R183.reuse, 0x20, P1 ;  /* 0x00000020b700780c */ /* 0x040fe40000f64270 */
[----:B------:R-:W-:Y:S02]  /*18680*/  @P0 LOP3.LUT R16, R16, 0x8000, RZ, 0xfc, !PT ;  /* 0x0000800010100812 */ /* 0x000fe400078efcff */
[----:B------:R-:W-:Y:S02]  /*18690*/  ISETP.GT.AND P0, PT, R183, RZ, P1 ;  /* 0x000000ffb700720c */ /* 0x000fe40000f04270 */
[C---:B------:R-:W-:Y:S02]  /*186a0*/  ISETP.LT.OR P4, PT, R187.reuse, 0x19, P4 ;  /* 0x00000019bb00780c */ /* 0x040fe40002781670 */
[----:B------:R-:W-:-:S02]  /*186b0*/  ISETP.LT.OR P2, PT, R187, 0x1a, P2 ;  /* 0x0000001abb00780c */ /* 0x000fc40001741670 */
[----:B------:R-:W-:Y:S02]  /*186c0*/  ISETP.LT.OR P3, PT, R187, 0x21, P3 ;  /* 0x00000021bb00780c */ /* 0x000fe40001f61670 */
[----:B------:R-:W-:Y:S02]  /*186d0*/  FSEL R166, R166, -INF , !P4 ;  /* 0xff800000a6a67808 */ /* 0x000fe40006000000 */
[----:B------:R-:W-:Y:S02]  /*186e0*/  FSEL R167, R167, -INF , !P2 ;  /* 0xff800000a7a77808 */ /* 0x000fe40005000000 */
[----:B------:R-:W-:Y:S02]  /*186f0*/  FSEL R184, R184, -INF , !P3 ;  /* 0xff800000b8b87808 */ /* 0x000fe40005800000 */
[C---:B------:R-:W-:Y:S02]  /*18700*/  ISETP.GT.AND P2, PT, R183.reuse, 0x28, P1 ;  /* 0x00000028b700780c */ /* 0x040fe40000f44270 */
[----:B------:R-:W-:-:S02]  /*18710*/  ISETP.GT.AND P3, PT, R183, 0x29, P1 ;  /* 0x00000029b700780c */ /* 0x000fc40000f64270 */
[C---:B------:R-:W-:Y:S02]  /*18720*/  ISETP.GT.AND P4, PT, R183.reuse, 0x30, P1 ;  /* 0x00000030b700780c */ /* 0x040fe40000f84270 */
[C---:B------:R-:W-:Y:S02]  /*18730*/  ISETP.GT.AND P5, PT, R183.reuse, 0x31, P1 ;  /* 0x00000031b700780c */ /* 0x040fe40000fa4270 */
[C---:B------:R-:W-:Y:S02]  /*18740*/  ISETP.GT.AND P6, PT, R183.reuse, 0x38, P1 ;  /* 0x00000038b700780c */ /* 0x040fe40000fc4270 */
[----:B------:R-:W-:Y:S02]  /*18750*/  LOP3.LUT R16, R16, 0xfffffff7, RZ, 0xc0, !PT ;  /* 0xfffffff710107812 */ /* 0x000fe400078ec0ff */
[----:B------:R-:W-:Y:S02]  /*18760*/  ISETP.GT.AND P1, PT, R183, 0x39, P1 ;  /* 0x00000039b700780c */ /* 0x000fe40000f24270 */
[----:B------:R-:W-:-:S02]  /*18770*/  @P0 LOP3.LUT R16, R16, 0x8, RZ, 0xfc, !PT ;  /* 0x0000000810100812 */ /* 0x000fc400078efcff */
[----:B0-----:R-:W-:Y:S02]  /*18780*/  FMNMX.FTZ R153, R2, R153, !PT ;  /* 0x0000009902997209 */ /* 0x001fe40007810000 */
[C---:B------:R-:W-:Y:S02]  /*18790*/  LOP3.LUT P0, RZ, R16.reuse, 0x8000, RZ, 0xc0, !PT ;  /* 0x0000800010ff7812 */ /* 0x040fe4000780c0ff */
[----:B------:R-:W-:Y:S01]  /*187a0*/  LOP3.LUT R16, R16, 0xfffffffd, RZ, 0xc0, !PT ;  /* 0xfffffffd10107812 */ /* 0x000fe200078ec0ff */
[----:B------:R-:W0:Y:S01]  /*187b0*/  SHFL.BFLY PT, R2, R153, 0x1, 0x1f ;  /* 0x0c201f0099027f89 */ /* 0x000e2200000e0000 */
[C---:B------:R-:W-:Y:S02]  /*187c0*/  ISETP.LT.OR P0, PT, R187.reuse, 0x22, P0 ;  /* 0x00000022bb00780c */ /* 0x040fe40000701670 */
[----:B------:R-:W-:Y:S02]  /*187d0*/  ISETP.LT.OR P4, PT, R187, 0x31, P4 ;  /* 0x00000031bb00780c */ /* 0x000fe40002781670 */
[----:B------:R-:W-:-:S02]  /*187e0*/  @P1 LOP3.LUT R16, R16, 0x2, RZ, 0xfc, !PT ;  /* 0x0000000210101812 */ /* 0x000fc400078efcff */
[C---:B------:R-:W-:Y:S02]  /*187f0*/  ISETP.LT.OR P5, PT, R187.reuse, 0x32, P5 ;  /* 0x00000032bb00780c */ /* 0x040fe40002fa1670 */
[C---:B------:R-:W-:Y:S02]  /*18800*/  LOP3.LUT P1, RZ, R16.reuse, 0x8, RZ, 0xc0, !PT ;  /* 0x0000000810ff7812 */ /* 0x040fe4000782c0ff */
[----:B------:R-:W-:Y:S02]  /*18810*/  LOP3.LUT R16, R16, 0xffffffef, RZ, 0xc0, !PT ;  /* 0xffffffef10107812 */ /* 0x000fe400078ec0ff */
[----:B------:R-:W-:Y:S02]  /*18820*/  ISETP.LT.OR P1, PT, R187, 0x1, P1 ;  /* 0x00000001bb00780c */ /* 0x000fe40000f21670 */
[----:B------:R-:W-:Y:S02]  /*18830*/  @P0 LOP3.LUT R16, R16, 0x10, RZ, 0xfc, !PT ;  /* 0x0000001010100812 */ /* 0x000fe400078efcff */
[----:B------:R-:W-:-:S02]  /*18840*/  FSEL R11, R11, -INF , !P1 ;  /* 0xff8000000b0b7808 */ /* 0x000fc40004800000 */
[----:B------:R-:W-:Y:S02]  /*18850*/  ISETP.LT.OR P0, PT, R187, 0x29, P2 ;  /* 0x00000029bb00780c */ /* 0x000fe40001701670 */
[----:B------:R-:W-:Y:S02]  /*18860*/  FMNMX.FTZ R155, R11, R3, !PT ;  /* 0x000000030b9b7209 */ /* 0x000fe40007810000 */
[----:B------:R-:W-:Y:S02]  /*18870*/  LOP3.LUT P2, RZ, R16, 0x2, RZ, 0xc0, !PT ;  /* 0x0000000210ff7812 */ /* 0x000fe4000784c0ff */
[----:B------:R-:W-:Y:S02]  /*18880*/  FMNMX.FTZ R155, R0, R155, !PT ;  /* 0x0000009b009b7209 */ /* 0x000fe40007810000 */
[----:B------:R-:W-:Y:S02]  /*18890*/  LOP3.LUT R16, R16, 0xfffffffb, RZ, 0xc0, !PT ;  /* 0xfffffffb10107812 */ /* 0x000fe400078ec0ff */
[----:B0-----:R-:W-:-:S02]  /*188a0*/  FMNMX.FTZ R153, R153, R2, !PT ;  /* 0x0000000299997209 */ /* 0x001fc40007810000 */
[----:B------:R-:W-:Y:S02]  /*188b0*/  FMNMX.FTZ R155, R156, R155, !PT ;  /* 0x0000009b9c9b7209 */ /* 0x000fe40007810000 */
[----:B------:R-:W-:Y:S02]  /*188c0*/  @P0 LOP3.LUT R16, R16, 0x4, RZ, 0xfc, !PT ;  /* 0x0000000410100812 */ /* 0x000fe400078efcff */
[----:B------:R-:W-:Y:S02]  /*188d0*/  ISETP.LT.OR P0, PT, R187, 0x2a, P3 ;  /* 0x0000002abb00780c */ /* 0x000fe40001f01670 */
[----:B------:R-:W-:Y:S02]  /*188e0*/  FSETP.NEU.FTZ.AND P3, PT, R153, -INF , PT ;  /* 0xff8000009900780b */ /* 0x000fe40003f7d000 */
[----:B------:R-:W-:Y:S02]  /*188f0*/  FMNMX.FTZ R155, R157, R155, !PT ;  /* 0x0000009b9d9b7209 */ /* 0x000fe40007810000 */
[----:B------:R-:W-:-:S02]  /*18900*/  FSEL R2, R153, RZ, P3 ;  /* 0x000000ff99027208 */ /* 0x000fc40001800000 */
[----:B------:R-:W-:Y:S02]  /*18910*/  FMNMX.FTZ R155, R162, R155, !PT ;  /* 0x0000009ba29b7209 */ /* 0x000fe40007810000 */
[----:B------:R-:W-:Y:S01]  /*18920*/  LOP3.LUT R16, R16, 0xffffbfff, RZ, 0xc0, !PT ;  /* 0xffffbfff10107812 */ /* 0x000fe200078ec0ff */
[----:B------:R-:W-:Y:S01]  /*18930*/  FADD.FTZ R4, -R2, R4 ;  /* 0x0000000402047221 */ /* 0x000fe20000010100 */
[----:B------:R-:W-:Y:S01]  /*18940*/  FMNMX.FTZ R155, R163, R155, !PT ;  /* 0x0000009ba39b7209 */ /* 0x000fe20007810000 */
[----:B------:R-:W-:Y:S01]  /*18950*/  IMAD.U32 R2, RZ, RZ, UR4 ;  /* 0x00000004ff027e24 */ /* 0x000fe2000f8e00ff */
[----:B------:R-:W-:Y:S02]  /*18960*/  @P0 LOP3.LUT R16, R16, 0x4000, RZ, 0xfc, !PT ;  /* 0x0000400010100812 */ /* 0x000fe400078efcff */
[----:B------:R-:W-:Y:S01]  /*18970*/  FMNMX.FTZ R155, R166, R155, !PT ;  /* 0x0000009ba69b7209 */ /* 0x000fe20007810000 */
[----:B------:R-:W-:Y:S01]  /*18980*/  FMUL.FTZ R154, R153, R2 ;  /* 0x00000002999a7220 */ /* 0x000fe20000410000 */
[----:B------:R-:W-:-:S02]  /*18990*/  LOP3.LUT P0, RZ, R16, 0x10, RZ, 0xc0, !PT ;  /* 0x0000001010ff7812 */ /* 0x000fc4000780c0ff */
[----:B------:R-:W-:Y:S02]  /*189a0*/  FMNMX.FTZ R155, R167, R155, !PT ;  /* 0x0000009ba79b7209 */ /* 0x000fe40007810000 */
[----:B------:R-:W-:Y:S02]  /*189b0*/  FSEL R154, R154, RZ, P3 ;  /* 0x000000ff9a9a7208 */ /* 0x000fe40001800000 */
[----:B------:R-:W-:Y:S02]  /*189c0*/  LOP3.LUT P3, RZ, R16, 0x4, RZ, 0xc0, !PT ;  /* 0x0000000410ff7812 */ /* 0x000fe4000786c0ff */
[----:B------:R-:W-:Y:S01]  /*189d0*/  FSEL R170, R170, -INF , !P0 ;  /* 0xff800000aaaa7808 */ /* 0x000fe20004000000 */
[-CC-:B------:R-:W-:Y:S01]  /*189e0*/  FFMA.FTZ R10, R10, R2.reuse, -R154.reuse ;  /* 0x000000020a0a7223 */ /* 0x180fe2000001089a */
[----:B------:R-:W-:Y:S01]  /*189f0*/  FMNMX.FTZ R155, R184, R155, !PT ;  /* 0x0000009bb89b7209 */ /* 0x000fe20007810000 */
[-CC-:B------:R-:W-:Y:S01]  /*18a00*/  FFMA.FTZ R152, R152, R2.reuse, -R154.reuse ;  /* 0x0000000298987223 */ /* 0x180fe2000001089a */
[----:B------:R-:W-:Y:S01]  /*18a10*/  LOP3.LUT P0, RZ, R16, 0x4000, RZ, 0xc0, !PT ;  /* 0x0000400010ff7812 */ /* 0x000fe2000780c0ff */
[-CC-:B------:R-:W-:Y:S01]  /*18a20*/  FFMA.FTZ R160, R160, R2.reuse, -R154.reuse ;  /* 0x00000002a0a07223 */ /* 0x180fe2000001089a */
[----:B------:R-:W-:Y:S01]  /*18a30*/  FSEL R171, R171, -INF , !P3 ;  /* 0xff800000abab7808 */ /* 0x000fe20005800000 */
[-CC-:B------:R-:W-:Y:S01]  /*18a40*/  FFMA.FTZ R161, R161, R2.reuse, -R154.reuse ;  /* 0x00000002a1a17223 */ /* 0x180fe2000001089a */
[----:B------:R-:W-:Y:S01]  /*18a50*/  FMNMX.FTZ R155, R170, R155, !PT ;  /* 0x0000009baa9b7209 */ /* 0x000fe20007810000 */
        /* <DEDUP_REMOVED lines=9> */
[----:B------:R-:W-:Y:S01]  /*18af0*/  ISETP.LT.OR P6, PT, R187, 0x39, P6 ;  /* 0x00000039bb00780c */ /* 0x000fe200037c1670 */
        /* <DEDUP_REMOVED lines=11> */
[----:B------:R-:W-:Y:S01]  /*18bb0*/  FSEL R178, R178, -INF , !P2 ;  /* 0xff800000b2b27808 */ /* 0x000fe20005000000 */
[----:B------:R-:W-:Y:S01]  /*18bc0*/  FFMA.FTZ R154, R180, R2, -R154 ;  /* 0x00000002b49a7223 */ /* 0x000fe2000001089a */
[----:B------:R-:W-:Y:S01]  /*18bd0*/  FMNMX.FTZ R155, R177, R155, !PT ;  /* 0x0000009bb19b7209 */ /* 0x000fe20007810000 */
[----:B------:R-:W-:Y:S01]  /*18be0*/  MUFU.EX2 R196, R10 ;  /* 0x0000000a00c47308 */ /* 0x000fe20000000800 */
[----:B------:R-:W-:-:S02]  /*18bf0*/  LOP3.LUT P0, RZ, R16, 0x2000, RZ, 0xc0, !PT ;  /* 0x0000200010ff7812 */ /* 0x000fc4000780c0ff */
[----:B------:R-:W-:-:S05]  /*18c00*/  FMNMX.FTZ R180, R178, R155, !PT ;  /* 0x0000009bb2b47209 */ /* 0x000fca0007810000 */
[----:B------:R-:W0:Y:S01]  /*18c10*/  SHFL.BFLY PT, R155, R180, 0x2, 0x1f ;  /* 0x0c401f00b49b7f89 */ /* 0x000e2200000e0000 */
[----:B------:R-:W-:Y:S08]  /*18c20*/  MUFU.EX2 R160, R160 ;  /* 0x000000a000a07308 */ /* 0x000ff00000000800 */
[----:B------:R-:W-:Y:S08]  /*18c30*/  MUFU.EX2 R161, R161 ;  /* 0x000000a100a17308 */ /* 0x000ff00000000800 */
[----:B------:R-:W-:Y:S01]  /*18c40*/  MUFU.EX2 R158, R158 ;  /* 0x0000009e009e7308 */ /* 0x000fe20000000800 */
[----:B0-----:R-:W-:-:S07]  /*18c50*/  FMNMX.FTZ R180, R180, R155, !PT ;  /* 0x0000009bb4b47209 */ /* 0x001fce0007810000 */
[----:B------:R-:W-:Y:S01]  /*18c60*/  MUFU.EX2 R159, R159 ;  /* 0x0000009f009f7308 */ /* 0x000fe20000000800 */
[----:B------:R-:W0:Y:S07]  /*18c70*/  SHFL.BFLY PT, R181, R180, 0x1, 0x1f ;  /* 0x0c201f00b4b57f89 */ /* 0x000e2e00000e0000 */
[----:B------:R0:W-:Y:S08]  /*18c80*/  MUFU.EX2 R155, R152 ;  /* 0x00000098009b7308 */ /* 0x0001f00000000800 */
[----:B------:R-:W-:Y:S08]  /*18c90*/  MUFU.EX2 R164, R164 ;  /* 0x000000a400a47308 */ /* 0x000ff00000000800 */
[----:B------:R-:W-:Y:S01]  /*18ca0*/  MUFU.EX2 R165, R165 ;  /* 0x000000a500a57308 */ /* 0x000fe20000000800 */
[----:B0-----:R-:W-:Y:S01]  /*18cb0*/  FMNMX.FTZ R152, R180, R181, !PT ;  /* 0x000000b5b4987209 */ /* 0x001fe20007810000 */
[----:B------:R-:W-:-:S03]  /*18cc0*/  FMUL.FTZ R180, R4, R2 ;  /* 0x0000000204b47220 */ /* 0x000fc60000410000 */
[----:B------:R-:W-:-:S03]  /*18cd0*/  FSETP.NEU.FTZ.AND P1, PT, R152, -INF , PT ;  /* 0xff8000009800780b */ /* 0x000fc60003f3d000 */
[----:B------:R-:W-:Y:S01]  /*18ce0*/  MUFU.EX2 R168, R168 ;  /* 0x000000a800a87308 */ /* 0x000fe20000000800 */
[----:B------:R-:W-:-:S05]  /*18cf0*/  FSEL R10, R152, RZ, P1 ;  /* 0x000000ff980a7208 */ /* 0x000fca0000800000 */
[----:B------:R-:W-:Y:S01]  /*18d00*/  FADD.FTZ R3, -R10, R3 ;  /* 0x000000030a037221 */ /* 0x000fe20000010100 */
[-C--:B------:R-:W-:Y:S01]  /*18d10*/  FMUL.FTZ R10, R152, R2.reuse ;  /* 0x00000002980a7220 */ /* 0x080fe20000410000 */
[----:B------:R-:W-:Y:S02]  /*18d20*/  MUFU.EX2 R169, R169 ;  /* 0x000000a900a97308 */ /* 0x000fe40000000800 */
[----:B------:R-:W-:Y:S02]  /*18d30*/  FMUL.FTZ R3, R3, R2 ;  /* 0x0000000203037220 */ /* 0x000fe40000410000 */
[----:B------:R-:W-:-:S04]  /*18d40*/  FSEL R4, R10, RZ, P1 ;  /* 0x000000ff0a047208 */ /* 0x000fc80000800000 */
[----:B------:R-:W0:Y:S01]  /*18d50*/  MUFU.EX2 R10, R180 ;  /* 0x000000b4000a7308 */ /* 0x000e220000000800 */
[-CC-:B------:R-:W-:Y:S01]  /*18d60*/  FFMA.FTZ R11, R11, R2.reuse, -R4.reuse ;  /* 0x000000020b0b7223 */ /* 0x180fe20000010804 */
[-CC-:B------:R-:W-:Y:S01]  /*18d70*/  FFMA.FTZ R0, R0, R2.reuse, -R4.reuse ;  /* 0x0000000200007223 */ /* 0x180fe20000010804 */
[-CC-:B------:R-:W-:Y:S01]  /*18d80*/  FFMA.FTZ R156, R156, R2.reuse, -R4.reuse ;  /* 0x000000029c9c7223 */ /* 0x180fe20000010804 */
[-CC-:B------:R-:W-:Y:S01]  /*18d90*/  FFMA.FTZ R157, R157, R2.reuse, -R4.reuse ;  /* 0x000000029d9d7223 */ /* 0x180fe20000010804 */
[-CC-:B------:R-:W-:Y:S01]  /*18da0*/  FFMA.FTZ R162, R162, R2.reuse, -R4.reuse ;  /* 0x00000002a2a27223 */ /* 0x180fe20000010804 */
[-CC-:B------:R-:W-:Y:S01]  /*18db0*/  FFMA.FTZ R163, R163, R2.reuse, -R4.reuse ;  /* 0x00000002a3a37223 */ /* 0x180fe20000010804 */
[-CC-:B------:R-:W-:Y:S01]  /*18dc0*/  FFMA.FTZ R166, R166, R2.reuse, -R4.reuse ;  /* 0x00000002a6a67223 */ /* 0x180fe20000010804 */
[----:B------:R-:W-:Y:S01]  /*18dd0*/  MUFU.EX2 R197, R0 ;  /* 0x0000000000c57308 */ /* 0x000fe20000000800 */
[-CC-:B------:R-:W-:Y:S01]  /*18de0*/  FFMA.FTZ R167, R167, R2.reuse, -R4.reuse ;  /* 0x00000002a7a77223 */ /* 0x180fe20000010804 */
[-CC-:B------:R-:W-:Y:S01]  /*18df0*/  FFMA.FTZ R184, R184, R2.reuse, -R4.reuse ;  /* 0x00000002b8b87223 */ /* 0x180fe20000010804 */
[-CC-:B------:R-:W-:Y:S01]  /*18e00*/  FFMA.FTZ R170, R170, R2.reuse, -R4.reuse ;  /* 0x00000002aaaa7223 */ /* 0x180fe20000010804 */
[-CC-:B------:R-:W-:Y:S01]  /*18e10*/  FFMA.FTZ R171, R171, R2.reuse, -R4.reuse ;  /* 0x00000002abab7223 */ /* 0x180fe20000010804 */
[-CC-:B------:R-:W-:Y:S01]  /*18e20*/  FFMA.FTZ R172, R172, R2.reuse, -R4.reuse ;  /* 0x00000002acac7223 */ /* 0x180fe20000010804 */
[-CC-:B------:R-:W-:Y:S01]  /*18e30*/  FFMA.FTZ R173, R173, R2.reuse, -R4.reuse ;  /* 0x00000002adad7223 */ /* 0x180fe20000010804 */
[-C--:B------:R-:W-:Y:S01]  /*18e40*/  FFMA.FTZ R174, R174, R2.reuse, -R4 ;  /* 0x00000002aeae7223 */ /* 0x080fe20000010804 */
[----:B------:R-:W-:Y:S01]  /*18e50*/  MUFU.EX2 R11, R11 ;  /* 0x0000000b000b7308 */ /* 0x000fe20000000800 */
[----:B0-----:R-:W-:Y:S01]  /*18e60*/  FFMA.FTZ R223, R10, R223, R196 ;  /* 0x000000df0adf7223 */ /* 0x001fe200000100c4 */
[-CC-:B------:R-:W-:Y:S01]  /*18e70*/  FFMA.FTZ R177, R177, R2.reuse, -R4.reuse ;  /* 0x00000002b1b17223 */ /* 0x180fe20000010804 */
[----:B------:R-:W-:-:S05]  /*18e80*/  FFMA.FTZ R4, R178, R2, -R4 ;  /* 0x00000002b2047223 */ /* 0x000fca0000010804 */
[----:B------:R0:W1:Y:S08]  /*18e90*/  MUFU.EX2 R0, R3 ;  /* 0x0000000300007308 */ /* 0x0000700000000800 */
[----:B------:R-:W2:Y:S01]  /*18ea0*/  MUFU.EX2 R156, R156 ;  /* 0x0000009c009c7308 */ /* 0x000ea20000000800 */
[----:B0-----:R-:W-:-:S04]  /*18eb0*/  FADD.FTZ R3, R155, R223 ;  /* 0x000000df9b037221 */ /* 0x001fc80000010000 */
[----:B------:R-:W-:-:S03]  /*18ec0*/  FADD.FTZ R3, R160, R3 ;  /* 0x00000003a0037221 */ /* 0x000fc60000010000 */
[----:B------:R-:W0:Y:S01]  /*18ed0*/  MUFU.EX2 R157, R157 ;  /* 0x0000009d009d7308 */ /* 0x000e220000000800 */
[----:B-1----:R-:W-:Y:S01]  /*18ee0*/  FFMA.FTZ R221, R0, R221, R11 ;  /* 0x000000dd00dd7223 */ /* 0x002fe2000001000b */
[----:B------:R-:W-:-:S03]  /*18ef0*/  FADD.FTZ R3, R161, R3 ;  /* 0x00000003a1037221 */ /* 0x000fc60000010000 */
[----:B------:R-:W-:Y:S01]  /*18f00*/  FADD.FTZ R178, R197, R221 ;  /* 0x000000ddc5b27221 */ /* 0x000fe20000010000 */
        /* <DEDUP_REMOVED lines=46> */
.L_x_1774:
        /* <DEDUP_REMOVED lines=12> */
[----:B------:R-:W-:Y:S01]  /*192b0*/  F2FP.F16.F32.PACK_AB R199, R157, R156 ;  /* 0x0000009c9dc7723e */ /* 0x000fe200000000ff */
[----:B0-----:R-:W-:Y:S01]  /*192c0*/  IMAD.MOV.U32 R218, RZ, RZ, R227 ;  /* 0x000000ffffda7224 */ /* 0x001fe200078e00e3 */
        /* <DEDUP_REMOVED lines=9> */
[C---:B--2---:R-:W-:Y:S01]  /*19360*/  ISETP.GT.AND P1, PT, R5.reuse, R3, PT ;  /* 0x000000030500720c */ /* 0x044fe20003f24270 */
[----:B------:R-:W-:Y:S01]  /*19370*/  VIADD R5, R5, 0xffffffff ;  /* 0xffffffff05057836 */ /* 0x000fe20000000000 */
[----:B------:R-:W-:-:S11]  /*19380*/  MOV R3, R152 ;  /* 0x0000009800037202 */ /* 0x000fd60000000f00 */
[----:B------:R-:W-:Y:S05]  /*19390*/  @P1 BRA `(.L_x_1775) ;  /* 0xffffffcc00981947 */ /* 0x000fea000383ffff */
[----:B------:R-:W-:Y:S05]  /*193a0*/  BSYNC B0 ;  /* 0x0000000000007941 */ /* 0x000fea0003800000 */
.L_x_1754:
[----:B------:R-:W-:Y:S01]  /*193b0*/  IMAD.MOV.U32 R3, RZ, RZ, R152 ;  /* 0x000000ffff037224 */ /* 0x000fe200078e0098 */
[----:B------:R-:W-:Y:S01]  /*193c0*/  MOV R4, R153 ;  /* 0x0000009900047202 */ /* 0x000fe20000000f00 */
[----:B------:R-:W-:Y:S02]  /*193d0*/  IMAD.MOV.U32 R202, RZ, RZ, R222 ;  /* 0x000000ffffca7224 */ /* 0x000fe400078e00de */
[----:B------:R-:W-:-:S07]  /*193e0*/  IMAD.MOV.U32 R218, RZ, RZ, R227 ;  /* 0x000000ffffda7224 */ /* 0x000fce00078e00e3 */
.L_x_1753:
[----:B------:R-:W-:Y:S05]  /*193f0*/  BSYNC B1 ;  /* 0x0000000000017941 */ /* 0x000fea0003800000 */
.L_x_1752:
[----:B------:R-:W2:Y:S01]  /*19400*/  LDL R152, [R1+0x5c] ;  /* 0x00005c0001987983 */ /* 0x000ea20000100800 */
[----:B------:R-:W0:Y:S01]  /*19410*/  LDC R11, c[0x0][0x448] ;  /* 0x00011200ff0b7b82 */ /* 0x000e220000000800 */
[----:B------:R-:W-:Y:S01]  /*19420*/  LOP3.LUT R16, R16, 0xffffffdf, RZ, 0xc0, !PT ;  /* 0xffffffdf10107812 */ /* 0x000fe200078ec0ff */
[----:B------:R-:W-:-:S06]  /*19430*/  ULDC UR4, c[0x0][0x9dc] ;  /* 0x0002770000047ab9 */ /* 0x000fcc0000000800 */
[----:B------:R-:W1:Y:S01]  /*19440*/  LDC R155, c[0x0][0x9e4] ;  /* 0x00027900ff9b7b82 */ /* 0x000e620000000800 */
[----:B0-----:R-:W-:-:S13]  /*19450*/  ISETP.NE.AND P1, PT, R11, 0x1, PT ;  /* 0x000000010b00780c */ /* 0x001fda0003f25270 */
[----:B------:R-:W0:Y:S01]  /*19460*/  @P1 LDC R153, c[0x0][0x44c] ;  /* 0x00011300ff991b82 */ /* 0x000e220000000800 */
[----:B------:R-:W-:-:S04]  /*19470*/  @P1 LOP3.LUT R16, R16, 0x20, RZ, 0xfc, !PT ;  /* 0x0000002010101812 */ /* 0x000fc800078efcff */
[----:B------:R-:W-:-:S03]  /*19480*/  LOP3.LUT R16, R16, 0xffffffbf, RZ, 0xc0, !PT ;  /* 0xffffffbf10107812 */ /* 0x000fc600078ec0ff */
[----:B------:R-:W3:Y:S01]  /*19490*/  @P1 LDC R11, c[0x0][0x450] ;  /* 0x00011400ff0b1b82 */ /* 0x000ee20000000800 */
[----:B--2---:R-:W-:-:S04]  /*194a0*/  VIADD R152, R152, 0x7f ;  /* 0x0000007f98987836 */ /* 0x004fc80000000000 */
[----:B0-----:R-:W-:-:S05]  /*194b0*/  @P1 IMAD.HI.U32 R153, R152, R153, RZ ;  /* 0x0000009998991227 */ /* 0x001fca00078e00ff */
[----:B---3--:R-:W-:Y:S02]  /*194c0*/  @P1 SHF.R.U32.HI R152, RZ, R11, R153 ;  /* 0x0000000bff981219 */ /* 0x008fe40000011699 */
[----:B-1----:R-:W-:Y:S02]  /*194d0*/  ISETP.GE.AND P1, PT, R155, 0x1, PT ;  /* 0x000000019b00780c */ /* 0x002fe40003f26270 */
[----:B------:R-:W-:-:S05]  /*194e0*/  IADD3 R11, R220, 0x1, -R219 ;  /* 0x00000001dc0b7810 */ /* 0x000fca0007ffe8db */
[----:B------:R-:W-:-:S05]  /*194f0*/  IMAD.IADD R152, R11, 0x1, R152 ;  /* 0x000000010b987824 */ /* 0x000fca00078e0298 */
[----:B------:R-:W-:Y:S02]  /*19500*/  IADD3 R11, R152, -UR4, RZ ;  /* 0x80000004980b7c10 */ /* 0x000fe4000fffe0ff */
[----:B------:R-:W-:Y:S01]  /*19510*/  @P1 LOP3.LUT R16, R16, 0x40, RZ, 0xfc, !PT ;  /* 0x0000004010101812 */ /* 0x000fe200078efcff */
        /* <DEDUP_REMOVED lines=12> */
.L_x_1778:
[----:B------:R-:W-:-:S13]  /*195e0*/  ISETP.NE.AND P1, PT, R155, 0x1, PT ;  /* 0x000000019b00780c */ /* 0x000fda0003f25270 */
[----:B------:R-:W0:Y:S02]  /*195f0*/  @P1 LDC.64 R152, c[0x0][0x9e8] ;  /* 0x00027a00ff981b82 */ /* 0x000e240000000a00 */
[----:B0-----:R-:W-:-:S05]  /*19600*/  @P1 IMAD.HI.U32 R152, R154, R152, RZ ;  /* 0x000000989a981227 */ /* 0x001fca00078e00ff */
[----:B------:R-:W-:-:S07]  /*19610*/  @P1 SHF.R.U32.HI R154, RZ, R153, R152 ;  /* 0x00000099ff9a1219 */ /* 0x000fce0000011698 */
.L_x_1779:
[----:B------:R-:W-:Y:S05]  /*19620*/  BSYNC B0 ;  /* 0x0000000000007941 */ /* 0x000fea0003800000 */
.L_x_1777:
[----:B------:R-:W-:-:S05]  /*19630*/  IMAD R154, R154, R155, RZ ;  /* 0x0000009b9a9a7224 */ /* 0x000fca00078e02ff */
[----:B------:R-:W-:-:S07]  /*19640*/  VIMNMX R11, R11, R154, !PT ;  /* 0x0000009a0b0b7248 */ /* 0x000fce0007fe0100 */
.L_x_1776:
[----:B------:R-:W2:Y:S01]  /*19650*/  LDL R153, [R1+0x7c] ;  /* 0x00007c0001997983 */ /* 0x000ea20000100800 */
[----:B------:R-:W-:Y:S01]  /*19660*/  VIADD R11, R11, 0x3f ;  /* 0x0000003f0b0b7836 */ /* 0x000fe20000000000 */
[----:B------:R-:W-:Y:S04]  /*19670*/  BSSY B0, `(.L_x_1780) ;  /* 0x0000268000007945 */ /* 0x000fe80003800000 */
[----:B------:R-:W-:-:S04]  /*19680*/  SHF.R.S32.HI R152, RZ, 0x1f, R11 ;  /* 0x0000001fff987819 */ /* 0x000fc8000001140b */
[----:B------:R-:W-:-:S04]  /*19690*/  LEA.HI R152, R152, R11, RZ, 0x6 ;  /* 0x0000000b98987211 */ /* 0x000fc800078f30ff */
[----:B------:R-:W-:-:S04]  /*196a0*/  SHF.R.S32.HI R152, RZ, 0x6, R152 ;  /* 0x00000006ff987819 */ /* 0x000fc80000011498 */
[----:B--2---:R-:W-:-:S04]  /*196b0*/  VIMNMX R153, R153, R152, !PT ;  /* 0x0000009899997248 */ /* 0x004fc80007fe0100 */
[----:B------:R-:W-:Y:S01]  /*196c0*/  ISETP.GE.AND P1, PT, R5, R153, PT ;  /* 0x000000990500720c */ /* 0x000fe20003f26270 */
[----:B------:R0:W-:-:S12]  /*196d0*/  STL [R1+0x58], R153 ;  /* 0x0000589901007387 */ /* 0x0001d80000100800 */
[----:B0-----:R-:W-:Y:S05]  /*196e0*/  @!P1 BRA `(.L_x_1781) ;  /* 0x0000002400809947 */ /* 0x001fea0003800000 */
[----:B------:R-:W-:Y:S01]  /*196f0*/  BSSY B1, `(.L_x_1782) ;  /* 0x000025e000017945 */ /* 0x000fe20003800000 */
[----:B------:R0:W-:Y:S01]  /*19700*/  STL [R1+0x4], R5 ;  /* 0x0000040501007387 */ /* 0x0001e20000100800 */
[----:B------:R-:W-:Y:S01]  /*19710*/  IMAD.MOV.U32 R228, RZ, RZ, R3 ;  /* 0x000000ffffe47224 */ /* 0x000fe200078e0003 */
[----:B------:R-:W-:Y:S01]  /*19720*/  MOV R11, R218 ;  /* 0x000000da000b7202 */ /* 0x000fe20000000f00 */
[----:B------:R-:W-:Y:S02]  /*19730*/  IMAD.MOV.U32 R227, RZ, RZ, R4 ;  /* 0x000000ffffe37224 */ /* 0x000fe400078e0004 */
[----:B0-----:R-:W-:-:S07]  /*19740*/  IMAD.MOV.U32 R5, RZ, RZ, R202 ;  /* 0x000000ffff057224 */ /* 0x001fce00078e00ca */
.L_x_1795:
[----:B------:R-:W-:-:S04]  /*19750*/  ISETP.NE.AND P1, PT, R5, 0x1, PT ;  /* 0x000000010500780c */ /* 0x000fc80003f25270 */
[----:B------:R-:W-:-:S04]  /*19760*/  SEL R218, RZ, 0x1, P1 ;  /* 0x00000001ffda7807 */ /* 0x000fc80000800000 */
[----:B------:R-:W-:Y:S01]  /*19770*/  LOP3.LUT R218, R11, R218, RZ, 0x3c, !PT ;  /* 0x000000da0bda7212 */ /* 0x000fe200078e3cff */
[----:B------:R-:W-:Y:S06]  /*19780*/  @!P0 BRA `(.L_x_1783) ;  /* 0x0000000000048947 */ /* 0x000fec0003800000 */
[----:B------:R-:W-:Y:S01]  /*19790*/  BPT.TRAP 0x1 ;  /* 0x000000040000795c */ /* 0x000fe20000300000 */
.L_x_1783:
[----:B------:R-:W-:Y:S01]  /*197a0*/  VIADD R202, R5, 0x1 ;  /* 0x0000000105ca7836 */ /* 0x000fe20000000000 */
[----:B------:R-:W-:-:S04]  /*197b0*/  SHF.L.U32 R2, R218, 0x1f, RZ ;  /* 0x0000001fda027819 */ /* 0x000fc800000006ff */
[----:B------:R-:W-:-:S04]  /*197c0*/  ISETP.NE.AND P1, PT, R202, 0x2, PT ;  /* 0x00000002ca00780c */ /* 0x000fc80003f25270 */
[----:B------:R-:W-:-:S05]  /*197d0*/  SEL R202, R202, RZ, P1 ;  /* 0x000000ffcaca7207 */ /* 0x000fca0000800000 */
[----:B------:R-:W-:-:S04]  /*197e0*/  IMAD R222, R202, 0x8, R17 ;  /* 0x00000008cade7824 */ /* 0x000fc800078e0211 */
[----:B------:R0:W1:Y:S01]  /*197f0*/  SYNCS.PHASECHK.TRANS64.TRYWAIT P1, [R222+URZ+0x30830], R2 ;  /* 0x03083002de0075a7 */ /* 0x000062000802017f */
[----:B------:R-:W-:Y:S05]  /*19800*/  @!P0 BRA `(.L_x_1784) ;  /* 0x0000000000048947 */ /* 0x000fea0003800000 */
[----:B------:R-:W-:Y:S01]  /*19810*/  BPT.TRAP 0x1 ;  /* 0x000000040000795c */ /* 0x000fe20000300000 */
.L_x_1784:
[----:B------:R-:W2:Y:S01]  /*19820*/  LDL R3, [R1+0x54] ;  /* 0x0000540001037983 */ /* 0x000ea20000100800 */
[----:B------:R-:W-:Y:S01]  /*19830*/  BSSY B2, `(.L_x_1785) ;  /* 0x0000007000027945 */ /* 0x000fe20003800000 */
[----:B--2---:R-:W-:-:S04]  /*19840*/  IMAD R4, R202, 0x800, R3 ;  /* 0x00000800ca047824 */ /* 0x004fc800078e0203 */
[C---:B------:R-:W-:Y:S01]  /*19850*/  VIADD R153, R4.reuse, 0x4 ;  /* 0x0000000404997836 */ /* 0x040fe20000000000 */
[----:B------:R-:W-:Y:S01]  /*19860*/  IADD3 R154, R4, 0x2, RZ ;  /* 0x00000002049a7810 */ /* 0x000fe20007ffe0ff */
[----:B-1----:R-:W-:Y:S06]  /*19870*/  @P1 BRA `(.L_x_1786) ;  /* 0x0000000000081947 */ /* 0x002fec0003800000 */
[----:B------:R-:W1:Y:S02]  /*19880*/  SYNCS.PHASECHK.TRANS64.TRYWAIT P1, [R222+URZ+0x30830], R2 ;  /* 0x03083002de0075a7 */ /* 0x000e64000802017f */
[----:B-1----:R-:W-:Y:S05]  /*19890*/  @!P1 BRA `(.L_x_1787) ;  /* 0x00000150009c9947 */ /* 0x002fea0003800000 */
.L_x_1786:
[----:B------:R-:W-:Y:S05]  /*198a0*/  BSYNC B2 ;  /* 0x0000000000027941 */ /* 0x000fea0003800000 */
.L_x_1785:
[----:B------:R-:W-:Y:S04]  /*198b0*/  STL.64 [R1+0x100], R184 ;  /* 0x000100b801007387 */ /* 0x000fe80000100a00 */
[----:B------:R-:W-:Y:S04]  /*198c0*/  STL [R1+0xf8], R5 ;  /* 0x0000f80501007387 */ /* 0x000fe80000100800 */
[----:B------:R2:W-:Y:S04]  /*198d0*/  STL.64 [R1+0xf0], R22 ;  /* 0x0000f01601007387 */ /* 0x0005e80000100a00 */
[----:B--2---:R-:W2:Y:S04]  /*198e0*/  LDL.64 R22, [R1+0x38] ;  /* 0x0000380001167983 */ /* 0x004ea80000100a00 */
[----:B------:R3:W-:Y:S04]  /*198f0*/  STL.64 [R1+0xe8], R18 ;  /* 0x0000e81201007387 */ /* 0x0007e80000100a00 */
[----:B---3--:R-:W3:Y:S04]  /*19900*/  LDL.64 R18, [R1+0x30] ;  /* 0x0000300001127983 */ /* 0x008ee80000100a00 */
[----:B------:R4:W-:Y:S04]  /*19910*/  STL.64 [R1+0xe0], R16 ;  /* 0x0000e01001007387 */ /* 0x0009e80000100a00 */
[----:B------:R-:W2:Y:S01]  /*19920*/  LDL.64 R184, [R1+0x40] ;  /* 0x0000400001b87983 */ /* 0x000ea20000100a00 */
[----:B01----:R-:W-:-:S05]  /*19930*/  IMAD.MOV.U32 R2, RZ, RZ, R4 ;  /* 0x000000ffff027224 */ /* 0x003fca00078e0004 */
[----:B------:R-:W-:Y:S02]  /*19940*/  R2UR UR6, R2 ;  /* 0x00000000020672ca */ /* 0x000fe400000e0000 */
[----:B------:R-:W-:Y:S01]  /*19950*/  MOV R2, R154 ;  /* 0x0000009a00027202 */ /* 0x000fe20000000f00 */
[----:B------:R-:W-:Y:S01]  /*19960*/  VIADD R152, R4, 0x6 ;  /* 0x0000000604987836 */ /* 0x000fe20000000000 */
[----:B----4-:R-:W4:Y:S01]  /*19970*/  LDL.64 R16, [R1+0x28] ;  /* 0x0000280001107983 */ /* 0x010f220000100a00 */
[----:B------:R-:W-:Y:S01]  /*19980*/  IMAD.MOV.U32 R3, RZ, RZ, 0x40000040 ;  /* 0x40000040ff037424 */ /* 0x000fe200078e00ff */
[----:B------:R-:W-:Y:S01]  /*19990*/  R2UR UR4, R2 ;  /* 0x00000000020472ca */ /* 0x000fe200000e0000 */
[----:B------:R-:W-:Y:S01]  /*199a0*/  IMAD.MOV.U32 R2, RZ, RZ, R153 ;  /* 0x000000ffff027224 */ /* 0x000fe200078e0099 */
[----:B------:R-:W-:Y:S01]  /*199b0*/  IADD3 R154, R4, 0x204, RZ ;  /* 0x00000204049a7810 */ /* 0x000fe20007ffe0ff */
[----:B------:R-:W-:Y:S01]  /*199c0*/  IMAD.MOV.U32 R153, RZ, RZ, 0x40000040 ;  /* 0x40000040ff997424 */ /* 0x000fe200078e00ff */
[----:B------:R-:W-:Y:S01]  /*199d0*/  R2UR UR10, R152 ;  /* 0x00000000980a72ca */ /* 0x000fe200000e0000 */
[----:B------:R-:W-:Y:S01]  /*199e0*/  VIADD R152, R4, 0x202 ;  /* 0x0000020204987836 */ /* 0x000fe20000000000 */
[----:B------:R-:W-:Y:S01]  /*199f0*/  R2UR UR8, R2 ;  /* 0x00000000020872ca */ /* 0x000fe200000e0000 */
[----:B------:R-:W-:Y:S01]  /*19a00*/  VIADD R2, R4, 0x200 ;  /* 0x0000020004027836 */ /* 0x000fe20000000000 */
[----:B------:R-:W-:Y:S01]  /*19a10*/  R2UR UR11, R153 ;  /* 0x00000000990b72ca */ /* 0x000fe200000e0000 */
[----:B------:R-:W-:Y:S01]  /*19a20*/  IMAD.MOV.U32 R155, RZ, RZ, 0x40000040 ;  /* 0x40000040ff9b7424 */ /* 0x000fe200078e00ff */
[----:B------:R-:W-:-:S02]  /*19a30*/  R2UR UR5, R3 ;  /* 0x00000000030572ca */ /* 0x000fc400000e0000 */
[----:B------:R-:W-:Y:S01]  /*19a40*/  R2UR UR14, R2 ;  /* 0x00000000020e72ca */ /* 0x000fe200000e0000 */
[----:B------:R-:W-:Y:S01]  /*19a50*/  VIADD R2, R4, 0x206 ;  /* 0x0000020604027836 */ /* 0x000fe20000000000 */
[----:B------:R-:W-:Y:S01]  /*19a60*/  R2UR UR22, R154 ;  /* 0x000000009a1672ca */ /* 0x000fe200000e0000 */
[----:B------:R-:W-:Y:S01]  /*19a70*/  VIADD R154, R4, 0x400 ;  /* 0x00000400049a7836 */ /* 0x000fe20000000000 */
[----:B------:R-:W-:Y:S01]  /*19a80*/  R2UR UR18, R152 ;  /* 0x00000000981272ca */ /* 0x000fe200000e0000 */
[----:B------:R-:W-:Y:S01]  /*19a90*/  VIADD R152, R4, 0x402 ;  /* 0x0000040204987836 */ /* 0x000fe20000000000 */
[----:B------:R-:W-:Y:S02]  /*19aa0*/  R2UR UR26, R2 ;  /* 0x00000000021a72ca */ /* 0x000fe400000e0000 */
[----:B------:R-:W-:Y:S02]  /*19ab0*/  IADD3 R2, R4, 0x404, RZ ;  /* 0x0000040404027810 */ /* 0x000fe40007ffe0ff */
[----:B------:R-:W-:Y:S01]  /*19ac0*/  R2UR UR30, R154 ;  /* 0x000000009a1e72ca */ /* 0x000fe200000e0000 */
[----:B------:R-:W-:Y:S01]  /*19ad0*/  VIADD R154, R4, 0x406 ;  /* 0x00000406049a7836 */ /* 0x000fe20000000000 */
[----:B------:R-:W-:Y:S01]  /*19ae0*/  MOV R156, UR11 ;  /* 0x0000000b009c7c02 */ /* 0x000fe20008000f00 */
[----:B------:R-:W-:Y:S01]  /*19af0*/  UMOV UR11, UR5 ;  /* 0x00000005000b7c82 */ /* 0x000fe20008000000 */
[----:B------:R-:W-:Y:S01]  /*19b00*/  MOV R5, UR10 ;  /* 0x0000000a00057c02 */ /* 0x000fe20008000f00 */
[----:B------:R-:W-:Y:S01]  /*19b10*/  UMOV UR10, UR4 ;  /* 0x00000004000a7c82 */ /* 0x000fe20008000000 */
[----:B------:R-:W-:Y:S01]  /*19b20*/  R2UR UR38, R2 ;  /* 0x00000000022672ca */ /* 0x000fe200000e0000 */
[----:B------:R-:W-:Y:S01]  /*19b30*/  VIADD R2, R4, 0x600 ;  /* 0x0000060004027836 */ /* 0x000fe20000000000 */
[----:B------:R-:W-:-:S02]  /*19b40*/  R2UR UR7, R3 ;  /* 0x00000000030772ca */ /* 0x000fc400000e0000 */
[----:B------:R-:W-:Y:S01]  /*19b50*/  R2UR UR34, R152 ;  /* 0x00000000982272ca */ /* 0x000fe200000e0000 */
[----:B------:R-:W-:Y:S01]  /*19b60*/  VIADD R152, R4, 0x604 ;  /* 0x0000060404987836 */ /* 0x000fe20000000000 */
[----:B------:R-:W-:Y:S01]  /*19b70*/  R2UR UR42, R154 ;  /* 0x000000009a2a72ca */ /* 0x000fe200000e0000 */
[----:B------:R-:W-:Y:S01]  /*19b80*/  VIADD R154, R4, 0x602 ;  /* 0x00000602049a7836 */ /* 0x000fe20000000000 */
[----:B------:R-:W-:Y:S02]  /*19b90*/  R2UR UR4, R6 ;  /* 0x00000000060472ca */ /* 0x000fe400000e0000 */
[----:B------:R-:W-:Y:S02]  /*19ba0*/  R2UR UR5, R7 ;  /* 0x00000000070572ca */ /* 0x000fe400000e0000 */
[----:B------:R-:W-:Y:S02]  /*19bb0*/  R2UR UR46, R2 ;  /* 0x00000000022e72ca */ /* 0x000fe400000e0000 */
[----:B------:R-:W-:Y:S01]  /*19bc0*/  IADD3 R2, R4, 0x606, RZ ;  /* 0x0000060604027810 */ /* 0x000fe20007ffe0ff */
[----:B------:R-:W-:Y:S01]  /*19bd0*/  IMAD.MOV.U32 R4, RZ, RZ, R156 ;  /* 0x000000ffff047224 */ /* 0x000fe200078e009c */
[----:B------:R-:W-:-:S02]  /*19be0*/  R2UR UR19, R153 ;  /* 0x00000000991372ca */ /* 0x000fc400000e0000 */
[C---:B------:R-:W-:Y:S02]  /*19bf0*/  R2UR UR23, R155.reuse ;  /* 0x000000009b1772ca */ /* 0x040fe400000e0000 */
[----:B------:R-:W-:Y:S02]  /*19c00*/  R2UR UR31, R155 ;  /* 0x000000009b1f72ca */ /* 0x000fe400000e0000 */
[----:B------:R-:W-:Y:S02]  /*19c10*/  R2UR UR35, R153 ;  /* 0x00000000992372ca */ /* 0x000fe400000e0000 */
[C---:B------:R-:W-:Y:S02]  /*19c20*/  R2UR UR43, R155.reuse ;  /* 0x000000009b2b72ca */ /* 0x040fe400000e0000 */
[----:B------:R-:W-:Y:S02]  /*19c30*/  R2UR UR50, R154 ;  /* 0x000000009a3272ca */ /* 0x000fe400000e0000 */
[----:B------:R-:W-:-:S02]  /*19c40*/  R2UR UR51, R155 ;  /* 0x000000009b3372ca */ /* 0x000fc400000e0000 */
[----:B------:R-:W-:Y:S02]  /*19c50*/  R2UR UR54, R152 ;  /* 0x00000000983672ca */ /* 0x000fe400000e0000 */
[----:B------:R-:W-:Y:S02]  /*19c60*/  R2UR UR55, R153 ;  /* 0x00000000993772ca */ /* 0x000fe400000e0000 */
[----:B------:R-:W-:Y:S01]  /*19c70*/  WARPGROUP.ARRIVE ;  /* 0x00000000000079c5 */ /* 0x000fe20000000000 */
[C---:B------:R-:W-:Y:S02]  /*19c80*/  R2UR UR9, R3.reuse ;  /* 0x00000000030972ca */ /* 0x040fe400000e0000 */
[C---:B------:R-:W-:Y:S02]  /*19c90*/  R2UR UR15, R3.reuse ;  /* 0x00000000030f72ca */ /* 0x040fe400000e0000 */
[C---:B------:R-:W-:Y:S01]  /*19ca0*/  R2UR UR27, R3.reuse ;  /* 0x00000000031b72ca */ /* 0x040fe200000e0000 */
[----:B------:R-:W-:Y:S01]  /*19cb0*/  HGMMA.64x64x16.F32 R152, gdesc[UR4], RZ, !UPT, gsb0 ;  /* 0x00e00000049879f0 */ /* 0x000fe2000c0008ff */
[----:B------:R-:W-:Y:S01]  /*19cc0*/  UMOV UR6, UR8 ;  /* 0x0000000800067c82 */ /* 0x000fe20008000000 */
[----:B------:R-:W-:-:S02]  /*19cd0*/  R2UR UR39, R3 ;  /* 0x00000000032772ca */ /* 0x000fc400000e0000 */
[----:B------:R-:W-:-:S04]  /*19ce0*/  R2UR UR47, R3 ;  /* 0x00000000032f72ca */ /* 0x000fc800000e0000 */
[----:B------:R-:W-:Y:S01]  /*19cf0*/  UMOV UR7, UR9 ;  /* 0x0000000900077c82 */ /* 0x000fe20008000000 */
[----:B------:R-:W-:Y:S02]  /*19d00*/  R2UR UR58, R2 ;  /* 0x00000000023a72ca */ /* 0x000fe400000e0000 */
[----:B------:R-:W-:Y:S02]  /*19d10*/  R2UR UR59, R3 ;  /* 0x00000000033b72ca */ /* 0x000fe400000e0000 */
[----:B------:R-:W4:Y:S01]  /*19d20*/  LDL.64 R2, [R1+0x20] ;  /* 0x0000200001027983 */ /* 0x000f220000100a00 */
[----:B------:R-:W-:Y:S02]  /*19d30*/  WARPGROUP.DEPBAR.LE gsb0, 0x0 ;  /* 0x00008000000079c5 */ /* 0x000fe40000010000 */
[----:B------:R-:W-:Y:S01]  /*19d40*/  WARPGROUP.ARRIVE ;  /* 0x00000000000079c5 */ /* 0x000fe20000000000 */
[----:B--2---:R-:W-:Y:S02]  /*19d50*/  R2UR UR8, R184 ;  /* 0x00000000b80872ca */ /* 0x004fe400000e0000 */
[----:B------:R-:W-:-:S02]  /*19d60*/  R2UR UR9, R185 ;  /* 0x00000000b90972ca */ /* 0x000fc400000e0000 */
[----:B------:R-:W-:Y:S01]  /*19d70*/  R2UR UR4, R22 ;  /* 0x00000000160472ca */ /* 0x000fe200000e0000 */
[----:B------:R0:W5:Y:S10]  /*19d80*/  LDL.LU.64 R184, [R1+0x100] ;  /* 0x0001000001b87983 */ /* 0x0001740000300a00 */
[----:B------:R-:W-:Y:S01]  /*19d90*/  HGMMA.64x64x16.F32 R152, gdesc[UR8], R152, gsb0 ;  /* 0x00e00000089879f0 */ /* 0x000fe20008000898 */
[----:B------:R-:W-:-:S02]  /*19da0*/  R2UR UR5, R23 ;  /* 0x00000000170572ca */ /* 0x000fc400000e0000 */
[----:B------:R-:W-:Y:S02]  /*19db0*/  WARPGROUP.DEPBAR.LE gsb0, 0x0 ;  /* 0x00008000000079c5 */ /* 0x000fe40000010000 */
[----:B------:R-:W-:-:S09]  /*19dc0*/  WARPGROUP.ARRIVE ;  /* 0x00000000000079c5 */ /* 0x000fd20000000000 */
[----:B------:R-:W-:Y:S01]  /*19dd0*/  HGMMA.64x64x16.F32 R152, gdesc[UR4], R152, gsb0 ;  /* 0x00e00000049879f0 */ /* 0x000fe20008000898 */
[----:B------:R-:W-:Y:S02]  /*19de0*/  R2UR UR11, R4 ;  /* 0x00000000040b72ca */ /* 0x000fe400000e0000 */
[----:B------:R-:W-:Y:S02]  /*19df0*/  R2UR UR10, R5 ;  /* 0x00000000050a72ca */ /* 0x000fe400000e0000 */
[----:B---3--:R-:W-:Y:S01]  /*19e00*/  R2UR UR8, R18 ;  /* 0x00000000120872ca */ /* 0x008fe200000e0000 */
[----:B------:R0:W5:Y:S01]  /*19e10*/  LDL.LU R5, [R1+0xf8] ;  /* 0x0000f80001057983 */ /* 0x0001620000300800 */
[----:B------:R-:W-:Y:S02]  /*19e20*/  R2UR UR9, R19 ;  /* 0x00000000130972ca */ /* 0x000fe400000e0000 */
[----:B----4-:R-:W-:Y:S01]  /*19e30*/  R2UR UR12, R16 ;  /* 0x00000000100c72ca */ /* 0x010fe200000e0000 */
[----:B------:R0:W5:Y:S01]  /*19e40*/  LDL.LU.64 R22, [R1+0xf0] ;  /* 0x0000f00001167983 */ /* 0x0001620000300a00 */
[----:B------:R-:W-:-:S02]  /*19e50*/  R2UR UR13, R17 ;  /* 0x00000000110d72ca */ /* 0x000fc400000e0000 */
[----:B------:R-:W-:Y:S01]  /*19e60*/  R2UR UR16, R2 ;  /* 0x00000000021072ca */ /* 0x000fe200000e0000 */
[----:B------:R0:W5:Y:S01]  /*19e70*/  LDL.LU.64 R18, [R1+0xe8] ;  /* 0x0000e80001127983 */ /* 0x0001620000300a00 */
[----:B------:R-:W-:Y:S02]  /*19e80*/  R2UR UR17, R3 ;  /* 0x00000000031172ca */ /* 0x000fe400000e0000 */
[----:B------:R-:W-:Y:S01]  /*19e90*/  R2UR UR20, R216 ;  /* 0x00000000d81472ca */ /* 0x000fe200000e0000 */
[----:B------:R0:W5:Y:S01]  /*19ea0*/  LDL.LU.64 R16, [R1+0xe0] ;  /* 0x0000e00001107983 */ /* 0x0001620000300a00 */
        /* <DEDUP_REMOVED lines=187> */
[----:B0-----:R-:W-:Y:S06]  /*1aa60*/  @!P0 BRA `(.L_x_1788) ;  /* 0x0000000000048947 */ /* 0x001fec0003800000 */
[----:B------:R-:W-:Y:S01]  /*1aa70*/  BPT.TRAP 0x1 ;  /* 0x000000040000795c */ /* 0x000fe20000300000 */
.L_x_1788:
[----:B------:R-:W-:Y:S01]  /*1aa80*/  SHF.L.U32 R0, R11, 0x1f, RZ ;  /* 0x0000001f0b007819 */ /* 0x000fe200000006ff */
[----:B-----5:R-:W-:-:S04]  /*1aa90*/  IMAD R11, R5, 0x8, R17 ;  /* 0x00000008050b7824 */ /* 0x020fc800078e0211 */
[----:B------:R0:W1:Y:S01]  /*1aaa0*/  SYNCS.PHASECHK.TRANS64.TRYWAIT P1, [R11+URZ+0x30850], R0 ;  /* 0x030850000b0075a7 */ /* 0x000062000802017f */
[----:B------:R-:W-:Y:S05]  /*1aab0*/  @!P0 BRA `(.L_x_1789) ;  /* 0x0000000000048947 */ /* 0x000fea0003800000 */
[----:B------:R-:W-:Y:S01]  /*1aac0*/  BPT.TRAP 0x1 ;  /* 0x000000040000795c */ /* 0x000fe20000300000 */
.L_x_1789:
[----:B------:R-:W-:Y:S04]  /*1aad0*/  BSSY B2, `(.L_x_1790) ;  /* 0x0000004000027945 */ /* 0x000fe80003800000 */
[----:B-1----:R-:W-:Y:S05]  /*1aae0*/  @P1 BRA `(.L_x_1791) ;  /* 0x0000000000081947 */ /* 0x002fea0003800000 */
[----:B------:R-:W1:Y:S02]  /*1aaf0*/  SYNCS.PHASECHK.TRANS64.TRYWAIT P1, [R11+URZ+0x30850], R0 ;  /* 0x030850000b0075a7 */ /* 0x000e64000802017f */
[----:B-1----:R-:W-:Y:S05]  /*1ab00*/  @!P1 BRA `(.L_x_1792) ;  /* 0x0000014000149947 */ /* 0x002fea0003800000 */
.L_x_1791:
[----:B------:R-:W-:Y:S05]  /*1ab10*/  BSYNC B2 ;  /* 0x0000000000027941 */ /* 0x000fea0003800000 */
.L_x_1790:
[----:B------:R-:W-:Y:S01]  /*1ab20*/  VIADD R2, R17, 0x400 ;  /* 0x0000040011027836 */ /* 0x000fe20000000000 */
[----:B------:R-:W-:Y:S01]  /*1ab30*/  MOV R3, 0x40000040 ;  /* 0x4000004000037802 */ /* 0x000fe20000000f00 */
[----:B------:R-:W-:-:S03]  /*1ab40*/  WARPGROUP.ARRIVE ;  /* 0x00000000000079c5 */ /* 0x000fc60000000000 */
[----:B------:R-:W-:Y:S02]  /*1ab50*/  SHF.R.U32.HI R2, RZ, 0x4, R2 ;  /* 0x00000004ff027819 */ /* 0x000fe40000011602 */
[----:B------:R-:W-:Y:S01]  /*1ab60*/  R2UR UR7, R3 ;  /* 0x00000000030772ca */ /* 0x000fe200000e0000 */
[----:B------:R-:W-:Y:S01]  /*1ab70*/  IMAD.MOV.U32 R3, RZ, RZ, 0x40000040 ;  /* 0x40000040ff037424 */ /* 0x000fe200078e00ff */
[----:B------:R-:W-:-:S04]  /*1ab80*/  LOP3.LUT R2, R2, 0x3fff, RZ, 0xc0, !PT ;  /* 0x00003fff02027812 */ /* 0x000fc800078ec0ff */
[----:B------:R-:W-:-:S05]  /*1ab90*/  LOP3.LUT R2, R2, 0x2000000, RZ, 0xfc, !PT ;  /* 0x0200000002027812 */ /* 0x000fca00078efcff */
[----:B------:R-:W-:Y:S02]  /*1aba0*/  IMAD R2, R5, 0x800, R2 ;  /* 0x0000080005027824 */ /* 0x000fe400078e0202 */
[----:B------:R-:W-:Y:S02]  /*1abb0*/  IMAD.MOV.U32 R5, RZ, RZ, 0x40000040 ;  /* 0x40000040ff057424 */ /* 0x000fe400078e00ff */
[C---:B------:R-:W-:Y:S01]  /*1abc0*/  VIADD R4, R2.reuse, 0x80 ;  /* 0x0000008002047836 */ /* 0x040fe20000000000 */
[----:B------:R-:W-:-:S13]  /*1abd0*/  R2UR UR6, R2 ;  /* 0x00000000020672ca */ /* 0x000fda00000e0000 */
        /* <DEDUP_REMOVED lines=25> */
.L_x_1793:
[----:B------:R-:W-:Y:S01]  /*1ad70*/  ULDC UR4, c[0x0][0x9d8] ;  /* 0x0002760000047ab9 */ /* 0x000fe20000000800 */
[----:B------:R-:W2:Y:S01]  /*1ad80*/  LDL R186, [R1+0xc] ;  /* 0x00000c0001ba7983 */ /* 0x000ea20000100800 */
[----:B01----:R-:W-:Y:S01]  /*1ad90*/  FMUL.FTZ R0, R152, UR4 ;  /* 0x0000000498007c20 */ /* 0x003fe20008410000 */
        /* <DEDUP_REMOVED lines=39> */
[----:B------:R-:W-:Y:S01]  /*1b010*/  ULDC UR4, c[0x0][0x988] ;  /* 0x0002620000047ab9 */ /* 0x000fe20000000800 */
[----:B------:R-:W-:-:S05]  /*1b020*/  VIADD R222, R222, 0x30840 ;  /* 0x00030840dede7836 */ /* 0x000fca0000000000 */
        /* <DEDUP_REMOVED lines=25> */
[----:B0-----:R-:W-:-:S05]  /*1b1c0*/  FMNMX.FTZ R4, R176, R4, !PT ;  /* 0x00000004b0047209 */ /* 0x001fca0007810000 */
[----:B------:R-:W0:Y:S02]  /*1b1d0*/  SHFL.BFLY PT, R2, R4, 0x2, 0x1f ;  /* 0x0c401f0004027f89 */ /* 0x000e2400000e0000 */
[----:B------:R-:W4:Y:S08]  /*1b1e0*/  MUFU.TANH R158, R158 ;  /* 0x0000009e009e7308 */ /* 0x000f300000002400 */
[----:B------:R-:W5:Y:S08]  /*1b1f0*/  MUFU.TANH R159, R159 ;  /* 0x0000009f009f7308 */ /* 0x000f700000002400 */
[----:B------:R-:W5:Y:S01]  /*1b200*/  MUFU.TANH R162, R162 ;  /* 0x000000a200a27308 */ /* 0x000f620000002400 */
[----:B0-----:R-:W-:-:S07]  /*1b210*/  FMNMX.FTZ R4, R4, R2, !PT ;  /* 0x0000000204047209 */ /* 0x001fce0007810000 */
[----:B------:R-:W0:Y:S01]  /*1b220*/  MUFU.TANH R163, R163 ;  /* 0x000000a300a37308 */ /* 0x000e220000002400 */
[----:B------:R-:W1:Y:S07]  /*1b230*/  SHFL.BFLY PT, R2, R4, 0x1, 0x1f ;  /* 0x0c201f0004027f89 */ /* 0x000e6e00000e0000 */
[----:B------:R-:W0:Y:S08]  /*1b240*/  MUFU.TANH R166, R166 ;  /* 0x000000a600a67308 */ /* 0x000e300000002400 */
[----:B------:R-:W0:Y:S08]  /*1b250*/  MUFU.TANH R167, R167 ;  /* 0x000000a700a77308 */ /* 0x000e300000002400 */
[----:B------:R-:W0:Y:S01]  /*1b260*/  MUFU.TANH R170, R170 ;  /* 0x000000aa00aa7308 */ /* 0x000e220000002400 */
[----:B-1----:R-:W-:-:S02]  /*1b270*/  FMNMX.FTZ R4, R4, R2, !PT ;  /* 0x0000000204047209 */ /* 0x002fc40007810000 */
[----:B------:R-:W-:-:S05]  /*1b280*/  FMNMX.FTZ R2, R154, R228, !PT ;  /* 0x000000e49a027209 */ /* 0x000fca0007810000 */
[----:B------:R-:W1:Y:S01]  /*1b290*/  MUFU.TANH R171, R171 ;  /* 0x000000ab00ab7308 */ /* 0x000e620000002400 */
[----:B---3--:R-:W-:Y:S01]  /*1b2a0*/  FMNMX.FTZ R2, R155, R2, !PT ;  /* 0x000000029b027209 */ /* 0x008fe20007810000 */
[----:B------:R-:W-:-:S03]  /*1b2b0*/  FADD.FTZ R185, -R4, R227 ;  /* 0x000000e304b97221 */ /* 0x000fc60000010100 */
[----:B----4-:R-:W-:-:S03]  /*1b2c0*/  FMNMX.FTZ R2, R158, R2, !PT ;  /* 0x000000029e027209 */ /* 0x010fc60007810000 */
[----:B------:R-:W3:Y:S01]  /*1b2d0*/  MUFU.TANH R174, R174 ;  /* 0x000000ae00ae7308 */ /* 0x000ee20000002400 */
[----:B-----5:R-:W-:-:S04]  /*1b2e0*/  FMNMX.FTZ R2, R159, R2, !PT ;  /* 0x000000029f027209 */ /* 0x020fc80007810000 */
[----:B------:R-:W-:-:S03]  /*1b2f0*/  FMNMX.FTZ R2, R162, R2, !PT ;  /* 0x00000002a2027209 */ /* 0x000fc60007810000 */
[----:B------:R-:W4:Y:S01]  /*1b300*/  MUFU.TANH R175, R175 ;  /* 0x000000af00af7308 */ /* 0x000f220000002400 */
[----:B0-----:R-:W-:-:S04]  /*1b310*/  FMNMX.FTZ R2, R163, R2, !PT ;  /* 0x00000002a3027209 */ /* 0x001fc80007810000 */
[----:B------:R-:W-:-:S03]  /*1b320*/  FMNMX.FTZ R2, R166, R2, !PT ;  /* 0x00000002a6027209 */ /* 0x000fc60007810000 */
[----:B------:R-:W0:Y:S01]  /*1b330*/  MUFU.TANH R177, R177 ;  /* 0x000000b100b17308 */ /* 0x000e220000002400 */
[----:B------:R-:W-:-:S04]  /*1b340*/  FMNMX.FTZ R2, R167, R2, !PT ;  /* 0x00000002a7027209 */ /* 0x000fc80007810000 */
[----:B------:R-:W-:-:S03]  /*1b350*/  FMNMX.FTZ R2, R170, R2, !PT ;  /* 0x00000002aa027209 */ /* 0x000fc60007810000 */
[----:B------:R-:W5:Y:S01]  /*1b360*/  MUFU.TANH R178, R178 ;  /* 0x000000b200b27308 */ /* 0x000f620000002400 */
[----:B-1----:R-:W-:-:S04]  /*1b370*/  FMNMX.FTZ R2, R171, R2, !PT ;  /* 0x00000002ab027209 */ /* 0x002fc80007810000 */
[----:B---3--:R-:W-:-:S03]  /*1b380*/  FMNMX.FTZ R2, R174, R2, !PT ;  /* 0x00000002ae027209 */ /* 0x008fc60007810000 */
[----:B------:R-:W1:Y:S01]  /*1b390*/  MUFU.TANH R179, R179 ;  /* 0x000000b300b37308 */ /* 0x000e620000002400 */
[----:B----4-:R-:W-:-:S04]  /*1b3a0*/  FMNMX.FTZ R2, R175, R2, !PT ;  /* 0x00000002af027209 */ /* 0x010fc80007810000 */
[----:B0-----:R-:W-:-:S03]  /*1b3b0*/  FMNMX.FTZ R2, R177, R2, !PT ;  /* 0x00000002b1027209 */ /* 0x001fc60007810000 */
[----:B------:R-:W0:Y:S01]  /*1b3c0*/  MUFU.TANH R180, R180 ;  /* 0x000000b400b47308 */ /* 0x000e220000002400 */
[----:B-----5:R-:W-:-:S04]  /*1b3d0*/  FMNMX.FTZ R2, R178, R2, !PT ;  /* 0x00000002b2027209 */ /* 0x020fc80007810000 */
[----:B-1----:R-:W-:-:S04]  /*1b3e0*/  FMNMX.FTZ R2, R179, R2, !PT ;  /* 0x00000002b3027209 */ /* 0x002fc80007810000 */
[----:B0-----:R-:W-:-:S05]  /*1b3f0*/  FMNMX.FTZ R2, R180, R2, !PT ;  /* 0x00000002b4027209 */ /* 0x001fca0007810000 */
[----:B------:R-:W0:Y:S01]  /*1b400*/  SHFL.BFLY PT, R3, R2, 0x2, 0x1f ;  /* 0x0c401f0002037f89 */ /* 0x000e2200000e0000 */
[----:B--2---:R-:W-:Y:S02]  /*1b410*/  PRMT R222, R186, 0x654, R222 ;  /* 0x00000654bade7816 */ /* 0x004fe400000000de */
[----:B0-----:R-:W-:Y:S02]  /*1b420*/  FMNMX.FTZ R3, R2, R3, !PT ;  /* 0x0000000302037209 */ /* 0x001fe40007810000 */
[----:B------:R0:W-:Y:S03]  /*1b430*/  SYNCS.ARRIVE.TRANS64.RED.A1T0 RZ, [R222+URZ], RZ ;  /* 0x000000ffdeff79a7 */ /* 0x0001e6000810043f */
[----:B------:R-:W1:Y:S02]  /*1b440*/  SHFL.BFLY PT, R2, R3, 0x1, 0x1f ;  /* 0x0c201f0003027f89 */ /* 0x000e6400000e0000 */
[----:B-1----:R-:W-:Y:S01]  /*1b450*/  FMNMX.FTZ R3, R3, R2, !PT ;  /* 0x0000000203037209 */ /* 0x002fe20007810000 */
[----:B------:R-:W-:-:S04]  /*1b460*/  IMAD.U32 R2, RZ, RZ, UR4 ;  /* 0x00000004ff027e24 */ /* 0x000fc8000f8e00ff */
[-C--:B------:R-:W-:Y:S01]  /*1b470*/  FMUL.FTZ R181, R4, R2.reuse ;  /* 0x0000000204b57220 */ /* 0x080fe20000410000 */
[----:B------:R-:W-:Y:S01]  /*1b480*/  FADD.FTZ R184, -R3, R228 ;  /* 0x000000e403b87221 */ /* 0x000fe20000010100 */
[-C--:B------:R-:W-:Y:S02]  /*1b490*/  FMUL.FTZ R185, R185, R2.reuse ;  /* 0x00000002b9b97220 */ /* 0x080fe40000410000 */
[-CC-:B------:R-:W-:Y:S01]  /*1b4a0*/  FFMA.FTZ R182, R0, R2.reuse, -R181.reuse ;  /* 0x0000000200b67223 */ /* 0x180fe200000108b5 */
        /* <DEDUP_REMOVED lines=14> */
[-C--:B------:R-:W-:Y:S01]  /*1b590*/  FFMA.FTZ R176, R176, R2.reuse, -R181 ;  /* 0x00000002b0b07223 */ /* 0x080fe200000108b5 */
[-C--:B------:R-:W-:Y:S01]  /*1b5a0*/  FMUL.FTZ R181, R3, R2.reuse ;  /* 0x0000000203b57220 */ /* 0x080fe20000410000 */
[-C--:B------:R-:W-:Y:S01]  /*1b5b0*/  FMUL.FTZ R184, R184, R2.reuse ;  /* 0x00000002b8b87220 */ /* 0x080fe20000410000 */
[----:B------:R-:W-:Y:S02]  /*1b5c0*/  MUFU.EX2 R10, R185 ;  /* 0x000000b9000a7308 */ /* 0x000fe40000000800 */
        /* <DEDUP_REMOVED lines=13> */
[-CC-:B------:R-:W-:Y:S01]  /*1b6a0*/  FFMA.FTZ R177, R177, R2.reuse, -R181.reuse ;  /* 0x00000002b1b17223 */ /* 0x180fe200000108b5 */
[----:B------:R-:W1:Y:S01]  /*1b6b0*/  MUFU.EX2 R182, R182 ;  /* 0x000000b600b67308 */ /* 0x000e620000000800 */
[-CC-:B------:R-:W-:Y:S01]  /*1b6c0*/  FFMA.FTZ R178, R178, R2.reuse, -R181.reuse ;  /* 0x00000002b2b27223 */ /* 0x180fe200000108b5 */
[-CC-:B------:R-:W-:Y:S01]  /*1b6d0*/  FFMA.FTZ R179, R179, R2.reuse, -R181.reuse ;  /* 0x00000002b3b37223 */ /* 0x180fe200000108b5 */
[----:B------:R-:W-:-:S05]  /*1b6e0*/  FFMA.FTZ R187, R180, R2, -R181 ;  /* 0x00000002b4bb7223 */ /* 0x000fca00000108b5 */
[----:B------:R-:W2:Y:S08]  /*1b6f0*/  MUFU.EX2 R154, R154 ;  /* 0x0000009a009a7308 */ /* 0x000eb00000000800 */
[----:B------:R-:W3:Y:S01]  /*1b700*/  MUFU.EX2 R183, R183 ;  /* 0x000000b700b77308 */ /* 0x000ee20000000800 */
[----:B-1----:R-:W-:-:S07]  /*1b710*/  FFMA.FTZ R223, R10, R223, R182 ;  /* 0x000000df0adf7223 */ /* 0x002fce00000100b6 */
[----:B------:R-:W1:Y:S01]  /*1b720*/  MUFU.EX2 R155, R155 ;  /* 0x0000009b009b7308 */ /* 0x000e620000000800 */
[----:B--2---:R-:W-:-:S07]  /*1b730*/  FFMA.FTZ R221, R0, R221, R154 ;  /* 0x000000dd00dd7223 */ /* 0x004fce000001009a */
[----:B------:R-:W2:Y:S01]  /*1b740*/  MUFU.EX2 R5, R5 ;  /* 0x0000000500057308 */ /* 0x000ea20000000800 */
[----:B---3--:R-:W-:-:S07]  /*1b750*/  FADD.FTZ R180, R183, R223 ;  /* 0x000000dfb7b47221 */ /* 0x008fce0000010000 */
[----:B------:R-:W3:Y:S01]  /*1b760*/  MUFU.EX2 R158, R158 ;  /* 0x0000009e009e7308 */ /* 0x000ee20000000800 */
[----:B-1----:R-:W-:-:S07]  /*1b770*/  FADD.FTZ R181, R155, R221 ;  /* 0x000000dd9bb57221 */ /* 0x002fce0000010000 */
[----:B------:R-:W1:Y:S01]  /*1b780*/  MUFU.EX2 R152, R152 ;  /* 0x0000009800987308 */ /* 0x000e620000000800 */
[----:B--2---:R-:W-:-:S07]  /*1b790*/  FADD.FTZ R180, R5, R180 ;  /* 0x000000b405b47221 */ /* 0x004fce0000010000 */
        /* <DEDUP_REMOVED lines=49> */
[----:B---3--:R-:W-:Y:S01]  /*1bab0*/  FADD.FTZ R181, R179, R181 ;  /* 0x000000b5b3b57221 */ /* 0x008fe20000010000 */
[----:B-1----:R-:W-:-:S03]  /*1bac0*/  FADD.FTZ R223, R176, R180 ;  /* 0x000000b4b0df7221 */ /* 0x002fc60000010000 */
[----:B--2---:R-:W-:Y:S01]  /*1bad0*/  FADD.FTZ R221, R187, R181 ;  /* 0x000000b5bbdd7221 */ /* 0x004fe20000010000 */
[----:B0-----:R-:W-:Y:S06]  /*1bae0*/  @!P0 BRA `(.L_x_1794) ;  /* 0x0000000000048947 */ /* 0x001fec0003800000 */
[----:B------:R-:W-:Y:S01]  /*1baf0*/  BPT.TRAP 0x1 ;  /* 0x000000040000795c */ /* 0x000fe20000300000 */
.L_x_1794:
[----:B------:R-:W2:Y:S04]  /*1bb00*/  LDL R181, [R1+0x58] ;  /* 0x0000580001b57983 */ /* 0x000ea80000100800 */
[----:B------:R-:W3:Y:S01]  /*1bb10*/  LDL.LU R180, [R1+0x4] ;  /* 0x0000040001b47983 */ /* 0x000ee20000300800 */
[----:B------:R-:W-:Y:S01]  /*1bb20*/  F2FP.F16.F32.PACK_AB R198, R152, R5 ;  /* 0x0000000598c6723e */ /* 0x000fe200000000ff */
[----:B------:R-:W-:Y:S01]  /*1bb30*/  VIADD R11, R11, 0x30860 ;  /* 0x000308600b0b7836 */ /* 0x000fe20000000000 */
[----:B------:R-:W-:Y:S01]  /*1bb40*/  F2FP.F16.F32.PACK_AB R196, R183, R182 ;  /* 0x000000b6b7c4723e */ /* 0x000fe200000000ff */
[----:B------:R-:W-:Y:S01]  /*1bb50*/  IMAD.MOV.U32 R228, RZ, RZ, R3 ;  /* 0x000000ffffe47224 */ /* 0x000fe200078e0003 */
[----:B------:R-:W-:Y:S01]  /*1bb60*/  F2FP.F16.F32.PACK_AB R197, R155, R154 ;  /* 0x0000009a9bc5723e */ /* 0x000fe200000000ff */
[----:B------:R-:W-:Y:S01]  /*1bb70*/  IMAD.MOV.U32 R227, RZ, RZ, R4 ;  /* 0x000000ffffe37224 */ /* 0x000fe200078e0004 */
[----:B------:R-:W-:Y:S01]  /*1bb80*/  PRMT R11, R186, 0x654, R11 ;  /* 0x00000654ba0b7816 */ /* 0x000fe2000000000b */
[----:B------:R-:W-:Y:S01]  /*1bb90*/  IMAD.MOV.U32 R5, RZ, RZ, R202 ;  /* 0x000000ffff057224 */ /* 0x000fe200078e00ca */
[----:B------:R-:W-:-:S02]  /*1bba0*/  F2FP.F16.F32.PACK_AB R199, R159, R158 ;  /* 0x0000009e9fc7723e */ /* 0x000fc400000000ff */
[----:B------:R0:W-:Y:S01]  /*1bbb0*/  SYNCS.ARRIVE.TRANS64.RED.A1T0 RZ, [R11+URZ], RZ ;  /* 0x000000ff0bff79a7 */ /* 0x0001e2000810043f */
[----:B------:R-:W-:Y:S02]  /*1bbc0*/  F2FP.F16.F32.PACK_AB R192, R156, R153 ;  /* 0x000000999cc0723e */ /* 0x000fe400000000ff */
[----:B------:R-:W-:Y:S02]  /*1bbd0*/  F2FP.F16.F32.PACK_AB R193, R163, R162 ;  /* 0x000000a2a3c1723e */ /* 0x000fe400000000ff */
[----:B------:R-:W-:Y:S02]  /*1bbe0*/  F2FP.F16.F32.PACK_AB R194, R160, R157 ;  /* 0x0000009da0c2723e */ /* 0x000fe400000000ff */
[----:B------:R-:W-:Y:S01]  /*1bbf0*/  F2FP.F16.F32.PACK_AB R195, R167, R166 ;  /* 0x000000a6a7c3723e */ /* 0x000fe200000000ff */
[----:B0-----:R-:W-:Y:S01]  /*1bc00*/  IMAD.MOV.U32 R11, RZ, RZ, R218 ;  /* 0x000000ffff0b7224 */ /* 0x001fe200078e00da */
        /* <DEDUP_REMOVED lines=8> */
[C---:B---3--:R-:W-:Y:S02]  /*1bc90*/  IADD3 R152, R180.reuse, -0x1, RZ ;  /* 0xffffffffb4987810 */ /* 0x048fe40007ffe0ff */
[----:B--2---:R-:W-:-:S03]  /*1bca0*/  ISETP.GT.AND P1, PT, R180, R181, PT ;  /* 0x000000b5b400720c */ /* 0x004fc60003f24270 */
[----:B------:R0:W-:Y:S10]  /*1bcb0*/  STL [R1+0x4], R152 ;  /* 0x0000049801007387 */ /* 0x0001f40000100800 */
[----:B0-----:R-:W-:Y:S05]  /*1bcc0*/  @P1 BRA `(.L_x_1795) ;  /* 0xffffffd800a01947 */ /* 0x001fea000383ffff */
[----:B------:R-:W-:Y:S05]  /*1bcd0*/  BSYNC B1 ;  /* 0x0000000000017941 */ /* 0x000fea0003800000 */
.L_x_1782:
[----:B------:R-:W-:-:S07]  /*1bce0*/  MOV R5, R152 ;  /* 0x0000009800057202 */ /* 0x000fce0000000f00 */
.L_x_1781:
[----:B------:R-:W-:Y:S05]  /*1bcf0*/  BSYNC B0 ;  /* 0x0000000000007941 */ /* 0x000fea0003800000 */
.L_x_1780:
[----:B------:R-:W2:Y:S01]  /*1bd00*/  LDL R11, [R1+0x7c] ;  /* 0x00007c00010b7983 */ /* 0x000ea20000100800 */
[----:B------:R-:W-:Y:S01]  /*1bd10*/  BSSY B0, `(.L_x_1796) ;  /* 0x0000325000007945 */ /* 0x000fe20003800000 */
[----:B--2---:R-:W-:-:S13]  /*1bd20*/  ISETP.GE.AND P1, PT, R5, R11, PT ;  /* 0x0000000b0500720c */ /* 0x004fda0003f26270 */
[----:B------:R-:W-:Y:S05]  /*1bd30*/  @!P1 BRA `(.L_x_1797) ;  /* 0x0000003000889947 */ /* 0x000fea0003800000 */
[----:B------:R-:W-:Y:S02]  /*1bd40*/  IMAD.MOV.U32 R228, RZ, RZ, R3 ;  /* 0x000000ffffe47224 */ /* 0x000fe400078e0003 */
[----:B------:R-:W-:Y:S02]  /*1bd50*/  IMAD.MOV.U32 R227, RZ, RZ, R4 ;  /* 0x000000ffffe37224 */ /* 0x000fe400078e0004 */
[----:B------:R-:W-:Y:S02]  /*1bd60*/  IMAD.MOV.U32 R222, RZ, RZ, R218 ;  /* 0x000000ffffde7224 */ /* 0x000fe400078e00da */
[----:B------:R-:W-:-:S07]  /*1bd70*/  IMAD.MOV.U32 R11, RZ, RZ, R202 ;  /* 0x000000ffff0b7224 */ /* 0x000fce00078e00ca */
.L_x_1818:
[----:B------:R-:W-:-:S04]  /*1bd80*/  ISETP.NE.AND P1, PT, R11, 0x1, PT ;  /* 0x000000010b00780c */ /* 0x000fc80003f25270 */
[----:B------:R-:W-:-:S04]  /*1bd90*/  SEL R218, RZ, 0x1, P1 ;  /* 0x00000001ffda7807 */ /* 0x000fc80000800000 */
[----:B------:R-:W-:Y:S01]  /*1bda0*/  LOP3.LUT R218, R222, R218, RZ, 0x3c, !PT ;  /* 0x000000dadeda7212 */ /* 0x000fe200078e3cff */
[----:B------:R-:W-:Y:S06]  /*1bdb0*/  @!P0 BRA `(.L_x_1798) ;  /* 0x0000000000048947 */ /* 0x000fec0003800000 */
[----:B------:R-:W-:Y:S01]  /*1bdc0*/  BPT.TRAP 0x1 ;  /* 0x000000040000795c */ /* 0x000fe20000300000 */
.L_x_1798:
[----:B------:R-:W-:Y:S02]  /*1bdd0*/  IADD3 R202, R11, 0x1, RZ ;  /* 0x000000010bca7810 */ /* 0x000fe40007ffe0ff */
[----:B------:R-:W-:Y:S02]  /*1bde0*/  SHF.L.U32 R2, R218, 0x1f, RZ ;  /* 0x0000001fda027819 */ /* 0x000fe400000006ff */
[----:B------:R-:W-:-:S04]  /*1bdf0*/  ISETP.NE.AND P1, PT, R202, 0x2, PT ;  /* 0x00000002ca00780c */ /* 0x000fc80003f25270 */
[----:B------:R-:W-:-:S05]  /*1be00*/  SEL R202, R202, RZ, P1 ;  /* 0x000000ffcaca7207 */ /* 0x000fca0000800000 */
[----:B------:R-:W-:-:S04]  /*1be10*/  IMAD R4, R202, 0x8, R17 ;  /* 0x00000008ca047824 */ /* 0x000fc800078e0211 */
[----:B------:R0:W1:Y:S01]  /*1be20*/  SYNCS.PHASECHK.TRANS64.TRYWAIT P1, [R4+URZ+0x30830], R2 ;  /* 0x03083002040075a7 */ /* 0x000062000802017f */
[----:B------:R-:W-:Y:S05]  /*1be30*/  @!P0 BRA `(.L_x_1799) ;  /* 0x0000000000048947 */ /* 0x000fea0003800000 */
[----:B------:R-:W-:Y:S01]  /*1be40*/  BPT.TRAP 0x1 ;  /* 0x000000040000795c */ /* 0x000fe20000300000 */
.L_x_1799:
[----:B------:R-:W2:Y:S01]  /*1be50*/  LDL R3, [R1+0x54] ;  /* 0x0000540001037983 */ /* 0x000ea20000100800 */
[----:B------:R-:W-:Y:S01]  /*1be60*/  BSSY B1, `(.L_x_1800) ;  /* 0x0000007000017945 */ /* 0x000fe20003800000 */
[----:B--2---:R-:W-:-:S04]  /*1be70*/  IMAD R156, R202, 0x800, R3 ;  /* 0x00000800ca9c7824 */ /* 0x004fc800078e0203 */
[C---:B------:R-:W-:Y:S02]  /*1be80*/  VIADD R154, R156.reuse, 0x2 ;  /* 0x000000029c9a7836 */ /* 0x040fe40000000000 */
[----:B------:R-:W-:Y:S01]  /*1be90*/  VIADD R153, R156, 0x4 ;  /* 0x000000049c997836 */ /* 0x000fe20000000000 */
[----:B-1----:R-:W-:Y:S06]  /*1bea0*/  @P1 BRA `(.L_x_1801) ;  /* 0x0000000000081947 */ /* 0x002fec0003800000 */
[----:B------:R-:W1:Y:S02]  /*1beb0*/  SYNCS.PHASECHK.TRANS64.TRYWAIT P1, [R4+URZ+0x30830], R2 ;  /* 0x03083002040075a7 */ /* 0x000e64000802017f */
[----:B-1----:R-:W-:Y:S05]  /*1bec0*/  @!P1 BRA `(.L_x_1802) ;  /* 0x0000012c00389947 */ /* 0x002fea0003800000 */
.L_x_1801:
[----:B------:R-:W-:Y:S05]  /*1bed0*/  BSYNC B1 ;  /* 0x0000000000017941 */ /* 0x000fea0003800000 */
.L_x_1800:
        /* <DEDUP_REMOVED lines=8> */
[----:B01----:R-:W-:-:S04]  /*1bf60*/  MOV R2, R156 ;  /* 0x0000009c00027202 */ /* 0x003fc80000000f00 */
[----:B------:R-:W-:Y:S01]  /*1bf70*/  R2UR UR6, R2 ;  /* 0x00000000020672ca */ /* 0x000fe200000e0000 */
[----:B------:R-:W-:Y:S02]  /*1bf80*/  IMAD.MOV.U32 R2, RZ, RZ, R154 ;  /* 0x000000ffff027224 */ /* 0x000fe400078e009a */
[----:B------:R-:W-:Y:S01]  /*1bf90*/  VIADD R152, R156, 0x6 ;  /* 0x000000069c987836 */ /* 0x000fe20000000000 */
[----:B----4-:R-:W4:Y:S01]  /*1bfa0*/  LDL.64 R4, [R1+0x28] ;  /* 0x0000280001047983 */ /* 0x010f220000100a00 */
[----:B------:R-:W-:Y:S01]  /*1bfb0*/  IMAD.MOV.U32 R3, RZ, RZ, 0x40000040 ;  /* 0x40000040ff037424 */ /* 0x000fe200078e00ff */
[----:B------:R-:W-:Y:S01]  /*1bfc0*/  R2UR UR4, R2 ;  /* 0x00000000020472ca */ /* 0x000fe200000e0000 */
[----:B------:R-:W-:Y:S01]  /*1bfd0*/  IMAD.MOV.U32 R2, RZ, RZ, R153 ;  /* 0x000000ffff027224 */ /* 0x000fe200078e0099 */
[----:B------:R-:W-:Y:S01]  /*1bfe0*/  R2UR UR10, R152 ;  /* 0x00000000980a72ca */ /* 0x000fe200000e0000 */
[----:B------:R-:W-:Y:S01]  /*1bff0*/  IMAD.MOV.U32 R153, RZ, RZ, 0x40000040 ;  /* 0x40000040ff997424 */ /* 0x000fe200078e00ff */
[----:B------:R-:W-:-:S02]  /*1c000*/  R2UR UR7, R3 ;  /* 0x00000000030772ca */ /* 0x000fc400000e0000 */
[----:B------:R-:W-:Y:S02]  /*1c010*/  R2UR UR8, R2 ;  /* 0x00000000020872ca */ /* 0x000fe400000e0000 */
[----:B------:R-:W-:Y:S02]  /*1c020*/  IADD3 R2, R156, 0x200, RZ ;  /* 0x000002009c027810 */ /* 0x000fe40007ffe0ff */
[----:B------:R-:W-:Y:S02]  /*1c030*/  R2UR UR11, R153 ;  /* 0x00000000990b72ca */ /* 0x000fe400000e0000 */
[----:B------:R-:W-:Y:S01]  /*1c040*/  R2UR UR14, R2 ;  /* 0x00000000020e72ca */ /* 0x000fe200000e0000 */
[----:B------:R-:W-:Y:S01]  /*1c050*/  VIADD R2, R156, 0x206 ;  /* 0x000002069c027836 */ /* 0x000fe20000000000 */
[C---:B------:R-:W-:Y:S01]  /*1c060*/  R2UR UR5, R3.reuse ;  /* 0x00000000030572ca */ /* 0x040fe200000e0000 */
[----:B------:R-:W-:Y:S01]  /*1c070*/  FMUL.FTZ R24, R24, R10 ;  /* 0x0000000a18187220 */ /* 0x000fe20000410000 */
[----:B------:R-:W-:-:S02]  /*1c080*/  R2UR UR9, R3 ;  /* 0x00000000030972ca */ /* 0x000fc400000e0000 */
[----:B------:R-:W-:Y:S01]  /*1c090*/  R2UR UR26, R2 ;  /* 0x00000000021a72ca */ /* 0x000fe200000e0000 */
[----:B------:R-:W-:-:S04]  /*1c0a0*/  VIADD R2, R156, 0x404 ;  /* 0x000004049c027836 */ /* 0x000fc80000000000 */
[----:B------:R-:W-:Y:S02]  /*1c0b0*/  MOV R152, UR11 ;  /* 0x0000000b00987c02 */ /* 0x000fe40008000f00 */
[----:B------:R-:W-:Y:S02]  /*1c0c0*/  R2UR UR38, R2 ;  /* 0x00000000022672ca */ /* 0x000fe400000e0000 */
[----:B------:R-:W-:-:S04]  /*1c0d0*/  IADD3 R2, R156, 0x600, RZ ;  /* 0x000006009c027810 */ /* 0x000fc80007ffe0ff */
[----:B------:R-:W-:Y:S01]  /*1c0e0*/  R2UR UR46, R2 ;  /* 0x00000000022e72ca */ /* 0x000fe200000e0000 */
[----:B------:R-:W-:Y:S01]  /*1c0f0*/  VIADD R2, R156, 0x606 ;  /* 0x000006069c027836 */ /* 0x000fe20000000000 */
[----:B------:R0:W-:Y:S01]  /*1c100*/  STL [R1+0x14], R152 ;  /* 0x0000149801007387 */ /* 0x0001e20000100800 */
[----:B------:R-:W-:Y:S01]  /*1c110*/  R2UR UR15, R3 ;  /* 0x00000000030f72ca */ /* 0x000fe200000e0000 */
[-C--:B------:R-:W-:Y:S01]  /*1c120*/  FMUL.FTZ R25, R25, R10.reuse ;  /* 0x0000000a19197220 */ /* 0x080fe20000410000 */
[C---:B------:R-:W-:Y:S01]  /*1c130*/  R2UR UR27, R3.reuse ;  /* 0x00000000031b72ca */ /* 0x040fe200000e0000 */
[-C--:B------:R-:W-:Y:S01]  /*1c140*/  FMUL.FTZ R28, R28, R10.reuse ;  /* 0x0000000a1c1c7220 */ /* 0x080fe20000410000 */
[----:B------:R-:W-:Y:S01]  /*1c150*/  R2UR UR39, R3 ;  /* 0x00000000032772ca */ /* 0x000fe200000e0000 */
[-C--:B------:R-:W-:Y:S01]  /*1c160*/  FMUL.FTZ R29, R29, R10.reuse ;  /* 0x0000000a1d1d7220 */ /* 0x080fe20000410000 */
[----:B------:R-:W-:Y:S01]  /*1c170*/  R2UR UR47, R3 ;  /* 0x00000000032f72ca */ /* 0x000fe200000e0000 */
[-C--:B------:R-:W-:Y:S01]  /*1c180*/  FMUL.FTZ R32, R32, R10.reuse ;  /* 0x0000000a20207220 */ /* 0x080fe20000410000 */
[----:B------:R-:W-:Y:S01]  /*1c190*/  R2UR UR58, R2 ;  /* 0x00000000023a72ca */ /* 0x000fe200000e0000 */
[-C--:B------:R-:W-:Y:S01]  /*1c1a0*/  FMUL.FTZ R33, R33, R10.reuse ;  /* 0x0000000a21217220 */ /* 0x080fe20000410000 */
[----:B------:R-:W-:Y:S01]  /*1c1b0*/  R2UR UR59, R3 ;  /* 0x00000000033b72ca */ /* 0x000fe200000e0000 */
        /* <DEDUP_REMOVED lines=58> */
[----:B------:R-:W-:-:S02]  /*1c560*/  FMUL.FTZ R149, R149, R10 ;  /* 0x0000000a95957220 */ /* 0x000fc40000410000 */
[----:B------:R-:W4:Y:S01]  /*1c570*/  LDL.LU R10, [R1+0x14] ;  /* 0x00001400010a7983 */ /* 0x000f220000300800 */
[C---:B------:R-:W-:Y:S02]  /*1c580*/  VIADD R154, R156.reuse, 0x204 ;  /* 0x000002049c9a7836 */ /* 0x040fe40000000000 */
[----:B0-----:R-:W-:-:S03]  /*1c590*/  VIADD R152, R156, 0x202 ;  /* 0x000002029c987836 */ /* 0x001fc60000000000 */
[----:B------:R-:W-:Y:S01]  /*1c5a0*/  R2UR UR22, R154 ;  /* 0x000000009a1672ca */ /* 0x000fe200000e0000 */
[----:B------:R-:W-:Y:S01]  /*1c5b0*/  VIADD R154, R156, 0x400 ;  /* 0x000004009c9a7836 */ /* 0x000fe20000000000 */
[----:B------:R-:W-:Y:S01]  /*1c5c0*/  R2UR UR18, R152 ;  /* 0x00000000981272ca */ /* 0x000fe200000e0000 */
[----:B------:R-:W-:-:S03]  /*1c5d0*/  VIADD R152, R156, 0x402 ;  /* 0x000004029c987836 */ /* 0x000fc60000000000 */
[----:B------:R-:W-:Y:S01]  /*1c5e0*/  R2UR UR30, R154 ;  /* 0x000000009a1e72ca */ /* 0x000fe200000e0000 */
[----:B------:R-:W-:Y:S01]  /*1c5f0*/  VIADD R154, R156, 0x406 ;  /* 0x000004069c9a7836 */ /* 0x000fe20000000000 */
[----:B------:R-:W-:Y:S01]  /*1c600*/  MOV R11, UR10 ;  /* 0x0000000a000b7c02 */ /* 0x000fe20008000f00 */
[----:B------:R-:W-:Y:S01]  /*1c610*/  UMOV UR10, UR4 ;  /* 0x00000004000a7c82 */ /* 0x000fe20008000000 */
[----:B------:R-:W-:Y:S01]  /*1c620*/  UMOV UR11, UR5 ;  /* 0x00000005000b7c82 */ /* 0x000fe20008000000 */
[----:B------:R-:W-:Y:S01]  /*1c630*/  R2UR UR34, R152 ;  /* 0x00000000982272ca */ /* 0x000fe200000e0000 */
[----:B------:R-:W-:Y:S01]  /*1c640*/  VIADD R152, R156, 0x604 ;  /* 0x000006049c987836 */ /* 0x000fe20000000000 */
[----:B------:R-:W-:Y:S01]  /*1c650*/  R2UR UR42, R154 ;  /* 0x000000009a2a72ca */ /* 0x000fe200000e0000 */
[----:B------:R-:W-:Y:S01]  /*1c660*/  VIADD R154, R156, 0x602 ;  /* 0x000006029c9a7836 */ /* 0x000fe20000000000 */
[----:B------:R-:W-:Y:S02]  /*1c670*/  R2UR UR4, R6 ;  /* 0x00000000060472ca */ /* 0x000fe400000e0000 */
[----:B------:R-:W-:-:S02]  /*1c680*/  R2UR UR5, R7 ;  /* 0x00000000070572ca */ /* 0x000fc400000e0000 */
[----:B------:R-:W-:Y:S02]  /*1c690*/  MOV R155, 0x40000040 ;  /* 0x40000040009b7802 */ /* 0x000fe40000000f00 */
[----:B------:R-:W-:Y:S02]  /*1c6a0*/  R2UR UR19, R153 ;  /* 0x00000000991372ca */ /* 0x000fe400000e0000 */
[C---:B------:R-:W-:Y:S02]  /*1c6b0*/  R2UR UR23, R155.reuse ;  /* 0x000000009b1772ca */ /* 0x040fe400000e0000 */
        /* <DEDUP_REMOVED lines=11> */
[----:B------:R-:W-:Y:S02]  /*1c770*/  WARPGROUP.DEPBAR.LE gsb0, 0x0 ;  /* 0x00008000000079c5 */ /* 0x000fe40000010000 */
[----:B------:R-:W-:Y:S01]  /*1c780*/  WARPGROUP.ARRIVE ;  /* 0x00000000000079c5 */ /* 0x000fe20000000000 */
[----:B--2---:R-:W-:Y:S02]  /*1c790*/  R2UR UR8, R22 ;  /* 0x00000000160872ca */ /* 0x004fe400000e0000 */
[----:B------:R-:W-:Y:S02]  /*1c7a0*/  R2UR UR9, R23 ;  /* 0x00000000170972ca */ /* 0x000fe400000e0000 */
        /* <DEDUP_REMOVED lines=8> */
[----:B---3--:R-:W-:Y:S01]  /*1c830*/  R2UR UR8, R16 ;  /* 0x00000000100872ca */ /* 0x008fe200000e0000 */
[----:B------:R0:W5:Y:S01]  /*1c840*/  LDL.LU R11, [R1+0xf8] ;  /* 0x0000f800010b7983 */ /* 0x0001620000300800 */
[----:B------:R-:W-:Y:S02]  /*1c850*/  R2UR UR9, R17 ;  /* 0x00000000110972ca */ /* 0x000fe400000e0000 */
[----:B----4-:R-:W-:Y:S01]  /*1c860*/  R2UR UR12, R4 ;  /* 0x00000000040c72ca */ /* 0x010fe200000e0000 */
[----:B------:R0:W5:Y:S01]  /*1c870*/  LDL.LU.64 R18, [R1+0xf0] ;  /* 0x0000f00001127983 */ /* 0x0001620000300a00 */
[----:B------:R-:W-:Y:S02]  /*1c880*/  R2UR UR13, R5 ;  /* 0x00000000050d72ca */ /* 0x000fe400000e0000 */
[----:B------:R-:W-:Y:S01]  /*1c890*/  R2UR UR16, R2 ;  /* 0x00000000021072ca */ /* 0x000fe200000e0000 */
[----:B------:R0:W5:Y:S01]  /*1c8a0*/  LDL.LU.64 R16, [R1+0xe8] ;  /* 0x0000e80001107983 */ /* 0x0001620000300a00 */
[----:B------:R-:W-:-:S02]  /*1c8b0*/  R2UR UR17, R3 ;  /* 0x00000000031172ca */ /* 0x000fc400000e0000 */
[----:B------:R-:W-:Y:S01]  /*1c8c0*/  R2UR UR20, R216 ;  /* 0x00000000d81472ca */ /* 0x000fe200000e0000 */
[----:B------:R0:W5:Y:S01]  /*1c8d0*/  LDL.LU.64 R4, [R1+0xe0] ;  /* 0x0000e00001047983 */ /* 0x0001620000300a00 */
[----:B------:R-:W-:Y:S01]  /*1c8e0*/  R2UR UR11, R10 ;  /* 0x000000000a0b72ca */ /* 0x000fe200000e0000 */
[----:B------:R-:W-:Y:S02]  /*1c8f0*/  WARPGROUP.DEPBAR.LE gsb0, 0x0 ;  /* 0x00008000000079c5 */ /* 0x000fe40000010000 */
[----:B------:R-:W-:-:S10]  /*1c900*/  WARPGROUP.ARRIVE ;  /* 0x00000000000079c5 */ /* 0x000fd40000000000 */
        /* <DEDUP_REMOVED lines=121> */
[----:B0-----:R-:W-:Y:S05]  /*1d0a0*/  @!P0 BRA `(.L_x_1803) ;  /* 0x0000000000048947 */ /* 0x001fea0003800000 */
[----:B------:R-:W-:Y:S01]  /*1d0b0*/  BPT.TRAP 0x1 ;  /* 0x000000040000795c */ /* 0x000fe20000300000 */
.L_x_1803:
[----:B------:R-:W-:Y:S01]  /*1d0c0*/  SHF.L.U32 R0, R222, 0x1f, RZ ;  /* 0x0000001fde007819 */ /* 0x000fe200000006ff */
[----:B-----5:R-:W-:-:S04]  /*1d0d0*/  IMAD R222, R11, 0x8, R17 ;  /* 0x000000080bde7824 */ /* 0x020fc800078e0211 */
[----:B------:R0:W1:Y:S01]  /*1d0e0*/  SYNCS.PHASECHK.TRANS64.TRYWAIT P1, [R222+URZ+0x30850], R0 ;  /* 0x03085000de0075a7 */ /* 0x000062000802017f */
[----:B------:R-:W-:Y:S05]  /*1d0f0*/  @!P0 BRA `(.L_x_1804) ;  /* 0x0000000000048947 */ /* 0x000fea0003800000 */
[----:B------:R-:W-:Y:S01]  /*1d100*/  BPT.TRAP 0x1 ;  /* 0x000000040000795c */ /* 0x000fe20000300000 */
.L_x_1804:
[----:B------:R-:W-:Y:S04]  /*1d110*/  BSSY B1, `(.L_x_1805) ;  /* 0x0000004000017945 */ /* 0x000fe80003800000 */
[----:B-1----:R-:W-:Y:S05]  /*1d120*/  @P1 BRA `(.L_x_1806) ;  /* 0x0000000000081947 */ /* 0x002fea0003800000 */
[----:B------:R-:W1:Y:S02]  /*1d130*/  SYNCS.PHASECHK.TRANS64.TRYWAIT P1, [R222+URZ+0x30850], R0 ;  /* 0x03085000de0075a7 */ /* 0x000e64000802017f */
[----:B-1----:R-:W-:Y:S05]  /*1d140*/  @!P1 BRA `(.L_x_1807) ;  /* 0x0000011800ac9947 */ /* 0x002fea0003800000 */
.L_x_1806:
[----:B------:R-:W-:Y:S05]  /*1d150*/  BSYNC B1 ;  /* 0x0000000000017941 */ /* 0x000fea0003800000 */
.L_x_1805:
[----:B------:R-:W-:Y:S01]  /*1d160*/  IADD3 R2, R17, 0x400, RZ ;  /* 0x0000040011027810 */ /* 0x000fe20007ffe0ff */
[----:B------:R-:W-:Y:S01]  /*1d170*/  IMAD.MOV.U32 R3, RZ, RZ, 0x40000040 ;  /* 0x40000040ff037424 */ /* 0x000fe200078e00ff */
[----:B------:R-:W-:Y:S02]  /*1d180*/  WARPGROUP.ARRIVE ;  /* 0x00000000000079c5 */ /* 0x000fe40000000000 */
        /* <DEDUP_REMOVED lines=10> */
[----:B------:R-:W-:Y:S02]  /*1d230*/  R2UR UR6, R10 ;  /* 0x000000000a0672ca */ /* 0x000fe400000e0000 */
[----:B------:R-:W-:Y:S01]  /*1d240*/  R2UR UR7, R11 ;  /* 0x000000000b0772ca */ /* 0x000fe200000e0000 */
[----:B------:R-:W-:Y:S01]  /*1d250*/  IMAD.MOV.U32 R11, RZ, RZ, 0x40000040 ;  /* 0x40000040ff0b7424 */ /* 0x000fe200078e00ff */
[C---:B------:R-:W-:Y:S01]  /*1d260*/  IADD3 R10, R2.reuse, 0x100, RZ ;  /* 0x00000100020a7810 */ /* 0x040fe20007ffe0ff */
[----:B------:R-:W-:Y:S01]  /*1d270*/  VIADD R2, R2, 0x180 ;  /* 0x0000018002027836 */ /* 0x000fe20000000000 */
[----:B------:R-:W-:Y:S02]  /*1d280*/  WARPGROUP.DEPBAR.LE gsb0, 0x0 ;  /* 0x00008000000079c5 */ /* 0x000fe40000010000 */
[----:B------:R-:W-:-:S15]  /*1d290*/  WARPGROUP.ARRIVE ;  /* 0x00000000000079c5 */ /* 0x000fde0000000000 */
[----:B------:R-:W-:-:S04]  /*1d2a0*/  NOP ;  /* 0x0000000000007918 */ /* 0x000fc80000000000 */
        /* <DEDUP_REMOVED lines=16> */
.L_x_1808:
[----:B------:R-:W2:Y:S01]  /*1d3b0*/  LDL R2, [R1] ;  /* 0x0000000001027983 */ /* 0x000ea20000100800 */
[----:B------:R-:W3:Y:S01]  /*1d3c0*/  LDC R3, c[0x0][0x448] ;  /* 0x00011200ff037b82 */ /* 0x000ee20000000800 */
[----:B------:R-:W-:Y:S02]  /*1d3d0*/  ULDC UR5, c[0x0][0x9d8] ;  /* 0x0002760000057ab9 */ /* 0x000fe40000000800 */
[----:B------:R-:W4:Y:S04]  /*1d3e0*/  LDL R10, [R1+0x5c] ;  /* 0x00005c00010a7983 */ /* 0x000f280000100800 */
[----:B01----:R-:W4:Y:S01]  /*1d3f0*/  LDL R0, [R1+0x78] ;  /* 0x0000780001007983 */ /* 0x003f220000100800 */
[----:B------:R-:W0:Y:S03]  /*1d400*/  LDC R187, c[0x0][0x9e4] ;  /* 0x00027900ffbb7b82 */ /* 0x000e260000000800 */
[----:B------:R-:W5:Y:S01]  /*1d410*/  LDL R188, [R1+0xc] ;  /* 0x00000c0001bc7983 */ /* 0x000f620000100800 */
[----:B---3--:R-:W-:-:S13]  /*1d420*/  ISETP.NE.AND P1, PT, R3, 0x1, PT ;  /* 0x000000010300780c */ /* 0x008fda0003f25270 */
[----:B------:R-:W1:Y:S01]  /*1d430*/  @P1 LDC R3, c[0x0][0x44c] ;  /* 0x00011300ff031b82 */ /* 0x000e620000000800 */
[----:B------:R-:W-:Y:S01]  /*1d440*/  IADD3 R4, R4, 0x30840, RZ ;  /* 0x0003084004047810 */ /* 0x000fe20007ffe0ff */
        /* <DEDUP_REMOVED lines=25> */
[----:B----4-:R-:W-:-:S04]  /*1d5e0*/  IMAD.IADD R0, R0, 0x1, R10 ;  /* 0x0000000100007824 */ /* 0x010fc800078e020a */
[----:B-1----:R-:W-:-:S04]  /*1d5f0*/  @P1 IMAD.HI.U32 R3, R0, R3, RZ ;  /* 0x0000000300031227 */ /* 0x002fc800078e00ff */
[----:B------:R-:W-:Y:S01]  /*1d600*/  FMUL.FTZ R10, R153, UR5 ;  /* 0x00000005990a7c20 */ /* 0x000fe20008410000 */
[----:B------:R-:W-:Y:S01]  /*1d610*/  FMUL.FTZ R153, R157, UR5 ;  /* 0x000000059d997c20 */ /* 0x000fe20008410000 */
[----:B-----5:R-:W-:Y:S01]  /*1d620*/  PRMT R4, R188, 0x654, R4 ;  /* 0x00000654bc047816 */ /* 0x020fe20000000004 */
[----:B------:R-:W-:Y:S01]  /*1d630*/  FMUL.FTZ R157, R161, UR5 ;  /* 0x00000005a19d7c20 */ /* 0x000fe20008410000 */
[----:B------:R-:W-:Y:S01]  /*1d640*/  FMUL.FTZ R161, R163, UR5 ;  /* 0x00000005a3a17c20 */ /* 0x000fe20008410000 */
[----:B------:R-:W-:Y:S01]  /*1d650*/  FMUL.FTZ R163, R165, UR5 ;  /* 0x00000005a5a37c20 */ /* 0x000fe20008410000 */
[----:B--2---:R-:W-:Y:S01]  /*1d660*/  @P1 SHF.R.U32.HI R0, RZ, R2, R3 ;  /* 0x00000002ff001219 */ /* 0x004fe20000011603 */
[----:B------:R-:W-:Y:S01]  /*1d670*/  FMUL.FTZ R2, R152, UR5 ;  /* 0x0000000598027c20 */ /* 0x000fe20008410000 */
[----:B------:R-:W-:Y:S01]  /*1d680*/  FMUL.FTZ R152, R156, UR5 ;  /* 0x000000059c987c20 */ /* 0x000fe20008410000 */
[----:B------:R-:W-:Y:S01]  /*1d690*/  FMUL.FTZ R156, R160, UR5 ;  /* 0x00000005a09c7c20 */ /* 0x000fe20008410000 */
[----:B------:R-:W-:Y:S01]  /*1d6a0*/  FMUL.FTZ R160, R162, UR5 ;  /* 0x00000005a2a07c20 */ /* 0x000fe20008410000 */
[----:B------:R-:W1:Y:S01]  /*1d6b0*/  SHFL.IDX PT, R186, R0, RZ, 0x1c1f ;  /* 0x001c1fff00ba7589 */ /* 0x000e6200000e0000 */
[----:B------:R-:W-:Y:S01]  /*1d6c0*/  FMUL.FTZ R162, R164, UR5 ;  /* 0x00000005a4a27c20 */ /* 0x000fe20008410000 */
[----:B------:R-:W-:Y:S01]  /*1d6d0*/  FMUL.FTZ R164, R166, UR5 ;  /* 0x00000005a6a47c20 */ /* 0x000fe20008410000 */
[----:B------:R-:W-:Y:S01]  /*1d6e0*/  FMUL.FTZ R165, R167, UR5 ;  /* 0x00000005a7a57c20 */ /* 0x000fe20008410000 */
[----:B------:R-:W-:Y:S01]  /*1d6f0*/  FMUL.FTZ R166, R168, UR5 ;  /* 0x00000005a8a67c20 */ /* 0x000fe20008410000 */
[----:B------:R2:W-:Y:S01]  /*1d700*/  SYNCS.ARRIVE.TRANS64.RED.A1T0 RZ, [R4+URZ], RZ ;  /* 0x000000ff04ff79a7 */ /* 0x0005e2000810043f */
[----:B------:R-:W-:Y:S01]  /*1d710*/  FMUL.FTZ R168, R170, UR5 ;  /* 0x00000005aaa87c20 */ /* 0x000fe20008410000 */
[----:B------:R-:W-:Y:S01]  /*1d720*/  FMUL.FTZ R167, R171, UR5 ;  /* 0x00000005aba77c20 */ /* 0x000fe20008410000 */
[----:B------:R-:W-:Y:S01]  /*1d730*/  FMUL.FTZ R3, R154, UR5 ;  /* 0x000000059a037c20 */ /* 0x000fe20008410000 */
[----:B------:R-:W-:Y:S01]  /*1d740*/  FMUL.FTZ R170, R175, UR5 ;  /* 0x00000005afaa7c20 */ /* 0x000fe20008410000 */
[----:B------:R-:W-:Y:S01]  /*1d750*/  FMUL.FTZ R171, R178, UR5 ;  /* 0x00000005b2ab7c20 */ /* 0x000fe20008410000 */
[----:B------:R-:W-:Y:S01]  /*1d760*/  FMUL.FTZ R154, R158, UR5 ;  /* 0x000000059e9a7c20 */ /* 0x000fe20008410000 */
[----:B--2---:R-:W-:-:S02]  /*1d770*/  IMAD.SHL.U32 R4, R5, 0x40, RZ ;  /* 0x0000004005047824 */ /* 0x004fc400078e00ff */
[----:B------:R-:W-:Y:S01]  /*1d780*/  FMUL.FTZ R178, R180, UR5 ;  /* 0x00000005b4b27c20 */ /* 0x000fe20008410000 */
[----:B------:R-:W-:Y:S01]  /*1d790*/  FMUL.FTZ R175, R182, UR5 ;  /* 0x00000005b6af7c20 */ /* 0x000fe20008410000 */
[----:B------:R-:W2:Y:S01]  /*1d7a0*/  MUFU.TANH R2, R2 ;  /* 0x0000000200027308 */ /* 0x000ea20000002400 */
[----:B------:R-:W-:Y:S01]  /*1d7b0*/  ULDC UR5, c[0x0][0x9e0] ;  /* 0x0002780000057ab9 */ /* 0x000fe20000000800 */
[----:B------:R-:W-:-:S04]  /*1d7c0*/  IADD3 R182, -R225, 0x1, -R4 ;  /* 0x00000001e1b67810 */ /* 0x000fc80007ffe904 */
[----:B------:R-:W-:Y:S02]  /*1d7d0*/  IADD3 R182, -R219, R182, R220 ;  /* 0x000000b6dbb67210 */ /* 0x000fe40007ffe1dc */
[----:B------:R-:W4:Y:S08]  /*1d7e0*/  MUFU.TANH R10, R10 ;  /* 0x0000000a000a7308 */ /* 0x000f300000002400 */
[----:B------:R-:W0:Y:S01]  /*1d7f0*/  MUFU.TANH R3, R3 ;  /* 0x0000000300037308 */ /* 0x000e220000002400 */
[----:B------:R-:W-:-:S07]  /*1d800*/  VIADD R183, R182, UR5 ;  /* 0x00000005b6b77c36 */ /* 0x000fce0008000000 */
[----:B------:R-:W0:Y:S01]  /*1d810*/  MUFU.TANH R152, R152 ;  /* 0x0000009800987308 */ /* 0x000e220000002400 */
[----:B------:R-:W-:-:S07]  /*1d820*/  VIADD R182, R182, UR4 ;  /* 0x00000004b6b67c36 */ /* 0x000fce0008000000 */
        /* <DEDUP_REMOVED lines=17> */
[----:B-1----:R-:W-:Y:S01]  /*1d940*/  IMAD.IADD R181, R183, 0x1, R186 ;  /* 0x00000001b7b57824 */ /* 0x002fe200078e02ba */
[----:B------:R-:W-:Y:S01]  /*1d950*/  IADD3 R180, R182, R186, RZ ;  /* 0x000000bab6b47210 */ /* 0x000fe20007ffe0ff */
[----:B--234-:R-:W-:Y:S06]  /*1d960*/  @!P5 BRA `(.L_x_1809) ;  /* 0x000000000060d947 */ /* 0x01cfec0003800000 */
        /* <DEDUP_REMOVED lines=13> */
.L_x_1811:
[----:B------:R-:W-:Y:S02]  /*1da40*/  ULDC UR4, c[0x0][0x9e4] ;  /* 0x0002790000047ab9 */ /* 0x000fe40000000800 */
[----:B------:R-:W-:-:S05]  /*1da50*/  IMAD.U32 R187, RZ, RZ, UR4 ;  /* 0x00000004ffbb7e24 */ /* 0x000fca000f8e00ff */
[----:B------:R-:W-:-:S13]  /*1da60*/  ISETP.NE.AND P1, PT, R187, 0x1, PT ;  /* 0x00000001bb00780c */ /* 0x000fda0003f25270 */
[----:B------:R-:W1:Y:S02]  /*1da70*/  @P1 LDC.64 R158, c[0x0][0x9e8] ;  /* 0x00027a00ff9e1b82 */ /* 0x000e640000000a00 */
[----:B-1----:R-:W-:-:S05]  /*1da80*/  @P1 IMAD.HI.U32 R158, R186, R158, RZ ;  /* 0x0000009eba9e1227 */ /* 0x002fca00078e00ff */
[----:B------:R-:W-:-:S07]  /*1da90*/  @P1 SHF.R.U32.HI R186, RZ, R159, R158 ;  /* 0x0000009fffba1219 */ /* 0x000fce000001169e */
.L_x_1812:
[----:B------:R-:W-:Y:S05]  /*1daa0*/  BSYNC B1 ;  /* 0x0000000000017941 */ /* 0x000fea0003800000 */
.L_x_1810:
[----:B------:R-:W-:-:S04]  /*1dab0*/  IMAD R186, R186, R187, -R4 ;  /* 0x000000bbbaba7224 */ /* 0x000fc800078e0a04 */
[----:B------:R-:W-:-:S05]  /*1dac0*/  IMAD.IADD R186, R186, 0x1, -R225 ;  /* 0x00000001baba7824 */ /* 0x000fca00078e0ae1 */
[----:B------:R-:W-:Y:S02]  /*1dad0*/  VIMNMX R180, R180, R186, !PT ;  /* 0x000000bab4b47248 */ /* 0x000fe40007fe0100 */
[----:B------:R-:W-:-:S07]  /*1dae0*/  VIADDMNMX R181, R186, R187, R181, PT ;  /* 0x000000bbbab57246 */ /* 0x000fce00038001b5 */
.L_x_1809:
[----:B------:R-:W-:Y:S01]  /*1daf0*/  ISETP.GT.AND P1, PT, R5, -0x1, PT ;  /* 0xffffffff0500780c */ /* 0x000fe20003f24270 */
[----:B------:R-:W1:Y:S03]  /*1db00*/  SHFL.IDX PT, R0, R0, 0x1, 0x1c1f ;  /* 0x003c1f0000007f89 */ /* 0x000e6600000e0000 */
[C---:B------:R-:W-:Y:S02]  /*1db10*/  ISETP.GT.AND P2, PT, R180.reuse, RZ, P1 ;  /* 0x000000ffb400720c */ /* 0x040fe40000f44270 */
[C---:B------:R-:W-:Y:S02]  /*1db20*/  ISETP.GT.AND P4, PT, R180.reuse, 0x1, P1 ;  /* 0x00000001b400780c */ /* 0x040fe40000f84270 */
[----:B------:R-:W-:Y:S02]  /*1db30*/  ISETP.LT.OR P3, PT, R181, 0x1, P2 ;  /* 0x00000001b500780c */ /* 0x000fe40001761670 */
[----:B------:R-:W-:-:S02]  /*1db40*/  ISETP.GT.AND P2, PT, R180, 0x8, P1 ;  /* 0x00000008b400780c */ /* 0x000fc40000f44270 */
[----:B------:R-:W-:Y:S02]  /*1db50*/  FSEL R158, R2, -INF , !P3 ;  /* 0xff800000029e7808 */ /* 0x000fe40005800000 */
[----:B------:R-:W-:Y:S02]  /*1db60*/  ISETP.GT.AND P3, PT, R180, 0x9, P1 ;  /* 0x00000009b400780c */ /* 0x000fe40000f64270 */
[C---:B------:R-:W-:Y:S02]  /*1db70*/  ISETP.LT.OR P4, PT, R181.reuse, 0x2, P4 ;  /* 0x00000002b500780c */ /* 0x040fe40002781670 */
[C---:B------:R-:W-:Y:S02]  /*1db80*/  ISETP.LT.OR P2, PT, R181.reuse, 0x9, P2 ;  /* 0x00000009b500780c */ /* 0x040fe40001741670 */
[----:B------:R-:W-:Y:S02]  /*1db90*/  ISETP.LT.OR P3, PT, R181, 0xa, P3 ;  /* 0x0000000ab500780c */ /* 0x000fe40001f61670 */
[----:B------:R-:W-:-:S02]  /*1dba0*/  FSEL R10, R10, -INF , !P4 ;  /* 0xff8000000a0a7808 */ /* 0x000fc40006000000 */
[----:B0-----:R-:W-:Y:S01]  /*1dbb0*/  FSEL R159, R152, -INF , !P2 ;  /* 0xff800000989f7808 */ /* 0x001fe20005000000 */
[----:B-1----:R-:W-:Y:S01]  /*1dbc0*/  IMAD.IADD R183, R183, 0x1, R0 ;  /* 0x00000001b7b77824 */ /* 0x002fe200078e0200 */
        /* <DEDUP_REMOVED lines=34> */
[----:B------:R-:W-:-:S02]  /*1ddf0*/  IADD3 R182, R182, R0, RZ ;  /* 0x00000000b6b67210 */ /* 0x000fc40007ffe0ff */
[----:B------:R-:W-:Y:S02]  /*1de00*/  FSEL R176, R176, -INF , !P4 ;  /* 0xff800000b0b07808 */ /* 0x000fe40006000000 */
        /* <DEDUP_REMOVED lines=16> */
.L_x_1815:
[----:B------:R-:W-:Y:S02]  /*1df10*/  ULDC UR4, c[0x0][0x9e4] ;  /* 0x0002790000047ab9 */ /* 0x000fe40000000800 */
[----:B------:R-:W-:-:S05]  /*1df20*/  IMAD.U32 R2, RZ, RZ, UR4 ;  /* 0x00000004ff027e24 */ /* 0x000fca000f8e00ff */
[----:B------:R-:W-:-:S13]  /*1df30*/  ISETP.NE.AND P2, PT, R2, 0x1, PT ;  /* 0x000000010200780c */ /* 0x000fda0003f45270 */
[----:B------:R-:W0:Y:S02]  /*1df40*/  @P2 LDC.64 R152, c[0x0][0x9e8] ;  /* 0x00027a00ff982b82 */ /* 0x000e240000000a00 */
[----:B0-----:R-:W-:-:S05]  /*1df50*/  @P2 IMAD.HI.U32 R152, R0, R152, RZ ;  /* 0x0000009800982227 */ /* 0x001fca00078e00ff */
[----:B------:R-:W-:-:S07]  /*1df60*/  @P2 SHF.R.U32.HI R0, RZ, R153, R152 ;  /* 0x00000099ff002219 */ /* 0x000fce0000011698 */
.L_x_1816:
[----:B------:R-:W-:Y:S05]  /*1df70*/  BSYNC B1 ;  /* 0x0000000000017941 */ /* 0x000fea0003800000 */
.L_x_1814:
[----:B------:R-:W-:-:S04]  /*1df80*/  IMAD R0, R0, R2, -R4 ;  /* 0x0000000200007224 */ /* 0x000fc800078e0a04 */
[----:B------:R-:W-:-:S05]  /*1df90*/  IMAD.IADD R0, R0, 0x1, -R225 ;  /* 0x0000000100007824 */ /* 0x000fca00078e0ae1 */
[----:B------:R-:W-:Y:S02]  /*1dfa0*/  VIMNMX R182, R182, R0, !PT ;  /* 0x00000000b6b67248 */ /* 0x000fe40007fe0100 */
[----:B------:R-:W-:-:S07]  /*1dfb0*/  VIADDMNMX R183, R0, R2, R183, PT ;  /* 0x0000000200b77246 */ /* 0x000fce00038001b7 */
.L_x_1813:
        /* <DEDUP_REMOVED lines=28> */
[C---:B------:R-:W-:Y:S02]  /*1e180*/  ISETP.LT.OR P2, PT, R183.reuse, 0x11, P2 ;  /* 0x00000011b700780c */ /* 0x040fe40001741670 */
[----:B------:R-:W-:Y:S02]  /*1e190*/  ISETP.LT.OR P3, PT, R183, 0x12, P3 ;  /* 0x00000012b700780c */ /* 0x000fe40001f61670 */
[----:B------:R-:W-:-:S02]  /*1e1a0*/  LOP3.LUT R16, R16, 0xffff7fff, RZ, 0xc0, !PT ;  /* 0xffff7fff10107812 */ /* 0x000fc400078ec0ff */
[----:B------:R-:W-:Y:S02]  /*1e1b0*/  FMNMX.FTZ R0, R178, R0, !PT ;  /* 0x00000000b2007209 */ /* 0x000fe40007810000 */
[----:B------:R-:W-:Y:S02]  /*1e1c0*/  FSEL R155, R155, -INF , !P4 ;  /* 0xff8000009b9b7808 */ /* 0x000fe40006000000 */
[----:B------:R-:W-:Y:S02]  /*1e1d0*/  FSEL R160, R160, -INF , !P2 ;  /* 0xff800000a0a07808 */ /* 0x000fe40005000000 */
[----:B------:R-:W-:Y:S02]  /*1e1e0*/  FSEL R161, R161, -INF , !P3 ;  /* 0xff800000a1a17808 */ /* 0x000fe40005800000 */
[C---:B------:R-:W-:Y:S02]  /*1e1f0*/  ISETP.GT.AND P4, PT, R182.reuse, 0x18, P1 ;  /* 0x00000018b600780c */ /* 0x040fe40000f84270 */
[----:B------:R-:W-:-:S02]  /*1e200*/  ISETP.GT.AND P2, PT, R182, 0x19, P1 ;  /* 0x00000019b600780c */ /* 0x000fc40000f44270 */
[----:B------:R-:W-:Y:S02]  /*1e210*/  ISETP.GT.AND P3, PT, R182, 0x20, P1 ;  /* 0x00000020b600780c */ /* 0x000fe40000f64270 */
[----:B------:R-:W-:Y:S02]  /*1e220*/  @P0 LOP3.LUT R16, R16, 0x8000, RZ, 0xfc, !PT ;  /* 0x0000800010100812 */ /* 0x000fe400078efcff */
[----:B------:R-:W-:Y:S02]  /*1e230*/  ISETP.GT.AND P0, PT, R182, RZ, P1 ;  /* 0x000000ffb600720c */ /* 0x000fe40000f04270 */
[----:B------:R-:W-:Y:S02]  /*1e240*/  FMNMX.FTZ R0, R179, R0, !PT ;  /* 0x00000000b3007209 */ /* 0x000fe40007810000 */
[C---:B------:R-:W-:Y:S02]  /*1e250*/  ISETP.LT.OR P4, PT, R183.reuse, 0x19, P4 ;  /* 0x00000019b700780c */ /* 0x040fe40002781670 */
[C---:B------:R-:W-:Y:S01]  /*1e260*/  ISETP.LT.OR P2, PT, R183.reuse, 0x1a, P2 ;  /* 0x0000001ab700780c */ /* 0x040fe20001741670 */
[----:B------:R-:W0:Y:S01]  /*1e270*/  SHFL.BFLY PT, R2, R0, 0x2, 0x1f ;  /* 0x0c401f0000027f89 */ /* 0x000e2200000e0000 */
[----:B------:R-:W-:-:S02]  /*1e280*/  ISETP.LT.OR P3, PT, R183, 0x21, P3 ;  /* 0x00000021b700780c */ /* 0x000fc40001f61670 */
[----:B------:R-:W-:Y:S02]  /*1e290*/  FSEL R164, R164, -INF , !P4 ;  /* 0xff800000a4a47808 */ /* 0x000fe40006000000 */
[----:B------:R-:W-:Y:S02]  /*1e2a0*/  FSEL R165, R165, -INF , !P2 ;  /* 0xff800000a5a57808 */ /* 0x000fe40005000000 */
[----:B------:R-:W-:Y:S02]  /*1e2b0*/  FSEL R168, R168, -INF , !P3 ;  /* 0xff800000a8a87808 */ /* 0x000fe40005800000 */
[C---:B------:R-:W-:Y:S02]  /*1e2c0*/  ISETP.GT.AND P2, PT, R182.reuse, 0x28, P1 ;  /* 0x00000028b600780c */ /* 0x040fe40000f44270 */
[C---:B------:R-:W-:Y:S02]  /*1e2d0*/  ISETP.GT.AND P3, PT, R182.reuse, 0x29, P1 ;  /* 0x00000029b600780c */ /* 0x040fe40000f64270 */
[----:B------:R-:W-:-:S02]  /*1e2e0*/  ISETP.GT.AND P4, PT, R182, 0x30, P1 ;  /* 0x00000030b600780c */ /* 0x000fc40000f84270 */
[C---:B------:R-:W-:Y:S02]  /*1e2f0*/  ISETP.GT.AND P5, PT, R182.reuse, 0x31, P1 ;  /* 0x00000031b600780c */ /* 0x040fe40000fa4270 */
[----:B------:R-:W-:Y:S02]  /*1e300*/  ISETP.GT.AND P6, PT, R182, 0x38, P1 ;  /* 0x00000038b600780c */ /* 0x000fe40000fc4270 */
[----:B------:R-:W-:Y:S02]  /*1e310*/  LOP3.LUT R16, R16, 0xfffffff7, RZ, 0xc0, !PT ;  /* 0xfffffff710107812 */ /* 0x000fe400078ec0ff */
[----:B------:R-:W-:Y:S02]  /*1e320*/  ISETP.GT.AND P1, PT, R182, 0x39, P1 ;  /* 0x00000039b600780c */ /* 0x000fe40000f24270 */
[----:B------:R-:W-:Y:S02]  /*1e330*/  @P0 LOP3.LUT R16, R16, 0x8, RZ, 0xfc, !PT ;  /* 0x0000000810100812 */ /* 0x000fe400078efcff */
[----:B0-----:R-:W-:-:S02]  /*1e340*/  FMNMX.FTZ R2, R0, R2, !PT ;  /* 0x0000000200027209 */ /* 0x001fc40007810000 */
[C---:B------:R-:W-:Y:S02]  /*1e350*/  LOP3.LUT P0, RZ, R16.reuse, 0x8000, RZ, 0xc0, !PT ;  /* 0x0000800010ff7812 */ /* 0x040fe4000780c0ff */
[----:B------:R-:W-:Y:S01]  /*1e360*/  LOP3.LUT R16, R16, 0xfffffffd, RZ, 0xc0, !PT ;  /* 0xfffffffd10107812 */ /* 0x000fe200078ec0ff */
[----:B------:R-:W0:Y:S01]  /*1e370*/  SHFL.BFLY PT, R4, R2, 0x1, 0x1f ;  /* 0x0c201f0002047f89 */ /* 0x000e2200000e0000 */
[C---:B------:R-:W-:Y:S02]  /*1e380*/  ISETP.LT.OR P0, PT, R183.reuse, 0x22, P0 ;  /* 0x00000022b700780c */ /* 0x040fe40000701670 */
[C---:B------:R-:W-:Y:S02]  /*1e390*/  ISETP.LT.OR P4, PT, R183.reuse, 0x31, P4 ;  /* 0x00000031b700780c */ /* 0x040fe40002781670 */
[----:B------:R-:W-:Y:S02]  /*1e3a0*/  @P1 LOP3.LUT R16, R16, 0x2, RZ, 0xfc, !PT ;  /* 0x0000000210101812 */ /* 0x000fe400078efcff */
[----:B------:R-:W-:-:S02]  /*1e3b0*/  ISETP.LT.OR P5, PT, R183, 0x32, P5 ;  /* 0x00000032b700780c */ /* 0x000fc40002fa1670 */
[C---:B------:R-:W-:Y:S02]  /*1e3c0*/  LOP3.LUT P1, RZ, R16.reuse, 0x8, RZ, 0xc0, !PT ;  /* 0x0000000810ff7812 */ /* 0x040fe4000782c0ff */
[----:B------:R-:W-:Y:S02]  /*1e3d0*/  LOP3.LUT R16, R16, 0xffffffef, RZ, 0xc0, !PT ;  /* 0xffffffef10107812 */ /* 0x000fe400078ec0ff */
[----:B------:R-:W-:Y:S02]  /*1e3e0*/  ISETP.LT.OR P1, PT, R183, 0x1, P1 ;  /* 0x00000001b700780c */ /* 0x000fe40000f21670 */
[----:B------:R-:W-:Y:S02]  /*1e3f0*/  @P0 LOP3.LUT R16, R16, 0x10, RZ, 0xfc, !PT ;  /* 0x0000001010100812 */ /* 0x000fe400078efcff */
[----:B------:R-:W-:Y:S02]  /*1e400*/  FSEL R153, R3, -INF , !P1 ;  /* 0xff80000003997808 */ /* 0x000fe40004800000 */
[----:B------:R-:W-:-:S02]  /*1e410*/  ISETP.LT.OR P0, PT, R183, 0x29, P2 ;  /* 0x00000029b700780c */ /* 0x000fc40001701670 */
[----:B------:R-:W-:Y:S02]  /*1e420*/  FMNMX.FTZ R3, R153, R228, !PT ;  /* 0x000000e499037209 */ /* 0x000fe40007810000 */
[C---:B------:R-:W-:Y:S02]  /*1e430*/  LOP3.LUT P2, RZ, R16.reuse, 0x2, RZ, 0xc0, !PT ;  /* 0x0000000210ff7812 */ /* 0x040fe4000784c0ff */
[----:B------:R-:W-:Y:S02]  /*1e440*/  FMNMX.FTZ R3, R11, R3, !PT ;  /* 0x000000030b037209 */ /* 0x000fe40007810000 */
[----:B------:R-:W-:Y:S02]  /*1e450*/  LOP3.LUT R16, R16, 0xfffffffb, RZ, 0xc0, !PT ;  /* 0xfffffffb10107812 */ /* 0x000fe400078ec0ff */
[----:B------:R-:W-:Y:S02]  /*1e460*/  FMNMX.FTZ R3, R154, R3, !PT ;  /* 0x000000039a037209 */ /* 0x000fe40007810000 */
[----:B0-----:R-:W-:Y:S01]  /*1e470*/  FMNMX.FTZ R4, R2, R4, !PT ;  /* 0x0000000402047209 */ /* 0x001fe20007810000 */
[----:B------:R-:W-:Y:S01]  /*1e480*/  IMAD.U32 R2, RZ, RZ, UR4 ;  /* 0x00000004ff027e24 */ /* 0x000fe2000f8e00ff */
[----:B------:R-:W-:-:S02]  /*1e490*/  @P0 LOP3.LUT R16, R16, 0x4, RZ, 0xfc, !PT ;  /* 0x0000000410100812 */ /* 0x000fc400078efcff */
[----:B------:R-:W-:Y:S01]  /*1e4a0*/  ISETP.LT.OR P0, PT, R183, 0x2a, P3 ;  /* 0x0000002ab700780c */ /* 0x000fe20001f01670 */
[----:B------:R-:W-:Y:S01]  /*1e4b0*/  FMUL.FTZ R152, R4, R2 ;  /* 0x0000000204987220 */ /* 0x000fe20000410000 */
[----:B------:R-:W-:Y:S02]  /*1e4c0*/  FMNMX.FTZ R3, R155, R3, !PT ;  /* 0x000000039b037209 */ /* 0x000fe40007810000 */
[----:B------:R-:W-:Y:S02]  /*1e4d0*/  LOP3.LUT R16, R16, 0xffffbfff, RZ, 0xc0, !PT ;  /* 0xffffbfff10107812 */ /* 0x000fe400078ec0ff */
[----:B------:R-:W-:Y:S02]  /*1e4e0*/  FMNMX.FTZ R3, R160, R3, !PT ;  /* 0x00000003a0037209 */ /* 0x000fe40007810000 */
[----:B------:R-:W-:Y:S02]  /*1e4f0*/  FSETP.NEU.FTZ.AND P3, PT, R4, -INF , PT ;  /* 0xff8000000400780b */ /* 0x000fe40003f7d000 */
[----:B------:R-:W-:-:S02]  /*1e500*/  FMNMX.FTZ R3, R161, R3, !PT ;  /* 0x00000003a1037209 */ /* 0x000fc40007810000 */
[----:B------:R-:W-:Y:S02]  /*1e510*/  FSEL R0, R4, RZ, P3 ;  /* 0x000000ff04007208 */ /* 0x000fe40001800000 */
[----:B------:R-:W-:Y:S02]  /*1e520*/  @P0 LOP3.LUT R16, R16, 0x4000, RZ, 0xfc, !PT ;  /* 0x0000400010100812 */ /* 0x000fe400078efcff */
[----:B------:R-:W-:Y:S01]  /*1e530*/  FMNMX.FTZ R3, R164, R3, !PT ;  /* 0x00000003a4037209 */ /* 0x000fe20007810000 */
[----:B------:R-:W-:Y:S01]  /*1e540*/  FADD.FTZ R0, -R0, R227 ;  /* 0x000000e300007221 */ /* 0x000fe20000010100 */
[----:B------:R-:W-:Y:S02]  /*1e550*/  LOP3.LUT P0, RZ, R16, 0x10, RZ, 0xc0, !PT ;  /* 0x0000001010ff7812 */ /* 0x000fe4000780c0ff */
[----:B------:R-:W-:Y:S01]  /*1e560*/  FMNMX.FTZ R3, R165, R3, !PT ;  /* 0x00000003a5037209 */ /* 0x000fe20007810000 */
[----:B------:R-:W-:Y:S01]  /*1e570*/  FMUL.FTZ R180, R0, R2 ;  /* 0x0000000200b47220 */ /* 0x000fe20000410000 */
[----:B------:R-:W-:-:S02]  /*1e580*/  FSEL R152, R152, RZ, P3 ;  /* 0x000000ff98987208 */ /* 0x000fc40001800000 */
        /* <DEDUP_REMOVED lines=34> */
[----:B------:R0:W-:Y:S01]  /*1e7b0*/  MUFU.EX2 R196, R10 ;  /* 0x0000000a00c47308 */ /* 0x0001e20000000800 */
[----:B------:R-:W-:-:S02]  /*1e7c0*/  LOP3.LUT P0, RZ, R16, 0x2000, RZ, 0xc0, !PT ;  /* 0x0000200010ff7812 */ /* 0x000fc4000780c0ff */
[----:B------:R-:W-:-:S05]  /*1e7d0*/  FMNMX.FTZ R3, R177, R3, !PT ;  /* 0x00000003b1037209 */ /* 0x000fca0007810000 */
[----:B------:R-:W1:Y:S01]  /*1e7e0*/  SHFL.BFLY PT, R179, R3, 0x2, 0x1f ;  /* 0x0c401f0003b37f89 */ /* 0x000e6200000e0000 */
[----:B------:R-:W-:Y:S08]  /*1e7f0*/  MUFU.EX2 R158, R158 ;  /* 0x0000009e009e7308 */ /* 0x000ff00000000800 */
[----:B------:R-:W-:Y:S08]  /*1e800*/  MUFU.EX2 R159, R159 ;  /* 0x0000009f009f7308 */ /* 0x000ff00000000800 */
[----:B------:R-:W-:Y:S01]  /*1e810*/  MUFU.EX2 R186, R186 ;  /* 0x000000ba00ba7308 */ /* 0x000fe20000000800 */
[----:B-1----:R-:W-:-:S07]  /*1e820*/  FMNMX.FTZ R3, R3, R179, !PT ;  /* 0x000000b303037209 */ /* 0x002fce0007810000 */
[----:B------:R-:W-:Y:S01]  /*1e830*/  MUFU.EX2 R156, R156 ;  /* 0x0000009c009c7308 */ /* 0x000fe20000000800 */
[----:B------:R-:W1:Y:S07]  /*1e840*/  SHFL.BFLY PT, R179, R3, 0x1, 0x1f ;  /* 0x0c201f0003b37f89 */ /* 0x000e6e00000e0000 */
[----:B------:R-:W-:Y:S08]  /*1e850*/  MUFU.EX2 R157, R157 ;  /* 0x0000009d009d7308 */ /* 0x000ff00000000800 */
[----:B------:R-:W-:Y:S08]  /*1e860*/  MUFU.EX2 R162, R162 ;  /* 0x000000a200a27308 */ /* 0x000ff00000000800 */
[----:B------:R-:W-:Y:S01]  /*1e870*/  MUFU.EX2 R163, R163 ;  /* 0x000000a300a37308 */ /* 0x000fe20000000800 */
[----:B-1----:R-:W-:-:S04]  /*1e880*/  FMNMX.FTZ R3, R3, R179, !PT ;  /* 0x000000b303037209 */ /* 0x002fc80007810000 */
[C---:B------:R-:W-:Y:S01]  /*1e890*/  FSETP.NEU.FTZ.AND P1, PT, R3.reuse, -INF , PT ;  /* 0xff8000000300780b */ /* 0x040fe20003f3d000 */
[C---:B0-----:R-:W-:Y:S02]  /*1e8a0*/  FMUL.FTZ R10, R3.reuse, R2 ;  /* 0x00000002030a7220 */ /* 0x041fe40000410000 */
[----:B------:R-:W-:Y:S01]  /*1e8b0*/  MUFU.EX2 R166, R166 ;  /* 0x000000a600a67308 */ /* 0x000fe20000000800 */
[----:B------:R-:W-:Y:S02]  /*1e8c0*/  FSEL R179, R3, RZ, P1 ;  /* 0x000000ff03b37208 */ /* 0x000fe40000800000 */
[----:B------:R-:W-:-:S03]  /*1e8d0*/  FSEL R0, R10, RZ, P1 ;  /* 0x000000ff0a007208 */ /* 0x000fc60000800000 */
[----:B------:R-:W-:Y:S02]  /*1e8e0*/  FADD.FTZ R179, -R179, R228 ;  /* 0x000000e4b3b37221 */ /* 0x000fe40000010100 */
[----:B------:R-:W0:Y:S01]  /*1e8f0*/  MUFU.EX2 R10, R180 ;  /* 0x000000b4000a7308 */ /* 0x000e220000000800 */
[-CC-:B------:R-:W-:Y:S01]  /*1e900*/  FFMA.FTZ R153, R153, R2.reuse, -R0.reuse ;  /* 0x0000000299997223 */ /* 0x180fe20000010800 */
[-CC-:B------:R-:W-:Y:S01]  /*1e910*/  FFMA.FTZ R11, R11, R2.reuse, -R0.reuse ;  /* 0x000000020b0b7223 */ /* 0x180fe20000010800 */
[-C--:B------:R-:W-:Y:S01]  /*1e920*/  FMUL.FTZ R179, R179, R2.reuse ;  /* 0x00000002b3b37220 */ /* 0x080fe20000410000 */
        /* <DEDUP_REMOVED lines=13> */
[----:B------:R-:W-:Y:S01]  /*1ea00*/  FFMA.FTZ R177, R177, R2, -R0 ;  /* 0x00000002b1b17223 */ /* 0x000fe20000010800 */
[----:B------:R-:W-:Y:S01]  /*1ea10*/  MUFU.EX2 R153, R153 ;  /* 0x0000009900997308 */ /* 0x000fe20000000800 */
[----:B0-----:R-:W-:-:S07]  /*1ea20*/  FFMA.FTZ R223, R10, R223, R158 ;  /* 0x000000df0adf7223 */ /* 0x001fce000001009e */
[----:B------:R0:W1:Y:S08]  /*1ea30*/  MUFU.EX2 R0, R179 ;  /* 0x000000b300007308 */ /* 0x0000700000000800 */
        /* <DEDUP_REMOVED lines=55> */
.L_x_1817:
[----:B------:R-:W2:Y:S01]  /*1edb0*/  LDL R179, [R1+0x7c] ;  /* 0x00007c0001b37983 */ /* 0x000ea20000100800 */
[----:B------:R-:W-:Y:S01]  /*1edc0*/  IADD3 R222, R222, 0x30860, RZ ;  /* 0x00030860dede7810 */ /* 0x000fe20007ffe0ff */
        /* <DEDUP_REMOVED lines=21> */
[----:B------:R-:W-:Y:S02]  /*1ef20*/  MOV R11, R202 ;  /* 0x000000ca000b7202 */ /* 0x000fe40000000f00 */
[C---:B--2---:R-:W-:Y:S01]  /*1ef30*/  ISETP.GT.AND P1, PT, R5.reuse, R179, PT ;  /* 0x000000b30500720c */ /* 0x044fe20003f24270 */
[----:B------:R-:W-:-:S12]  /*1ef40*/  VIADD R5, R5, 0xffffffff ;  /* 0xffffffff05057836 */ /* 0x000fd80000000000 */
[----:B------:R-:W-:Y:S05]  /*1ef50*/  @P1 BRA `(.L_x_1818) ;  /* 0xffffffcc00881947 */ /* 0x000fea000383ffff */
.L_x_1797:
[----:B------:R-:W-:Y:S05]  /*1ef60*/  BSYNC B0 ;  /* 0x0000000000007941 */ /* 0x000fea0003800000 */
.L_x_1796:
        /* <DEDUP_REMOVED lines=131> */
.L_x_1819:
[----:B------:R-:W-:Y:S01]  /*1f7a0*/  IMAD R5, R202, 0x8, R17 ;  /* 0x00000008ca057824 */ /* 0x000fe200078e0211 */
[----:B------:R-:W-:-:S04]  /*1f7b0*/  SHF.L.U32 R0, R218, 0x1f, RZ ;  /* 0x0000001fda007819 */ /* 0x000fc800000006ff */
[----:B------:R0:W1:Y:S01]  /*1f7c0*/  SYNCS.PHASECHK.TRANS64.TRYWAIT P1, [R5+URZ+0x30850], R0 ;  /* 0x03085000050075a7 */ /* 0x000062000802017f */
[----:B------:R-:W-:Y:S05]  /*1f7d0*/  @!P0 BRA `(.L_x_1820) ;  /* 0x0000000000048947 */ /* 0x000fea0003800000 */
[----:B------:R-:W-:Y:S01]  /*1f7e0*/  BPT.TRAP 0x1 ;  /* 0x000000040000795c */ /* 0x000fe20000300000 */
.L_x_1820:
[----:B------:R-:W-:Y:S04]  /*1f7f0*/  BSSY B0, `(.L_x_1821) ;  /* 0x0000004000007945 */ /* 0x000fe80003800000 */
[----:B-1----:R-:W-:Y:S05]  /*1f800*/  @P1 BRA `(.L_x_1822) ;  /* 0x0000000000081947 */ /* 0x002fea0003800000 */
[----:B------:R-:W1:Y:S02]  /*1f810*/  SYNCS.PHASECHK.TRANS64.TRYWAIT P1, [R5+URZ+0x30850], R0 ;  /* 0x03085000050075a7 */ /* 0x000e64000802017f */
[----:B-1----:R-:W-:Y:S05]  /*1f820*/  @!P1 BRA `(.L_x_1823) ;  /* 0x000000f400089947 */ /* 0x002fea0003800000 */
.L_x_1822:
[----:B------:R-:W-:Y:S05]  /*1f830*/  BSYNC B0 ;  /* 0x0000000000007941 */ /* 0x000fea0003800000 */
.L_x_1821:
[----:B------:R-:W-:Y:S01]  /*1f840*/  VIADD R17, R17, 0x400 ;  /* 0x0000040011117836 */ /* 0x000fe20000000000 */
[----:B------:R-:W-:Y:S01]  /*1f850*/  WARPGROUP.ARRIVE ;  /* 0x00000000000079c5 */ /* 0x000fe20000000000 */
[----:B------:R-:W-:Y:S01]  /*1f860*/  IMAD.MOV.U32 R7, RZ, RZ, 0x40000040 ;  /* 0x40000040ff077424 */ /* 0x000fe200078e00ff */
[----:B01----:R-:W0:Y:S01]  /*1f870*/  SHFL.BFLY PT, R0, R223, 0x2, 0x1f ;  /* 0x0c401f00df007f89 */ /* 0x003e2200000e0000 */
[----:B------:R-:W-:Y:S01]  /*1f880*/  IMAD.MOV.U32 R9, RZ, RZ, 0x40000040 ;  /* 0x40000040ff097424 */ /* 0x000fe200078e00ff */
[----:B------:R-:W-:Y:S01]  /*1f890*/  SHF.R.U32.HI R17, RZ, 0x4, R17 ;  /* 0x00000004ff117819 */ /* 0x000fe20000011611 */
[----:B------:R-:W-:Y:S01]  /*1f8a0*/  IMAD.MOV.U32 R155, RZ, RZ, -0x800000 ;  /* 0xff800000ff9b7424 */ /* 0x000fe200078e00ff */
[----:B------:R-:W-:Y:S01]  /*1f8b0*/  R2UR UR7, R7 ;  /* 0x00000000070772ca */ /* 0x000fe200000e0000 */
[----:B------:R-:W-:Y:S01]  /*1f8c0*/  IMAD.MOV.U32 R154, RZ, RZ, -0x800000 ;  /* 0xff800000ff9a7424 */ /* 0x000fe200078e00ff */
[----:B------:R-:W-:Y:S02]  /*1f8d0*/  LOP3.LUT R17, R17, 0x3fff, RZ, 0xc0, !PT ;  /* 0x00003fff11117812 */ /* 0x000fe400078ec0ff */
[----:B------:R-:W-:-:S02]  /*1f8e0*/  MOV R7, 0x40000040 ;  /* 0x4000004000077802 */ /* 0x000fc40000000f00 */
[----:B------:R-:W-:-:S05]  /*1f8f0*/  LOP3.LUT R17, R17, 0x2000000, RZ, 0xfc, !PT ;  /* 0x0200000011117812 */ /* 0x000fca00078efcff */
[----:B------:R-:W-:-:S05]  /*1f900*/  IMAD R6, R202, 0x800, R17 ;  /* 0x00000800ca067824 */ /* 0x000fca00078e0211 */
[C---:B------:R-:W-:Y:S02]  /*1f910*/  R2UR UR6, R6.reuse ;  /* 0x00000000060672ca */ /* 0x040fe400000e0000 */
[----:B------:R-:W-:Y:S01]  /*1f920*/  IADD3 R8, R6, 0x80, RZ ;  /* 0x0000008006087810 */ /* 0x000fe20007ffe0ff */
[----:B0-----:R-:W-:-:S10]  /*1f930*/  FADD.FTZ R0, R0, R223 ;  /* 0x000000df00007221 */ /* 0x001fd40000010000 */
        /* <DEDUP_REMOVED lines=26> */
[----:B------:R-:W-:-:S04]  /*1fae0*/  @P1 FMUL.FTZ R8, R2, 0.69314718246459960938 ;  /* 0x3f31721802081820 */ /* 0x000fc80000410000 */
[----:B------:R-:W-:Y:S01]  /*1faf0*/  FSETP.NE.FTZ.AND P2, PT, R6, RZ, PT ;  /* 0x000000ff0600720b */ /* 0x000fe20003f55000 */
[----:B-1----:R-:W-:-:S04]  /*1fb00*/  @P1 FMUL.FTZ R7, R7, 0.69314718246459960938 ;  /* 0x3f31721807071820 */ /* 0x002fc80000410000 */
[----:B------:R-:W-:Y:S01]  /*1fb10*/  @P1 FFMA.FTZ R155, R8, R4, R7 ;  /* 0x00000004089b1223 */ /* 0x000fe20000010007 */
[----:B------:R-:W-:-:S07]  /*1fb20*/  IMAD.MOV.U32 R4, RZ, RZ, RZ ;  /* 0x000000ffff047224 */ /* 0x000fce00078e00ff */
[----:B------:R-:W0:Y:S01]  /*1fb30*/  @P2 MUFU.LG2 R7, R6 ;  /* 0x0000000600072308 */ /* 0x000e220000000c00 */
[----:B------:R-:W-:-:S07]  /*1fb40*/  @P2 FMUL.FTZ R2, R2, 0.69314718246459960938 ;  /* 0x3f31721802022820 */ /* 0x000fce0000410000 */
[----:B------:R1:W2:Y:S02]  /*1fb50*/  @P1 MUFU.RCP R4, R0 ;  /* 0x0000000000041308 */ /* 0x0002a40000001000 */
[----:B-1----:R-:W-:Y:S02]  /*1fb60*/  IMAD.MOV.U32 R0, RZ, RZ, RZ ;  /* 0x000000ffff007224 */ /* 0x002fe400078e00ff */
[----:B0-----:R-:W-:-:S04]  /*1fb70*/  @P2 FMUL.FTZ R7, R7, 0.69314718246459960938 ;  /* 0x3f31721807072820 */ /* 0x001fc80000410000 */
[----:B------:R-:W-:Y:S01]  /*1fb80*/  @P2 FFMA.FTZ R154, R2, R3, R7 ;  /* 0x00000003029a2223 */ /* 0x000fe20000010007 */
[----:B------:R0:W1:Y:S01]  /*1fb90*/  @P2 MUFU.RCP R0, R6 ;  /* 0x0000000600002308 */ /* 0x0000620000001000 */
[----:B------:R-:W-:Y:S02]  /*1fba0*/  WARPGROUP.DEPBAR.LE gsb0, 0x0 ;  /* 0x00008000000079c5 */ /* 0x000fe40000010000 */
[----:B------:R-:W-:-:S06]  /*1fbb0*/  WARPGROUP.ARRIVE ;  /* 0x00000000000079c5 */ /* 0x000fcc0000000000 */
[----:B------:R-:W-:Y:S03]  /*1fbc0*/  HGMMA.64x256x16.F32 R24, R184, gdesc[UR4].tnspB, R24, gsb0 ;  /* 0x43e00004b8187df0 */ /* 0x000fe60008000818 */
[----:B------:R-:W-:Y:S02]  /*1fbd0*/  WARPGROUP.DEPBAR.LE gsb0, 0x0 ;  /* 0x00008000000079c5 */ /* 0x000fe40000010000 */
[----:B--2---:R-:W-:Y:S05]  /*1fbe0*/  @!P0 BRA `(.L_x_1824) ;  /* 0x0000000000048947 */ /* 0x004fea0003800000 */
[----:B------:R-:W-:Y:S01]  /*1fbf0*/  BPT.TRAP 0x1 ;  /* 0x000000040000795c */ /* 0x000fe20000300000 */
.L_x_1824:
[----:B------:R-:W2:Y:S01]  /*1fc00*/  LDL.LU R2, [R1+0xc] ;  /* 0x00000c0001027983 */ /* 0x000ea20000300800 */
[----:B------:R-:W-:-:S03]  /*1fc10*/  IADD3 R5, R5, 0x30860, RZ ;  /* 0x0003086005057810 */ /* 0x000fc60007ffe0ff */
[----:B0-----:R-:W3:Y:S01]  /*1fc20*/  LDL.LU R6, [R1+0x90] ;  /* 0x0000900001067983 */ /* 0x001ee20000300800 */
[----:B------:R-:W-:Y:S02]  /*1fc30*/  VIADD R202, R202, 0x1 ;  /* 0x00000001caca7836 */ /* 0x000fe40000000000 */
        /* <DEDUP_REMOVED lines=64> */
[-C--:B-1----:R-:W-:Y:S01]  /*20040*/  FMUL.FTZ R30, R30, R0.reuse ;  /* 0x000000001e1e7220 */ /* 0x082fe20000410000 */
        /* <DEDUP_REMOVED lines=63> */
[----:B--2---:R-:W-:Y:S01]  /*20440*/  PRMT R5, R2, 0x654, R5 ;  /* 0x0000065402057816 */ /* 0x004fe20000000005 */
[----:B---3--:R-:W-:-:S03]  /*20450*/  VIADD R6, R6, 0x1 ;  /* 0x0000000106067836 */ /* 0x008fc60000000000 */
[----:B------:R0:W-:Y:S02]  /*20460*/  SYNCS.ARRIVE.TRANS64.RED.A1T0 RZ, [R5+URZ], RZ ;  /* 0x000000ff05ff79a7 */ /* 0x0001e4000810043f */
[----:B------:R1:W-:Y:S01]  /*20470*/  STL [R1+0x90], R6 ;  /* 0x0000900601007387 */ /* 0x0003e20000100800 */
[----:B------:R-:W-:Y:S01]  /*20480*/  FMUL.FTZ R2, R92, R4 ;  /* 0x000000045c027220 */ /* 0x000fe20000410000 */
[-C--:B------:R-:W-:Y:S01]  /*20490*/  FMUL.FTZ R4, R26, R0.reuse ;  /* 0x000000001a047220 */ /* 0x080fe20000410000 */
[----:B0-----:R-:W-:Y:S01]  /*204a0*/  FMUL.FTZ R5, R27, R0 ;  /* 0x000000001b057220 */ /* 0x001fe20000410000 */
[----:B------:R-:W-:-:S04]  /*204b0*/  SEL R0, RZ, 0x1, P1 ;  /* 0x00000001ff007807 */ /* 0x000fc80000800000 */
[----:B------:R-:W-:-:S07]  /*204c0*/  LOP3.LUT R218, R218, R0, RZ, 0x3c, !PT ;  /* 0x00000000dada7212 */ /* 0x000fce00078e3cff */
.L_x_1650:
[----:B------:R-:W0:Y:S08]  /*204d0*/  S2UR UR4, SR_CgaCtaId ;  /* 0x00000000000479c3 */ /* 0x000e300000008800 */
[----:B------:R-:W-:Y:S01]  /*204e0*/  BAR.SYNC.DEFER_BLOCKING 0x5, 0x180 ;  /* 0x0146000000007b1d */ /* 0x000fe20000010000 */
[----:B------:R-:W-:-:S05]  /*204f0*/  MOV R17, 0x400 ;  /* 0x0000040000117802 */ /* 0x000fca0000000f00 */
[----:B------:R-:W-:Y:S01]  /*20500*/  BSSY B0, `(.L_x_1825) ;  /* 0x0000484000007945 */ /* 0x000fe20003800000 */
[----:B0-----:R-:W-:-:S05]  /*20510*/  IMAD.U32 R0, RZ, RZ, UR4 ;  /* 0x00000004ff007e24 */ /* 0x001fca000f8e00ff */
[----:B------:R0:W-:Y:S01]  /*20520*/  STL [R1+0xc], R0 ;  /* 0x00000c0001007387 */ /* 0x0001e20000100800 */
[----:B------:R-:W-:-:S05]  /*20530*/  LEA R17, R0, R17, 0x18 ;  /* 0x0000001100117211 */ /* 0x000fca00078ec0ff */
[----:B------:R0:W2:Y:S01]  /*20540*/  LDS.128 R24, [R17+0x308d0] ;  /* 0x0308d00011187984 */ /* 0x0000a20000000c00 */
[----:B------:R-:W-:Y:S06]  /*20550*/  BAR.ARV 0x4, 0x180 ;  /* 0x0106000000007b1d */ /* 0x000fec0000002000 */
[----:B------:R-:W-:Y:S05]  /*20560*/  @P0 BRA `(.L_x_1826) ;  /* 0x0000003800700947 */ /* 0x000fea0003800000 */
[----:B------:R-:W3:Y:S01]  /*20570*/  LDL R8, [R1+0xd8] ;  /* 0x0000d80001087983 */ /* 0x000ee20000100800 */
[----:B0-----:R-:W0:Y:S01]  /*20580*/  S2R R0, SR_SWINHI ;  /* 0x0000000000007919 */ /* 0x001e220000002f00 */
[----:B------:R-:W-:Y:S01]  /*20590*/  F2FP.F16.F32.PACK_AB R10, R29, R28 ;  /* 0x0000001c1d0a723e */ /* 0x000fe200000000ff */
[----:B------:R-:W-:Y:S01]  /*205a0*/  ULDC.64 UR6, c[0x0][0xc00] ;  /* 0x0003000000067ab9 */ /* 0x000fe20000000a00 */
[----:B------:R-:W-:Y:S01]  /*205b0*/  F2FP.F16.F32.PACK_AB R11, R31, R30 ;  /* 0x0000001e1f0b723e */ /* 0x000fe200000000ff */
[----:B------:R-:W4:Y:S01]  /*205c0*/  LDL.LU R93, [R1+0x88] ;  /* 0x00008800015d7983 */ /* 0x000f220000300800 */
[----:B------:R-:W-:Y:S01]  /*205d0*/  F2FP.F16.F32.PACK_AB R12, R33, R32 ;  /* 0x00000020210c723e */ /* 0x000fe200000000ff */
[----:B------:R-:W-:Y:S01]  /*205e0*/  ULDC.64 UR4, c[0x0][0xc08] ;  /* 0x0003020000047ab9 */ /* 0x000fe20000000a00 */
[----:B------:R-:W-:Y:S01]  /*205f0*/  F2FP.F16.F32.PACK_AB R13, R35, R34 ;  /* 0x00000022230d723e */ /* 0x000fe200000000ff */
[----:B------:R-:W2:Y:S01]  /*20600*/  LDL R92, [R1+0x8c] ;  /* 0x00008c00015c7983 */ /* 0x000ea20000100800 */
[----:B-1----:R-:W-:-:S02]  /*20610*/  MOV R6, R17 ;  /* 0x0000001100067202 */ /* 0x002fc40000000f00 */
[----:B0-----:R-:W-:Y:S02]  /*20620*/  MOV R7, R0 ;  /* 0x0000000000077202 */ /* 0x001fe40000000f00 */
[----:B------:R-:W-:Y:S02]  /*20630*/  F2FP.F16.F32.PACK_AB R14, R37, R36 ;  /* 0x00000024250e723e */ /* 0x000fe400000000ff */
[----:B------:R-:W-:Y:S01]  /*20640*/  F2FP.F16.F32.PACK_AB R15, R39, R38 ;  /* 0x00000026270f723e */ /* 0x000fe200000000ff */
[----:B------:R-:W-:Y:S01]  /*20650*/  BAR.SYNC.DEFER_BLOCKING 0x1, 0x100 ;  /* 0x0044000000007b1d */ /* 0x000fe20000010000 */
[----:B---3--:R-:W-:-:S03]  /*20660*/  IMAD.WIDE R20, R8, 0x2, R6 ;  /* 0x0000000208147825 */ /* 0x008fc600078e0206 */
        /* <DEDUP_REMOVED lines=158> */
[----:B0-----:R-:W-:Y:S01]  /*21050*/  IADD3 R0, P0, R20, 0xc060, RZ ;  /* 0x0000c06014007810 */ /* 0x001fe20007f1e0ff */
[----:B------:R-:W2:Y:S03]  /*21060*/  LDC.64 R10, c[0x0][0xc00] ;  /* 0x00030000ff0a7b82 */ /* 0x000ea60000000a00 */
        /* <DEDUP_REMOVED lines=11> */
[----:B------:R-:W-:-:S04]  /*21120*/  ISETP.NE.U32.AND P1, PT, RZ, UR6, PT ;  /* 0x00000006ff007c0c */ /* 0x000fc8000bf25070 */
[----:B------:R-:W-:Y:S01]  /*21130*/  ISETP.NE.AND.EX P1, PT, RZ, UR7, PT, P1 ;  /* 0x00000007ff007c0c */ /* 0x000fe2000bf25310 */
[----:B--2---:R-:W-:Y:S01]  /*21140*/  IMAD.WIDE R10, R92, 0x4, R10 ;  /* 0x000000045c0a7825 */ /* 0x004fe200078e020a */
[----:B------:R-:W-:-:S11]  /*21150*/  MOV R0, RZ ;  /* 0x000000ff00007202 */ /* 0x000fd60000000f00 */
[----:B------:R-:W5:Y:S01]  /*21160*/  @P1 LDG.E R0, desc[UR60][R10.64] ;  /* 0x0000003c0a001981 */ /* 0x000f62000c1e1900 */
[----:B------:R-:W-:-:S04]  /*21170*/  ISETP.NE.U32.AND P0, PT, RZ, UR4, PT ;  /* 0x00000004ff007c0c */ /* 0x000fc8000bf05070 */
[----:B------:R-:W-:-:S13]  /*21180*/  ISETP.NE.AND.EX P0, PT, RZ, UR5, PT, P0 ;  /* 0x00000005ff007c0c */ /* 0x000fda000bf05300 */
[----:B------:R-:W1:Y:S01]  /*21190*/  @P0 LDC.64 R8, c[0x0][0xc08] ;  /* 0x00030200ff080b82 */ /* 0x000e620000000a00 */
[----:B------:R-:W-:Y:S02]  /*211a0*/  ULDC UR4, c[0x0][0xa88] ;  /* 0x0002a20000047ab9 */ /* 0x000fe40000000800 */
[----:B------:R-:W-:Y:S01]  /*211b0*/  IMAD.U32 R24, RZ, RZ, UR4 ;  /* 0x00000004ff187e24 */ /* 0x000fe2000f8e00ff */
[----:B----4-:R-:W-:Y:S01]  /*211c0*/  ISETP.NE.AND P2, PT, R93, RZ, PT ;  /* 0x000000ff5d00720c */ /* 0x010fe20003f45270 */
[----:B------:R-:W-:Y:S01]  /*211d0*/  ULDC UR4, c[0x0][0xad4] ;  /* 0x0002b50000047ab9 */ /* 0x000fe20000000800 */
[----:B0-----:R-:W-:Y:S02]  /*211e0*/  IMAD.MOV.U32 R20, RZ, RZ, 0x9b8 ;  /* 0x000009b8ff147424 */ /* 0x001fe400078e00ff */
[----:B-1----:R-:W-:-:S05]  /*211f0*/  @P0 IMAD.WIDE R8, R92, 0x4, R8 ;  /* 0x000000045c080825 */ /* 0x002fca00078e0208 */
[----:B------:R0:W5:Y:S02]  /*21200*/  @P0 LDG.E R24, desc[UR60][R8.64] ;  /* 0x0000003c08180981 */ /* 0x000164000c1e1900 */
[----:B0-----:R-:W-:-:S04]  /*21210*/  SEL R8, R93, UR4, P2 ;  /* 0x000000045d087c07 */ /* 0x001fc80009000000 */
[----:B------:R-:W-:-:S04]  /*21220*/  ISETP.GT.AND P2, PT, R8, 0x1, PT ;  /* 0x000000010800780c */ /* 0x000fc80003f44270 */
[----:B------:R-:W-:-:S04]  /*21230*/  SEL R20, R20, 0x978, P2 ;  /* 0x0000097814147807 */ /* 0x000fc80001000000 */
[----:B------:R0:W1:Y:S08]  /*21240*/  LDC.64 R12, c[0x0][R20+0x220] ;  /* 0x00008800140c7b82 */ /* 0x0000700000000a00 */
[----:B------:R0:W2:Y:S01]  /*21250*/  LDC.64 R8, c[0x0][R20+0x218] ;  /* 0x0000860014087b82 */ /* 0x0000a20000000a00 */
[----:B------:R-:W-:Y:S05]  /*21260*/  @P0 BRA `(.L_x_1827) ;  /* 0x0000000000100947 */ /* 0x000fea0003800000 */
[----:B------:R-:W-:Y:S05]  /*21270*/  @!P1 BRA `(.L_x_1827) ;  /* 0x00000000000c9947 */ /* 0x000fea0003800000 */
[----:B-----5:R-:W3:Y:S04]  /*21280*/  LDG.E R24, desc[UR60][R10.64] ;  /* 0x0000003c0a187981 */ /* 0x020ee8000c1e1900 */
[----:B------:R-:W3:Y:S02]  /*21290*/  LDG.E R10, desc[UR60][R10.64+0x4] ;  /* 0x0000043c0a0a7981 */ /* 0x000ee4000c1e1900 */
[----:B---3--:R-:W-:-:S07]  /*212a0*/  IMAD.IADD R24, R10, 0x1, -R24 ;  /* 0x000000010a187824 */ /* 0x008fce00078e0a18 */
.L_x_1827:
[----:B------:R-:W3:Y:S01]  /*212b0*/  LDL R157, [R1+0x94] ;  /* 0x00009400019d7983 */ /* 0x000ee20000100800 */
[----:B------:R-:W4:Y:S03]  /*212c0*/  LDC R156, c[0x0][0xbe8] ;  /* 0x0002fa00ff9c7b82 */ /* 0x000f260000000800 */
[----:B------:R-:W3:Y:S04]  /*212d0*/  LDL R93, [R1+0x78] ;  /* 0x00007800015d7983 */ /* 0x000ee80000100800 */
[----:B------:R-:W3:Y:S04]  /*212e0*/  LDL R159, [R1+0x5c] ;  /* 0x00005c00019f7983 */ /* 0x000ee80000100800 */
[----:B------:R-:W3:Y:S04]  /*212f0*/  LDL R160, [R1+0xd4] ;  /* 0x0000d40001a07983 */ /* 0x000ee80000100800 */
[----:B------:R-:W3:Y:S01]  /*21300*/  LDL R158, [R1+0xa8] ;  /* 0x0000a800019e7983 */ /* 0x000ee20000100800 */
[----:B------:R-:W0:Y:S01]  /*21310*/  LDC.64 R14, c[0x0][R20+0x228] ;  /* 0x00008a00140e7b82 */ /* 0x000e220000000a00 */
[----:B------:R-:W-:-:S04]  /*21320*/  ISETP.NE.U32.AND P0, PT, RZ, UR6, PT ;  /* 0x00000006ff007c0c */ /* 0x000fc8000bf05070 */
[----:B------:R-:W-:Y:S02]  /*21330*/  ISETP.NE.AND.EX P0, PT, RZ, UR7, PT, P0 ;  /* 0x00000007ff007c0c */ /* 0x000fe4000bf05300 */
[----:B------:R-:W-:Y:S02]  /*21340*/  SHF.R.S32.HI R11, RZ, 0x1f, R92 ;  /* 0x0000001fff0b7819 */ /* 0x000fe4000001145c */
[----:B------:R-:W-:Y:S02]  /*21350*/  SEL R10, R92, RZ, !P0 ;  /* 0x000000ff5c0a7207 */ /* 0x000fe40004000000 */
[----:B----4-:R-:W-:Y:S02]  /*21360*/  ISETP.NE.AND P1, PT, R156, 0x1, PT ;  /* 0x000000019c00780c */ /* 0x010fe40003f25270 */
[----:B------:R-:W-:Y:S01]  /*21370*/  SEL R11, R11, RZ, !P0 ;  /* 0x000000ff0b0b7207 */ /* 0x000fe20004000000 */
[----:B-1----:R-:W-:-:S04]  /*21380*/  IMAD R13, R13, R10, RZ ;  /* 0x0000000a0d0d7224 */ /* 0x002fc800078e02ff */
[C---:B------:R-:W-:Y:S02]  /*21390*/  IMAD R11, R12.reuse, R11, R13 ;  /* 0x0000000b0c0b7224 */ /* 0x040fe400078e020d */
[----:B------:R-:W-:-:S04]  /*213a0*/  IMAD.WIDE.U32 R12, R12, R10, RZ ;  /* 0x0000000a0c0c7225 */ /* 0x000fc800078e00ff */
[-C--:B--2---:R-:W-:Y:S02]  /*213b0*/  IMAD R21, R9, R226.reuse, RZ ;  /* 0x000000e209157224 */ /* 0x084fe400078e02ff */
[----:B------:R-:W-:-:S04]  /*213c0*/  IMAD.WIDE.U32 R8, R8, R226, RZ ;  /* 0x000000e208087225 */ /* 0x000fc800078e00ff */
[----:B------:R-:W-:Y:S02]  /*213d0*/  IMAD.IADD R11, R13, 0x1, R11 ;  /* 0x000000010d0b7824 */ /* 0x000fe400078e020b */
[----:B------:R-:W1:Y:S01]  /*213e0*/  @P1 LDC R13, c[0x0][0xbec] ;  /* 0x0002fb00ff0d1b82 */ /* 0x000e620000000800 */
[----:B-----5:R-:W-:Y:S02]  /*213f0*/  IADD3 R8, P0, P3, R12, R8, R0 ;  /* 0x000000080c087210 */ /* 0x020fe40007b1e000 */
[----:B------:R-:W-:-:S05]  /*21400*/  IADD3 R92, R9, R21, RZ ;  /* 0x00000015095c7210 */ /* 0x000fca0007ffe0ff */
[----:B------:R-:W2:Y:S01]  /*21410*/  @P1 LDC R12, c[0x0][0xbf0] ;  /* 0x0002fc00ff0c1b82 */ /* 0x000ea20000000800 */
[----:B---3--:R-:W-:-:S05]  /*21420*/  SEL R9, R157, RZ, P2 ;  /* 0x000000ff9d097207 */ /* 0x008fca0001000000 */
[-C--:B0-----:R-:W-:Y:S02]  /*21430*/  IMAD R21, R15, R9.reuse, RZ ;  /* 0x000000090f157224 */ /* 0x081fe400078e02ff */
[----:B------:R-:W-:Y:S01]  /*21440*/  IMAD.WIDE.U32 R14, R14, R9, RZ ;  /* 0x000000090e0e7225 */ /* 0x000fe200078e00ff */
[----:B------:R-:W-:-:S04]  /*21450*/  SHF.R.S32.HI R9, RZ, 0x1f, R0 ;  /* 0x0000001fff097819 */ /* 0x000fc80000011400 */
[----:B------:R-:W-:Y:S01]  /*21460*/  IADD3.X R11, R11, R92, R9, P0, P3 ;  /* 0x0000005c0b0b7210 */ /* 0x000fe200007e6409 */
[----:B------:R-:W-:-:S04]  /*21470*/  IMAD.IADD R92, R93, 0x1, R159 ;  /* 0x000000015d5c7824 */ /* 0x000fc800078e029f */
[----:B-1----:R-:W-:-:S04]  /*21480*/  @P1 IMAD.HI.U32 R13, R92, R13, RZ ;  /* 0x0000000d5c0d1227 */ /* 0x002fc800078e00ff */
[----:B------:R-:W-:Y:S01]  /*21490*/  IMAD.MOV.U32 R93, RZ, RZ, R92 ;  /* 0x000000ffff5d7224 */ /* 0x000fe200078e005c */
[----:B--2---:R-:W-:Y:S02]  /*214a0*/  @P1 SHF.R.U32.HI R93, RZ, R12, R13 ;  /* 0x0000000cff5d1219 */ /* 0x004fe4000001160d */
[----:B------:R0:W1:Y:S01]  /*214b0*/  LDC.64 R12, c[0x0][R20+0x210] ;  /* 0x00008400140c7b82 */ /* 0x0000620000000a00 */
[----:B------:R-:W-:Y:S01]  /*214c0*/  IMAD.IADD R21, R15, 0x1, R21 ;  /* 0x000000010f157824 */ /* 0x000fe200078e0215 */
[----:B------:R-:W-:Y:S02]  /*214d0*/  IADD3 R14, P0, P3, R93, R8, R14 ;  /* 0x000000085d0e7210 */ /* 0x000fe40007b1e00e */
[----:B------:R-:W-:-:S04]  /*214e0*/  SHF.R.S32.HI R8, RZ, 0x1f, R93 ;  /* 0x0000001fff087819 */ /* 0x000fc8000001145d */
[----:B------:R-:W-:Y:S02]  /*214f0*/  IADD3.X R15, R8, R11, R21, P0, P3 ;  /* 0x0000000b080f7210 */ /* 0x000fe400007e6415 */
[----:B0-----:R-:W0:Y:S01]  /*21500*/  LDC.64 R20, c[0x0][0xba8] ;  /* 0x0002ea00ff147b82 */ /* 0x001e220000000a00 */
[----:B------:R-:W-:-:S04]  /*21510*/  IMAD.MOV R11, RZ, RZ, -R93 ;  /* 0x000000ffff0b7224 */ /* 0x000fc800078e0a5d */
[----:B------:R-:W-:-:S05]  /*21520*/  IMAD R11, R156, R11, R92 ;  /* 0x0000000b9c0b7224 */ /* 0x000fca00078e025c */
[----:B------:R-:W-:Y:S01]  /*21530*/  SHF.R.S32.HI R8, RZ, 0x1f, R11 ;  /* 0x0000001fff087819 */ /* 0x000fe2000001140b */
[----:B0-----:R-:W0:Y:S08]  /*21540*/  @!P2 LDC R20, c[0x0][0xb50] ;  /* 0x0002d400ff14ab82 */ /* 0x001e300000000800 */
[----:B------:R-:W2:Y:S01]  /*21550*/  @!P2 LDC R21, c[0x0][0xb54] ;  /* 0x0002d500ff15ab82 */ /* 0x000ea20000000800 */
[----:B-1----:R-:W-:-:S02]  /*21560*/  IMAD R13, R13, R11, RZ ;  /* 0x0000000b0d0d7224 */ /* 0x002fc400078e02ff */
[----:B------:R-:W-:-:S04]  /*21570*/  IMAD.WIDE.U32 R14, R12, R11, R14 ;  /* 0x0000000b0c0e7225 */ /* 0x000fc800078e000e */
[----:B------:R-:W-:Y:S01]  /*21580*/  IMAD R8, R12, R8, R13 ;  /* 0x000000080c087224 */ /* 0x000fe200078e020d */
[----:B0-----:R-:W-:-:S04]  /*21590*/  LEA R20, P0, R14, R20, 0x2 ;  /* 0x000000140e147211 */ /* 0x001fc800078010ff */
[----:B------:R-:W-:-:S04]  /*215a0*/  IADD3 R8, R15, R8, RZ ;  /* 0x000000080f087210 */ /* 0x000fc80007ffe0ff */
[----:B--2---:R-:W-:Y:S01]  /*215b0*/  LEA.HI.X R8, R14, R21, R8, 0x2, P0 ;  /* 0x000000150e087211 */ /* 0x004fe200000f1408 */
[----:B------:R-:W-:Y:S04]  /*215c0*/  SHFL.IDX PT, R12, R20, RZ, 0x1c1f ;  /* 0x001c1fff140c7589 */ /* 0x000fe800000e0000 */
[----:B------:R-:W0:Y:S04]  /*215d0*/  SHFL.IDX PT, R13, R8, RZ, 0x1c1f ;  /* 0x001c1fff080d7589 */ /* 0x000e2800000e0000 */
[----:B------:R1:W-:Y:S04]  /*215e0*/  SHFL.IDX PT, R14, R20, 0x1, 0x1c1f ;  /* 0x003c1f00140e7f89 */ /* 0x0003e800000e0000 */
[----:B------:R2:W3:Y:S01]  /*215f0*/  SHFL.IDX PT, R15, R8, 0x1, 0x1c1f ;  /* 0x003c1f00080f7f89 */ /* 0x0004e200000e0000 */
[----:B-1----:R-:W-:Y:S01]  /*21600*/  IMAD.IADD R20, R160, 0x1, R159 ;  /* 0x00000001a0147824 */ /* 0x002fe200078e029f */
[----:B------:R-:W-:Y:S01]  /*21610*/  LOP3.LUT P0, RZ, R158, 0x3, RZ, 0xc0, !PT ;  /* 0x000000039eff7812 */ /* 0x000fe2000780c0ff */
[----:B--2---:R-:W-:-:S02]  /*21620*/  IMAD R8, R24, R156, RZ ;  /* 0x0000009c18087224 */ /* 0x004fc400078e02ff */
[----:B------:R-:W-:-:S03]  /*21630*/  VIADD R11, R20, 0x8 ;  /* 0x00000008140b7836 */ /* 0x000fc60000000000 */
[-C--:B------:R-:W-:Y:S02]  /*21640*/  ISETP.GE.OR P3, PT, R20, R8.reuse, P0 ;  /* 0x000000081400720c */ /* 0x080fe40000766670 */
[----:B------:R-:W-:-:S11]  /*21650*/  ISETP.GE.OR P0, PT, R11, R8, P0 ;  /* 0x000000080b00720c */ /* 0x000fd60000706670 */
[----:B0-----:R0:W-:Y:S04]  /*21660*/  @!P3 ST.E desc[UR60][R12.64], R155 ;  /* 0x0000009b0c00b985 */ /* 0x0011e8000c10193c */
[----:B---3--:R0:W-:Y:S01]  /*21670*/  @!P0 ST.E desc[UR60][R14.64], R154 ;  /* 0x0000009a0e008985 */ /* 0x0081e2000c10193c */
[----:B------:R-:W-:Y:S05]  /*21680*/  @P2 BRA `(.L_x_1828) ;  /* 0x0000000c00d02947 */ /* 0x000fea0003800000 */
[----:B------:R-:W2:Y:S01]  /*21690*/  LDL R160, [R1+0x84] ;  /* 0x0000840001a07983 */ /* 0x000ea20000100800 */
[----:B------:R-:W1:Y:S01]  /*216a0*/  @P1 LDC R21, c[0x0][0xbec] ;  /* 0x0002fb00ff151b82 */ /* 0x000e620000000800 */
[----:B------:R-:W-:Y:S02]  /*216b0*/  ULDC.64 UR4, c[0x0][0xaa0] ;  /* 0x0002a80000047ab9 */ /* 0x000fe40000000a00 */
[----:B------:R-:W2:Y:S04]  /*216c0*/  LDL R158, [R1+0x10] ;  /* 0x00001000019e7983 */ /* 0x000ea80000100800 */
[----:B------:R3:W5:Y:S01]  /*216d0*/  LDL R87, [R1+0x8] ;  /* 0x0000080001577983 */ /* 0x0007620000100800 */
[----:B------:R-:W4:Y:S01]  /*216e0*/  @P1 LDC R85, c[0x0][0xbf0] ;  /* 0x0002fc00ff551b82 */ /* 0x000f220000000800 */
[----:B------:R-:W-:-:S04]  /*216f0*/  IMAD R9, R9, UR4, RZ ;  /* 0x0000000409097c24 */ /* 0x000fc8000f8e02ff */
[----:B------:R-:W-:Y:S01]  /*21700*/  IMAD R9, R0, UR5, R9 ;  /* 0x0000000500097c24 */ /* 0x000fe2000f8e0209 */
[----:B------:R-:W-:Y:S01]  /*21710*/  SHF.R.S32.HI R11, RZ, 0x1f, R10 ;  /* 0x0000001fff0b7819 */ /* 0x000fe2000001140a */
[----:B------:R-:W-:Y:S01]  /*21720*/  BSSY B1, `(.L_x_1829) ;  /* 0x00000a6000017945 */ /* 0x000fe20003800000 */
[----:B--2---:R-:W-:-:S04]  /*21730*/  IMAD R3, R158, 0x8, R160 ;  /* 0x000000089e037824 */ /* 0x004fc800078e02a0 */
[----:B------:R-:W-:-:S04]  /*21740*/  IMAD.SHL.U32 R3, R3, 0x8, RZ ;  /* 0x0000000803037824 */ /* 0x000fc800078e00ff */
[----:B------:R-:W-:-:S03]  /*21750*/  IMAD.WIDE R6, R3, 0x2, R6 ;  /* 0x0000000203067825 */ /* 0x000fc600078e0206 */
[C---:B------:R-:W-:Y:S02]  /*21760*/  IADD3 R33, P2, R6.reuse, 0x3000, RZ ;  /* 0x0000300006217810 */ /* 0x040fe40007f5e0ff */
[C---:B0-----:R-:W-:Y:S02]  /*21770*/  IADD3 R13, P4, R6.reuse, 0x1000, RZ ;  /* 0x00001000060d7810 */ /* 0x041fe40007f9e0ff */
[----:B------:R-:W-:Y:S02]  /*21780*/  LOP3.LUT R32, R33, 0x380, RZ, 0xc0, !PT ;  /* 0x0000038021207812 */ /* 0x000fe400078ec0ff */
[----:B------:R-:W-:Y:S02]  /*21790*/  IADD3 R29, P3, R6, 0x2000, RZ ;  /* 0x00002000061d7810 */ /* 0x000fe40007f7e0ff */
[----:B------:R-:W-:Y:S02]  /*217a0*/  SHF.R.U64 R32, R32, 0x3, RZ ;  /* 0x0000000320207819 */ /* 0x000fe400000012ff */
[----:B------:R-:W-:-:S02]  /*217b0*/  LOP3.LUT R12, R13, 0x380, RZ, 0xc0, !PT ;  /* 0x000003800d0c7812 */ /* 0x000fc400078ec0ff */
[----:B------:R-:W-:Y:S01]  /*217c0*/  LOP3.LUT R32, R32, R33, RZ, 0x3c, !PT ;  /* 0x0000002120207212 */ /* 0x000fe200078e3cff */
[----:B------:R-:W-:Y:S01]  /*217d0*/  IMAD.X R33, RZ, RZ, R7, P2 ;  /* 0x000000ffff217224 */ /* 0x000fe200010e0607 */
[----:B------:R-:W-:Y:S02]  /*217e0*/  IADD3 R57, P2, R6, 0x9000, RZ ;  /* 0x0000900006397810 */ /* 0x000fe40007f5e0ff */
[----:B------:R-:W-:Y:S02]  /*217f0*/  LOP3.LUT R28, R29, 0x380, RZ, 0xc0, !PT ;  /* 0x000003801d1c7812 */ /* 0x000fe400078ec0ff */
[----:B------:R-:W-:Y:S01]  /*21800*/  LOP3.LUT R56, R57, 0x380, RZ, 0xc0, !PT ;  /* 0x0000038039387812 */ /* 0x000fe200078ec0ff */
[----:B------:R-:W-:Y:S01]  /*21810*/  IMAD R20, R160, 0x20, R158 ;  /* 0x00000020a0147824 */ /* 0x000fe200078e029e */
[----:B------:R-:W-:Y:S01]  /*21820*/  SHF.R.U64 R12, R12, 0x3, RZ ;  /* 0x000000030c0c7819 */ /* 0x000fe200000012ff */
[----:B------:R-:W5:Y:S01]  /*21830*/  LD.E.128 R32, desc[UR60][R32.64] ;  /* 0x0000003c20207980 */ /* 0x000f62000c101d00 */
[----:B------:R-:W-:-:S02]  /*21840*/  SHF.R.U64 R56, R56, 0x3, RZ ;  /* 0x0000000338387819 */ /* 0x000fc400000012ff */
[----:B------:R-:W-:Y:S02]  /*21850*/  SHF.R.U64 R28, R28, 0x3, RZ ;  /* 0x000000031c1c7819 */ /* 0x000fe400000012ff */
[----:B------:R-:W-:Y:S01]  /*21860*/  LOP3.LUT R56, R56, R57, RZ, 0x3c, !PT ;  /* 0x0000003938387212 */ /* 0x000fe200078e3cff */
[--C-:B------:R-:W-:Y:S01]  /*21870*/  IMAD.X R57, RZ, RZ, R7.reuse, P2 ;  /* 0x000000ffff397224 */ /* 0x100fe200010e0607 */
[----:B------:R-:W-:Y:S02]  /*21880*/  IADD3 R3, P2, R6, 0xf000, RZ ;  /* 0x0000f00006037810 */ /* 0x000fe40007f5e0ff */
[----:B------:R-:W-:Y:S02]  /*21890*/  LOP3.LUT R12, R12, R13, RZ, 0x3c, !PT ;  /* 0x0000000d0c0c7212 */ /* 0x000fe400078e3cff */
[----:B------:R-:W-:Y:S01]  /*218a0*/  LOP3.LUT R28, R28, R29, RZ, 0x3c, !PT ;  /* 0x0000001d1c1c7212 */ /* 0x000fe200078e3cff */
[----:B------:R-:W-:Y:S01]  /*218b0*/  IMAD.X R29, RZ, RZ, R7, P3 ;  /* 0x000000ffff1d7224 */ /* 0x000fe200018e0607 */
[----:B------:R-:W-:-:S02]  /*218c0*/  LOP3.LUT R2, R3, 0x380, RZ, 0xc0, !PT ;  /* 0x0000038003027812 */ /* 0x000fc400078ec0ff */
[C---:B------:R-:W-:Y:S02]  /*218d0*/  IADD3 R37, P0, R6.reuse, 0x4000, RZ ;  /* 0x0000400006257810 */ /* 0x040fe40007f1e0ff */
[C---:B------:R-:W-:Y:S02]  /*218e0*/  IADD3 R41, P6, R6.reuse, 0x5000, RZ ;  /* 0x0000500006297810 */ /* 0x040fe40007fde0ff */
[C---:B------:R-:W-:Y:S01]  /*218f0*/  IADD3 R45, P5, R6.reuse, 0x6000, RZ ;  /* 0x00006000062d7810 */ /* 0x040fe20007fbe0ff */
[----:B------:R-:W-:Y:S01]  /*21900*/  IMAD.IADD R20, R159, 0x1, R20 ;  /* 0x000000019f147824 */ /* 0x000fe200078e0214 */
[----:B------:R-:W-:Y:S01]  /*21910*/  IADD3.X R13, RZ, R7, RZ, P4, !PT ;  /* 0x00000007ff0d7210 */ /* 0x000fe200027fe4ff */
[----:B------:R-:W-:Y:S01]  /*21920*/  IMAD.X R81, RZ, RZ, R7, P2 ;  /* 0x000000ffff517224 */ /* 0x000fe200010e0607 */
[C---:B------:R-:W-:Y:S01]  /*21930*/  IADD3 R49, P4, R6.reuse, 0x7000, RZ ;  /* 0x0000700006317810 */ /* 0x040fe20007f9e0ff */
[----:B------:R-:W5:Y:S01]  /*21940*/  LD.E.128 R28, desc[UR60][R28.64] ;  /* 0x0000003c1c1c7980 */ /* 0x000f62000c101d00 */
[----:B------:R-:W-:-:S02]  /*21950*/  IADD3 R53, P3, R6, 0x8000, RZ ;  /* 0x0000800006357810 */ /* 0x000fc40007f7e0ff */
[----:B------:R-:W-:Y:S01]  /*21960*/  SHF.R.U64 R2, R2, 0x3, RZ ;  /* 0x0000000302027819 */ /* 0x000fe200000012ff */
[----:B------:R-:W5:Y:S01]  /*21970*/  LD.E.128 R12, desc[UR60][R12.64] ;  /* 0x0000003c0c0c7980 */ /* 0x000f62000c101d00 */
[----:B------:R-:W-:Y:S02]  /*21980*/  LOP3.LUT R36, R37, 0x380, RZ, 0xc0, !PT ;  /* 0x0000038025247812 */ /* 0x000fe400078ec0ff */
[----:B------:R-:W-:Y:S01]  /*21990*/  LOP3.LUT R40, R41, 0x380, RZ, 0xc0, !PT ;  /* 0x0000038029287812 */ /* 0x000fe200078ec0ff */
[----:B------:R-:W5:Y:S01]  /*219a0*/  LD.E.128 R56, desc[UR60][R56.64] ;  /* 0x0000003c38387980 */ /* 0x000f62000c101d00 */
[----:B------:R-:W-:Y:S02]  /*219b0*/  LOP3.LUT R44, R45, 0x380, RZ, 0xc0, !PT ;  /* 0x000003802d2c7812 */ /* 0x000fe400078ec0ff */
[----:B------:R-:W-:Y:S02]  /*219c0*/  LOP3.LUT R48, R49, 0x380, RZ, 0xc0, !PT ;  /* 0x0000038031307812 */ /* 0x000fe400078ec0ff */
[----:B------:R-:W-:-:S02]  /*219d0*/  LOP3.LUT R52, R53, 0x380, RZ, 0xc0, !PT ;  /* 0x0000038035347812 */ /* 0x000fc400078ec0ff */
[----:B------:R-:W-:Y:S01]  /*219e0*/  LOP3.LUT R80, R2, R3, RZ, 0x3c, !PT ;  /* 0x0000000302507212 */ /* 0x000fe200078e3cff */
[----:B------:R-:W-:Y:S01]  /*219f0*/  IMAD.WIDE.U32 R2, R0, UR4, RZ ;  /* 0x0000000400027c25 */ /* 0x000fe2000f8e00ff */
[----:B------:R-:W-:Y:S01]  /*21a00*/  SHF.R.U64 R36, R36, 0x3, RZ ;  /* 0x0000000324247819 */ /* 0x000fe200000012ff */
[----:B------:R-:W-:Y:S01]  /*21a10*/  ULDC.64 UR4, c[0x0][0xae8] ;  /* 0x0002ba0000047ab9 */ /* 0x000fe20000000a00 */
[----:B------:R-:W-:Y:S02]  /*21a20*/  SHF.R.U64 R40, R40, 0x3, RZ ;  /* 0x0000000328287819 */ /* 0x000fe400000012ff */
[----:B------:R-:W-:Y:S02]  /*21a30*/  SHF.R.U64 R44, R44, 0x3, RZ ;  /* 0x000000032c2c7819 */ /* 0x000fe400000012ff */
[----:B------:R-:W-:Y:S02]  /*21a40*/  SHF.R.U64 R48, R48, 0x3, RZ ;  /* 0x0000000330307819 */ /* 0x000fe400000012ff */
[----:B------:R-:W-:Y:S01]  /*21a50*/  SHF.R.U64 R52, R52, 0x3, RZ ;  /* 0x0000000334347819 */ /* 0x000fe200000012ff */
[----:B------:R-:W-:Y:S01]  /*21a60*/  IMAD.IADD R3, R3, 0x1, R9 ;  /* 0x0000000103037824 */ /* 0x000fe200078e0209 */
[----:B------:R-:W-:Y:S01]  /*21a70*/  LOP3.LUT R36, R36, R37, RZ, 0x3c, !PT ;  /* 0x0000002524247212 */ /* 0x000fe200078e3cff */
[--C-:B------:R-:W-:Y:S01]  /*21a80*/  IMAD.X R37, RZ, RZ, R7.reuse, P0 ;  /* 0x000000ffff257224 */ /* 0x100fe200000e0607 */
[----:B------:R-:W-:Y:S01]  /*21a90*/  LOP3.LUT R40, R40, R41, RZ, 0x3c, !PT ;  /* 0x0000002928287212 */ /* 0x000fe200078e3cff */
[--C-:B------:R-:W-:Y:S01]  /*21aa0*/  IMAD.X R41, RZ, RZ, R7.reuse, P6 ;  /* 0x000000ffff297224 */ /* 0x100fe200030e0607 */
[----:B------:R-:W-:Y:S01]  /*21ab0*/  LOP3.LUT R44, R44, R45, RZ, 0x3c, !PT ;  /* 0x0000002d2c2c7212 */ /* 0x000fe200078e3cff */
[----:B------:R-:W5:Y:S01]  /*21ac0*/  LD.E.128 R80, desc[UR60][R80.64] ;  /* 0x0000003c50507980 */ /* 0x000f62000c101d00 */
[----:B------:R-:W-:Y:S01]  /*21ad0*/  LOP3.LUT R48, R48, R49, RZ, 0x3c, !PT ;  /* 0x0000003130307212 */ /* 0x000fe200078e3cff */
[--C-:B------:R-:W-:Y:S01]  /*21ae0*/  IMAD.X R49, RZ, RZ, R7.reuse, P4 ;  /* 0x000000ffff317224 */ /* 0x100fe200020e0607 */
[----:B------:R-:W-:Y:S01]  /*21af0*/  LOP3.LUT R52, R52, R53, RZ, 0x3c, !PT ;  /* 0x0000003534347212 */ /* 0x000fe200078e3cff */
[----:B------:R-:W-:Y:S01]  /*21b00*/  IMAD.X R53, RZ, RZ, R7, P3 ;  /* 0x000000ffff357224 */ /* 0x000fe200018e0607 */
[----:B------:R-:W-:Y:S01]  /*21b10*/  IADD3.X R45, RZ, R7, RZ, P5, !PT ;  /* 0x00000007ff2d7210 */ /* 0x000fe20002ffe4ff */
[----:B------:R-:W-:Y:S01]  /*21b20*/  IMAD.WIDE.U32 R2, R226, UR4, R2 ;  /* 0x00000004e2027c25 */ /* 0x000fe2000f8e0002 */
[C---:B------:R-:W-:Y:S01]  /*21b30*/  IADD3 R61, P0, R6.reuse, 0xa000, RZ ;  /* 0x0000a000063d7810 */ /* 0x040fe20007f1e0ff */
[----:B------:R-:W5:Y:S01]  /*21b40*/  LD.E.128 R36, desc[UR60][R36.64] ;  /* 0x0000003c24247980 */ /* 0x000f62000c101d00 */
[----:B------:R-:W-:-:S02]  /*21b50*/  IADD3 R65, P6, R6, 0xb000, RZ ;  /* 0x0000b00006417810 */ /* 0x000fc40007fde0ff */
[----:B------:R-:W-:Y:S01]  /*21b60*/  IADD3 R69, P5, R6, 0xc000, RZ ;  /* 0x0000c00006457810 */ /* 0x000fe20007fbe0ff */
[----:B-1----:R-:W-:Y:S01]  /*21b70*/  @P1 IMAD.HI.U32 R0, R20, R21, RZ ;  /* 0x0000001514001227 */ /* 0x002fe200078e00ff */
[C---:B------:R-:W-:Y:S01]  /*21b80*/  IADD3 R73, P4, R6.reuse, 0xd000, RZ ;  /* 0x0000d00006497810 */ /* 0x040fe20007f9e0ff */
[----:B------:R-:W5:Y:S01]  /*21b90*/  LD.E.128 R40, desc[UR60][R40.64] ;  /* 0x0000003c28287980 */ /* 0x000f62000c101d00 */
[----:B------:R-:W-:Y:S01]  /*21ba0*/  IADD3 R77, P3, R6, 0xe000, RZ ;  /* 0x0000e000064d7810 */ /* 0x000fe20007f7e0ff */
[----:B------:R-:W-:Y:S01]  /*21bb0*/  IMAD R3, R226, UR5, R3 ;  /* 0x00000005e2037c24 */ /* 0x000fe2000f8e0203 */
[----:B------:R-:W-:Y:S01]  /*21bc0*/  LOP3.LUT R60, R61, 0x380, RZ, 0xc0, !PT ;  /* 0x000003803d3c7812 */ /* 0x000fe200078ec0ff */
[----:B------:R-:W-:Y:S01]  /*21bd0*/  ULDC.64 UR4, c[0x0][0xaf0] ;  /* 0x0002bc0000047ab9 */ /* 0x000fe20000000a00 */
[----:B------:R-:W-:Y:S02]  /*21be0*/  LOP3.LUT R64, R65, 0x380, RZ, 0xc0, !PT ;  /* 0x0000038041407812 */ /* 0x000fe400078ec0ff */
[----:B------:R-:W-:Y:S01]  /*21bf0*/  LOP3.LUT R5, R6, 0x380, RZ, 0xc0, !PT ;  /* 0x0000038006057812 */ /* 0x000fe200078ec0ff */
[----:B------:R-:W-:Y:S01]  /*21c00*/  IMAD.MOV.U32 R9, RZ, RZ, R20 ;  /* 0x000000ffff097224 */ /* 0x000fe200078e0014 */
[----:B------:R-:W-:Y:S01]  /*21c10*/  LOP3.LUT R68, R69, 0x380, RZ, 0xc0, !PT ;  /* 0x0000038045447812 */ /* 0x000fe200078ec0ff */
[----:B------:R-:W5:Y:S01]  /*21c20*/  LD.E.128 R44, desc[UR60][R44.64] ;  /* 0x0000003c2c2c7980 */ /* 0x000f62000c101d00 */
[----:B------:R-:W-:-:S02]  /*21c30*/  LOP3.LUT R72, R73, 0x380, RZ, 0xc0, !PT ;  /* 0x0000038049487812 */ /* 0x000fc400078ec0ff */
[----:B------:R-:W-:Y:S01]  /*21c40*/  LOP3.LUT R76, R77, 0x380, RZ, 0xc0, !PT ;  /* 0x000003804d4c7812 */ /* 0x000fe200078ec0ff */
[----:B------:R-:W-:Y:S01]  /*21c50*/  IMAD R11, R11, UR4, RZ ;  /* 0x000000040b0b7c24 */ /* 0x000fe2000f8e02ff */
[----:B------:R-:W-:Y:S01]  /*21c60*/  SHF.R.U64 R60, R60, 0x3, RZ ;  /* 0x000000033c3c7819 */ /* 0x000fe200000012ff */
[----:B------:R-:W5:Y:S01]  /*21c70*/  LD.E.128 R48, desc[UR60][R48.64] ;  /* 0x0000003c30307980 */ /* 0x000f62000c101d00 */
[----:B------:R-:W-:Y:S02]  /*21c80*/  SHF.R.U64 R64, R64, 0x3, RZ ;  /* 0x0000000340407819 */ /* 0x000fe400000012ff */
[----:B------:R-:W-:Y:S01]  /*21c90*/  SHF.R.U64 R68, R68, 0x3, RZ ;  /* 0x0000000344447819 */ /* 0x000fe200000012ff */
[----:B------:R-:W5:Y:S01]  /*21ca0*/  LD.E.128 R52, desc[UR60][R52.64] ;  /* 0x0000003c34347980 */ /* 0x000f62000c101d00 */
[----:B------:R-:W-:Y:S02]  /*21cb0*/  SHF.R.U64 R72, R72, 0x3, RZ ;  /* 0x0000000348487819 */ /* 0x000fe400000012ff */
[----:B------:R-:W-:-:S02]  /*21cc0*/  SHF.R.U64 R76, R76, 0x3, RZ ;  /* 0x000000034c4c7819 */ /* 0x000fc400000012ff */
[----:B------:R-:W-:Y:S02]  /*21cd0*/  SHF.R.U64 R5, R5, 0x3, RZ ;  /* 0x0000000305057819 */ /* 0x000fe400000012ff */
[----:B----4-:R-:W-:Y:S01]  /*21ce0*/  @P1 SHF.R.U32.HI R9, RZ, R85, R0 ;  /* 0x00000055ff091219 */ /* 0x010fe20000011600 */
[----:B------:R-:W-:Y:S01]  /*21cf0*/  IMAD R11, R10, UR5, R11 ;  /* 0x000000050a0b7c24 */ /* 0x000fe2000f8e020b */
[----:B------:R-:W-:Y:S01]  /*21d00*/  LOP3.LUT R60, R60, R61, RZ, 0x3c, !PT ;  /* 0x0000003d3c3c7212 */ /* 0x000fe200078e3cff */
[----:B------:R-:W-:Y:S01]  /*21d10*/  IMAD.WIDE.U32 R2, R10, UR4, R2 ;  /* 0x000000040a027c25 */ /* 0x000fe2000f8e0002 */
[----:B------:R-:W-:Y:S01]  /*21d20*/  LOP3.LUT R64, R64, R65, RZ, 0x3c, !PT ;  /* 0x0000004140407212 */ /* 0x000fe200078e3cff */
[----:B------:R-:W-:Y:S01]  /*21d30*/  ULDC.64 UR4, c[0x0][0xae0] ;  /* 0x0002b80000047ab9 */ /* 0x000fe20000000a00 */
        /* <DEDUP_REMOVED lines=8> */
[----:B------:R-:W-:-:S02]  /*21dc0*/  SHF.R.S32.HI R0, RZ, 0x1f, R9 ;  /* 0x0000001fff007819 */ /* 0x000fc40000011409 */
[----:B------:R-:W-:Y:S01]  /*21dd0*/  IADD3 R21, -R9, RZ, RZ ;  /* 0x000000ff09157210 */ /* 0x000fe20007ffe1ff */
[----:B------:R-:W-:Y:S01]  /*21de0*/  IMAD.IADD R3, R3, 0x1, R11 ;  /* 0x0000000103037824 */ /* 0x000fe200078e020b */
[-C--:B------:R-:W-:Y:S01]  /*21df0*/  IADD3.X R65, RZ, R7.reuse, RZ, P6, !PT ;  /* 0x00000007ff417210 */ /* 0x080fe200037fe4ff */
[----:B------:R-:W5:Y:S01]  /*21e00*/  LD.E.128 R60, desc[UR60][R60.64] ;  /* 0x0000003c3c3c7980 */ /* 0x000f62000c101d00 */
[----:B------:R-:W-:Y:S01]  /*21e10*/  MOV R5, R7 ;  /* 0x0000000700057202 */ /* 0x000fe20000000f00 */
[----:B------:R-:W-:Y:S02]  /*21e20*/  IMAD R0, R0, UR4, RZ ;  /* 0x0000000400007c24 */ /* 0x000fe4000f8e02ff */
[----:B------:R-:W-:Y:S01]  /*21e30*/  IMAD R11, R156, R21, R20 ;  /* 0x000000159c0b7224 */ /* 0x000fe200078e0214 */
[----:B------:R-:W5:Y:S01]  /*21e40*/  LD.E.128 R64, desc[UR60][R64.64] ;  /* 0x0000003c40407980 */ /* 0x000f62000c101d00 */
[----:B------:R-:W-:-:S03]  /*21e50*/  IMAD R21, R9, UR5, R0 ;  /* 0x0000000509157c24 */ /* 0x000fc6000f8e0200 */
[----:B------:R-:W5:Y:S01]  /*21e60*/  LD.E.128 R4, desc[UR60][R4.64] ;  /* 0x0000003c04047980 */ /* 0x000f62000c101d00 */
[----:B------:R-:W-:-:S03]  /*21e70*/  SHF.R.S32.HI R0, RZ, 0x1f, R11 ;  /* 0x0000001fff007819 */ /* 0x000fc6000001140b */
[----:B------:R-:W5:Y:S04]  /*21e80*/  LD.E.128 R68, desc[UR60][R68.64] ;  /* 0x0000003c44447980 */ /* 0x000f68000c101d00 */
[----:B------:R-:W5:Y:S04]  /*21e90*/  LD.E.128 R72, desc[UR60][R72.64] ;  /* 0x0000003c48487980 */ /* 0x000f68000c101d00 */
[----:B------:R-:W5:Y:S01]  /*21ea0*/  LD.E.128 R76, desc[UR60][R76.64] ;  /* 0x0000003c4c4c7980 */ /* 0x000f62000c101d00 */
[----:B------:R-:W-:Y:S01]  /*21eb0*/  IMAD.WIDE.U32 R2, R9, UR4, R2 ;  /* 0x0000000409027c25 */ /* 0x000fe2000f8e0002 */
[----:B------:R-:W-:Y:S01]  /*21ec0*/  ULDC.64 UR4, c[0x0][0xad8] ;  /* 0x0002b60000047ab9 */ /* 0x000fe20000000a00 */
[----:B------:R-:W-:Y:S01]  /*21ed0*/  @!PT LDS RZ, [RZ] ;  /* 0x00000000fffff984 */ /* 0x000fe20000000800 */
[----:B------:R-:W-:Y:S01]  /*21ee0*/  @!PT LDS RZ, [RZ] ;  /* 0x00000000fffff984 */ /* 0x000fe20000000800 */
[----:B------:R-:W-:Y:S01]  /*21ef0*/  @!PT LDS RZ, [RZ] ;  /* 0x00000000fffff984 */ /* 0x000fe20000000800 */
[----:B------:R-:W-:Y:S01]  /*21f00*/  @!PT LDS RZ, [RZ] ;  /* 0x00000000fffff984 */ /* 0x000fe20000000800 */
[----:B------:R0:W-:Y:S06]  /*21f10*/  MEMBAR.ALL.CTA ;  /* 0x0000000000007992 */ /* 0x0001ec0000008000 */
[----:B0-----:R-:W0:Y:S01]  /*21f20*/  FENCE.VIEW.ASYNC.S ;  /* 0x00000000000073c6 */ /* 0x001e220000000000 */
[----:B------:R-:W-:-:S02]  /*21f30*/  IMAD.IADD R3, R3, 0x1, R21 ;  /* 0x0000000103037824 */ /* 0x000fc400078e0215 */
[----:B------:R-:W-:Y:S02]  /*21f40*/  IMAD R0, R0, UR4, RZ ;  /* 0x0000000400007c24 */ /* 0x000fe4000f8e02ff */
[----:B------:R-:W-:Y:S02]  /*21f50*/  IMAD.IADD R9, R158, 0x1, R159 ;  /* 0x000000019e097824 */ /* 0x000fe400078e029f */
[C---:B------:R-:W-:Y:S02]  /*21f60*/  IMAD R85, R11.reuse, UR5, R0 ;  /* 0x000000050b557c24 */ /* 0x040fe4000f8e0200 */
[----:B------:R-:W-:Y:S01]  /*21f70*/  IMAD.WIDE.U32 R2, R11, UR4, R2 ;  /* 0x000000040b027c25 */ /* 0x000fe2000f8e0002 */
[----:B------:R-:W-:Y:S01]  /*21f80*/  ISETP.GE.AND P2, PT, R9, R8, PT ;  /* 0x000000080900720c */ /* 0x000fe20003f46270 */
[----:B------:R-:W-:Y:S01]  /*21f90*/  ULDC.64 UR4, c[0x0][0xa80] ;  /* 0x0002a00000047ab9 */ /* 0x000fe20000000a00 */
[----:B------:R-:W-:Y:S01]  /*21fa0*/  IADD3 R0, R17, 0x30820, RZ ;  /* 0x0003082011007810 */ /* 0x000fe20007ffe0ff */
[----:B------:R-:W-:Y:S01]  /*21fb0*/  IMAD.IADD R3, R3, 0x1, R85 ;  /* 0x0000000103037824 */ /* 0x000fe200078e0255 */
[----:B------:R-:W-:-:S02]  /*21fc0*/  LEA R24, P3, R2, UR4, 0x1 ;  /* 0x0000000402187c11 */ /* 0x000fc4000f8608ff */
[----:B------:R-:W-:Y:S02]  /*21fd0*/  PRMT R0, RZ, 0x654, R0 ;  /* 0x00000654ff007816 */ /* 0x000fe40000000000 */
[----:B------:R-:W-:Y:S01]  /*21fe0*/  LEA.HI.X R86, R2, UR5, R3, 0x1, P3 ;  /* 0x0000000502567c11 */ /* 0x000fe200098f0c03 */
[C---:B------:R-:W-:Y:S02]  /*21ff0*/  VIADD R21, R9.reuse, 0x20 ;  /* 0x0000002009157836 */ /* 0x040fe40000000000 */
[----:B------:R-:W-:Y:S01]  /*22000*/  VIADD R11, R9, 0x40 ;  /* 0x00000040090b7836 */ /* 0x000fe20000000000 */
[----:B0-----:R3:W0:Y:S01]  /*22010*/  SHFL.IDX PT, R84, R24, RZ, 0x181f ;  /* 0x00181fff18547589 */ /* 0x00162200000e0000 */
[----:B------:R1:W-:Y:S01]  /*22020*/  SYNCS.ARRIVE.TRANS64.RED.A1T0 RZ, [R0+URZ], RZ ;  /* 0x000000ff00ff79a7 */ /* 0x0003e2000810043f */
[-C--:B------:R-:W-:Y:S02]  /*22030*/  ISETP.GE.AND P1, PT, R21, R8.reuse, PT ;  /* 0x000000081500720c */ /* 0x080fe40003f26270 */
[----:B------:R-:W-:Y:S01]  /*22040*/  ISETP.GE.AND P0, PT, R11, R8, PT ;  /* 0x000000080b00720c */ /* 0x000fe20003f06270 */
[----:B-1----:R3:W1:Y:S01]  /*22050*/  SHFL.IDX PT, R0, R86, RZ, 0x181f ;  /* 0x00181fff56007589 */ /* 0x00266200000e0000 */
[----:B------:R-:W-:Y:S11]  /*22060*/  @P2 BRA `(.L_x_1830) ;  /* 0x0000000000442947 */ /* 0x000ff60003800000 */
[----:B------:R-:W-:Y:S02]  /*22070*/  ULDC UR4, c[0x0][0xac8] ;  /* 0x0002b20000047ab9 */ /* 0x000fe40000000800 */
[----:B------:R-:W-:Y:S02]  /*22080*/  ISETP.GE.AND P5, PT, R18, UR4, PT ;  /* 0x0000000412007c0c */ /* 0x000fe4000bfa6270 */
[----:B------:R-:W-:Y:S02]  /*22090*/  ISETP.GE.AND P4, PT, R203, UR4, PT ;  /* 0x00000004cb007c0c */ /* 0x000fe4000bf86270 */
[----:B------:R-:W-:Y:S02]  /*220a0*/  ISETP.GE.AND P3, PT, R22, UR4, PT ;  /* 0x0000000416007c0c */ /* 0x000fe4000bf66270 */
[----:B------:R-:W-:-:S07]  /*220b0*/  ISETP.GE.AND P2, PT, R23, UR4, PT ;  /* 0x0000000417007c0c */ /* 0x000fce000bf46270 */
[----:B0-----:R-:W-:-:S04]  /*220c0*/  @!P5 LEA R2, P6, R18, R84, 0x1 ;  /* 0x000000541202d211 */ /* 0x001fc800078c08ff */
[----:B-1----:R-:W-:Y:S02]  /*220d0*/  @!P5 LEA.HI.X R3, R18, R0, R19, 0x1, P6 ;  /* 0x000000001203d211 */ /* 0x002fe400030f0c13 */
        /* <DEDUP_REMOVED lines=10> */
.L_x_1830:
[----:B------:R-:W-:Y:S05]  /*22180*/  BSYNC B1 ;  /* 0x0000000000017941 */ /* 0x000fea0003800000 */
.L_x_1829:
[----:B-1----:R1:W4:Y:S01]  /*22190*/  SHFL.IDX PT, R0, R86, 0x1, 0x181f ;  /* 0x00381f0056007f89 */ /* 0x00232200000e0000 */
[----:B------:R-:W-:Y:S03]  /*221a0*/  BSSY B1, `(.L_x_1831) ;  /* 0x0000014000017945 */ /* 0x000fe60003800000 */
[----:B--2---:R1:W2:Y:S01]  /*221b0*/  SHFL.IDX PT, R10, R24, 0x1, 0x181f ;  /* 0x00381f00180a7f89 */ /* 0x0042a200000e0000 */
[----:B------:R-:W-:Y:S05]  /*221c0*/  @P1 BRA `(.L_x_1832) ;  /* 0x0000000000441947 */ /* 0x000fea0003800000 */
[----:B------:R-:W-:Y:S02]  /*221d0*/  ULDC UR4, c[0x0][0xac8] ;  /* 0x0002b20000047ab9 */ /* 0x000fe40000000800 */
[----:B------:R-:W-:Y:S02]  /*221e0*/  ISETP.GE.AND P4, PT, R18, UR4, PT ;  /* 0x0000000412007c0c */ /* 0x000fe4000bf86270 */
[----:B------:R-:W-:Y:S02]  /*221f0*/  ISETP.GE.AND P3, PT, R203, UR4, PT ;  /* 0x00000004cb007c0c */ /* 0x000fe4000bf66270 */
[----:B------:R-:W-:Y:S02]  /*22200*/  ISETP.GE.AND P2, PT, R22, UR4, PT ;  /* 0x0000000416007c0c */ /* 0x000fe4000bf46270 */
[----:B------:R-:W-:-:S07]  /*22210*/  ISETP.GE.AND P1, PT, R23, UR4, PT ;  /* 0x0000000417007c0c */ /* 0x000fce000bf26270 */
[CC--:B--2---:R-:W-:Y:S02]  /*22220*/  @!P4 LEA R2, P6, R18.reuse, R10.reuse, 0x1 ;  /* 0x0000000a1202c211 */ /* 0x0c4fe400078c08ff */
[C---:B-----5:R-:W-:Y:S02]  /*22230*/  @!P3 LEA R4, P5, R201.reuse, R10, 0x1 ;  /* 0x0000000ac904b211 */ /* 0x060fe400078a08ff */
        /* <DEDUP_REMOVED lines=10> */
.L_x_1832:
[----:B------:R-:W-:Y:S05]  /*222e0*/  BSYNC B1 ;  /* 0x0000000000017941 */ /* 0x000fea0003800000 */
.L_x_1831:
[----:B----4-:R4:W0:Y:S01]  /*222f0*/  SHFL.IDX PT, R0, R86, 0x2, 0x181f ;  /* 0x00581f0056007f89 */ /* 0x01082200000e0000 */
        /* <DEDUP_REMOVED lines=8> */
[-C--:B--2---:R-:W-:Y:S02]  /*22380*/  @!P3 LEA R2, P6, R18, R10.reuse, 0x1 ;  /* 0x0000000a1202b211 */ /* 0x084fe400078c08ff */
[-C--:B-----5:R-:W-:Y:S02]  /*22390*/  @!P2 LEA R4, P5, R201, R10.reuse, 0x1 ;  /* 0x0000000ac904a211 */ /* 0x0a0fe400078a08ff */
[----:B------:R-:W-:Y:S02]  /*223a0*/  @!P1 LEA R6, P4, R22, R10, 0x1 ;  /* 0x0000000a16069211 */ /* 0x000fe400078808ff */
[----:B0-----:R-:W-:Y:S02]  /*223b0*/  @!P3 LEA.HI.X R3, R18, R0, R19, 0x1, P6 ;  /* 0x000000001203b211 */ /* 0x001fe400030f0c13 */
        /* <DEDUP_REMOVED lines=8> */
.L_x_1834:
[----:B------:R-:W-:Y:S05]  /*22440*/  BSYNC B1 ;  /* 0x0000000000017941 */ /* 0x000fea0003800000 */
.L_x_1833:
[----:B------:R-:W-:Y:S01]  /*22450*/  VIADD R9, R9, 0x60 ;  /* 0x0000006009097836 */ /* 0x000fe20000000000 */
[----:B-1-34-:R-:W1:Y:S04]  /*22460*/  SHFL.IDX PT, R86, R86, 0x3, 0x181f ;  /* 0x00781f0056567f89 */ /* 0x01ae6800000e0000 */
[----:B------:R-:W-:Y:S01]  /*22470*/  ISETP.GE.AND P0, PT, R9, R8, PT ;  /* 0x000000080900720c */ /* 0x000fe20003f06270 */
[----:B------:R-:W3:-:S12]  /*22480*/  SHFL.IDX PT, R24, R24, 0x3, 0x181f ;  /* 0x00781f0018187f89 */ /* 0x000ed800000e0000 */
[----:B------:R-:W-:Y:S05]  /*22490*/  @P0 BRA `(.L_x_1835) ;  /* 0x0000002800280947 */ /* 0x000fea0003800000 */
[----:B------:R-:W-:Y:S02]  /*224a0*/  ULDC UR4, c[0x0][0xac8] ;  /* 0x0002b20000047ab9 */ /* 0x000fe40000000800 */
[----:B------:R-:W-:Y:S02]  /*224b0*/  ISETP.GE.AND P3, PT, R18, UR4, PT ;  /* 0x0000000412007c0c */ /* 0x000fe4000bf66270 */
[----:B------:R-:W-:Y:S02]  /*224c0*/  ISETP.GE.AND P4, PT, R203, UR4, PT ;  /* 0x00000004cb007c0c */ /* 0x000fe4000bf86270 */
[----:B------:R-:W-:-:S09]  /*224d0*/  ISETP.GE.AND P5, PT, R22, UR4, PT ;  /* 0x0000000416007c0c */ /* 0x000fd2000bfa6270 */
[-C--:B0--3--:R-:W-:Y:S02]  /*224e0*/  @!P3 LEA R2, P0, R18, R24.reuse, 0x1 ;  /* 0x000000181202b211 */ /* 0x089fe400078008ff */
[CC--:B-----5:R-:W-:Y:S02]  /*224f0*/  @!P4 LEA R4, P1, R201.reuse, R24.reuse, 0x1 ;  /* 0x00000018c904c211 */ /* 0x0e0fe400078208ff */
[----:B------:R-:W-:Y:S02]  /*22500*/  @!P5 LEA R6, P2, R22, R24, 0x1 ;  /* 0x000000181606d211 */ /* 0x000fe400078408ff */
[-C--:B-1----:R-:W-:Y:S02]  /*22510*/  @!P3 LEA.HI.X R3, R18, R86.reuse, R19, 0x1, P0 ;  /* 0x000000561203b211 */ /* 0x082fe400000f0c13 */
[-C--:B------:R-:W-:Y:S02]  /*22520*/  @!P4 LEA.HI.X R5, R201, R86.reuse, R224, 0x1, P1 ;  /* 0x00000056c905c211 */ /* 0x080fe400008f0ce0 */
[----:B------:R-:W-:Y:S01]  /*22530*/  @!P5 LEA.HI.X R7, R22, R86, R87, 0x1, P2 ;  /* 0x000000561607d211 */ /* 0x000fe200010f0c57 */
[----:B------:R4:W-:Y:S01]  /*22540*/  @!P3 ST.E.128 desc[UR60][R2.64], R32 ;  /* 0x000000200200b985 */ /* 0x0009e2000c101d3c */
[----:B------:R-:W-:-:S03]  /*22550*/  ISETP.GE.AND P0, PT, R23, UR4, PT ;  /* 0x0000000417007c0c */ /* 0x000fc6000bf06270 */
[----:B------:R4:W-:Y:S04]  /*22560*/  @!P4 ST.E.128 desc[UR60][R4.64], R48 ;  /* 0x000000300400c985 */ /* 0x0009e8000c101d3c */
[----:B------:R4:W-:Y:S06]  /*22570*/  @!P5 ST.E.128 desc[UR60][R6.64], R64 ;  /* 0x000000400600d985 */ /* 0x0009ec000c101d3c */
[----:B------:R-:W-:Y:S05]  /*22580*/  @P0 BRA `(.L_x_1835) ;  /* 0x0000002400ec0947 */ /* 0x000fea0003800000 */
[----:B----4-:R-:W-:-:S04]  /*22590*/  LEA R2, P0, R23, R24, 0x1 ;  /* 0x0000001817027211 */ /* 0x010fc800078008ff */
[----:B------:R-:W-:-:S05]  /*225a0*/  LEA.HI.X R3, R23, R86, R229, 0x1, P0 ;  /* 0x0000005617037211 */ /* 0x000fca00000f0ce5 */
[----:B------:R0:W-:Y:S01]  /*225b0*/  ST.E.128 desc[UR60][R2.64], R80 ;  /* 0x0000005002007985 */ /* 0x0001e2000c101d3c */
[----:B------:R-:W-:Y:S05]  /*225c0*/  BRA `(.L_x_1835) ;  /* 0x0000002400dc7947 */ /* 0x000fea0003800000 */
.L_x_1828:
[----:B------:R-:W1:Y:S01]  /*225d0*/  @P1 LDC R7, c[0x0][0xbec] ;  /* 0x0002fb00ff071b82 */ /* 0x000e620000000800 */
[----:B------:R-:W-:Y:S01]  /*225e0*/  ULDC.64 UR4, c[0x0][0xb08] ;  /* 0x0002c20000047ab9 */ /* 0x000fe20000000a00 */
[----:B0-----:R-:W-:Y:S01]  /*225f0*/  IMAD.MOV.U32 R12, RZ, RZ, R92 ;  /* 0x000000ffff0c7224 */ /* 0x001fe200078e005c */
[----:B------:R-:W-:Y:S01]  /*22600*/  IADD3 R160, R225, 0xd8, RZ ;  /* 0x000000d8e1a07810 */ /* 0x000fe20007ffe0ff */
[----:B------:R-:W-:Y:S01]  /*22610*/  IMAD R9, R9, UR4, RZ ;  /* 0x0000000409097c24 */ /* 0x000fe2000f8e02ff */
[C---:B------:R-:W-:Y:S01]  /*22620*/  IADD3 R170, R225.reuse, 0xb0, RZ ;  /* 0x000000b0e1aa7810 */ /* 0x040fe20007ffe0ff */
[C---:B------:R-:W-:Y:S01]  /*22630*/  VIADD R154, R225.reuse, 0xf0 ;  /* 0x000000f0e19a7836 */ /* 0x040fe20000000000 */
[C---:B------:R-:W-:Y:S01]  /*22640*/  IADD3 R180, R225.reuse, 0x88, RZ ;  /* 0x00000088e1b47810 */ /* 0x040fe20007ffe0ff */
[----:B------:R-:W0:Y:S01]  /*22650*/  @P1 LDC R6, c[0x0][0xbf0] ;  /* 0x0002fc00ff061b82 */ /* 0x000e220000000800 */
[----:B------:R-:W-:Y:S01]  /*22660*/  IMAD R9, R0, UR5, R9 ;  /* 0x0000000500097c24 */ /* 0x000fe2000f8e0209 */
[C---:B------:R-:W-:Y:S01]  /*22670*/  IADD3 R190, R225.reuse, 0x60, RZ ;  /* 0x00000060e1be7810 */ /* 0x040fe20007ffe0ff */
[C---:B------:R-:W-:Y:S01]  /*22680*/  VIADD R158, R225.reuse, 0xe0 ;  /* 0x000000e0e19e7836 */ /* 0x040fe20000000000 */
[C---:B------:R-:W-:Y:S01]  /*22690*/  IADD3 R206, R225.reuse, 0x38, RZ ;  /* 0x00000038e1ce7810 */ /* 0x040fe20007ffe0ff */
[C---:B------:R-:W-:Y:S01]  /*226a0*/  VIADD R162, R225.reuse, 0xd0 ;  /* 0x000000d0e1a27836 */ /* 0x040fe20000000000 */
[C---:B------:R-:W-:Y:S01]  /*226b0*/  IADD3 R216, R225.reuse, 0x10, RZ ;  /* 0x00000010e1d87810 */ /* 0x040fe20007ffe0ff */
[C---:B------:R-:W-:Y:S01]  /*226c0*/  VIADD R164, R225.reuse, 0xc8 ;  /* 0x000000c8e1a47836 */ /* 0x040fe20000000000 */
[----:B------:R-:W-:Y:S01]  /*226d0*/  BSSY B1, `(.L_x_1836) ;  /* 0x00000fe000017945 */ /* 0x000fe20003800000 */
[C---:B------:R-:W-:Y:S01]  /*226e0*/  VIADD R166, R225.reuse, 0xc0 ;  /* 0x000000c0e1a67836 */ /* 0x040fe20000000000 */
[----:B------:R-:W-:Y:S01]  /*226f0*/  SHF.R.S32.HI R154, RZ, 0x1f, R154 ;  /* 0x0000001fff9a7819 */ /* 0x000fe2000001149a */
[C---:B------:R-:W-:Y:S01]  /*22700*/  VIADD R168, R225.reuse, 0xb8 ;  /* 0x000000b8e1a87836 */ /* 0x040fe20000000000 */
[C---:B------:R-:W-:Y:S01]  /*22710*/  IADD3 R155, R225.reuse, 0xe8, RZ ;  /* 0x000000e8e19b7810 */ /* 0x040fe20007ffe0ff */
[C---:B------:R-:W-:Y:S01]  /*22720*/  VIADD R172, R225.reuse, 0xa8 ;  /* 0x000000a8e1ac7836 */ /* 0x040fe20000000000 */
[----:B------:R-:W-:Y:S01]  /*22730*/  SHF.R.S32.HI R158, RZ, 0x1f, R158 ;  /* 0x0000001fff9e7819 */ /* 0x000fe2000001149e */
[----:B------:R-:W-:Y:S01]  /*22740*/  VIADD R174, R225, 0xa0 ;  /* 0x000000a0e1ae7836 */ /* 0x000fe20000000000 */
[----:B------:R-:W-:Y:S01]  /*22750*/  SHF.R.S32.HI R160, RZ, 0x1f, R160 ;  /* 0x0000001fffa07819 */ /* 0x000fe200000114a0 */
[----:B-1----:R-:W-:Y:S01]  /*22760*/  @P1 IMAD.HI.U32 R7, R92, R7, RZ ;  /* 0x000000075c071227 */ /* 0x002fe200078e00ff */
[----:B------:R-:W-:-:S02]  /*22770*/  SHF.R.S32.HI R162, RZ, 0x1f, R162 ;  /* 0x0000001fffa27819 */ /* 0x000fc400000114a2 */
[----:B------:R-:W-:Y:S01]  /*22780*/  SHF.R.S32.HI R164, RZ, 0x1f, R164 ;  /* 0x0000001fffa47819 */ /* 0x000fe200000114a4 */
[C---:B------:R-:W-:Y:S01]  /*22790*/  VIADD R176, R225.reuse, 0x98 ;  /* 0x00000098e1b07836 */ /* 0x040fe20000000000 */
[C---:B------:R-:W-:Y:S01]  /*227a0*/  IADD3 R165, R225.reuse, 0xc0, RZ ;  /* 0x000000c0e1a57810 */ /* 0x040fe20007ffe0ff */
[C---:B------:R-:W-:Y:S01]  /*227b0*/  VIADD R178, R225.reuse, 0x90 ;  /* 0x00000090e1b27836 */ /* 0x040fe20000000000 */
[----:B0-----:R-:W-:Y:S01]  /*227c0*/  @P1 SHF.R.U32.HI R12, RZ, R6, R7 ;  /* 0x00000006ff0c1219 */ /* 0x001fe20000011607 */
[----:B------:R-:W-:Y:S01]  /*227d0*/  IMAD.WIDE.U32 R6, R0, UR4, RZ ;  /* 0x0000000400067c25 */ /* 0x000fe2000f8e00ff */
[----:B------:R-:W-:Y:S01]  /*227e0*/  ULDC.64 UR4, c[0x0][0xb38] ;  /* 0x0002ce0000047ab9 */ /* 0x000fe20000000a00 */
[----:B------:R-:W-:Y:S02]  /*227f0*/  SHF.R.S32.HI R0, RZ, 0x1f, R10 ;  /* 0x0000001fff007819 */ /* 0x000fe4000001140a */
[----:B------:R-:W-:Y:S01]  /*22800*/  VIADD R182, R225, 0x80 ;  /* 0x00000080e1b67836 */ /* 0x000fe20000000000 */
[----:B------:R-:W-:Y:S01]  /*22810*/  IADD3 R7, R7, R9, RZ ;  /* 0x0000000907077210 */ /* 0x000fe20007ffe0ff */
[C---:B------:R-:W-:Y:S01]  /*22820*/  VIADD R184, R225.reuse, 0x78 ;  /* 0x00000078e1b87836 */ /* 0x040fe20000000000 */
[----:B------:R-:W-:Y:S01]  /*22830*/  SHF.R.S32.HI R9, RZ, 0x1f, R12 ;  /* 0x0000001fff097819 */ /* 0x000fe2000001140c */
[----:B------:R-:W-:Y:S01]  /*22840*/  VIADD R186, R225, 0x70 ;  /* 0x00000070e1ba7836 */ /* 0x000fe20000000000 */
[----:B------:R-:W-:Y:S01]  /*22850*/  SHF.R.S32.HI R166, RZ, 0x1f, R166 ;  /* 0x0000001fffa67819 */ /* 0x000fe200000114a6 */
[----:B------:R-:W-:Y:S01]  /*22860*/  IMAD.WIDE.U32 R6, R226, UR4, R6 ;  /* 0x00000004e2067c25 */ /* 0x000fe2000f8e0006 */
[----:B------:R-:W-:-:S02]  /*22870*/  SHF.R.S32.HI R168, RZ, 0x1f, R168 ;  /* 0x0000001fffa87819 */ /* 0x000fc400000114a8 */
[----:B------:R-:W-:Y:S01]  /*22880*/  SHF.R.S32.HI R170, RZ, 0x1f, R170 ;  /* 0x0000001fffaa7819 */ /* 0x000fe200000114aa */
[----:B------:R-:W-:Y:S01]  /*22890*/  IMAD R7, R226, UR5, R7 ;  /* 0x00000005e2077c24 */ /* 0x000fe2000f8e0207 */
[----:B------:R-:W-:Y:S01]  /*228a0*/  ULDC.64 UR4, c[0x0][0xb40] ;  /* 0x0002d00000047ab9 */ /* 0x000fe20000000a00 */
[C---:B------:R-:W-:Y:S01]  /*228b0*/  VIADD R188, R225.reuse, 0x68 ;  /* 0x00000068e1bc7836 */ /* 0x040fe20000000000 */
[----:B------:R-:W-:Y:S01]  /*228c0*/  SHF.R.S32.HI R172, RZ, 0x1f, R172 ;  /* 0x0000001fffac7819 */ /* 0x000fe200000114ac */
[----:B------:R-:W-:Y:S01]  /*228d0*/  IMAD R0, R0, UR4, RZ ;  /* 0x0000000400007c24 */ /* 0x000fe2000f8e02ff */
[----:B------:R-:W-:Y:S01]  /*228e0*/  SHF.R.S32.HI R174, RZ, 0x1f, R174 ;  /* 0x0000001fffae7819 */ /* 0x000fe200000114ae */
[C---:B------:R-:W-:Y:S01]  /*228f0*/  IMAD.WIDE.U32 R6, R10.reuse, UR4, R6 ;  /* 0x000000040a067c25 */ /* 0x040fe2000f8e0006 */
[C---:B------:R-:W-:Y:S02]  /*22900*/  IADD3 R175, R225.reuse, 0x98, RZ ;  /* 0x00000098e1af7810 */ /* 0x040fe40007ffe0ff */
[----:B------:R-:W-:Y:S01]  /*22910*/  SHF.R.S32.HI R176, RZ, 0x1f, R176 ;  /* 0x0000001fffb07819 */ /* 0x000fe200000114b0 */
[----:B------:R-:W-:Y:S01]  /*22920*/  IMAD R0, R10, UR5, R0 ;  /* 0x000000050a007c24 */ /* 0x000fe2000f8e0200 */
[----:B------:R-:W-:Y:S01]  /*22930*/  ULDC.64 UR4, c[0x0][0xb48] ;  /* 0x0002d20000047ab9 */ /* 0x000fe20000000a00 */
[----:B------:R-:W-:Y:S01]  /*22940*/  VIADD R192, R225, 0x58 ;  /* 0x00000058e1c07836 */ /* 0x000fe20000000000 */
[----:B------:R-:W-:Y:S01]  /*22950*/  SHF.R.S32.HI R178, RZ, 0x1f, R178 ;  /* 0x0000001fffb27819 */ /* 0x000fe200000114b2 */
[----:B------:R-:W-:Y:S01]  /*22960*/  IMAD.IADD R7, R7, 0x1, R0 ;  /* 0x0000000107077824 */ /* 0x000fe200078e0200 */
[----:B------:R-:W-:Y:S01]  /*22970*/  SHF.R.S32.HI R180, RZ, 0x1f, R180 ;  /* 0x0000001fffb47819 */ /* 0x000fe200000114b4 */
[----:B------:R-:W-:Y:S01]  /*22980*/  IMAD.MOV R0, RZ, RZ, -R12 ;  /* 0x000000ffff007224 */ /* 0x000fe200078e0a0c */
[----:B------:R-:W-:Y:S01]  /*22990*/  SHF.R.S32.HI R182, RZ, 0x1f, R182 ;  /* 0x0000001fffb67819 */ /* 0x000fe200000114b6 */
[----:B------:R-:W-:Y:S01]  /*229a0*/  IMAD.WIDE.U32 R6, R157, UR4, R6 ;  /* 0x000000049d067c25 */ /* 0x000fe2000f8e0006 */
[----:B------:R-:W-:-:S02]  /*229b0*/  SHF.R.S32.HI R184, RZ, 0x1f, R184 ;  /* 0x0000001fffb87819 */ /* 0x000fc400000114b8 */
[----:B------:R-:W-:Y:S01]  /*229c0*/  IADD3 R185, R225, 0x70, RZ ;  /* 0x00000070e1b97810 */ /* 0x000fe20007ffe0ff */
[----:B------:R-:W-:Y:S01]  /*229d0*/  IMAD R7, R157, UR5, R7 ;  /* 0x000000059d077c24 */ /* 0x000fe2000f8e0207 */
[----:B------:R-:W-:Y:S01]  /*229e0*/  ULDC.64 UR4, c[0x0][0xb30] ;  /* 0x0002cc0000047ab9 */ /* 0x000fe20000000a00 */
[----:B------:R-:W-:Y:S01]  /*229f0*/  IMAD R0, R156, R0, R92 ;  /* 0x000000009c007224 */ /* 0x000fe200078e025c */
[----:B------:R-:W-:Y:S01]  /*22a00*/  SHF.R.S32.HI R186, RZ, 0x1f, R186 ;  /* 0x0000001fffba7819 */ /* 0x000fe200000114ba */
[----:B------:R-:W-:Y:S01]  /*22a10*/  IMAD R9, R9, UR4, RZ ;  /* 0x0000000409097c24 */ /* 0x000fe2000f8e02ff */
[----:B------:R-:W-:Y:S01]  /*22a20*/  SHF.R.S32.HI R188, RZ, 0x1f, R188 ;  /* 0x0000001fffbc7819 */ /* 0x000fe200000114bc */
[C---:B------:R-:W-:Y:S01]  /*22a30*/  IMAD.WIDE.U32 R6, R12.reuse, UR4, R6 ;  /* 0x000000040c067c25 */ /* 0x040fe2000f8e0006 */
[----:B------:R-:W-:Y:S02]  /*22a40*/  SHF.R.S32.HI R10, RZ, 0x1f, R0 ;  /* 0x0000001fff0a7819 */ /* 0x000fe40000011400 */
[----:B------:R-:W-:Y:S01]  /*22a50*/  SHF.R.S32.HI R190, RZ, 0x1f, R190 ;  /* 0x0000001fffbe7819 */ /* 0x000fe200000114be */
[----:B------:R-:W-:Y:S01]  /*22a60*/  IMAD R9, R12, UR5, R9 ;  /* 0x000000050c097c24 */ /* 0x000fe2000f8e0209 */
[----:B------:R-:W-:Y:S01]  /*22a70*/  ULDC.64 UR4, c[0x0][0xb28] ;  /* 0x0002ca0000047ab9 */ /* 0x000fe20000000a00 */
[----:B------:R-:W-:Y:S01]  /*22a80*/  VIADD R92, R225, 0xf8 ;  /* 0x000000f8e15c7836 */ /* 0x000fe20000000000 */
[----:B------:R-:W-:Y:S01]  /*22a90*/  SHF.R.S32.HI R192, RZ, 0x1f, R192 ;  /* 0x0000001fffc07819 */ /* 0x000fe200000114c0 */
[----:B------:R-:W-:Y:S01]  /*22aa0*/  IMAD.IADD R7, R7, 0x1, R9 ;  /* 0x0000000107077824 */ /* 0x000fe200078e0209 */
[----:B------:R-:W-:Y:S01]  /*22ab0*/  IADD3 R195, R225, 0x48, RZ ;  /* 0x00000048e1c37810 */ /* 0x000fe20007ffe0ff */
[----:B------:R-:W-:Y:S01]  /*22ac0*/  IMAD R10, R10, UR4, RZ ;  /* 0x000000040a0a7c24 */ /* 0x000fe2000f8e02ff */
[----:B------:R-:W-:Y:S01]  /*22ad0*/  SHF.R.S32.HI R92, RZ, 0x1f, R92 ;  /* 0x0000001fff5c7819 */ /* 0x000fe2000001145c */
[----:B------:R-:W-:Y:S01]  /*22ae0*/  IMAD.WIDE.U32 R6, R0, UR4, R6 ;  /* 0x0000000400067c25 */ /* 0x000fe2000f8e0006 */
[----:B------:R-:W-:-:S02]  /*22af0*/  SHF.R.S32.HI R206, RZ, 0x1f, R206 ;  /* 0x0000001fffce7819 */ /* 0x000fc400000114ce */
[C---:B------:R-:W-:Y:S01]  /*22b00*/  IADD3 R211, R225.reuse, 0x20, RZ ;  /* 0x00000020e1d37810 */ /* 0x040fe20007ffe0ff */
[----:B------:R-:W-:Y:S01]  /*22b10*/  IMAD R10, R0, UR5, R10 ;  /* 0x00000005000a7c24 */ /* 0x000fe2000f8e020a */
[----:B------:R-:W-:Y:S01]  /*22b20*/  ULDC.64 UR4, c[0x0][0xb00] ;  /* 0x0002c00000047ab9 */ /* 0x000fe20000000a00 */
[----:B------:R-:W-:Y:S01]  /*22b30*/  VIADD R156, R225, 0xe8 ;  /* 0x000000e8e19c7836 */ /* 0x000fe20000000000 */
[C---:B------:R-:W-:Y:S01]  /*22b40*/  LEA R0, P0, R6.reuse, UR4, 0x2 ;  /* 0x0000000406007c11 */ /* 0x040fe2000f8010ff */
[----:B------:R-:W-:Y:S01]  /*22b50*/  IMAD.IADD R9, R7, 0x1, R10 ;  /* 0x0000000107097824 */ /* 0x000fe200078e020a */
[----:B------:R-:W-:Y:S01]  /*22b60*/  SHF.R.S32.HI R216, RZ, 0x1f, R216 ;  /* 0x0000001fffd87819 */ /* 0x000fe200000114d8 */
[C---:B------:R-:W-:Y:S01]  /*22b70*/  VIADD R194, R225.reuse, 0x50 ;  /* 0x00000050e1c27836 */ /* 0x040fe20000000000 */
[----:B------:R-:W-:Y:S01]  /*22b80*/  SHF.R.S32.HI R156, RZ, 0x1f, R156 ;  /* 0x0000001fff9c7819 */ /* 0x000fe2000001149c */
[C---:B------:R-:W-:Y:S01]  /*22b90*/  VIADD R196, R225.reuse, 0x48 ;  /* 0x00000048e1c47836 */ /* 0x040fe20000000000 */
[----:B------:R-:W-:Y:S01]  /*22ba0*/  LEA.HI.X R9, R6, UR5, R9, 0x2, P0 ;  /* 0x0000000506097c11 */ /* 0x000fe200080f1409 */
[C---:B------:R-:W-:Y:S01]  /*22bb0*/  VIADD R198, R225.reuse, 0x40 ;  /* 0x00000040e1c67836 */ /* 0x040fe20000000000 */
[----:B------:R-:W-:Y:S01]  /*22bc0*/  ISETP.GE.AND P0, PT, R20, R8, PT ;  /* 0x000000081400720c */ /* 0x000fe20003f06270 */
[----:B------:R-:W-:Y:S01]  /*22bd0*/  VIADD R208, R225, 0x30 ;  /* 0x00000030e1d07836 */ /* 0x000fe20000000000 */
[----:B------:R-:W-:Y:S01]  /*22be0*/  IADD3 R6, R17, 0x30820, RZ ;  /* 0x0003082011067810 */ /* 0x000fe20007ffe0ff */
[C---:B------:R-:W-:Y:S01]  /*22bf0*/  VIADD R210, R225.reuse, 0x28 ;  /* 0x00000028e1d27836 */ /* 0x040fe20000000000 */
[----:B------:R0:W1:Y:S01]  /*22c00*/  SHFL.IDX PT, R20, R0, RZ, 0x1c1f ;  /* 0x001c1fff00147589 */ /* 0x00006200000e0000 */
[C---:B------:R-:W-:Y:S01]  /*22c10*/  VIADD R212, R225.reuse, 0x20 ;  /* 0x00000020e1d47836 */ /* 0x040fe20000000000 */
[----:B------:R-:W-:Y:S01]  /*22c20*/  PRMT R6, RZ, 0x654, R6 ;  /* 0x00000654ff067816 */ /* 0x000fe20000000006 */
[C---:B------:R-:W-:Y:S01]  /*22c30*/  VIADD R214, R225.reuse, 0x18 ;  /* 0x00000018e1d67836 */ /* 0x040fe20000000000 */
[----:B------:R0:W2:Y:S01]  /*22c40*/  SHFL.IDX PT, R10, R9, RZ, 0x1c1f ;  /* 0x001c1fff090a7589 */ /* 0x0000a200000e0000 */
[C---:B------:R-:W-:Y:S01]  /*22c50*/  VIADD R219, R225.reuse, 0x8 ;  /* 0x00000008e1db7836 */ /* 0x040fe20000000000 */
[----:B------:R0:W-:Y:S01]  /*22c60*/  SYNCS.ARRIVE.TRANS64.RED.A1T0 RZ, [R6+URZ], RZ ;  /* 0x000000ff06ff79a7 */ /* 0x0001e2000810043f */
        /* <DEDUP_REMOVED lines=18> */
[----:B------:R-:W-:-:S02]  /*22d90*/  VIADD R173, R225, 0xa0 ;  /* 0x000000a0e1ad7836 */ /* 0x000fc40000000000 */
[C---:B------:R-:W-:Y:S02]  /*22da0*/  VIADD R177, R225.reuse, 0x90 ;  /* 0x00000090e1b17836 */ /* 0x040fe40000000000 */
[C---:B------:R-:W-:Y:S02]  /*22db0*/  VIADD R179, R225.reuse, 0x88 ;  /* 0x00000088e1b37836 */ /* 0x040fe40000000000 */
[C---:B------:R-:W-:Y:S02]  /*22dc0*/  VIADD R181, R225.reuse, 0x80 ;  /* 0x00000080e1b57836 */ /* 0x040fe40000000000 */
[C---:B------:R-:W-:Y:S02]  /*22dd0*/  VIADD R183, R225.reuse, 0x78 ;  /* 0x00000078e1b77836 */ /* 0x040fe40000000000 */
[C---:B------:R-:W-:Y:S02]  /*22de0*/  VIADD R187, R225.reuse, 0x68 ;  /* 0x00000068e1bb7836 */ /* 0x040fe40000000000 */
        /* <DEDUP_REMOVED lines=9> */
[----:B------:R-:W-:Y:S01]  /*22e80*/  VIADD R217, R225, 0x8 ;  /* 0x00000008e1d97836 */ /* 0x000fe20000000000 */
[----:B012---:R-:W-:Y:S06]  /*22e90*/  @P0 BRA `(.L_x_1837) ;  /* 0x0000000800040947 */ /* 0x007fec0003800000 */
[----:B------:R-:W-:Y:S02]  /*22ea0*/  ULDC UR4, c[0x0][0xac8] ;  /* 0x0002b20000047ab9 */ /* 0x000fe40000000800 */
[----:B------:R-:W-:Y:S02]  /*22eb0*/  ISETP.GE.AND P0, PT, R225, UR4, PT ;  /* 0x00000004e1007c0c */ /* 0x000fe4000bf06270 */
[----:B------:R-:W-:Y:S02]  /*22ec0*/  ISETP.GE.AND P5, PT, R191, UR4, PT ;  /* 0x00000004bf007c0c */ /* 0x000fe4000bfa6270 */
[----:B------:R-:W-:Y:S02]  /*22ed0*/  ISETP.GE.AND P4, PT, R189, UR4, PT ;  /* 0x00000004bd007c0c */ /* 0x000fe4000bf86270 */
[----:B------:R-:W-:-:S07]  /*22ee0*/  ISETP.GE.AND P3, PT, R187, UR4, PT ;  /* 0x00000004bb007c0c */ /* 0x000fce000bf66270 */
[----:B------:R-:W-:-:S04]  /*22ef0*/  @!P0 LEA R6, P1, R225, R20, 0x2 ;  /* 0x00000014e1068211 */ /* 0x000fc800078210ff */
[----:B------:R-:W-:-:S05]  /*22f00*/  @!P0 LEA.HI.X R7, R225, R10, R220, 0x2, P1 ;  /* 0x0000000ae1078211 */ /* 0x000fca00008f14dc */
        /* <DEDUP_REMOVED lines=55> */
[----:B------:R-:W-:Y:S02]  /*23280*/  @!P0 LEA.HI.X R7, R185, R10, R186, 0x2, P4 ;  /* 0x0000000ab9078211 */ /* 0x000fe400020f14ba */
[----:B------:R-:W-:Y:S02]  /*23290*/  ISETP.GE.AND P4, PT, R177, UR4, PT ;  /* 0x00000004b1007c0c */ /* 0x000fe4000bf86270 */
[-C--:B-1----:R-:W-:Y:S01]  /*232a0*/  @!P1 LEA R12, P5, R183, R20.reuse, 0x2 ;  /* 0x00000014b70c9211 */ /* 0x082fe200078a10ff */
[----:B------:R0:W-:Y:S01]  /*232b0*/  @!P0 ST.E.64 desc[UR60][R6.64], R80 ;  /* 0x0000005006008985 */ /* 0x0001e2000c101b3c */
[----:B--2---:R-:W-:Y:S02]  /*232c0*/  @!P2 LEA R14, P6, R181, R20, 0x2 ;  /* 0x00000014b50ea211 */ /* 0x004fe400078c10ff */
        /* <DEDUP_REMOVED lines=12> */
[----:B------:R-:W-:Y:S02]  /*23390*/  ISETP.GE.AND P0, PT, R169, UR4, PT ;  /* 0x00000004a9007c0c */ /* 0x000fe4000bf06270 */
[----:B--2---:R-:W-:Y:S01]  /*233a0*/  @!P5 LEA R14, P6, R175, R20, 0x2 ;  /* 0x00000014af0ed211 */ /* 0x004fe200078c10ff */
[----:B------:R1:W-:Y:S01]  /*233b0*/  @!P4 ST.E.64 desc[UR60][R12.64], R96 ;  /* 0x000000600c00c985 */ /* 0x0003e2000c101b3c */
[----:B------:R-:W-:Y:S02]  /*233c0*/  ISETP.GE.AND P4, PT, R165, UR4, PT ;  /* 0x00000004a5007c0c */ /* 0x000fe4000bf86270 */
[----:B------:R-:W-:Y:S02]  /*233d0*/  @!P5 LEA.HI.X R15, R175, R10, R176, 0x2, P6 ;  /* 0x0000000aaf0fd211 */ /* 0x000fe400030f14b0 */
[----:B0-----:R-:W-:-:S03]  /*233e0*/  @!P2 LEA R2, P6, R173, R20, 0x2 ;  /* 0x00000014ad02a211 */ /* 0x001fc600078c10ff */
[----:B------:R-:W-:Y:S01]  /*233f0*/  @!P5 ST.E.64 desc[UR60][R14.64], R100 ;  /* 0x000000640e00d985 */ /* 0x000fe2000c101b3c */
[----:B------:R-:W-:Y:S02]  /*23400*/  @!P1 LEA R6, P3, R171, R20, 0x2 ;  /* 0x00000014ab069211 */ /* 0x000fe400078610ff */
[----:B------:R-:W-:Y:S02]  /*23410*/  ISETP.GE.AND P5, PT, R167, UR4, PT ;  /* 0x00000004a7007c0c */ /* 0x000fe4000bfa6270 */
[----:B------:R-:W-:Y:S02]  /*23420*/  @!P2 LEA.HI.X R3, R173, R10, R174, 0x2, P6 ;  /* 0x0000000aad03a211 */ /* 0x000fe400030f14ae */
[----:B-1----:R-:W-:Y:S02]  /*23430*/  @!P0 LEA R12, P6, R169, R20, 0x2 ;  /* 0x00000014a90c8211 */ /* 0x002fe400078c10ff */
        /* <DEDUP_REMOVED lines=8> */
[----:B-1----:R-:W-:-:S02]  /*234c0*/  @!P4 LEA R6, P2, R165, R20, 0x2 ;  /* 0x00000014a506c211 */ /* 0x002fc400078410ff */
[----:B------:R-:W-:Y:S02]  /*234d0*/  @!P5 LEA.HI.X R3, R167, R10, R168, 0x2, P1 ;  /* 0x0000000aa703d211 */ /* 0x000fe400008f14a8 */
[----:B--2---:R-:W-:Y:S02]  /*234e0*/  @!P3 LEA R12, P6, R163, R20, 0x2 ;  /* 0x00000014a30cb211 */ /* 0x004fe400078c10ff */
        /* <DEDUP_REMOVED lines=10> */
[----:B------:R-:W-:Y:S02]  /*23590*/  @!P0 LEA.HI.X R3, R161, R10, R162, 0x2, P5 ;  /* 0x0000000aa1038211 */ /* 0x000fe400028f14a2 */
[----:B------:R-:W-:Y:S02]  /*235a0*/  ISETP.GE.AND P5, PT, R24, UR4, PT ;  /* 0x0000000418007c0c */ /* 0x000fe4000bfa6270 */
[C---:B-1----:R-:W-:Y:S01]  /*235b0*/  @!P1 LEA R6, P6, R159.reuse, R20, 0x2 ;  /* 0x000000149f069211 */ /* 0x042fe200078c10ff */
[----:B------:R0:W-:Y:S03]  /*235c0*/  @!P0 ST.E.64 desc[UR60][R2.64], R128 ;  /* 0x0000008002008985 */ /* 0x0001e6000c101b3c */
[----:B------:R-:W-:Y:S02]  /*235d0*/  @!P1 LEA.HI.X R7, R159, R10, R160, 0x2, P6 ;  /* 0x0000000a9f079211 */ /* 0x000fe400030f14a0 */
[----:B--2---:R-:W-:-:S03]  /*235e0*/  @!P3 LEA R12, P6, R155, R20, 0x2 ;  /* 0x000000149b0cb211 */ /* 0x004fc600078c10ff */
[----:B------:R1:W-:Y:S01]  /*235f0*/  @!P1 ST.E.64 desc[UR60][R6.64], R132 ;  /* 0x0000008406009985 */ /* 0x0003e2000c101b3c */
[----:B------:R-:W-:Y:S02]  /*23600*/  @!P3 LEA.HI.X R13, R155, R10, R156, 0x2, P6 ;  /* 0x0000000a9b0db211 */ /* 0x000fe400030f149c */
[----:B0-----:R-:W-:-:S04]  /*23610*/  @!P4 LEA R2, P0, R157, R20, 0x2 ;  /* 0x000000149d02c211 */ /* 0x001fc800078010ff */
[----:B------:R-:W-:Y:S02]  /*23620*/  @!P4 LEA.HI.X R3, R157, R10, R158, 0x2, P0 ;  /* 0x0000000a9d03c211 */ /* 0x000fe400000f149e */
[----:B-1----:R-:W-:-:S03]  /*23630*/  @!P2 LEA R6, P1, R93, R20, 0x2 ;  /* 0x000000145d06a211 */ /* 0x002fc600078210ff */
[----:B------:R0:W-:Y:S01]  /*23640*/  @!P4 ST.E.64 desc[UR60][R2.64], R136 ;  /* 0x000000880200c985 */ /* 0x0001e2000c101b3c */
[C---:B------:R-:W-:Y:S02]  /*23650*/  @!P5 LEA R20, P0, R24.reuse, R20, 0x2 ;  /* 0x000000141814d211 */ /* 0x040fe400078010ff */
[-C--:B------:R-:W-:Y:S01]  /*23660*/  @!P2 LEA.HI.X R7, R93, R10.reuse, R154, 0x2, P1 ;  /* 0x0000000a5d07a211 */ /* 0x080fe200008f149a */
[----:B------:R0:W-:Y:S01]  /*23670*/  @!P3 ST.E.64 desc[UR60][R12.64], R140 ;  /* 0x0000008c0c00b985 */ /* 0x0001e2000c101b3c */
[----:B------:R-:W-:-:S03]  /*23680*/  @!P5 LEA.HI.X R21, R24, R10, R92, 0x2, P0 ;  /* 0x0000000a1815d211 */ /* 0x000fc600000f145c */
[----:B------:R0:W-:Y:S04]  /*23690*/  @!P2 ST.E.64 desc[UR60][R6.64], R144 ;  /* 0x000000900600a985 */ /* 0x0001e8000c101b3c */
[----:B------:R0:W-:Y:S02]  /*236a0*/  @!P5 ST.E.64 desc[UR60][R20.64], R148 ;  /* 0x000000941400d985 */ /* 0x0001e4000c101b3c */
.L_x_1837:
[----:B------:R-:W-:Y:S05]  /*236b0*/  BSYNC B1 ;  /* 0x0000000000017941 */ /* 0x000fea0003800000 */
.L_x_1836:
[----:B------:R-:W-:Y:S01]  /*236c0*/  ISETP.GE.AND P0, PT, R11, R8, PT ;  /* 0x000000080b00720c */ /* 0x000fe20003f06270 */
[----:B------:R-:W1:Y:S04]  /*236d0*/  SHFL.IDX PT, R9, R9, 0x1, 0x1c1f ;  /* 0x003c1f0009097f89 */ /* 0x000e6800000e0000 */
[----:B------:R-:W2:Y:S08]  /*236e0*/  SHFL.IDX PT, R0, R0, 0x1, 0x1c1f ;  /* 0x003c1f0000007f89 */ /* 0x000eb000000e0000 */
[----:B------:R-:W-:Y:S05]  /*236f0*/  @P0 BRA `(.L_x_1835) ;  /* 0x0000001400900947 */ /* 0x000fea0003800000 */
[----:B------:R-:W-:Y:S02]  /*23700*/  ULDC UR4, c[0x0][0xac8] ;  /* 0x0002b20000047ab9 */ /* 0x000fe40000000800 */
[----:B------:R-:W-:Y:S02]  /*23710*/  ISETP.GE.AND P4, PT, R225, UR4, PT ;  /* 0x00000004e1007c0c */ /* 0x000fe4000bf86270 */
[----:B------:R-:W-:Y:S02]  /*23720*/  ISETP.GE.AND P2, PT, R217, UR4, PT ;  /* 0x00000004d9007c0c */ /* 0x000fe4000bf46270 */
[----:B------:R-:W-:Y:S02]  /*23730*/  ISETP.GE.AND P1, PT, R215, UR4, PT ;  /* 0x00000004d7007c0c */ /* 0x000fe4000bf26270 */
[----:B------:R-:W-:-:S07]  /*23740*/  ISETP.GE.AND P0, PT, R213, UR4, PT ;  /* 0x00000004d5007c0c */ /* 0x000fce000bf06270 */
[----:B0-2---:R-:W-:-:S04]  /*23750*/  @!P4 LEA R2, P3, R225, R0, 0x2 ;  /* 0x00000000e102c211 */ /* 0x005fc800078610ff */
[----:B-1----:R-:W-:Y:S02]  /*23760*/  @!P4 LEA.HI.X R3, R225, R9, R220, 0x2, P3 ;  /* 0x00000009e103c211 */ /* 0x002fe400018f14dc */
[----:B------:R-:W-:-:S03]  /*23770*/  ISETP.GE.AND P3, PT, R211, UR4, PT ;  /* 0x00000004d3007c0c */ /* 0x000fc6000bf66270 */
[----:B------:R0:W-:Y:S01]  /*23780*/  @!P4 ST.E.64 desc[UR60][R2.64], R4 ;  /* 0x000000040200c985 */ /* 0x0001e2000c101b3c */
[----:B------:R-:W-:Y:S02]  /*23790*/  ISETP.GE.AND P4, PT, R209, UR4, PT ;  /* 0x00000004d1007c0c */ /* 0x000fe4000bf86270 */
[-C--:B0-----:R-:W-:Y:S02]  /*237a0*/  @!P2 LEA R2, P6, R217, R0.reuse, 0x2 ;  /* 0x00000000d902a211 */ /* 0x081fe400078c10ff */
[-C--:B------:R-:W-:Y:S02]  /*237b0*/  @!P1 LEA R4, P5, R215, R0.reuse, 0x2 ;  /* 0x00000000d7049211 */ /* 0x080fe400078a10ff */
[-C--:B------:R-:W-:Y:S02]  /*237c0*/  @!P2 LEA.HI.X R3, R217, R9.reuse, R219, 0x2, P6 ;  /* 0x00000009d903a211 */ /* 0x080fe400030f14db */
[----:B------:R-:W-:Y:S02]  /*237d0*/  @!P0 LEA R6, P6, R213, R0, 0x2 ;  /* 0x00000000d5068211 */ /* 0x000fe400078c10ff */
        /* <DEDUP_REMOVED lines=9> */
[-C--:B------:R-:W-:Y:S02]  /*23870*/  @!P3 LEA.HI.X R3, R211, R9.reuse, R212, 0x2, P1 ;  /* 0x00000009d303b211 */ /* 0x080fe400008f14d4 */
[----:B------:R-:W-:Y:S02]  /*23880*/  ISETP.GE.AND P1, PT, R197, UR4, PT ;  /* 0x00000004c5007c0c */ /* 0x000fe4000bf26270 */
[----:B------:R-:W-:Y:S01]  /*23890*/  @!P4 LEA.HI.X R5, R209, R9, R210, 0x2, P2 ;  /* 0x00000009d105c211 */ /* 0x000fe200010f14d2 */
[----:B------:R0:W-:Y:S01]  /*238a0*/  @!P3 ST.E.64 desc[UR60][R2.64], R42 ;  /* 0x0000002a0200b985 */ /* 0x0001e2000c101b3c */
[----:B------:R-:W-:Y:S02]  /*238b0*/  ISETP.GE.AND P2, PT, R195, UR4, PT ;  /* 0x00000004c3007c0c */ /* 0x000fe4000bf46270 */
[----:B--2---:R-:W-:Y:S01]  /*238c0*/  @!P5 LEA R6, P6, R207, R0, 0x2 ;  /* 0x00000000cf06d211 */ /* 0x004fe200078c10ff */
[----:B------:R1:W-:Y:S01]  /*238d0*/  @!P4 ST.E.64 desc[UR60][R4.64], R46 ;  /* 0x0000002e0400c985 */ /* 0x0003e2000c101b3c */
[----:B------:R-:W-:-:S02]  /*238e0*/  ISETP.GE.AND P3, PT, R193, UR4, PT ;  /* 0x00000004c1007c0c */ /* 0x000fc4000bf66270 */
[----:B------:R-:W-:Y:S02]  /*238f0*/  @!P5 LEA.HI.X R7, R207, R9, R208, 0x2, P6 ;  /* 0x00000009cf07d211 */ /* 0x000fe400030f14d0 */
[----:B------:R-:W-:-:S03]  /*23900*/  ISETP.GE.AND P4, PT, R191, UR4, PT ;  /* 0x00000004bf007c0c */ /* 0x000fc6000bf86270 */
[----:B------:R2:W-:Y:S01]  /*23910*/  @!P5 ST.E.64 desc[UR60][R6.64], R50 ;  /* 0x000000320600d985 */ /* 0x0005e2000c101b3c */
[-C--:B0-----:R-:W-:Y:S02]  /*23920*/  @!P0 LEA R2, P6, R199, R0.reuse, 0x2 ;  /* 0x00000000c7028211 */ /* 0x081fe400078c10ff */
[-C--:B-1----:R-:W-:Y:S02]  /*23930*/  @!P1 LEA R4, P5, R197, R0.reuse, 0x2 ;  /* 0x00000000c5049211 */ /* 0x082fe400078a10ff */
[-C--:B------:R-:W-:Y:S02]  /*23940*/  @!P0 LEA.HI.X R3, R199, R9.reuse, R206, 0x2, P6 ;  /* 0x00000009c7038211 */ /* 0x080fe400030f14ce */
[----:B------:R-:W-:Y:S02]  /*23950*/  @!P1 LEA.HI.X R5, R197, R9, R198, 0x2, P5 ;  /* 0x00000009c5059211 */ /* 0x000fe400028f14c6 */
[----:B------:R-:W-:Y:S01]  /*23960*/  ISETP.GE.AND P5, PT, R189, UR4, PT ;  /* 0x00000004bd007c0c */ /* 0x000fe2000bfa6270 */
[----:B------:R0:W-:Y:S01]  /*23970*/  @!P0 ST.E.64 desc[UR60][R2.64], R54 ;  /* 0x0000003602008985 */ /* 0x0001e2000c101b3c */
[----:B--2---:R-:W-:-:S02]  /*23980*/  @!P2 LEA R6, P6, R195, R0, 0x2 ;  /* 0x00000000c306a211 */ /* 0x004fc400078c10ff */
[----:B------:R-:W-:Y:S01]  /*23990*/  ISETP.GE.AND P0, PT, R187, UR4, PT ;  /* 0x00000004bb007c0c */ /* 0x000fe2000bf06270 */
[----:B------:R1:W-:Y:S01]  /*239a0*/  @!P1 ST.E.64 desc[UR60][R4.64], R58 ;  /* 0x0000003a04009985 */ /* 0x0003e2000c101b3c */
        /* <DEDUP_REMOVED lines=9> */
[----:B--2---:R-:W-:-:S03]  /*23a40*/  @!P5 LEA R6, P6, R189, R0, 0x2 ;  /* 0x00000000bd06d211 */ /* 0x004fc600078c10ff */
[----:B------:R1:W-:Y:S01]  /*23a50*/  @!P4 ST.E.64 desc[UR60][R4.64], R70 ;  /* 0x000000460400c985 */ /* 0x0003e2000c101b3c */
[----:B------:R-:W-:-:S05]  /*23a60*/  @!P5 LEA.HI.X R7, R189, R9, R190, 0x2, P6 ;  /* 0x00000009bd07d211 */ /* 0x000fca00030f14be */
[----:B------:R2:W-:Y:S01]  /*23a70*/  @!P5 ST.E.64 desc[UR60][R6.64], R74 ;  /* 0x0000004a0600d985 */ /* 0x0005e2000c101b3c */
[----:B------:R-:W-:Y:S02]  /*23a80*/  ISETP.GE.AND P5, PT, R181, UR4, PT ;  /* 0x00000004b5007c0c */ /* 0x000fe4000bfa6270 */
[----:B0-----:R-:W-:-:S04]  /*23a90*/  @!P0 LEA R2, P4, R187, R0, 0x2 ;  /* 0x00000000bb028211 */ /* 0x001fc800078810ff */
[-C--:B------:R-:W-:Y:S02]  /*23aa0*/  @!P0 LEA.HI.X R3, R187, R9.reuse, R188, 0x2, P4 ;  /* 0x00000009bb038211 */ /* 0x080fe400020f14bc */
        /* <DEDUP_REMOVED lines=16> */
[-C--:B------:R-:W-:Y:S02]  /*23bb0*/  @!P4 LEA.HI.X R5, R179, R9.reuse, R180, 0x2, P0 ;  /* 0x00000009b305c211 */ /* 0x080fe400000f14b4 */
[----:B------:R-:W-:Y:S02]  /*23bc0*/  ISETP.GE.AND P0, PT, R171, UR4, PT ;  /* 0x00000004ab007c0c */ /* 0x000fe4000bf06270 */
[----:B--2---:R-:W-:Y:S01]  /*23bd0*/  @!P3 LEA R6, P6, R177, R0, 0x2 ;  /* 0x00000000b106b211 */ /* 0x004fe200078c10ff */
[----:B------:R1:W-:Y:S01]  /*23be0*/  @!P4 ST.E.64 desc[UR60][R4.64], R94 ;  /* 0x0000005e0400c985 */ /* 0x0003e2000c101b3c */
[----:B------:R-:W-:Y:S02]  /*23bf0*/  ISETP.GE.AND P4, PT, R167, UR4, PT ;  /* 0x00000004a7007c0c */ /* 0x000fe4000bf86270 */
[----:B------:R-:W-:-:S02]  /*23c00*/  @!P3 LEA.HI.X R7, R177, R9, R178, 0x2, P6 ;  /* 0x00000009b107b211 */ /* 0x000fc400030f14b2 */
[----:B0-----:R-:W-:-:S03]  /*23c10*/  @!P2 LEA R2, P6, R175, R0, 0x2 ;  /* 0x00000000af02a211 */ /* 0x001fc600078c10ff */
[----:B------:R0:W-:Y:S01]  /*23c20*/  @!P3 ST.E.64 desc[UR60][R6.64], R98 ;  /* 0x000000620600b985 */ /* 0x0001e2000c101b3c */
[----:B------:R-:W-:Y:S02]  /*23c30*/  @!P2 LEA.HI.X R3, R175, R9, R176, 0x2, P6 ;  /* 0x00000009af03a211 */ /* 0x000fe400030f14b0 */
[----:B-1----:R-:W-:-:S03]  /*23c40*/  @!P1 LEA R4, P3, R173, R0, 0x2 ;  /* 0x00000000ad049211 */ /* 0x002fc600078610ff */
[----:B------:R1:W-:Y:S01]  /*23c50*/  @!P2 ST.E.64 desc[UR60][R2.64], R102 ;  /* 0x000000660200a985 */ /* 0x0003e2000c101b3c */
[-C--:B------:R-:W-:Y:S02]  /*23c60*/  @!P1 LEA.HI.X R5, R173, R9.reuse, R174, 0x2, P3 ;  /* 0x00000009ad059211 */ /* 0x080fe400018f14ae */
[----:B------:R-:W-:Y:S02]  /*23c70*/  ISETP.GE.AND P3, PT, R165, UR4, PT ;  /* 0x00000004a5007c0c */ /* 0x000fe4000bf66270 */
[CC--:B0-----:R-:W-:Y:S01]  /*23c80*/  @!P0 LEA R6, P6, R171.reuse, R0.reuse, 0x2 ;  /* 0x00000000ab068211 */ /* 0x0c1fe200078c10ff */
[----:B------:R0:W-:Y:S03]  /*23c90*/  @!P1 ST.E.64 desc[UR60][R4.64], R106 ;  /* 0x0000006a04009985 */ /* 0x0001e6000c101b3c */
[----:B------:R-:W-:Y:S02]  /*23ca0*/  @!P0 LEA.HI.X R7, R171, R9, R172, 0x2, P6 ;  /* 0x00000009ab078211 */ /* 0x000fe400030f14ac */
[----:B-1----:R-:W-:-:S03]  /*23cb0*/  @!P5 LEA R2, P1, R169, R0, 0x2 ;  /* 0x00000000a902d211 */ /* 0x002fc600078210ff */
        /* <DEDUP_REMOVED lines=8> */
[-C--:B-1----:R-:W-:Y:S01]  /*23d40*/  @!P3 LEA R6, P6, R165, R0.reuse, 0x2 ;  /* 0x00000000a506b211 */ /* 0x082fe200078c10ff */
[----:B------:R1:W-:Y:S01]  /*23d50*/  @!P4 ST.E.64 desc[UR60][R4.64], R118 ;  /* 0x000000760400c985 */ /* 0x0003e2000c101b3c */
[----:B------:R-:W-:Y:S02]  /*23d60*/  ISETP.GE.AND P4, PT, R159, UR4, PT ;  /* 0x000000049f007c0c */ /* 0x000fe4000bf86270 */
[----:B------:R-:W-:Y:S02]  /*23d70*/  @!P3 LEA.HI.X R7, R165, R9, R166, 0x2, P6 ;  /* 0x00000009a507b211 */ /* 0x000fe400030f14a6 */
[----:B0-----:R-:W-:-:S03]  /*23d80*/  @!P1 LEA R2, P6, R161, R0, 0x2 ;  /* 0x00000000a1029211 */ /* 0x001fc600078c10ff */
[----:B------:R0:W-:Y:S01]  /*23d90*/  @!P3 ST.E.64 desc[UR60][R6.64], R122 ;  /* 0x0000007a0600b985 */ /* 0x0001e2000c101b3c */
[----:B------:R-:W-:Y:S02]  /*23da0*/  ISETP.GE.AND P3, PT, R157, UR4, PT ;  /* 0x000000049d007c0c */ /* 0x000fe4000bf66270 */
[----:B------:R-:W-:Y:S02]  /*23db0*/  @!P1 LEA.HI.X R3, R161, R9, R162, 0x2, P6 ;  /* 0x00000009a1039211 */ /* 0x000fe400030f14a2 */
[----:B-1----:R-:W-:-:S04]  /*23dc0*/  @!P0 LEA R4, P5, R163, R0, 0x2 ;  /* 0x00000000a3048211 */ /* 0x002fc800078a10ff */
[----:B------:R-:W-:Y:S02]  /*23dd0*/  @!P0 LEA.HI.X R5, R163, R9, R164, 0x2, P5 ;  /* 0x00000009a3058211 */ /* 0x000fe400028f14a4 */
[----:B------:R-:W-:-:S03]  /*23de0*/  ISETP.GE.AND P5, PT, R93, UR4, PT ;  /* 0x000000045d007c0c */ /* 0x000fc6000bfa6270 */
[----:B------:R1:W-:Y:S04]  /*23df0*/  @!P0 ST.E.64 desc[UR60][R4.64], R126 ;  /* 0x0000007e04008985 */ /* 0x0003e8000c101b3c */
[----:B------:R2:W-:Y:S01]  /*23e00*/  @!P1 ST.E.64 desc[UR60][R2.64], R130 ;  /* 0x0000008202009985 */ /* 0x0005e2000c101b3c */
[----:B0-----:R-:W-:-:S04]  /*23e10*/  @!P2 LEA R6, P1, R155, R0, 0x2 ;  /* 0x000000009b06a211 */ /* 0x001fc800078210ff */
[-C--:B------:R-:W-:Y:S02]  /*23e20*/  @!P2 LEA.HI.X R7, R155, R9.reuse, R156, 0x2, P1 ;  /* 0x000000099b07a211 */ /* 0x080fe400008f149c */
[-C--:B-1----:R-:W-:Y:S02]  /*23e30*/  @!P4 LEA R4, P0, R159, R0.reuse, 0x2 ;  /* 0x000000009f04c211 */ /* 0x082fe400078010ff */
[-C--:B--2---:R-:W-:Y:S02]  /*23e40*/  @!P3 LEA R2, P6, R157, R0.reuse, 0x2 ;  /* 0x000000009d02b211 */ /* 0x084fe400078c10ff */
[-C--:B------:R-:W-:Y:S02]  /*23e50*/  @!P4 LEA.HI.X R5, R159, R9.reuse, R160, 0x2, P0 ;  /* 0x000000099f05c211 */ /* 0x080fe400000f14a0 */
[----:B------:R-:W-:Y:S02]  /*23e60*/  @!P5 LEA R10, P0, R93, R0, 0x2 ;  /* 0x000000005d0ad211 */ /* 0x000fe400078010ff */
[-C--:B------:R-:W-:Y:S01]  /*23e70*/  @!P3 LEA.HI.X R3, R157, R9.reuse, R158, 0x2, P6 ;  /* 0x000000099d03b211 */ /* 0x080fe200030f149e */
[----:B------:R0:W-:Y:S01]  /*23e80*/  @!P4 ST.E.64 desc[UR60][R4.64], R134 ;  /* 0x000000860400c985 */ /* 0x0001e2000c101b3c */
[----:B------:R-:W-:-:S02]  /*23e90*/  @!P5 LEA.HI.X R11, R93, R9, R154, 0x2, P0 ;  /* 0x000000095d0bd211 */ /* 0x000fc400000f149a */
[----:B------:R-:W-:Y:S01]  /*23ea0*/  ISETP.GE.AND P0, PT, R24, UR4, PT ;  /* 0x0000000418007c0c */ /* 0x000fe2000bf06270 */
[----:B------:R0:W-:Y:S04]  /*23eb0*/  @!P3 ST.E.64 desc[UR60][R2.64], R138 ;  /* 0x0000008a0200b985 */ /* 0x0001e8000c101b3c */
[----:B------:R0:W-:Y:S04]  /*23ec0*/  @!P2 ST.E.64 desc[UR60][R6.64], R142 ;  /* 0x0000008e0600a985 */ /* 0x0001e8000c101b3c */
[----:B------:R0:W-:Y:S04]  /*23ed0*/  @!P5 ST.E.64 desc[UR60][R10.64], R146 ;  /* 0x000000920a00d985 */ /* 0x0001e8000c101b3c */
[----:B------:R-:W-:Y:S05]  /*23ee0*/  @P0 BRA `(.L_x_1835) ;  /* 0x0000000c00940947 */ /* 0x000fea0003800000 */
[----:B0-----:R-:W-:-:S04]  /*23ef0*/  LEA R2, P0, R24, R0, 0x2 ;  /* 0x0000000018027211 */ /* 0x001fc800078010ff */
[----:B------:R-:W-:-:S05]  /*23f00*/  LEA.HI.X R3, R24, R9, R92, 0x2, P0 ;  /* 0x0000000918037211 */ /* 0x000fca00000f145c */
[----:B------:R0:W-:Y:S01]  /*23f10*/  ST.E.64 desc[UR60][R2.64], R150 ;  /* 0x0000009602007985 */ /* 0x0001e2000c101b3c */
[----:B------:R-:W-:Y:S05]  /*23f20*/  BRA `(.L_x_1835) ;  /* 0x0000000c00847947 */ /* 0x000fea0003800000 */
.L_x_1826:
[----:B------:R-:W3:Y:S01]  /*23f30*/  LDL R8, [R1+0x8c] ;  /* 0x00008c0001087983 */ /* 0x000ee20000100800 */
[----:B------:R-:W-:Y:S01]  /*23f40*/  ULDC.64 UR4, c[0x0][0xc08] ;  /* 0x0003020000047ab9 */ /* 0x000fe20000000a00 */
[----:B------:R-:W3:Y:S01]  /*23f50*/  LDC.64 R2, c[0x0][0xc00] ;  /* 0x00030000ff027b82 */ /* 0x000ee20000000a00 */
[----:B------:R-:W-:Y:S01]  /*23f60*/  ISETP.NE.U32.AND P0, PT, RZ, UR4, PT ;  /* 0x00000004ff007c0c */ /* 0x000fe2000bf05070 */
[----:B------:R-:W4:Y:S01]  /*23f70*/  LDL R7, [R1+0x88] ;  /* 0x0000880001077983 */ /* 0x000f220000100800 */
[----:B------:R-:W-:Y:S02]  /*23f80*/  IMAD.MOV.U32 R15, RZ, RZ, RZ ;  /* 0x000000ffff0f7224 */ /* 0x000fe400078e00ff */
[----:B------:R-:W-:Y:S01]  /*23f90*/  ISETP.NE.AND.EX P1, PT, RZ, UR5, PT, P0 ;  /* 0x00000005ff007c0c */ /* 0x000fe2000bf25300 */
[----:B------:R-:W-:Y:S02]  /*23fa0*/  ULDC.64 UR4, c[0x0][0xc00] ;  /* 0x0003000000047ab9 */ /* 0x000fe40000000a00 */
[----:B------:R-:W-:-:S04]  /*23fb0*/  ISETP.NE.U32.AND P0, PT, RZ, UR4, PT ;  /* 0x00000004ff007c0c */ /* 0x000fc8000bf05070 */
[----:B------:R-:W-:-:S06]  /*23fc0*/  ISETP.NE.AND.EX P0, PT, RZ, UR5, PT, P0 ;  /* 0x00000005ff007c0c */ /* 0x000fcc000bf05300 */
[----:B------:R-:W1:Y:S01]  /*23fd0*/  @P1 LDC.64 R4, c[0x0][0xc08] ;  /* 0x00030200ff041b82 */ /* 0x000e620000000a00 */
[----:B------:R-:W-:Y:S02]  /*23fe0*/  ULDC UR4, c[0x0][0xa88] ;  /* 0x0002a20000047ab9 */ /* 0x000fe40000000800 */
[----:B0-----:R-:W-:Y:S01]  /*23ff0*/  IMAD.U32 R0, RZ, RZ, UR4 ;  /* 0x00000004ff007e24 */ /* 0x001fe2000f8e00ff */
[----:B------:R-:W0:Y:S01]  /*24000*/  S2R R35, SR_TID.X ;  /* 0x0000000000237919 */ /* 0x000e220000002100 */
[----:B---3--:R-:W-:-:S04]  /*24010*/  IMAD.WIDE R2, R8, 0x4, R2 ;  /* 0x0000000408027825 */ /* 0x008fc800078e0202 */
[----:B-1----:R-:W-:Y:S01]  /*24020*/  @P1 IMAD.WIDE R4, R8, 0x4, R4 ;  /* 0x0000000408041825 */ /* 0x002fe200078e0204 */
[----:B------:R1:W5:Y:S04]  /*24030*/  @P0 LDG.E R15, desc[UR60][R2.64] ;  /* 0x0000003c020f0981 */ /* 0x000368000c1e1900 */
[----:B------:R1:W5:Y:S01]  /*24040*/  @P1 LDG.E R0, desc[UR60][R4.64] ;  /* 0x0000003c04001981 */ /* 0x000362000c1e1900 */
[----:B----4-:R-:W-:Y:S02]  /*24050*/  ISETP.NE.AND P2, PT, R7, RZ, PT ;  /* 0x000000ff0700720c */ /* 0x010fe40003f45270 */
[----:B0-----:R-:W-:Y:S02]  /*24060*/  IADD3 R6, R35, -0x80, RZ ;  /* 0xffffff8023067810 */ /* 0x001fe40007ffe0ff */
[----:B------:R-:W-:-:S02]  /*24070*/  SHF.R.S32.HI R28, RZ, 0x1f, R8 ;  /* 0x0000001fff1c7819 */ /* 0x000fc40000011408 */
[----:B------:R-:W-:-:S07]  /*24080*/  ISETP.GT.AND P3, PT, R6, 0x7f, PT ;  /* 0x0000007f0600780c */ /* 0x000fce0003f64270 */
[----:B------:R-:W0:Y:S02]  /*24090*/  @!P2 LDC R7, c[0x0][0xad4] ;  /* 0x0002b500ff07ab82 */ /* 0x000e240000000800 */
[----:B0-----:R1:W-:Y:S01]  /*240a0*/  @!P2 STL [R1+0x88], R7 ;  /* 0x000088070100a387 */ /* 0x0013e20000100800 */
[----:B------:R-:W-:Y:S01]  /*240b0*/  ISETP.GT.AND P2, PT, R7, 0x1, PT ;  /* 0x000000010700780c */ /* 0x000fe20003f44270 */
[----:B------:R-:W-:-:S12]  /*240c0*/  @P1 BRA `(.L_x_1838) ;  /* 0x0000000000101947 */ /* 0x000fd80003800000 */
[----:B------:R-:W-:Y:S05]  /*240d0*/  @!P0 BRA `(.L_x_1838) ;  /* 0x00000000000c8947 */ /* 0x000fea0003800000 */
[----:B-1----:R-:W3:Y:S04]  /*240e0*/  LDG.E R5, desc[UR60][R2.64] ;  /* 0x0000003c02057981 */ /* 0x002ee8000c1e1900 */
[----:B-----5:R-:W3:Y:S02]  /*240f0*/  LDG.E R0, desc[UR60][R2.64+0x4] ;  /* 0x0000043c02007981 */ /* 0x020ee4000c1e1900 */
[----:B---3--:R-:W-:-:S07]  /*24100*/  IMAD.IADD R0, R0, 0x1, -R5 ;  /* 0x0000000100007824 */ /* 0x008fce00078e0a05 */
.L_x_1838:
[----:B------:R-:W-:Y:S01]  /*24110*/  BSSY B1, `(.L_x_1839) ;  /* 0x0000037000017945 */ /* 0x000fe20003800000 */
[----:B------:R-:W-:Y:S02]  /*24120*/  SEL R33, R8, RZ, !P0 ;  /* 0x000000ff08217207 */ /* 0x000fe40004000000 */
[----:B------:R-:W-:Y:S02]  /*24130*/  SEL R28, R28, RZ, !P0 ;  /* 0x000000ff1c1c7207 */ /* 0x000fe40004000000 */
[----:B--2--5:R-:W-:Y:S01]  /*24140*/  SHF.R.S32.HI R24, RZ, 0x1f, R15 ;  /* 0x0000001fff187819 */ /* 0x024fe2000001140f */
[----:B------:R-:W-:Y:S06]  /*24150*/  @P3 BRA `(.L_x_1840) ;  /* 0x0000000000c83947 */ /* 0x000fec0003800000 */
[----:B-1----:R-:W2:Y:S01]  /*24160*/  LDL R3, [R1+0x5c] ;  /* 0x00005c0001037983 */ /* 0x002ea20000100800 */
[----:B------:R-:W0:Y:S02]  /*24170*/  LDC R37, c[0x0][0xbe8] ;  /* 0x0002fa00ff257b82 */ /* 0x000e240000000800 */
[----:B0-----:R-:W-:Y:S01]  /*24180*/  IMAD R2, R0, R37, RZ ;  /* 0x0000002500027224 */ /* 0x001fe200078e02ff */
[----:B--2---:R-:W-:-:S04]  /*24190*/  IADD3 R35, R3, -0x80, R35 ;  /* 0xffffff8003237810 */ /* 0x004fc80007ffe023 */
[----:B------:R-:W-:-:S13]  /*241a0*/  ISETP.GE.AND P0, PT, R35, R2, PT ;  /* 0x000000022300720c */ /* 0x000fda0003f06270 */
[----:B------:R-:W-:Y:S05]  /*241b0*/  @P0 BRA `(.L_x_1840) ;  /* 0x0000000000b00947 */ /* 0x000fea0003800000 */
[----:B------:R-:W2:Y:S01]  /*241c0*/  LDL.LU R30, [R1+0x94] ;  /* 0x00009400011e7983 */ /* 0x000ea20000300800 */
[----:B------:R-:W-:Y:S01]  /*241d0*/  IMAD.MOV.U32 R20, RZ, RZ, 0x9b8 ;  /* 0x000009b8ff147424 */ /* 0x000fe200078e00ff */
[----:B------:R-:W-:Y:S01]  /*241e0*/  ISETP.GT.AND P0, PT, R7, 0x1, PT ;  /* 0x000000010700780c */ /* 0x000fe20003f04270 */
[----:B------:R-:W0:Y:S01]  /*241f0*/  LDC.64 R8, c[0x0][0xba8] ;  /* 0x0002ea00ff087b82 */ /* 0x000e220000000a00 */
[----:B------:R-:W-:Y:S01]  /*24200*/  ISETP.NE.AND P1, PT, R37, 0x1, PT ;  /* 0x000000012500780c */ /* 0x000fe20003f25270 */
[----:B------:R-:W-:Y:S01]  /*24210*/  IMAD.MOV.U32 R21, RZ, RZ, R35 ;  /* 0x000000ffff157224 */ /* 0x000fe200078e0023 */
[----:B------:R-:W-:-:S05]  /*24220*/  SEL R20, R20, 0x978, P0 ;  /* 0x0000097814147807 */ /* 0x000fca0000000000 */
[----:B------:R-:W1:Y:S08]  /*24230*/  LDC.64 R2, c[0x0][R20+0x220] ;  /* 0x0000880014027b82 */ /* 0x000e700000000a00 */
[----:B------:R-:W3:Y:S08]  /*24240*/  LDC.64 R10, c[0x0][R20+0x218] ;  /* 0x00008600140a7b82 */ /* 0x000ef00000000a00 */
[----:B------:R-:W4:Y:S08]  /*24250*/  LDC.64 R4, c[0x0][R20+0x228] ;  /* 0x00008a0014047b82 */ /* 0x000f300000000a00 */
[----:B------:R-:W5:Y:S08]  /*24260*/  @P1 LDC R14, c[0x0][0xbec] ;  /* 0x0002fb00ff0e1b82 */ /* 0x000f700000000800 */
[----:B------:R-:W4:Y:S08]  /*24270*/  LDC.64 R6, c[0x0][R20+0x210] ;  /* 0x0000840014067b82 */ /* 0x000f300000000a00 */
[----:B------:R-:W4:Y:S01]  /*24280*/  @P1 LDC R31, c[0x0][0xbf0] ;  /* 0x0002fc00ff1f1b82 */ /* 0x000f220000000800 */
[----:B-----5:R-:W-:-:S07]  /*24290*/  @P1 IMAD.HI.U32 R14, R35, R14, RZ ;  /* 0x0000000e230e1227 */ /* 0x020fce00078e00ff */
[----:B0-----:R-:W0:Y:S01]  /*242a0*/  @!P0 LDC R8, c[0x0][0xb50] ;  /* 0x0002d400ff088b82 */ /* 0x001e220000000800 */
[-C--:B-1----:R-:W-:Y:S02]  /*242b0*/  IMAD R3, R3, R33.reuse, RZ ;  /* 0x0000002103037224 */ /* 0x082fe400078e02ff */
[----:B------:R-:W-:-:S05]  /*242c0*/  IMAD.WIDE.U32 R12, R2, R33, RZ ;  /* 0x00000021020c7225 */ /* 0x000fca00078e00ff */
[----:B------:R-:W1:Y:S01]  /*242d0*/  @!P0 LDC R9, c[0x0][0xb54] ;  /* 0x0002d500ff098b82 */ /* 0x000e620000000800 */
[-C--:B---3--:R-:W-:Y:S02]  /*242e0*/  IMAD R29, R11, R226.reuse, RZ ;  /* 0x000000e20b1d7224 */ /* 0x088fe400078e02ff */
[----:B------:R-:W-:Y:S01]  /*242f0*/  IMAD.WIDE.U32 R10, R10, R226, RZ ;  /* 0x000000e20a0a7225 */ /* 0x000fe200078e00ff */
[----:B----4-:R-:W-:-:S03]  /*24300*/  @P1 SHF.R.U32.HI R21, RZ, R31, R14 ;  /* 0x0000001fff151219 */ /* 0x010fc6000001160e */
        /* <DEDUP_REMOVED lines=19> */
[----:B------:R-:W-:Y:S02]  /*24440*/  IMAD.MOV.U32 R3, RZ, RZ, -0x800000 ;  /* 0xff800000ff037424 */ /* 0x000fe400078e00ff */
[----:B------:R-:W-:-:S05]  /*24450*/  IMAD.IADD R2, R5, 0x1, R11 ;  /* 0x0000000105027824 */ /* 0x000fca00078e020b */
[----:B-1----:R-:W-:-:S05]  /*24460*/  LEA.HI.X R9, R4, R9, R2, 0x2, P0 ;  /* 0x0000000904097211 */ /* 0x002fca00000f1402 */
[----:B------:R0:W-:Y:S02]  /*24470*/  STG.E desc[UR60][R8.64], R3 ;  /* 0x0000000308007986 */ /* 0x0001e4000c10193c */
.L_x_1840:
[----:B------:R-:W-:Y:S05]  /*24480*/  BSYNC B1 ;  /* 0x0000000000017941 */ /* 0x000fea0003800000 */
.L_x_1839:
[----:B------:R-:W-:Y:S05]  /*24490*/  @P2 BRA `(.L_x_1835) ;  /* 0x0000000800282947 */ /* 0x000fea0003800000 */
[----:B-1----:R-:W2:Y:S01]  /*244a0*/  LDL R4, [R1+0x84] ;  /* 0x0000840001047983 */ /* 0x002ea20000100800 */
[----:B------:R-:W1:Y:S01]  /*244b0*/  LDC R11, c[0x0][0xbe8] ;  /* 0x0002fa00ff0b7b82 */ /* 0x000e620000000800 */
[----:B------:R-:W-:Y:S01]  /*244c0*/  ULDC.64 UR4, c[0x0][0xaa0] ;  /* 0x0002a80000047ab9 */ /* 0x000fe20000000a00 */
[----:B------:R-:W-:Y:S01]  /*244d0*/  ULDC.64 UR6, c[0x0][0xaf0] ;  /* 0x0002bc0000067ab9 */ /* 0x000fe20000000a00 */
[----:B------:R-:W3:Y:S04]  /*244e0*/  LDL.LU R10, [R1+0x5c] ;  /* 0x00005c00010a7983 */ /* 0x000ee80000300800 */
[----:B0-----:R-:W2:Y:S01]  /*244f0*/  LDL R8, [R1+0x10] ;  /* 0x0000100001087983 */ /* 0x001ea20000100800 */
[----:B------:R-:W-:-:S03]  /*24500*/  IMAD R2, R24, UR4, RZ ;  /* 0x0000000418027c24 */ /* 0x000fc6000f8e02ff */
[----:B------:R0:W5:Y:S01]  /*24510*/  LDL R14, [R1+0x8] ;  /* 0x00000800010e7983 */ /* 0x0001620000100800 */
[C---:B------:R-:W-:Y:S02]  /*24520*/  IMAD R5, R15.reuse, UR5, R2 ;  /* 0x000000050f057c24 */ /* 0x040fe4000f8e0202 */
[----:B------:R-:W-:Y:S01]  /*24530*/  IMAD.WIDE.U32 R2, R15, UR4, RZ ;  /* 0x000000040f027c25 */ /* 0x000fe2000f8e00ff */
[----:B------:R-:W-:Y:S01]  /*24540*/  ULDC.64 UR4, c[0x0][0xae8] ;  /* 0x0002ba0000047ab9 */ /* 0x000fe20000000a00 */
[----:B-1----:R-:W-:-:S13]  /*24550*/  ISETP.NE.AND P0, PT, R11, 0x1, PT ;  /* 0x000000010b00780c */ /* 0x002fda0003f05270 */
[----:B------:R-:W1:Y:S08]  /*24560*/  @P0 LDC R6, c[0x0][0xbec] ;  /* 0x0002fb00ff060b82 */ /* 0x000e700000000800 */
[----:B------:R-:W4:Y:S01]  /*24570*/  @P0 LDC R7, c[0x0][0xbf0] ;  /* 0x0002fc00ff070b82 */ /* 0x000f220000000800 */
[----:B------:R-:W-:Y:S02]  /*24580*/  IMAD.IADD R3, R3, 0x1, R5 ;  /* 0x0000000103037824 */ /* 0x000fe400078e0205 */
[----:B------:R-:W-:-:S04]  /*24590*/  IMAD.WIDE.U32 R2, R226, UR4, R2 ;  /* 0x00000004e2027c25 */ /* 0x000fc8000f8e0002 */
[----:B------:R-:W-:Y:S01]  /*245a0*/  IMAD R3, R226, UR5, R3 ;  /* 0x00000005e2037c24 */ /* 0x000fe2000f8e0203 */
[----:B------:R-:W-:Y:S01]  /*245b0*/  ULDC.64 UR4, c[0x0][0xae0] ;  /* 0x0002b80000047ab9 */ /* 0x000fe20000000a00 */
[----:B------:R-:W-:-:S04]  /*245c0*/  IMAD.WIDE.U32 R2, R33, UR6, R2 ;  /* 0x0000000621027c25 */ /* 0x000fc8000f8e0002 */
[----:B------:R-:W-:Y:S01]  /*245d0*/  IMAD R13, R0, R11, RZ ;  /* 0x0000000b000d7224 */ /* 0x000fe200078e02ff */
[----:B------:R-:W-:Y:S01]  /*245e0*/  BSSY B1, `(.L_x_1841) ;  /* 0x0000033000017945 */ /* 0x000fe20003800000 */
[----:B--2---:R-:W-:-:S05]  /*245f0*/  LEA R4, R4, R8, 0x5 ;  /* 0x0000000804047211 */ /* 0x004fca00078e28ff */
[----:B---3--:R-:W-:-:S04]  /*24600*/  IMAD.IADD R9, R10, 0x1, R4 ;  /* 0x000000010a097824 */ /* 0x008fc800078e0204 */
[----:B-1----:R-:W-:-:S04]  /*24610*/  @P0 IMAD.HI.U32 R4, R9, R6, RZ ;  /* 0x0000000609040227 */ /* 0x002fc800078e00ff */
[----:B------:R-:W-:Y:S01]  /*24620*/  IMAD.MOV.U32 R5, RZ, RZ, R9 ;  /* 0x000000ffff057224 */ /* 0x000fe200078e0009 */
[----:B----4-:R-:W-:Y:S01]  /*24630*/  @P0 SHF.R.U32.HI R5, RZ, R7, R4 ;  /* 0x00000007ff050219 */ /* 0x010fe20000011604 */
[----:B------:R-:W-:-:S03]  /*24640*/  IMAD R6, R28, UR6, RZ ;  /* 0x000000061c067c24 */ /* 0x000fc6000f8e02ff */
[--C-:B------:R-:W-:Y:S01]  /*24650*/  SHF.R.S32.HI R4, RZ, 0x1f, R5.reuse ;  /* 0x0000001fff047819 */ /* 0x100fe20000011405 */
[----:B------:R-:W-:Y:S02]  /*24660*/  IMAD R7, R33, UR7, R6 ;  /* 0x0000000721077c24 */ /* 0x000fe4000f8e0206 */
        /* <DEDUP_REMOVED lines=10> */
[----:B------:R-:W-:Y:S02]  /*24710*/  IMAD.IADD R12, R8, 0x1, R10 ;  /* 0x00000001080c7824 */ /* 0x000fe400078e020a */
[C---:B------:R-:W-:Y:S02]  /*24720*/  IMAD R5, R7.reuse, UR5, R4 ;  /* 0x0000000507057c24 */ /* 0x040fe4000f8e0204 */
[----:B------:R-:W-:Y:S01]  /*24730*/  IMAD.WIDE.U32 R2, R7, UR4, R2 ;  /* 0x0000000407027c25 */ /* 0x000fe2000f8e0002 */
[----:B------:R-:W-:Y:S01]  /*24740*/  ISETP.GE.AND P2, PT, R12, R13, PT ;  /* 0x0000000d0c00720c */ /* 0x000fe20003f46270 */
[----:B------:R-:W-:-:S02]  /*24750*/  ULDC.64 UR4, c[0x0][0xa80] ;  /* 0x0002a00000047ab9 */ /* 0x000fc40000000a00 */
[----:B------:R-:W-:Y:S01]  /*24760*/  VIADD R0, R12, 0x20 ;  /* 0x000000200c007836 */ /* 0x000fe20000000000 */
[----:B------:R-:W-:Y:S02]  /*24770*/  IADD3 R3, R3, R5, RZ ;  /* 0x0000000503037210 */ /* 0x000fe40007ffe0ff */
[----:B------:R-:W-:Y:S02]  /*24780*/  LEA R10, P3, R2, UR4, 0x1 ;  /* 0x00000004020a7c11 */ /* 0x000fe4000f8608ff */
[-C--:B------:R-:W-:Y:S01]  /*24790*/  ISETP.GE.AND P1, PT, R0, R13.reuse, PT ;  /* 0x0000000d0000720c */ /* 0x080fe20003f26270 */
[----:B------:R-:W-:Y:S01]  /*247a0*/  VIADD R0, R12, 0x40 ;  /* 0x000000400c007836 */ /* 0x000fe20000000000 */
[----:B------:R-:W-:Y:S01]  /*247b0*/  LEA.HI.X R11, R2, UR5, R3, 0x1, P3 ;  /* 0x00000005020b7c11 */ /* 0x000fe200098f0c03 */
[----:B------:R0:W1:Y:S03]  /*247c0*/  SHFL.IDX PT, R8, R10, RZ, 0x181f ;  /* 0x00181fff0a087589 */ /* 0x00006600000e0000 */
[----:B------:R-:W-:-:S02]  /*247d0*/  ISETP.GE.AND P0, PT, R0, R13, PT ;  /* 0x0000000d0000720c */ /* 0x000fc40003f06270 */
[----:B------:R0:W2:Y:S01]  /*247e0*/  SHFL.IDX PT, R0, R11, RZ, 0x181f ;  /* 0x00181fff0b007589 */ /* 0x0000a200000e0000 */
[----:B------:R-:W-:Y:S10]  /*247f0*/  @P2 BRA `(.L_x_1842) ;  /* 0x0000000000442947 */ /* 0x000ff40003800000 */
        /* <DEDUP_REMOVED lines=12> */
[----:B-----5:R-:W-:Y:S02]  /*248c0*/  @!P3 LEA.HI.X R7, R22, R0, R14, 0x1, P6 ;  /* 0x000000001607b211 */ /* 0x020fe400030f0c0e */
[----:B------:R-:W-:-:S03]  /*248d0*/  @!P2 LEA R8, P6, R23, R8, 0x1 ;  /* 0x000000081708a211 */ /* 0x000fc600078c08ff */
[----:B------:R3:W-:Y:S01]  /*248e0*/  @!P3 ST.E.128 desc[UR60][R6.64], RZ ;  /* 0x000000ff0600b985 */ /* 0x0007e2000c101d3c */
[----:B------:R-:W-:-:S05]  /*248f0*/  @!P2 LEA.HI.X R9, R23, R0, R229, 0x1, P6 ;  /* 0x000000001709a211 */ /* 0x000fca00030f0ce5 */
[----:B------:R3:W-:Y:S04]  /*24900*/  @!P2 ST.E.128 desc[UR60][R8.64], RZ ;  /* 0x000000ff0800a985 */ /* 0x0007e8000c101d3c */
.L_x_1842:
[----:B------:R-:W-:Y:S05]  /*24910*/  BSYNC B1 ;  /* 0x0000000000017941 */ /* 0x000fea0003800000 */
.L_x_1841:
        /* <DEDUP_REMOVED lines=9> */
[CC--:B-1----:R-:W-:Y:S02]  /*249b0*/  @!P4 LEA R2, P6, R18.reuse, R8.reuse, 0x1 ;  /* 0x000000081202c211 */ /* 0x0c2fe400078c08ff */
[C---:B------:R-:W-:Y:S02]  /*249c0*/  @!P3 LEA R4, P5, R201.reuse, R8, 0x1 ;  /* 0x00000008c904b211 */ /* 0x040fe400078a08ff */
[----:B----4-:R-:W-:Y:S02]  /*249d0*/  @!P4 LEA.HI.X R3, R18, R0, R19, 0x1, P6 ;  /* 0x000000001203c211 */ /* 0x010fe400030f0c13 */
[----:B------:R-:W-:Y:S02]  /*249e0*/  @!P2 LEA R6, P6, R22, R8, 0x1 ;  /* 0x000000081606a211 */ /* 0x000fe400078c08ff */
[----:B------:R-:W-:Y:S01]  /*249f0*/  @!P3 LEA.HI.X R5, R201, R0, R224, 0x1, P5 ;  /* 0x00000000c905b211 */ /* 0x000fe200028f0ce0 */
[----:B------:R3:W-:Y:S01]  /*24a00*/  @!P4 ST.E.128 desc[UR60][R2.64], RZ ;  /* 0x000000ff0200c985 */ /* 0x0007e2000c101d3c */
[----:B------:R-:W-:-:S02]  /*24a10*/  @!P1 LEA R8, P5, R23, R8, 0x1 ;  /* 0x0000000817089211 */ /* 0x000fc400078a08ff */
[-C--:B-----5:R-:W-:Y:S01]  /*24a20*/  @!P2 LEA.HI.X R7, R22, R0.reuse, R14, 0x1, P6 ;  /* 0x000000001607a211 */ /* 0x0a0fe200030f0c0e */
[----:B------:R3:W-:Y:S01]  /*24a30*/  @!P3 ST.E.128 desc[UR60][R4.64], RZ ;  /* 0x000000ff0400b985 */ /* 0x0007e2000c101d3c */
[----:B------:R-:W-:-:S03]  /*24a40*/  @!P1 LEA.HI.X R9, R23, R0, R229, 0x1, P5 ;  /* 0x0000000017099211 */ /* 0x000fc600028f0ce5 */
[----:B------:R3:W-:Y:S04]  /*24a50*/  @!P2 ST.E.128 desc[UR60][R6.64], RZ ;  /* 0x000000ff0600a985 */ /* 0x0007e8000c101d3c */
[----:B------:R3:W-:Y:S02]  /*24a60*/  @!P1 ST.E.128 desc[UR60][R8.64], RZ ;  /* 0x000000ff08009985 */ /* 0x0007e4000c101d3c */
.L_x_1844:
[----:B------:R-:W-:Y:S05]  /*24a70*/  BSYNC B1 ;  /* 0x0000000000017941 */ /* 0x000fea0003800000 */
.L_x_1843:
        /* <DEDUP_REMOVED lines=16> */
[----:B-----5:R-:W-:-:S02]  /*24b80*/  @!P1 LEA.HI.X R7, R22, R0, R14, 0x1, P4 ;  /* 0x0000000016079211 */ /* 0x020fc400020f0c0e */
[----:B------:R-:W-:Y:S01]  /*24b90*/  @!P0 LEA.HI.X R9, R23, R0, R229, 0x1, P6 ;  /* 0x0000000017098211 */ /* 0x000fe200030f0ce5 */
[----:B------:R3:W-:Y:S04]  /*24ba0*/  @!P2 ST.E.128 desc[UR60][R4.64], RZ ;  /* 0x000000ff0400a985 */ /* 0x0007e8000c101d3c */
[----:B------:R3:W-:Y:S04]  /*24bb0*/  @!P1 ST.E.128 desc[UR60][R6.64], RZ ;  /* 0x000000ff06009985 */ /* 0x0007e8000c101d3c */
[----:B------:R3:W-:Y:S02]  /*24bc0*/  @!P0 ST.E.128 desc[UR60][R8.64], RZ ;  /* 0x000000ff08008985 */ /* 0x0007e4000c101d3c */
.L_x_1846:
[----:B------:R-:W-:Y:S05]  /*24bd0*/  BSYNC B1 ;  /* 0x0000000000017941 */ /* 0x000fea0003800000 */
.L_x_1845:
        /* <DEDUP_REMOVED lines=10> */
[-C--:B--2---:R-:W-:Y:S02]  /*24c80*/  @!P3 LEA R2, P6, R18, R8.reuse, 0x1 ;  /* 0x000000081202b211 */ /* 0x084fe400078c08ff */
[-C--:B------:R-:W-:Y:S02]  /*24c90*/  @!P2 LEA R4, P5, R201, R8.reuse, 0x1 ;  /* 0x00000008c904a211 */ /* 0x080fe400078a08ff */
[-C--:B------:R-:W-:Y:S02]  /*24ca0*/  @!P1 LEA R6, P4, R22, R8.reuse, 0x1 ;  /* 0x0000000816069211 */ /* 0x080fe400078808ff */
[-C--:B0-----:R-:W-:Y:S02]  /*24cb0*/  @!P3 LEA.HI.X R3, R18, R11.reuse, R19, 0x1, P6 ;  /* 0x0000000b1203b211 */ /* 0x081fe400030f0c13 */
        /* <DEDUP_REMOVED lines=8> */
.L_x_1835:
[----:B------:R-:W-:Y:S05]  /*24d40*/  BSYNC B0 ;  /* 0x0000000000007941 */ /* 0x000fea0003800000 */
.L_x_1825:
[----:B------:R-:W-:Y:S02]  /*24d50*/  ULDC UR4, c[0x0][0xc3c] ;  /* 0x00030f0000047ab9 */ /* 0x000fe40000000800 */
[----:B------:R-:W-:-:S13]  /*24d60*/  ISETP.GE.AND P0, PT, R27, UR4, PT ;  /* 0x000000041b007c0c */ /* 0x000fda000bf06270 */
[----:B------:R-:W-:Y:S05]  /*24d70*/  @!P0 BRA `(.L_x_1847) ;  /* 0xfffffdc800e08947 */ /* 0x000fea000383ffff */
[----:B------:R-:W-:Y:S05]  /*24d80*/  BRA `(.L_x_1537) ;  /* 0x0000008400487947 */ /* 0x000fea0003800000 */
.L_x_1535:
        /* <DEDUP_REMOVED lines=16> */
.L_x_1848:
        /* <DEDUP_REMOVED lines=40> */
[----:B------:R-:W-:Y:S01]  /*25110*/  MOV R9, R4 ;  /* 0x0000000400097202 */ /* 0x000fe20000000f00 */
[----:B------:R-:W-:Y:S01]  /*25120*/  UMOV UR4, URZ ;  /* 0x0000003f00047c82 */ /* 0x000fe20008000000 */
[----:B------:R-:W-:-:S05]  /*25130*/  ULDC UR5, c[0x0][0xc38] ;  /* 0x00030e0000057ab9 */ /* 0x000fca0000000800 */
.L_x_1852:
[----:B------:R-:W0:Y:S01]  /*25140*/  LDC R2, c[0x0][0xc3c] ;  /* 0x00030f00ff027b82 */ /* 0x000e220000000800 */
[----:B------:R-:W-:Y:S01]  /*25150*/  UIADD3 UR4, UR4, 0x1f, URZ ;  /* 0x0000001f04047890 */ /* 0x000fe2000fffe03f */
[----:B------:R-:W-:Y:S02]  /*25160*/  ULDC UR7, c[0x0][0xc3c] ;  /* 0x00030f0000077ab9 */ /* 0x000fe40000000800 */
[----:B------:R-:W-:-:S03]  /*25170*/  IMAD.U32 R27, RZ, RZ, UR7 ;  /* 0x00000007ff1b7e24 */ /* 0x000fc6000f8e00ff */
[----:B0-----:R-:W-:-:S13]  /*25180*/  ISETP.LE.AND P6, PT, R2, UR4, PT ;  /* 0x0000000402007c0c */ /* 0x001fda000bfc3270 */
[----:B------:R-:W-:Y:S05]  /*25190*/  @P6 BRA `(.L_x_1851) ;  /* 0x0000000800a86947 */ /* 0x000fea0003800000 */
[----:B------:R-:W-:Y:S02]  /*251a0*/  VIADD R11, R6, UR4 ;  /* 0x00000004060b7c36 */ /* 0x000fe40008000000 */
[----:B------:R-:W-:Y:S02]  /*251b0*/  IMAD.MOV.U32 R7, RZ, RZ, RZ ;  /* 0x000000ffff077224 */ /* 0x000fe400078e00ff */
[----:B------:R-:W-:Y:S01]  /*251c0*/  IMAD.MOV.U32 R8, RZ, RZ, RZ ;  /* 0x000000ffff087224 */ /* 0x000fe200078e00ff */
[----:B------:R-:W-:-:S13]  /*251d0*/  ISETP.GE.OR P6, PT, R11, R2, !P0 ;  /* 0x000000020b00720c */ /* 0x000fda00047c6670 */
[----:B------:R-:W0:Y:S08]  /*251e0*/  @!P6 LDC.64 R4, c[0x0][0xc80] ;  /* 0x00032000ff04eb82 */ /* 0x000e300000000a00 */
[----:B------:R-:W1:Y:S01]  /*251f0*/  @!P6 LDC.64 R2, c[0x0][0xc78] ;  /* 0x00031e00ff02eb82 */ /* 0x000e620000000a00 */
[----:B0-----:R-:W-:-:S05]  /*25200*/  @!P6 IMAD.WIDE R4, R11, 0x4, R4 ;  /* 0x000000040b04e825 */ /* 0x001fca00078e0204 */
[----:B------:R-:W2:Y:S01]  /*25210*/  @!P6 LDG.E R7, desc[UR60][R4.64] ;  /* 0x0000003c0407e981 */ /* 0x000ea2000c1e1900 */
[----:B-1----:R-:W-:-:S05]  /*25220*/  @!P6 IMAD.WIDE R2, R11, 0x4, R2 ;  /* 0x000000040b02e825 */ /* 0x002fca00078e0202 */
[----:B------:R-:W2:Y:S02]  /*25230*/  @!P6 LDG.E R8, desc[UR60][R2.64] ;  /* 0x0000003c0208e981 */ /* 0x000ea4000c1e1900 */
[----:B--2---:R-:W-:-:S05]  /*25240*/  IMAD R13, R7, R8, RZ ;  /* 0x00000008070d7224 */ /* 0x004fca00078e02ff */
        /* <DEDUP_REMOVED lines=20> */
.L_x_1850:
        /* <DEDUP_REMOVED lines=11> */
[----:B------:R-:W-:-:S05]  /*25440*/  VIADD R3, R27, 0xffffffff ;  /* 0xffffffff1b037836 */ /* 0x000fca0000000000 */
[----:B------:R0:W1:Y:S02]  /*25450*/  SHFL.IDX PT, R24, R2, R3, 0x1f ;  /* 0x00001f0302187589 */ /* 0x00006400000e0000 */
.L_x_1853:
[----:B-1----:R-:W-:Y:S02]  /*25460*/  IMAD R24, R24, UR5, R5 ;  /* 0x0000000518187c24 */ /* 0x002fe4000f8e0205 */
[----:B------:R-:W-:-:S03]  /*25470*/  VIADD R27, R27, UR4 ;  /* 0x000000041b1b7c36 */ /* 0x000fc60008000000 */
[----:B------:R-:W-:Y:S01]  /*25480*/  IADD3 R4, -R24, UR6, RZ ;  /* 0x0000000618047c10 */ /* 0x000fe2000fffe1ff */
[----:B------:R-:W-:Y:S06]  /*25490*/  @!P1 BRA `(.L_x_1854) ;  /* 0x0000000000e89947 */ /* 0x000fec0003800000 */
[-C--:B--2---:R-:W-:Y:S02]  /*254a0*/  IABS R12, R7.reuse ;  /* 0x00000007000c7213 */ /* 0x084fe40000000000 */
[----:B------:R-:W-:Y:S02]  /*254b0*/  IABS R5, R8 ;  /* 0x0000000800057213 */ /* 0x000fe40000000000 */
[----:B------:R-:W1:Y:S01]  /*254c0*/  I2F.RP R9, R12 ;  /* 0x0000000c00097306 */ /* 0x000e620000209400 */
[----:B------:R-:W-:-:S07]  /*254d0*/  IABS R13, R7 ;  /* 0x00000007000d7213 */ /* 0x000fce0000000000 */
[----:B------:R-:W2:Y:S08]  /*254e0*/  I2F.RP R10, R5 ;  /* 0x00000005000a7306 */ /* 0x000eb00000209400 */
[----:B-1----:R-:W0:Y:S08]  /*254f0*/  MUFU.RCP R9, R9 ;  /* 0x0000000900097308 */ /* 0x002e300000001000 */
[----:B--2---:R-:W-:Y:S01]  /*25500*/  MUFU.RCP R10, R10 ;  /* 0x0000000a000a7308 */ /* 0x004fe20000001000 */
[----:B0-----:R-:W-:-:S02]  /*25510*/  IADD3 R2, R9, 0xffffffe, RZ ;  /* 0x0ffffffe09027810 */ /* 0x001fc40007ffe0ff */
[----:B------:R-:W-:-:S05]  /*25520*/  IABS R9, R4 ;  /* 0x0000000400097213 */ /* 0x000fca0000000000 */
        /* <DEDUP_REMOVED lines=8> */
[----:B------:R-:W-:Y:S02]  /*255b0*/  IADD3 R11, R10, 0xffffffe, RZ ;  /* 0x0ffffffe0a0b7810 */ /* 0x000fe40007ffe0ff */
[----:B------:R-:W-:Y:S02]  /*255c0*/  LOP3.LUT R9, R4, R7, RZ, 0x3c, !PT ;  /* 0x0000000704097212 */ /* 0x000fe400078e3cff */
[----:B------:R-:W-:Y:S02]  /*255d0*/  ISETP.GT.U32.AND P1, PT, R12, R3, PT ;  /* 0x000000030c00720c */ /* 0x000fe40003f24070 */
[----:B------:R-:W-:-:S11]  /*255e0*/  ISETP.GE.AND P2, PT, R9, RZ, PT ;  /* 0x000000ff0900720c */ /* 0x000fd60003f46270 */
[----:B------:R-:W-:Y:S02]  /*255f0*/  @!P1 IMAD.IADD R3, R3, 0x1, -R12 ;  /* 0x0000000103039824 */ /* 0x000fe400078e0a0c */
[----:B------:R-:W-:Y:S01]  /*25600*/  @!P1 VIADD R2, R2, 0x1 ;  /* 0x0000000102029836 */ /* 0x000fe20000000000 */
[----:B------:R-:W-:Y:S02]  /*25610*/  ISETP.NE.AND P1, PT, R7, RZ, PT ;  /* 0x000000ff0700720c */ /* 0x000fe40003f25270 */
[----:B------:R-:W-:Y:S02]  /*25620*/  ISETP.GE.U32.AND P0, PT, R3, R12, PT ;  /* 0x0000000c0300720c */ /* 0x000fe40003f06070 */
[----:B------:R-:W0:Y:S01]  /*25630*/  F2I.FTZ.U32.TRUNC.NTZ R3, R11 ;  /* 0x0000000b00037305 */ /* 0x000e22000021f000 */
[----:B------:R-:W-:-:S05]  /*25640*/  IABS R12, R8 ;  /* 0x00000008000c7213 */ /* 0x000fca0000000000 */
[----:B------:R-:W-:-:S05]  /*25650*/  IMAD.MOV R12, RZ, RZ, -R12 ;  /* 0x000000ffff0c7224 */ /* 0x000fca00078e0a0c */
[----:B------:R-:W-:-:S04]  /*25660*/  @P0 VIADD R2, R2, 0x1 ;  /* 0x0000000102020836 */ /* 0x000fc80000000000 */
[----:B------:R-:W-:Y:S02]  /*25670*/  IMAD.MOV.U32 R13, RZ, RZ, R2 ;  /* 0x000000ffff0d7224 */ /* 0x000fe400078e0002 */
[----:B0-----:R-:W-:-:S03]  /*25680*/  IMAD.MOV R2, RZ, RZ, -R3 ;  /* 0x000000ffff027224 */ /* 0x001fc600078e0a03 */
[----:B------:R-:W-:Y:S01]  /*25690*/  @!P2 IADD3 R13, -R13, RZ, RZ ;  /* 0x000000ff0d0da210 */ /* 0x000fe20007ffe1ff */
[----:B------:R-:W-:Y:S01]  /*256a0*/  IMAD R9, R2, R5, RZ ;  /* 0x0000000502097224 */ /* 0x000fe200078e02ff */
[----:B------:R-:W-:Y:S01]  /*256b0*/  @!P1 LOP3.LUT R13, RZ, R7, RZ, 0x33, !PT ;  /* 0x00000007ff0d9212 */ /* 0x000fe200078e33ff */
[----:B------:R-:W-:-:S03]  /*256c0*/  IMAD.MOV.U32 R2, RZ, RZ, RZ ;  /* 0x000000ffff027224 */ /* 0x000fc600078e00ff */
[----:B------:R-:W-:Y:S01]  /*256d0*/  IABS R10, R13 ;  /* 0x0000000d000a7213 */ /* 0x000fe20000000000 */
[----:B------:R-:W-:-:S04]  /*256e0*/  IMAD.HI.U32 R2, R3, R9, R2 ;  /* 0x0000000903027227 */ /* 0x000fc800078e0002 */
[----:B------:R-:W-:Y:S02]  /*256f0*/  IMAD.MOV.U32 R3, RZ, RZ, R10 ;  /* 0x000000ffff037224 */ /* 0x000fe400078e000a */
[----:B------:R-:W-:Y:S02]  /*25700*/  IMAD.MOV.U32 R10, RZ, RZ, R12 ;  /* 0x000000ffff0a7224 */ /* 0x000fe400078e000c */
[----:B------:R-:W-:-:S04]  /*25710*/  IMAD.HI.U32 R2, R2, R3, RZ ;  /* 0x0000000302027227 */ /* 0x000fc800078e00ff */
[----:B------:R-:W-:Y:S01]  /*25720*/  IMAD R10, R2, R10, R3 ;  /* 0x0000000a020a7224 */ /* 0x000fe200078e0203 */
[----:B------:R-:W-:-:S04]  /*25730*/  LOP3.LUT R3, R13, R8, RZ, 0x3c, !PT ;  /* 0x000000080d037212 */ /* 0x000fc800078e3cff */
[----:B------:R-:W-:Y:S02]  /*25740*/  ISETP.GT.U32.AND P1, PT, R5, R10, PT ;  /* 0x0000000a0500720c */ /* 0x000fe40003f24070 */
[----:B------:R-:W-:-:S11]  /*25750*/  ISETP.GE.AND P2, PT, R3, RZ, PT ;  /* 0x000000ff0300720c */ /* 0x000fd60003f46270 */
[-C--:B------:R-:W-:Y:S01]  /*25760*/  @!P1 IADD3 R10, R10, -R5.reuse, RZ ;  /* 0x800000050a0a9210 */ /* 0x080fe20007ffe0ff */
[----:B------:R-:W-:Y:S01]  /*25770*/  @!P1 VIADD R2, R2, 0x1 ;  /* 0x0000000102029836 */ /* 0x000fe20000000000 */
[----:B------:R-:W-:Y:S02]  /*25780*/  ISETP.NE.AND P1, PT, R8, RZ, PT ;  /* 0x000000ff0800720c */ /* 0x000fe40003f25270 */
[----:B------:R-:W-:Y:S02]  /*25790*/  ISETP.GE.U32.AND P0, PT, R10, R5, PT ;  /* 0x000000050a00720c */ /* 0x000fe40003f06070 */
[----:B------:R-:W-:-:S11]  /*257a0*/  IADD3 R5, -R13, RZ, RZ ;  /* 0x000000ff0d057210 */ /* 0x000fd60007ffe1ff */
[----:B------:R-:W-:-:S04]  /*257b0*/  @P0 VIADD R2, R2, 0x1 ;  /* 0x0000000102020836 */ /* 0x000fc80000000000 */
        /* <DEDUP_REMOVED lines=8> */
.L_x_1854:
[----:B0-----:R-:W0:Y:S02]  /*25840*/  LDC.64 R2, c[0x0][0xc90] ;  /* 0x00032400ff027b82 */ /* 0x001e240000000a00 */
[----:B0-----:R-:W-:-:S05]  /*25850*/  IMAD.WIDE R2, R27, 0x4, R2 ;  /* 0x000000041b027825 */ /* 0x001fca00078e0202 */
[----:B------:R0:W2:Y:S01]  /*25860*/  LDG.E R13, desc[UR60][R2.64] ;  /* 0x0000003c020d7981 */ /* 0x0000a2000c1e1900 */
[----:B------:R-:W-:Y:S02]  /*25870*/  IABS R15, R4 ;  /* 0x00000004000f7213 */ /* 0x000fe40000000000 */
[----:B0-----:R-:W-:Y:S01]  /*25880*/  MOV R2, RZ ;  /* 0x000000ff00027202 */ /* 0x001fe20000000f00 */
        /* <DEDUP_REMOVED lines=23> */
[----:B------:R-:W-:Y:S02]  /*25a00*/  IMAD R9, R13, R2, RZ ;  /* 0x000000020d097224 */ /* 0x000fe400078e02ff */
[----:B------:R-:W-:Y:S02]  /*25a10*/  IMAD.MOV R2, RZ, RZ, -R2 ;  /* 0x000000ffff027224 */ /* 0x000fe400078e0a02 */
[----:B------:R-:W-:Y:S02]  /*25a20*/  IMAD.MOV R8, RZ, RZ, -R9 ;  /* 0x000000ffff087224 */ /* 0x000fe400078e0a09 */
[----:B------:R-:W-:Y:S02]  /*25a30*/  IMAD R4, R5, R2, R4 ;  /* 0x0000000205047224 */ /* 0x000fe400078e0204 */
[----:B------:R-:W-:Y:S01]  /*25a40*/  IMAD.MOV.U32 R2, RZ, RZ, RZ ;  /* 0x000000ffff027224 */ /* 0x000fe200078e00ff */
[----:B------:R-:W-:Y:S02]  /*25a50*/  VIADDMNMX R8, R8, UR5, R13, PT ;  /* 0x0000000508087c46 */ /* 0x000fe4000b80010d */
[----:B------:R-:W-:-:S02]  /*25a60*/  IADD3 R9, R9, 0x1000000, R4 ;  /* 0x0100000009097810 */ /* 0x000fc40007ffe004 */
[-C--:B------:R-:W-:Y:S01]  /*25a70*/  IABS R12, R8.reuse ;  /* 0x00000008000c7213 */ /* 0x080fe20000000000 */
[----:B------:R-:W-:Y:S01]  /*25a80*/  IMAD.MOV R26, RZ, RZ, -R8 ;  /* 0x000000ffff1a7224 */ /* 0x000fe200078e0a08 */
[----:B------:R-:W-:Y:S02]  /*25a90*/  IABS R13, R8 ;  /* 0x00000008000d7213 */ /* 0x000fe40000000000 */
[----:B------:R-:W0:Y:S08]  /*25aa0*/  I2F.RP R10, R12 ;  /* 0x0000000c000a7306 */ /* 0x000e300000209400 */
[----:B0-----:R-:W0:Y:S02]  /*25ab0*/  MUFU.RCP R10, R10 ;  /* 0x0000000a000a7308 */ /* 0x001e240000001000 */
[----:B0-----:R-:W-:-:S06]  /*25ac0*/  VIADD R3, R10, 0xffffffe ;  /* 0x0ffffffe0a037836 */ /* 0x001fcc0000000000 */
[----:B------:R-:W0:Y:S02]  /*25ad0*/  F2I.FTZ.U32.TRUNC.NTZ R3, R3 ;  /* 0x0000000300037305 */ /* 0x000e24000021f000 */
[----:B0-----:R-:W-:-:S05]  /*25ae0*/  IMAD.MOV R11, RZ, RZ, -R3 ;  /* 0x000000ffff0b7224 */ /* 0x001fca00078e0a03 */
[----:B------:R-:W-:Y:S02]  /*25af0*/  MOV R5, R11 ;  /* 0x0000000b00057202 */ /* 0x000fe40000000f00 */
        /* <DEDUP_REMOVED lines=13> */
[----:B------:R-:W-:-:S06]  /*25bd0*/  @P0 IADD3 R2, R2, 0x1, RZ ;  /* 0x0000000102020810 */ /* 0x000fcc0007ffe0ff */
[----:B------:R-:W-:Y:S01]  /*25be0*/  @!P2 IMAD.MOV R2, RZ, RZ, -R2 ;  /* 0x000000ffff02a224 */ /* 0x000fe200078e0a02 */
[----:B------:R-:W-:-:S05]  /*25bf0*/  @!P1 LOP3.LUT R2, RZ, R8, RZ, 0x33, !PT ;  /* 0x00000008ff029212 */ /* 0x000fca00078e33ff */
[----:B------:R-:W-:-:S07]  /*25c00*/  IMAD R26, R2, R26, R9 ;  /* 0x0000001a021a7224 */ /* 0x000fce00078e0209 */
.L_x_1855:
[----:B------:R-:W-:-:S05]  /*25c10*/  LOP3.LUT R2, RZ, R2, RZ, 0x33, !PT ;  /* 0x00000002ff027212 */ /* 0x000fca00078e33ff */
[----:B------:R-:W-:Y:S01]  /*25c20*/  IMAD.IADD R25, R7, 0x1, R2 ;  /* 0x0000000107197824 */ /* 0x000fe200078e0202 */
[----:B------:R-:W-:Y:S06]  /*25c30*/  BRA `(.L_x_1856) ;  /* 0x00000000000c7947 */ /* 0x000fec0003800000 */
.L_x_1851:
[----:B------:R-:W-:Y:S01]  /*25c40*/  IMAD.MOV.U32 R25, RZ, RZ, RZ ;  /* 0x000000ffff197224 */ /* 0x000fe200078e00ff */
[----:B------:R-:W-:Y:S01]  /*25c50*/  MOV R24, UR6 ;  /* 0x0000000600187c02 */ /* 0x000fe20008000f00 */
[----:B------:R-:W-:-:S07]  /*25c60*/  IMAD.MOV.U32 R26, RZ, RZ, RZ ;  /* 0x000000ffff1a7224 */ /* 0x000fce00078e00ff */
.L_x_1856:
[----:B------:R-:W-:-:S13]  /*25c70*/  ISETP.NE.AND P0, PT, R6, RZ, PT ;  /* 0x000000ff0600720c */ /* 0x000fda0003f05270 */
[----:B------:R-:W0:Y:S01]  /*25c80*/  @!P0 S2R R3, SR_CgaCtaId ;  /* 0x0000000000038919 */ /* 0x000e220000008800 */
[----:B------:R-:W-:-:S04]  /*25c90*/  @!P0 MOV R2, 0x400 ;  /* 0x0000040000028802 */ /* 0x000fc80000000f00 */
[----:B0-----:R-:W-:-:S05]  /*25ca0*/  @!P0 LEA R2, R3, R2, 0x18 ;  /* 0x0000000203028211 */ /* 0x001fca00078ec0ff */
[----:B------:R1:W-:Y:S01]  /*25cb0*/  @!P0 STS.128 [R2+0x308d0], R24 ;  /* 0x0308d01802008388 */ /* 0x0003e20000000c00 */
[----:B------:R-:W-:Y:S06]  /*25cc0*/  BAR.ARV 0x5, 0x180 ;  /* 0x0146000000007b1d */ /* 0x000fec0000002000 */
.L_x_1849:
        /* <DEDUP_REMOVED lines=15> */
[----:B------:R-:W-:Y:S01]  /*25dc0*/  SHF.L.U32 R33, R4, 0x3, RZ ;  /* 0x0000000304217819 */ /* 0x000fe200000006ff */
[----:B------:R-:W-:Y:S01]  /*25dd0*/  IMAD.MOV.U32 R22, RZ, RZ, RZ ;  /* 0x000000ffff167224 */ /* 0x000fe200078e00ff */
[----:B------:R-:W-:Y:S01]  /*25de0*/  LOP3.LUT R36, R36, 0x38, RZ, 0xc0, !PT ;  /* 0x0000003824247812 */ /* 0x000fe200078ec0ff */
[----:B------:R-:W-:Y:S01]  /*25df0*/  ULDC.64 UR36, c[0x0][0x198] ;  /* 0x0000660000247ab9 */ /* 0x000fe20000000a00 */
[----:B------:R-:W-:Y:S01]  /*25e00*/  MOV R29, 0x1 ;  /* 0x00000001001d7802 */ /* 0x000fe20000000f00 */
[----:B------:R-:W-:Y:S01]  /*25e10*/  ULDC UR38, c[0x0][0xc] ;  /* 0x0000030000267ab9 */ /* 0x000fe20000000800 */
[----:B------:R-:W-:-:S02]  /*25e20*/  LOP3.LUT R37, R36, 0xc0, RZ, 0xfc, !PT ;  /* 0x000000c024257812 */ /* 0x000fc400078efcff */
[----:B--2---:R-:W-:Y:S02]  /*25e30*/  R2UR UR4, R2 ;  /* 0x00000000020472ca */ /* 0x004fe400000e0000 */
[----:B------:R-:W-:Y:S01]  /*25e40*/  LOP3.LUT R2, R3, 0x38, R0, 0x78, !PT ;  /* 0x0000003803027812 */ /* 0x000fe200078e7800 */
[----:B------:R-:W-:-:S03]  /*25e50*/  IMAD.SHL.U32 R0, R0, 0x10, RZ ;  /* 0x0000001000007824 */ /* 0x000fc600078e00ff */
[----:B------:R-:W-:Y:S02]  /*25e60*/  LOP3.LUT R33, R2, 0x200, R33, 0xf8, !PT ;  /* 0x0000020002217812 */ /* 0x000fe400078ef821 */
[----:B------:R-:W-:-:S04]  /*25e70*/  SHF.R.U32.HI R2, RZ, 0x3, R4 ;  /* 0x00000003ff027819 */ /* 0x000fc80000011604 */
[----:B------:R-:W-:Y:S01]  /*25e80*/  LOP3.LUT R0, R2, 0x70, R0, 0xf8, !PT ;  /* 0x0000007002007812 */ /* 0x000fe200078ef800 */
[----:B------:R-:W-:Y:S01]  /*25e90*/  ULOP3.LUT UR39, UR4, 0x2, URZ, 0xfc, !UPT ;  /* 0x0000000204277892 */ /* 0x000fe2000f8efc3f */
[C---:B------:R-:W-:Y:S02]  /*25ea0*/  LOP3.LUT R2, R36.reuse, 0x40, RZ, 0xfc, !PT ;  /* 0x0000004024027812 */ /* 0x040fe400078efcff */
[----:B------:R-:W-:Y:S01]  /*25eb0*/  UMOV UR4, 0x400 ;  /* 0x0000040000047882 */ /* 0x000fe20000000000 */
[----:B------:R-:W-:Y:S01]  /*25ec0*/  LOP3.LUT R0, R36, 0x80, RZ, 0xfc, !PT ;  /* 0x0000008024007812 */ /* 0x000fe200078efcff */
[----:B0-----:R-:W-:-:S06]  /*25ed0*/  ULEA UR4, UR5, UR4, 0x18 ;  /* 0x0000000405047291 */ /* 0x001fcc000f8ec03f */
[----:B------:R-:W-:-:S04]  /*25ee0*/  IMAD.U32 R17, RZ, RZ, UR4 ;  /* 0x00000004ff117e24 */ /* 0x000fc8000f8e00ff */
[----:B-1----:R-:W-:-:S07]  /*25ef0*/  IMAD R34, R33, 0x2, R17 ;  /* 0x0000000221227824 */ /* 0x002fce00078e0211 */
.L_x_1984:
[----:B------:R-:W-:Y:S05]  /*25f00*/  YIELD ;  /* 0x0000000000007946 */ /* 0x000fea0003800000 */
[----:B------:R-:W-:Y:S01]  /*25f10*/  ULDC.64 UR4, c[0x0][0xa28] ;  /* 0x00028a0000047ab9 */ /* 0x000fe20000000a00 */
[----:B------:R-:W-:Y:S01]  /*25f20*/  IMAD.MOV.U32 R11, RZ, RZ, RZ ;  /* 0x000000ffff0b7224 */ /* 0x000fe200078e00ff */
[----:B------:R-:W-:Y:S01]  /*25f30*/  ISETP.NE.U32.AND P0, PT, RZ, UR4, PT ;  /* 0x00000004ff007c0c */ /* 0x000fe2000bf05070 */
[----:B0-----:R-:W0:Y:S01]  /*25f40*/  LDC.64 R4, c[0x0][0xa00] ;  /* 0x00028000ff047b82 */ /* 0x001e220000000a00 */
[----:B------:R-:W-:Y:S02]  /*25f50*/  ULDC.64 UR6, c[0x0][0xa10] ;  /* 0x0002840000067ab9 */ /* 0x000fe40000000a00 */
[----:B------:R-:W-:Y:S01]  /*25f60*/  ISETP.NE.AND.EX P0, PT, RZ, UR5, PT, P0 ;  /* 0x00000005ff007c0c */ /* 0x000fe2000bf05300 */
[----:B------:R-:W-:-:S12]  /*25f70*/  ULDC.64 UR4, c[0x0][0xa18] ;  /* 0x0002860000047ab9 */ /* 0x000fd80000000a00 */
[----:B-1----:R-:W1:Y:S01]  /*25f80*/  @P0 LDC.64 R2, c[0x0][0xa28] ;  /* 0x00028a00ff020b82 */ /* 0x002e620000000a00 */
[----:B------:R-:W-:Y:S01]  /*25f90*/  ISETP.NE.U32.AND P1, PT, RZ, UR6, PT ;  /* 0x00000006ff007c0c */ /* 0x000fe2000bf25070 */
[----:B-1----:R-:W-:-:S05]  /*25fa0*/  @P0 IMAD.WIDE R2, R27, 0x4, R2 ;  /* 0x000000041b020825 */ /* 0x002fca00078e0202 */
[----:B------:R1:W2:Y:S01]  /*25fb0*/  @P0 LDG.E R11, desc[UR60][R2.64] ;  /* 0x0000003c020b0981 */ /* 0x0002a2000c1e1900 */
[----:B------:R-:W-:Y:S01]  /*25fc0*/  ISETP.NE.U32.AND P0, PT, RZ, UR4, PT ;  /* 0x00000004ff007c0c */ /* 0x000fe2000bf05070 */
[----:B------:R-:W-:Y:S01]  /*25fd0*/  IMAD.MOV.U32 R35, RZ, RZ, RZ ;  /* 0x000000ffff237224 */ /* 0x000fe200078e00ff */
[----:B------:R-:W-:Y:S01]  /*25fe0*/  ISETP.NE.AND.EX P1, PT, RZ, UR7, PT, P1 ;  /* 0x00000007ff007c0c */ /* 0x000fe2000bf25310 */
[----:B0-----:R-:W-:Y:S01]  /*25ff0*/  IMAD.WIDE R4, R27, 0x4, R4 ;  /* 0x000000041b047825 */ /* 0x001fe200078e0204 */
[----:B------:R-:W-:Y:S01]  /*26000*/  ISETP.NE.AND.EX P2, PT, RZ, UR5, PT, P0 ;  /* 0x00000005ff007c0c */ /* 0x000fe2000bf45300 */
[----:B------:R-:W-:Y:S01]  /*26010*/  ULDC.64 UR4, c[0x0][0xa00] ;  /* 0x0002800000047ab9 */ /* 0x000fe20000000a00 */
[----:B------:R-:W-:Y:S02]  /*26020*/  MOV R0, RZ ;  /* 0x000000ff00007202 */ /* 0x000fe40000000f00 */
[----:B------:R-:W-:Y:S01]  /*26030*/  ISETP.NE.U32.AND P0, PT, RZ, UR4, PT ;  /* 0x00000004ff007c0c */ /* 0x000fe2000bf05070 */
[----:B-1----:R-:W0:Y:S03]  /*26040*/  LDC.64 R2, c[0x0][0xa10] ;  /* 0x00028400ff027b82 */ /* 0x002e260000000a00 */
[----:B------:R-:W-:-:S05]  /*26050*/  ISETP.NE.AND.EX P0, PT, RZ, UR5, PT, P0 ;  /* 0x00000005ff007c0c */ /* 0x000fca000bf05300 */
[----:B------:R-:W1:Y:S08]  /*26060*/  @P2 LDC.64 R6, c[0x0][0xa18] ;  /* 0x00028600ff062b82 */ /* 0x000e700000000a00 */
[----:B------:R-:W5:Y:S01]  /*26070*/  @P0 LDG.E R35, desc[UR60][R4.64] ;  /* 0x0000003c04230981 */ /* 0x000f62000c1e1900 */
[----:B0-----:R-:W-:-:S05]  /*26080*/  IMAD.WIDE R2, R27, 0x4, R2 ;  /* 0x000000041b027825 */ /* 0x001fca00078e0202 */
[----:B------:R-:W5:Y:S01]  /*26090*/  @P1 LDG.E R0, desc[UR60][R2.64] ;  /* 0x0000003c02001981 */ /* 0x000f62000c1e1900 */
[----:B------:R-:W-:Y:S02]  /*260a0*/  ULDC UR4, c[0x0][0x288] ;  /* 0x0000a20000047ab9 */ /* 0x000fe40000000800 */
[----:B------:R-:W-:Y:S01]  /*260b0*/  IMAD.U32 R31, RZ, RZ, UR4 ;  /* 0x00000004ff1f7e24 */ /* 0x000fe2000f8e00ff */
[----:B------:R-:W-:Y:S02]  /*260c0*/  ULDC.64 UR4, c[0x0][0x418] ;  /* 0x0001060000047ab9 */ /* 0x000fe40000000a00 */
[----:B------:R-:W-:-:S03]  /*260d0*/  UISETP.NE.U32.AND UP0, UPT, UR4, URZ, UPT ;  /* 0x0000003f0400728c */ /* 0x000fc6000bf05070 */
[----:B------:R-:W-:Y:S01]  /*260e0*/  ULDC UR4, c[0x0][0x424] ;  /* 0x0001090000047ab9 */ /* 0x000fe20000000800 */
[----:B------:R-:W-:Y:S01]  /*260f0*/  UISETP.NE.AND.EX UP0, UPT, UR5, URZ, UPT, UP0 ;  /* 0x0000003f0500728c */ /* 0x000fe2000bf05300 */
[----:B-1----:R-:W-:Y:S02]  /*26100*/  @P2 IMAD.WIDE R6, R27, 0x4, R6 ;  /* 0x000000041b062825 */ /* 0x002fe400078e0206 */
[----:B------:R-:W-:Y:S01]  /*26110*/  ULDC UR5, c[0x0][0x2f0] ;  /* 0x0000bc0000057ab9 */ /* 0x000fe20000000800 */
[----:B------:R-:W-:Y:S02]  /*26120*/  USEL UR4, UR4, 0x1, UP0 ;  /* 0x0000000104047887 */ /* 0x000fe40008000000 */
[----:B------:R0:W5:Y:S02]  /*26130*/  @P2 LDG.E R31, desc[UR60][R6.64] ;  /* 0x0000003c061f2981 */ /* 0x000164000c1e1900 */
[----:B------:R-:W-:-:S03]  /*26140*/  UIMAD UR4, UR4, UR5, URZ ;  /* 0x00000005040472a4 */ /* 0x000fc6000f8e023f */
[----:B------:R-:W-:-:S03]  /*26150*/  ULDC UR5, c[0x0][0x348] ;  /* 0x0000d20000057ab9 */ /* 0x000fc60000000800 */
[----:B------:R-:W-:Y:S02]  /*26160*/  IMAD.U32 R8, RZ, RZ, UR4 ;  /* 0x00000004ff087e24 */ /* 0x000fe4000f8e00ff */
[----:B0-----:R-:W-:Y:S01]  /*26170*/  IMAD.U32 R7, RZ, RZ, UR5 ;  /* 0x00000005ff077e24 */ /* 0x001fe2000f8e00ff */
[----:B--2---:R0:W-:Y:S01]  /*26180*/  STL [R1+0x10], R11 ;  /* 0x0000100b01007387 */ /* 0x0041e20000100800 */
[----:B---3--:R-:W-:Y:S05]  /*26190*/  @P2 BRA `(.L_x_1858) ;  /* 0x0000000000102947 */ /* 0x008fea0003800000 */
[----:B------:R-:W-:Y:S05]  /*261a0*/  @!P0 BRA `(.L_x_1858) ;  /* 0x00000000000c8947 */ /* 0x000fea0003800000 */
[----:B------:R-:W2:Y:S04]  /*261b0*/  LDG.E R6, desc[UR60][R4.64] ;  /* 0x0000003c04067981 */ /* 0x000ea8000c1e1900 */
[----:B-----5:R-:W2:Y:S02]  /*261c0*/  LDG.E R31, desc[UR60][R4.64+0x4] ;  /* 0x0000043c041f7981 */ /* 0x020ea4000c1e1900 */
[----:B--2---:R-:W-:-:S07]  /*261d0*/  IMAD.IADD R31, R31, 0x1, -R6 ;  /* 0x000000011f1f7824 */ /* 0x004fce00078e0a06 */
.L_x_1858:
[----:B------:R-:W-:Y:S01]  /*261e0*/  ULDC.64 UR4, c[0x0][0xa20] ;  /* 0x0002880000047ab9 */ /* 0x000fe20000000a00 */
[C---:B------:R-:W-:Y:S02]  /*261f0*/  LOP3.LUT R4, R26.reuse, 0xff000000, RZ, 0xc0, !PT ;  /* 0xff0000001a047812 */ /* 0x040fe400078ec0ff */
[----:B------:R-:W-:Y:S02]  /*26200*/  ISETP.NE.U32.AND P0, PT, RZ, UR4, PT ;  /* 0x00000004ff007c0c */ /* 0x000fe4000bf05070 */
[----:B------:R-:W-:Y:S02]  /*26210*/  SHF.R.U32.HI R5, RZ, 0x8, R4 ;  /* 0x00000008ff057819 */ /* 0x000fe40000011604 */
[----:B------:R-:W-:Y:S02]  /*26220*/  ISETP.NE.AND.EX P0, PT, RZ, UR5, PT, P0 ;  /* 0x00000005ff007c0c */ /* 0x000fe4000bf05300 */
[C---:B------:R-:W-:Y:S02]  /*26230*/  LOP3.LUT R6, R26.reuse, 0xff0000, RZ, 0xc0, !PT ;  /* 0x00ff00001a067812 */ /* 0x040fe400078ec0ff */
[----:B------:R-:W-:-:S02]  /*26240*/  LOP3.LUT R26, R26, 0xffff, RZ, 0xc0, !PT ;  /* 0x0000ffff1a1a7812 */ /* 0x000fc400078ec0ff */
[----:B------:R-:W-:-:S07]  /*26250*/  LEA.HI R6, R6, R5, RZ, 0x10 ;  /* 0x0000000506067211 */ /* 0x000fce00078f80ff */
[----:B------:R-:W-:Y:S05]  /*26260*/  @!P0 BRA `(.L_x_1859) ;  /* 0x0000000000108947 */ /* 0x000fea0003800000 */
[----:B------:R-:W1:Y:S02]  /*26270*/  LDC.64 R4, c[0x0][0xa20] ;  /* 0x00028800ff047b82 */ /* 0x000e640000000a00 */
[----:B-1----:R-:W-:-:S05]  /*26280*/  IMAD.WIDE R4, R27, 0x4, R4 ;  /* 0x000000041b047825 */ /* 0x002fca00078e0204 */
[----:B------:R1:W5:Y:S01]  /*26290*/  LDG.E R8, desc[UR60][R4.64] ;  /* 0x0000003c04087981 */ /* 0x000362000c1e1900 */
[----:B------:R-:W-:Y:S05]  /*262a0*/  BRA `(.L_x_1860) ;  /* 0x0000000000247947 */ /* 0x000fea0003800000 */
.L_x_1859:
[----:B------:R-:W-:Y:S02]  /*262b0*/  ULDC.64 UR4, c[0x0][0xa08] ;  /* 0x0002820000047ab9 */ /* 0x000fe40000000a00 */
[----:B------:R-:W-:-:S04]  /*262c0*/  ISETP.NE.U32.AND P0, PT, RZ, UR4, PT ;  /* 0x00000004ff007c0c */ /* 0x000fc8000bf05070 */
[----:B------:R-:W-:-:S13]  /*262d0*/  ISETP.NE.AND.EX P0, PT, RZ, UR5, PT, P0 ;  /* 0x00000005ff007c0c */ /* 0x000fda000bf05300 */
[----:B------:R-:W-:Y:S05]  /*262e0*/  @!P0 BRA `(.L_x_1860) ;  /* 0x0000000000148947 */ /* 0x000fea0003800000 */
[----:B------:R-:W1:Y:S02]  /*262f0*/  LDC.64 R4, c[0x0][0xa08] ;  /* 0x00028200ff047b82 */ /* 0x000e640000000a00 */
[----:B-1----:R-:W-:-:S05]  /*26300*/  IMAD.WIDE R4, R27, 0x4, R4 ;  /* 0x000000041b047825 */ /* 0x002fca00078e0204 */
[----:B------:R-:W2:Y:S04]  /*26310*/  LDG.E R8, desc[UR60][R4.64] ;  /* 0x0000003c04087981 */ /* 0x000ea8000c1e1900 */
[----:B------:R-:W2:Y:S02]  /*26320*/  LDG.E R9, desc[UR60][R4.64+0x4] ;  /* 0x0000043c04097981 */ /* 0x000ea4000c1e1900 */
[----:B--2---:R-:W-:-:S07]  /*26330*/  IADD3 R8, -R8, R9, RZ ;  /* 0x0000000908087210 */ /* 0x004fce0007ffe1ff */
.L_x_1860:
[----:B------:R-:W2:Y:S01]  /*26340*/  @P1 LDG.E R10, desc[UR60][R2.64] ;  /* 0x0000003c020a1981 */ /* 0x000ea2000c1e1900 */
[----:B-1----:R-:W1:Y:S03]  /*26350*/  LDC R4, c[0x0][0x448] ;  /* 0x00011200ff047b82 */ /* 0x002e660000000800 */
[----:B------:R3:W2:Y:S01]  /*26360*/  @P1 LDG.E R5, desc[UR60][R2.64+0x4] ;  /* 0x0000043c02051981 */ /* 0x0006a2000c1e1900 */
[----:B-----5:R-:W-:Y:S02]  /*26370*/  IMAD.IADD R8, R8, 0x1, -R11 ;  /* 0x0000000108087824 */ /* 0x020fe400078e0a0b */
[----:B------:R-:W-:-:S04]  /*26380*/  IMAD.SHL.U32 R25, R25, 0x80, RZ ;  /* 0x0000008019197824 */ /* 0x000fc800078e00ff */
[----:B------:R-:W-:Y:S01]  /*26390*/  VIADD R9, R25, 0x7f ;  /* 0x0000007f19097836 */ /* 0x000fe20000000000 */
[----:B---3--:R-:W3:Y:S01]  /*263a0*/  LDC.64 R2, c[0x0][0x9e0] ;  /* 0x00027800ff027b82 */ /* 0x008ee20000000a00 */
[----:B-1----:R-:W-:-:S13]  /*263b0*/  ISETP.NE.AND P2, PT, R4, 0x1, PT ;  /* 0x000000010400780c */ /* 0x002fda0003f45270 */
[----:B------:R-:W1:Y:S01]  /*263c0*/  @P2 LDC R12, c[0x0][0x44c] ;  /* 0x00011300ff0c2b82 */ /* 0x000e620000000800 */
[----:B---3--:R-:W-:-:S07]  /*263d0*/  ISETP.GE.AND P3, PT, R3, 0x1, PT ;  /* 0x000000010300780c */ /* 0x008fce0003f66270 */
[----:B------:R-:W3:Y:S01]  /*263e0*/  @P2 LDC R4, c[0x0][0x450] ;  /* 0x00011400ff042b82 */ /* 0x000ee20000000800 */
[----:B--2---:R-:W-:Y:S02]  /*263f0*/  @P1 IMAD.IADD R7, R5, 0x1, -R10 ;  /* 0x0000000105071824 */ /* 0x004fe400078e0a0a */
[----:B-1----:R-:W-:-:S03]  /*26400*/  @P2 IMAD.HI.U32 R5, R9, R12, RZ ;  /* 0x0000000c09052227 */ /* 0x002fc600078e00ff */
[----:B0-----:R-:W-:Y:S02]  /*26410*/  IADD3 R11, R8, R7, RZ ;  /* 0x00000007080b7210 */ /* 0x001fe40007ffe0ff */
[----:B---3--:R-:W-:Y:S02]  /*26420*/  @P2 SHF.R.U32.HI R9, RZ, R4, R5 ;  /* 0x00000004ff092219 */ /* 0x008fe40000011605 */
[C---:B------:R-:W-:Y:S01]  /*26430*/  IADD3 R18, R11.reuse, 0x1, -R31 ;  /* 0x000000010b127810 */ /* 0x040fe20007ffe81f */
[----:B------:R0:W-:Y:S01]  /*26440*/  STL [R1+0x8], R11 ;  /* 0x0000080b01007387 */ /* 0x0001e20000100800 */
[----:B------:R-:W-:-:S03]  /*26450*/  VIADD R4, R11, 0x3f ;  /* 0x0000003f0b047836 */ /* 0x000fc60000000000 */
[----:B------:R-:W-:Y:S02]  /*26460*/  IMAD.IADD R9, R18, 0x1, R9 ;  /* 0x0000000112097824 */ /* 0x000fe400078e0209 */
[----:B------:R-:W-:Y:S02]  /*26470*/  SHF.R.S32.HI R5, RZ, 0x1f, R4 ;  /* 0x0000001fff057819 */ /* 0x000fe40000011404 */
[----:B------:R-:W-:Y:S02]  /*26480*/  IMAD.IADD R2, R9, 0x1, R2 ;  /* 0x0000000109027824 */ /* 0x000fe400078e0202 */
[----:B------:R-:W-:-:S04]  /*26490*/  LEA.HI R5, R5, R4, RZ, 0x6 ;  /* 0x0000000405057211 */ /* 0x000fc800078f30ff */
[----:B------:R-:W-:Y:S01]  /*264a0*/  SHF.R.S32.HI R19, RZ, 0x6, R5 ;  /* 0x00000006ff137819 */ /* 0x000fe20000011405 */
[----:B0-----:R-:W-:Y:S06]  /*264b0*/  @!P3 BRA `(.L_x_1861) ;  /* 0x000000000048b947 */ /* 0x001fec0003800000 */
[C---:B------:R-:W-:Y:S01]  /*264c0*/  ISETP.GT.AND P0, PT, R9.reuse, RZ, PT ;  /* 0x000000ff0900720c */ /* 0x040fe20003f04270 */
[----:B------:R-:W-:Y:S01]  /*264d0*/  BSSY B0, `(.L_x_1862) ;  /* 0x000000e000007945 */ /* 0x000fe20003800000 */
[----:B------:R-:W-:-:S11]  /*264e0*/  VIADD R10, R9, 0xffffffff ;  /* 0xffffffff090a7836 */ /* 0x000fd60000000000 */
[----:B------:R-:W-:Y:S05]  /*264f0*/  @P0 BRA `(.L_x_1863) ;  /* 0x00000000001c0947 */ /* 0x000fea0003800000 */
[----:B------:R-:W-:Y:S02]  /*26500*/  ISETP.NE.AND P0, PT, R3, 0x1, PT ;  /* 0x000000010300780c */ /* 0x000fe40003f05270 */
[----:B------:R-:W-:-:S11]  /*26510*/  IADD3 R9, -R9, RZ, RZ ;  /* 0x000000ff09097210 */ /* 0x000fd60007ffe1ff */
[----:B------:R-:W0:Y:S02]  /*26520*/  @P0 LDC.64 R4, c[0x0][0x9e8] ;  /* 0x00027a00ff040b82 */ /* 0x000e240000000a00 */
[----:B0-----:R-:W-:-:S05]  /*26530*/  @P0 IMAD.HI.U32 R4, R9, R4, RZ ;  /* 0x0000000409040227 */ /* 0x001fca00078e00ff */
[----:B------:R-:W-:-:S04]  /*26540*/  @P0 SHF.R.U32.HI R9, RZ, R5, R4 ;  /* 0x00000005ff090219 */ /* 0x000fc80000011604 */
[----:B------:R-:W-:Y:S01]  /*26550*/  LOP3.LUT R10, RZ, R9, RZ, 0x33, !PT ;  /* 0x00000009ff0a7212 */ /* 0x000fe200078e33ff */
[----:B------:R-:W-:Y:S06]  /*26560*/  BRA `(.L_x_1864) ;  /* 0x0000000000107947 */ /* 0x000fec0003800000 */
.L_x_1863:
[----:B------:R-:W-:-:S13]  /*26570*/  ISETP.NE.AND P0, PT, R3, 0x1, PT ;  /* 0x000000010300780c */ /* 0x000fda0003f05270 */
[----:B------:R-:W0:Y:S02]  /*26580*/  @P0 LDC.64 R4, c[0x0][0x9e8] ;  /* 0x00027a00ff040b82 */ /* 0x000e240000000a00 */
[----:B0-----:R-:W-:-:S05]  /*26590*/  @P0 IMAD.HI.U32 R4, R10, R4, RZ ;  /* 0x000000040a040227 */ /* 0x001fca00078e00ff */
[----:B------:R-:W-:-:S07]  /*265a0*/  @P0 SHF.R.U32.HI R10, RZ, R5, R4 ;  /* 0x00000005ff0a0219 */ /* 0x000fce0000011604 */
.L_x_1864:
[----:B------:R-:W-:Y:S05]  /*265b0*/  BSYNC B0 ;  /* 0x0000000000007941 */ /* 0x000fea0003800000 */
.L_x_1862:
[----:B------:R-:W-:-:S05]  /*265c0*/  IMAD R5, R10, R3, R3 ;  /* 0x000000030a057224 */ /* 0x000fca00078e0203 */
[----:B------:R-:W-:-:S07]  /*265d0*/  VIMNMX R2, R2, R5, PT ;  /* 0x0000000502027248 */ /* 0x000fce0003fe0100 */
.L_x_1861:
[----:B------:R-:W0:Y:S01]  /*265e0*/  @P2 LDC R4, c[0x0][0x44c] ;  /* 0x00011300ff042b82 */ /* 0x000e220000000800 */
[----:B------:R-:W-:Y:S01]  /*265f0*/  VIADD R2, R2, 0x3f ;  /* 0x0000003f02027836 */ /* 0x000fe20000000000 */
[----:B------:R-:W-:-:S06]  /*26600*/  ULDC UR4, c[0x0][0x9dc] ;  /* 0x0002770000047ab9 */ /* 0x000fcc0000000800 */
[----:B------:R-:W1:Y:S01]  /*26610*/  @P2 LDC R5, c[0x0][0x450] ;  /* 0x00011400ff052b82 */ /* 0x000e620000000800 */
[----:B0-----:R-:W-:-:S04]  /*26620*/  @P2 IMAD.HI.U32 R9, R25, R4, RZ ;  /* 0x0000000419092227 */ /* 0x001fc800078e00ff */
[----:B------:R-:W-:Y:S01]  /*26630*/  IMAD.MOV.U32 R4, RZ, RZ, R25 ;  /* 0x000000ffff047224 */ /* 0x000fe200078e0019 */
[----:B-1----:R-:W-:Y:S01]  /*26640*/  @P2 SHF.R.U32.HI R4, RZ, R5, R9 ;  /* 0x00000005ff042219 */ /* 0x002fe20000011609 */
[----:B------:R-:W-:Y:S01]  /*26650*/  IMAD.IADD R9, R11, 0x1, -R31 ;  /* 0x000000010b097824 */ /* 0x000fe200078e0a1f */
[----:B------:R-:W-:-:S03]  /*26660*/  SHF.R.S32.HI R5, RZ, 0x1f, R2 ;  /* 0x0000001fff057819 */ /* 0x000fc60000011402 */
[----:B------:R-:W-:Y:S01]  /*26670*/  IMAD.IADD R10, R9, 0x1, R4 ;  /* 0x00000001090a7824 */ /* 0x000fe200078e0204 */
[----:B------:R-:W-:-:S04]  /*26680*/  LEA.HI R5, R5, R2, RZ, 0x6 ;  /* 0x0000000205057211 */ /* 0x000fc800078f30ff */
[----:B------:R-:W-:Y:S02]  /*26690*/  SHF.R.S32.HI R11, RZ, 0x6, R5 ;  /* 0x00000006ff0b7819 */ /* 0x000fe40000011405 */
[----:B------:R-:W-:Y:S02]  /*266a0*/  IADD3 R2, R10, -UR4, RZ ;  /* 0x800000040a027c10 */ /* 0x000fe4000fffe0ff */
[----:B------:R-:W-:Y:S01]  /*266b0*/  VIMNMX R11, R19, R11, PT ;  /* 0x0000000b130b7248 */ /* 0x000fe20003fe0100 */
        /* <DEDUP_REMOVED lines=11> */
.L_x_1867:
[----:B------:R-:W-:-:S13]  /*26770*/  ISETP.NE.AND P0, PT, R3, 0x1, PT ;  /* 0x000000010300780c */ /* 0x000fda0003f05270 */
[----:B------:R-:W0:Y:S02]  /*26780*/  @P0 LDC.64 R4, c[0x0][0x9e8] ;  /* 0x00027a00ff040b82 */ /* 0x000e240000000a00 */
[----:B0-----:R-:W-:-:S05]  /*26790*/  @P0 IMAD.HI.U32 R4, R10, R4, RZ ;  /* 0x000000040a040227 */ /* 0x001fca00078e00ff */
[----:B------:R-:W-:-:S07]  /*267a0*/  @P0 SHF.R.U32.HI R10, RZ, R5, R4 ;  /* 0x00000005ff0a0219 */ /* 0x000fce0000011604 */
.L_x_1868:
[----:B------:R-:W-:Y:S05]  /*267b0*/  BSYNC B0 ;  /* 0x0000000000007941 */ /* 0x000fea0003800000 */
.L_x_1866:
[----:B------:R-:W-:-:S05]  /*267c0*/  IMAD R3, R10, R3, RZ ;  /* 0x000000030a037224 */ /* 0x000fca00078e02ff */
[----:B------:R-:W-:-:S07]  /*267d0*/  VIMNMX R2, R2, R3, !PT ;  /* 0x0000000302027248 */ /* 0x000fce0007fe0100 */
.L_x_1865:
[----:B------:R-:W-:Y:S01]  /*267e0*/  SHF.R.S32.HI R3, RZ, 0x1f, R2 ;  /* 0x0000001fff037819 */ /* 0x000fe20000011402 */
[----:B------:R-:W-:Y:S01]  /*267f0*/  BSSY B0, `(.L_x_1869) ;  /* 0x0000026000007945 */ /* 0x000fe20003800000 */
[----:B------:R-:W-:Y:S01]  /*26800*/  LOP3.LUT R10, R6, 0xff, RZ, 0xc0, !PT ;  /* 0x000000ff060a7812 */ /* 0x000fe200078ec0ff */
[----:B------:R-:W-:Y:S01]  /*26810*/  IMAD.MOV.U32 R14, RZ, RZ, RZ ;  /* 0x000000ffff0e7224 */ /* 0x000fe200078e00ff */
[----:B------:R-:W-:Y:S02]  /*26820*/  LEA.HI R3, R3, R2, RZ, 0x6 ;  /* 0x0000000203037211 */ /* 0x000fe400078f30ff */
[----:B------:R-:W-:Y:S02]  /*26830*/  SHF.R.U32.HI R6, RZ, 0x10, R6 ;  /* 0x00000010ff067819 */ /* 0x000fe40000011606 */
[----:B------:R-:W-:-:S04]  /*26840*/  SHF.R.S32.HI R3, RZ, 0x6, R3 ;  /* 0x00000006ff037819 */ /* 0x000fc80000011403 */
[----:B------:R-:W-:-:S04]  /*26850*/  VIMNMX R4, RZ, R3, !PT ;  /* 0x00000003ff047248 */ /* 0x000fc80007fe0100 */
[----:B------:R-:W-:-:S13]  /*26860*/  ISETP.GT.AND P0, PT, R11, R4, PT ;  /* 0x000000040b00720c */ /* 0x000fda0003f04270 */
[----:B------:R-:W-:Y:S05]  /*26870*/  @!P0 BRA `(.L_x_1870) ;  /* 0x0000000000748947 */ /* 0x000fea0003800000 */
[----:B------:R-:W-:Y:S01]  /*26880*/  ISETP.NE.AND P0, PT, R6, RZ, PT ;  /* 0x000000ff0600720c */ /* 0x000fe20003f05270 */
[----:B------:R-:W-:-:S03]  /*26890*/  ULDC UR4, c[0x0][0x9f0] ;  /* 0x00027c0000047ab9 */ /* 0x000fc60000000800 */
[----:B------:R-:W-:-:S04]  /*268a0*/  SEL R5, R6, UR4, P0 ;  /* 0x0000000406057c07 */ /* 0x000fc80008000000 */
[----:B------:R-:W-:Y:S02]  /*268b0*/  IABS R13, R5 ;  /* 0x00000005000d7213 */ /* 0x000fe40000000000 */
[----:B------:R-:W-:Y:S02]  /*268c0*/  IADD3 R12, R5, -0x1, R11 ;  /* 0xffffffff050c7810 */ /* 0x000fe40007ffe00b */
[----:B------:R-:W0:Y:S03]  /*268d0*/  I2F.RP R2, R13 ;  /* 0x0000000d00027306 */ /* 0x000e260000209400 */
[----:B------:R-:W-:-:S05]  /*268e0*/  IMAD.IADD R12, R12, 0x1, -R4 ;  /* 0x000000010c0c7824 */ /* 0x000fca00078e0a04 */
[----:B0-----:R-:W0:Y:S02]  /*268f0*/  MUFU.RCP R2, R2 ;  /* 0x0000000200027308 */ /* 0x001e240000001000 */
[----:B0-----:R-:W-:-:S06]  /*26900*/  VIADD R2, R2, 0xffffffe ;  /* 0x0ffffffe02027836 */ /* 0x001fcc0000000000 */
[----:B------:R0:W1:Y:S02]  /*26910*/  F2I.FTZ.U32.TRUNC.NTZ R3, R2 ;  /* 0x0000000200037305 */ /* 0x000064000021f000 */
[----:B0-----:R-:W-:-:S04]  /*26920*/  LOP3.LUT R2, R12, R5, RZ, 0x3c, !PT ;  /* 0x000000050c027212 */ /* 0x001fc800078e3cff */
[----:B------:R-:W-:Y:S01]  /*26930*/  ISETP.GE.AND P3, PT, R2, RZ, PT ;  /* 0x000000ff0200720c */ /* 0x000fe20003f66270 */
[----:B-1----:R-:W-:-:S04]  /*26940*/  IMAD.MOV R2, RZ, RZ, -R3 ;  /* 0x000000ffff027224 */ /* 0x002fc800078e0a03 */
[----:B------:R-:W-:Y:S01]  /*26950*/  IMAD R14, R2, R13, RZ ;  /* 0x0000000d020e7224 */ /* 0x000fe200078e02ff */
[----:B------:R-:W-:-:S05]  /*26960*/  MOV R2, RZ ;  /* 0x000000ff00027202 */ /* 0x000fca0000000f00 */
        /* <DEDUP_REMOVED lines=11> */
[----:B------:R-:W-:-:S05]  /*26a20*/  @P0 VIADD R14, R14, 0x1 ;  /* 0x000000010e0e0836 */ /* 0x000fca0000000000 */
[----:B------:R-:W-:Y:S02]  /*26a30*/  @!P3 IADD3 R14, -R14, RZ, RZ ;  /* 0x000000ff0e0eb210 */ /* 0x000fe40007ffe1ff */
[----:B------:R-:W-:-:S07]  /*26a40*/  @!P2 LOP3.LUT R14, RZ, R5, RZ, 0x33, !PT ;  /* 0x00000005ff0ea212 */ /* 0x000fce00078e33ff */
.L_x_1870:
[----:B------:R-:W-:Y:S05]  /*26a50*/  BSYNC B0 ;  /* 0x0000000000007941 */ /* 0x000fea0003800000 */
.L_x_1869:
[-C--:B------:R-:W-:Y:S01]  /*26a60*/  IMAD R4, R10, R14.reuse, R4 ;  /* 0x0000000e0a047224 */ /* 0x080fe200078e0204 */
[----:B------:R-:W-:Y:S04]  /*26a70*/  BSSY B0, `(.L_x_1871) ;  /* 0x0000190000007945 */ /* 0x000fe80003800000 */
[C---:B------:R-:W-:Y:S01]  /*26a80*/  VIADDMNMX R11, R4.reuse, R14, R11, PT ;  /* 0x0000000e040b7246 */ /* 0x040fe2000380010b */
[----:B------:R-:W-:-:S04]  /*26a90*/  IMAD R4, R4, 0x40, -R8 ;  /* 0x0000004004047824 */ /* 0x000fc800078e0a08 */
[----:B------:R-:W-:Y:S01]  /*26aa0*/  IMAD R8, R11, 0x40, -R8 ;  /* 0x000000400b087824 */ /* 0x000fe200078e0a08 */
[----:B------:R-:W-:-:S04]  /*26ab0*/  VIMNMX R4, RZ, R4, !PT ;  /* 0x00000004ff047248 */ /* 0x000fc80007fe0100 */
[----:B------:R-:W-:-:S04]  /*26ac0*/  VIMNMX R7, R8, R7, PT ;  /* 0x0000000708077248 */ /* 0x000fc80003fe0100 */
[----:B------:R-:W-:Y:S02]  /*26ad0*/  ISETP.GT.AND P0, PT, R7, R4, PT ;  /* 0x000000040700720c */ /* 0x000fe40003f04270 */
[----:B------:R-:W-:-:S11]  /*26ae0*/  SHF.R.U32.HI R4, RZ, 0x6, R4 ;  /* 0x00000006ff047819 */ /* 0x000fd60000011604 */
[----:B------:R-:W-:-:S05]  /*26af0*/  @P0 VIADD R2, R7, 0x3f ;  /* 0x0000003f07020836 */ /* 0x000fca0000000000 */
[----:B------:R-:W-:-:S04]  /*26b00*/  @P0 SHF.R.S32.HI R3, RZ, 0x1f, R2 ;  /* 0x0000001fff030819 */ /* 0x000fc80000011402 */
[----:B------:R-:W-:Y:S01]  /*26b10*/  @P0 LEA.HI R3, R3, R2, RZ, 0x6 ;  /* 0x0000000203030211 */ /* 0x000fe200078f30ff */
[----:B------:R-:W-:-:S03]  /*26b20*/  IMAD.MOV.U32 R2, RZ, RZ, R4 ;  /* 0x000000ffff027224 */ /* 0x000fc600078e0004 */
[----:B------:R-:W-:Y:S02]  /*26b30*/  @P0 SHF.R.S32.HI R2, RZ, 0x6, R3 ;  /* 0x00000006ff020819 */ /* 0x000fe40000011403 */
        /* <DEDUP_REMOVED lines=10> */
.L_x_2076:
[----:B-1----:R-:W-:Y:S02]  /*26be0*/  ISETP.NE.AND P0, PT, R14, RZ, PT ;  /* 0x000000ff0e00720c */ /* 0x002fe40003f05270 */
[----:B------:R-:W-:-:S11]  /*26bf0*/  PLOP3.LUT P6, PT, PT, PT, PT, 0x8, 0x0 ;  /* 0x000000000000781c */ /* 0x000fd60003fce170 */
[----:B------:R-:W-:Y:S05]  /*26c00*/  @P0 BRA `(.L_x_1874) ;  /* 0x00000000000c0947 */ /* 0x000fea0003800000 */
[----:B------:R-:W-:-:S03]  /*26c10*/  UMOV UR4, 0xffffffff ;  /* 0xffffffff00047882 */ /* 0x000fc60000000000 */
[----:B------:R-:W-:Y:S05]  /*26c20*/  BRA.DIV UR4, `(.L_x_1875) ;  /* 0x0000008204507947 */ /* 0x000fea000b800000 */
[----:B------:R-:W-:-:S13]  /*26c30*/  ELECT P6, URZ, PT ;  /* 0x00000000003f782f */ /* 0x000fda00038c0000 */
.L_x_1874:
[----:B0-----:R-:W2:Y:S01]  /*26c40*/  LDL R3, [R1+0x2c] ;  /* 0x00002c0001037983 */ /* 0x001ea20000100800 */
[----:B------:R-:W-:Y:S01]  /*26c50*/  BSSY B1, `(.L_x_1876) ;  /* 0x0000008000017945 */ /* 0x000fe20003800000 */
[----:B--2---:R-:W-:-:S04]  /*26c60*/  IADD3 R3, R3, 0x1, RZ ;  /* 0x0000000103037810 */ /* 0x004fc80007ffe0ff */
[----:B------:R-:W-:-:S04]  /*26c70*/  LEA.HI R7, R3, R3, RZ, 0x1 ;  /* 0x0000000303077211 */ /* 0x000fc800078f08ff */
[----:B------:R-:W-:-:S05]  /*26c80*/  LOP3.LUT R7, R7, 0xfffffffe, RZ, 0xc0, !PT ;  /* 0xfffffffe07077812 */ /* 0x000fca00078ec0ff */
[----:B------:R-:W-:-:S05]  /*26c90*/  IMAD.IADD R7, R3, 0x1, -R7 ;  /* 0x0000000103077824 */ /* 0x000fca00078e0a07 */
[----:B------:R-:W-:-:S04]  /*26ca0*/  SHF.L.U32 R8, R7, 0x1f, RZ ;  /* 0x0000001f07087819 */ /* 0x000fc800000006ff */
[----:B------:R-:W0:Y:S02]  /*26cb0*/  SYNCS.PHASECHK.TRANS64.TRYWAIT P0, [R17+URZ+0x30820], R8 ;  /* 0x03082008110075a7 */ /* 0x000e24000800017f */
[----:B0-----:R-:W-:Y:S05]  /*26cc0*/  @!P0 BRA `(.L_x_1877) ;  /* 0x0000008000488947 */ /* 0x001fea0003800000 */
.L_x_2079:
[----:B------:R-:W-:Y:S05]  /*26cd0*/  BSYNC B1 ;  /* 0x0000000000017941 */ /* 0x000fea0003800000 */
.L_x_1876:
        /* <DEDUP_REMOVED lines=10> */
.L_x_2080:
[----:B------:R-:W-:Y:S05]  /*26d80*/  BSYNC B2 ;  /* 0x0000000000027941 */ /* 0x000fea0003800000 */
.L_x_1880:
[----:B------:R-:W-:Y:S04]  /*26d90*/  BSSY B2, `(.L_x_1882) ;  /* 0x0000009000027945 */ /* 0x000fe80003800000 */
        /* <DEDUP_REMOVED lines=8> */
.L_x_1883:
[----:B------:R-:W-:Y:S05]  /*26e20*/  BSYNC B2 ;  /* 0x0000000000027941 */ /* 0x000fea0003800000 */
.L_x_1882:
[----:B------:R-:W-:Y:S01]  /*26e30*/  IMAD.MOV.U32 R15, RZ, RZ, RZ ;  /* 0x000000ffff0f7224 */ /* 0x000fe200078e00ff */
[----:B0-----:R-:W-:Y:S01]  /*26e40*/  LEA R8, R2, R0, 0x6 ;  /* 0x0000000002087211 */ /* 0x001fe200078e30ff */
[C---:B------:R-:W-:Y:S01]  /*26e50*/  IMAD R7, R28.reuse, 0x8000, R17 ;  /* 0x000080001c077824 */ /* 0x040fe200078e0211 */
[----:B------:R-:W-:Y:S01]  /*26e60*/  UIADD3 UR4, UP0, UR36, 0x570, URZ ;  /* 0x0000057024047890 */ /* 0x000fe2000ff1e03f */
[----:B------:R-:W-:Y:S01]  /*26e70*/  PLOP3.LUT P0, PT, PT, PT, PT, 0x80, 0x0 ;  /* 0x000000000000781c */ /* 0x000fe20003f0f070 */
[----:B------:R-:W-:Y:S01]  /*26e80*/  IMAD.SHL.U32 R14, R28, 0x4000, RZ ;  /* 0x000040001c0e7824 */ /* 0x000fe200078e00ff */
[----:B------:R-:W-:Y:S01]  /*26e90*/  R2UR UR10, R15 ;  /* 0x000000000f0a72ca */ /* 0x000fe200000e0000 */
[----:B------:R-:W-:Y:S01]  /*26ea0*/  VIADD R8, R8, 0xffffffc0 ;  /* 0xffffffc008087836 */ /* 0x000fe20000000000 */
[----:B------:R-:W-:Y:S01]  /*26eb0*/  IADD3 R13, R7, 0x20400, RZ ;  /* 0x00020400070d7810 */ /* 0x000fe20007ffe0ff */
[----:B------:R-:W-:Y:S01]  /*26ec0*/  VIADD R3, R12, 0x30890 ;  /* 0x000308900c037836 */ /* 0x000fe20000000000 */
[----:B------:R-:W-:Y:S01]  /*26ed0*/  UIADD3.X UR5, URZ, UR37, URZ, UP0, !UPT ;  /* 0x000000253f057290 */ /* 0x000fe200087fe43f */
[----:B------:R-:W-:Y:S01]  /*26ee0*/  UMOV UR6, 0x0 ;  /* 0x0000000000067882 */ /* 0x000fe20000000000 */
[----:B------:R-:W-:-:S10]  /*26ef0*/  UMOV UR7, 0x12f00000 ;  /* 0x12f0000000077882 */ /* 0x000fd40000000000 */
.L_x_1884:
        /* <DEDUP_REMOVED lines=16> */
.L_x_1885:
        /* <DEDUP_REMOVED lines=16> */
.L_x_1886:
        /* <DEDUP_REMOVED lines=16> */
.L_x_1887:
        /* <DEDUP_REMOVED lines=13> */
.L_x_2081:
[----:B------:R-:W-:Y:S05]  /*272d0*/  BSYNC B2 ;  /* 0x0000000000027941 */ /* 0x000fea0003800000 */
.L_x_1888:
[----:B------:R-:W-:Y:S01]  /*272e0*/  BSSY B2, `(.L_x_1890) ;  /* 0x000000b000027945 */ /* 0x000fe20003800000 */
[----:B------:R-:W-:Y:S02]  /*272f0*/  IMAD.MOV.U32 R20, RZ, RZ, 0x0 ;  /* 0x00000000ff147424 */ /* 0x000fe400078e00ff */
[----:B------:R-:W-:Y:S01]  /*27300*/  IMAD.MOV.U32 R21, RZ, RZ, 0x12f00000 ;  /* 0x12f00000ff157424 */ /* 0x000fe200078e00ff */
[----:B------:R-:W-:Y:S06]  /*27310*/  @P1 BRA `(.L_x_1891) ;  /* 0x00000000001c1947 */ /* 0x000fec0003800000 */
[----:B------:R-:W2:Y:S01]  /*27320*/  S2R R7, SR_TID.X ;  /* 0x0000000000077919 */ /* 0x000ea20000002100 */
[----:B------:R-:W-:-:S04]  /*27330*/  IMAD.MOV.U32 R3, RZ, RZ, 0x8000 ;  /* 0x00008000ff037424 */ /* 0x000fc800078e00ff */
[----:B------:R3:W-:Y:S01]  /*27340*/  SYNCS.ARRIVE.TRANS64 RZ, [R12+URZ+0x308b0], R3 ;  /* 0x0308b0030cff79a7 */ /* 0x0007e2000800003f */
[----:B--2---:R-:W-:-:S04]  /*27350*/  LOP3.LUT R7, R7, 0x1f, RZ, 0xc0, !PT ;  /* 0x0000001f07077812 */ /* 0x004fc800078ec0ff */
[----:B------:R-:W-:-:S13]  /*27360*/  ISETP.NE.AND P0, PT, R7, RZ, PT ;  /* 0x000000ff0700720c */ /* 0x000fda0003f05270 */
[----:B---3--:R-:W-:Y:S05]  /*27370*/  @!P0 BRA `(.L_x_1891) ;  /* 0x0000000000048947 */ /* 0x008fea0003800000 */
[----:B------:R-:W-:Y:S01]  /*27380*/  BPT.TRAP 0x1 ;  /* 0x000000040000795c */ /* 0x000fe20000300000 */
.L_x_1891:
[----:B------:R-:W-:Y:S05]  /*27390*/  BSYNC B2 ;  /* 0x0000000000027941 */ /* 0x000fea0003800000 */
.L_x_1890:
[----:B------:R-:W-:Y:S01]  /*273a0*/  R2UR UR10, R15 ;  /* 0x000000000f0a72ca */ /* 0x000fe200000e0000 */
[----:B------:R-:W-:Y:S01]  /*273b0*/  UIADD3 UR4, UP0, UR36, 0x670, URZ ;  /* 0x0000067024047890 */ /* 0x000fe2000ff1e03f */
[----:B------:R-:W-:Y:S01]  /*273c0*/  R2UR UR6, R20 ;  /* 0x00000000140672ca */ /* 0x000fe200000e0000 */
[----:B01----:R-:W-:Y:S01]  /*273d0*/  VIADD R12, R12, 0x308b0 ;  /* 0x000308b00c0c7836 */ /* 0x003fe20000000000 */
[----:B------:R-:W-:Y:S01]  /*273e0*/  R2UR UR7, R21 ;  /* 0x00000000150772ca */ /* 0x000fe200000e0000 */
[----:B------:R-:W-:Y:S01]  /*273f0*/  UIADD3.X UR5, URZ, UR37, URZ, UP0, !UPT ;  /* 0x000000253f057290 */ /* 0x000fe200087fe43f */
[----:B------:R-:W-:Y:S02]  /*27400*/  LEA R14, R14, R17, 0x1 ;  /* 0x000000110e0e7211 */ /* 0x000fe400078e08ff */
[----:B------:R-:W-:-:S03]  /*27410*/  PLOP3.LUT P0, PT, PT, PT, PT, 0x80, 0x0 ;  /* 0x000000000000781c */ /* 0x000fc60003f0f070 */
[----:B------:R-:W-:-:S10]  /*27420*/  VIADD R3, R14, 0x400 ;  /* 0x000004000e037836 */ /* 0x000fd40000000000 */
.L_x_1892:
        /* <DEDUP_REMOVED lines=15> */
.L_x_1893:
        /* <DEDUP_REMOVED lines=15> */
.L_x_1894:
        /* <DEDUP_REMOVED lines=15> */
.L_x_1895:
        /* <DEDUP_REMOVED lines=10> */
.L_x_1879:
[----:B------:R-:W-:Y:S05]  /*277a0*/  BSYNC B1 ;  /* 0x0000000000017941 */ /* 0x000fea0003800000 */
.L_x_1878:
[----:B0-----:R-:W-:Y:S01]  /*277b0*/  VIADD R8, R2, 0xfffffffe ;  /* 0xfffffffe02087836 */ /* 0x001fe20000000000 */
        /* <DEDUP_REMOVED lines=8> */
.L_x_1914:
[----:B------:R-:W-:Y:S05]  /*27840*/  YIELD ;  /* 0x0000000000007946 */ /* 0x000fea0003800000 */
[----:B------:R-:W-:Y:S04]  /*27850*/  BSSY B1, `(.L_x_1896) ;  /* 0x00000a9000017945 */ /* 0x000fe80003800000 */
[----:B------:R-:W-:Y:S05]  /*27860*/  @!P6 BRA `(.L_x_1897) ;  /* 0x00000008009ce947 */ /* 0x000fea0003800000 */
[----:B------:R-:W-:Y:S01]  /*27870*/  IMAD R7, R28, 0x8, R17 ;  /* 0x000000081c077824 */ /* 0x000fe200078e0211 */
[----:B------:R-:W-:Y:S01]  /*27880*/  SHF.L.U32 R3, R30, 0x1f, RZ ;  /* 0x0000001f1e037819 */ /* 0x000fe200000006ff */
[----:B------:R-:W0:Y:S01]  /*27890*/  S2R R2, SR_TID.X ;  /* 0x0000000000027919 */ /* 0x000e220000002100 */
[----:B------:R-:W-:Y:S02]  /*278a0*/  BSSY B2, `(.L_x_1898) ;  /* 0x0000005000027945 */ /* 0x000fe40003800000 */
[----:B------:R-:W1:Y:S01]  /*278b0*/  SYNCS.PHASECHK.TRANS64.TRYWAIT P1, [R7+URZ+0x308a0], R3 ;  /* 0x0308a003070075a7 */ /* 0x000e62000802017f */
[----:B0-----:R-:W-:-:S04]  /*278c0*/  LOP3.LUT R2, R2, 0x7f, RZ, 0xc0, !PT ;  /* 0x0000007f02027812 */ /* 0x001fc800078ec0ff */
[----:B------:R-:W-:Y:S01]  /*278d0*/  ISETP.NE.AND P2, PT, R2, RZ, PT ;  /* 0x000000ff0200720c */ /* 0x000fe20003f45270 */
[----:B-1----:R-:W-:-:S12]  /*278e0*/  @!P1 BRA `(.L_x_1899) ;  /* 0x00000074007c9947 */ /* 0x002fd80003800000 */
.L_x_2082:
[----:B------:R-:W-:Y:S05]  /*278f0*/  BSYNC B2 ;  /* 0x0000000000027941 */ /* 0x000fea0003800000 */
.L_x_1898:
[----:B------:R-:W-:Y:S04]  /*27900*/  BSSY B2, `(.L_x_1900) ;  /* 0x0000009000027945 */ /* 0x000fe80003800000 */
[----:B------:R-:W-:Y:S05]  /*27910*/  @P2 BRA `(.L_x_1901) ;  /* 0x00000000001c2947 */ /* 0x000fea0003800000 */
[----:B------:R-:W1:Y:S01]  /*27920*/  S2R R11, SR_TID.X ;  /* 0x00000000000b7919 */ /* 0x000e620000002100 */
[----:B------:R-:W-:-:S04]  /*27930*/  IMAD.MOV.U32 R2, RZ, RZ, 0x8000 ;  /* 0x00008000ff027424 */ /* 0x000fc800078e00ff */
[----:B------:R2:W-:Y:S01]  /*27940*/  SYNCS.ARRIVE.TRANS64 RZ, [R7+URZ+0x30890], R2 ;  /* 0x0308900207ff79a7 */ /* 0x0005e2000800003f */
[----:B-1----:R-:W-:-:S04]  /*27950*/  LOP3.LUT R11, R11, 0x1f, RZ, 0xc0, !PT ;  /* 0x0000001f0b0b7812 */ /* 0x002fc800078ec0ff */
[----:B------:R-:W-:-:S13]  /*27960*/  ISETP.NE.AND P1, PT, R11, RZ, PT ;  /* 0x000000ff0b00720c */ /* 0x000fda0003f25270 */
[----:B--2---:R-:W-:Y:S05]  /*27970*/  @!P1 BRA `(.L_x_1901) ;  /* 0x0000000000049947 */ /* 0x004fea0003800000 */
[----:B------:R-:W-:Y:S01]  /*27980*/  BPT.TRAP 0x1 ;  /* 0x000000040000795c */ /* 0x000fe20000300000 */
.L_x_1901:
[----:B------:R-:W-:Y:S05]  /*27990*/  BSYNC B2 ;  /* 0x0000000000027941 */ /* 0x000fea0003800000 */
.L_x_1900:
[----:B------:R-:W-:Y:S01]  /*279a0*/  MOV R14, RZ ;  /* 0x000000ff000e7202 */ /* 0x000fe20000000f00 */
[----:B------:R-:W-:Y:S01]  /*279b0*/  IMAD R11, R28, 0x8000, R17 ;  /* 0x000080001c0b7824 */ /* 0x000fe200078e0211 */
[----:B------:R-:W-:Y:S01]  /*279c0*/  UIADD3 UR4, UP0, UR36, 0x570, URZ ;  /* 0x0000057024047890 */ /* 0x000fe2000ff1e03f */
[----:B------:R-:W-:Y:S01]  /*279d0*/  PLOP3.LUT P1, PT, PT, PT, PT, 0x80, 0x0 ;  /* 0x000000000000781c */ /* 0x000fe20003f2f070 */
[----:B------:R-:W-:Y:S01]  /*279e0*/  IMAD R12, R8, 0x40, R0 ;  /* 0x00000040080c7824 */ /* 0x000fe200078e0200 */
[----:B------:R-:W-:Y:S01]  /*279f0*/  R2UR UR10, R14 ;  /* 0x000000000e0a72ca */ /* 0x000fe200000e0000 */
[----:B------:R-:W-:Y:S01]  /*27a00*/  VIADD R2, R7, 0x30890 ;  /* 0x0003089007027836 */ /* 0x000fe20000000000 */
[----:B------:R-:W-:Y:S01]  /*27a10*/  UIADD3.X UR5, URZ, UR37, URZ, UP0, !UPT ;  /* 0x000000253f057290 */ /* 0x000fe200087fe43f */
[----:B------:R-:W-:Y:S01]  /*27a20*/  VIADD R13, R11, 0x20400 ;  /* 0x000204000b0d7836 */ /* 0x000fe20000000000 */
[----:B------:R-:W-:Y:S01]  /*27a30*/  UMOV UR6, 0x0 ;  /* 0x0000000000067882 */ /* 0x000fe20000000000 */
[----:B------:R-:W-:-:S10]  /*27a40*/  UMOV UR7, 0x12f00000 ;  /* 0x12f0000000077882 */ /* 0x000fd40000000000 */
.L_x_1902:
        /* <DEDUP_REMOVED lines=10> */
[----:B------:R-:W-:Y:S01]  /*27af0*/  MOV R21, 0x40 ;  /* 0x0000004000157802 */ /* 0x000fe20000000f00 */
[----:B------:R-:W-:Y:S01]  /*27b00*/  VIADD R13, R11, 0x22400 ;  /* 0x000224000b0d7836 */ /* 0x000fe20000000000 */
[----:B------:R-:W-:Y:S01]  /*27b10*/  PLOP3.LUT P1, PT, PT, PT, PT, 0x80, 0x0 ;  /* 0x000000000000781c */ /* 0x000fe20003f2f070 */
[----:B------:R-:W-:Y:S01]  /*27b20*/  UMOV UR6, 0x0 ;  /* 0x0000000000067882 */ /* 0x000fe20000000000 */
[----:B------:R-:W-:Y:S01]  /*27b30*/  R2UR UR10, R21 ;  /* 0x00000000150a72ca */ /* 0x000fe200000e0000 */
[----:B------:R-:W-:-:S14]  /*27b40*/  UMOV UR7, 0x12f00000 ;  /* 0x12f0000000077882 */ /* 0x000fdc0000000000 */
.L_x_1903:
        /* <DEDUP_REMOVED lines=10> */
[----:B------:R-:W-:Y:S01]  /*27bf0*/  IMAD.MOV.U32 R20, RZ, RZ, 0x80 ;  /* 0x00000080ff147424 */ /* 0x000fe200078e00ff */
[----:B------:R-:W-:Y:S01]  /*27c00*/  PLOP3.LUT P1, PT, PT, PT, PT, 0x80, 0x0 ;  /* 0x000000000000781c */ /* 0x000fe20003f2f070 */
[----:B------:R-:W-:Y:S01]  /*27c10*/  VIADD R13, R11, 0x24400 ;  /* 0x000244000b0d7836 */ /* 0x000fe20000000000 */
[----:B------:R-:W-:Y:S01]  /*27c20*/  UMOV UR6, 0x0 ;  /* 0x0000000000067882 */ /* 0x000fe20000000000 */
[----:B------:R-:W-:Y:S01]  /*27c30*/  UMOV UR7, 0x12f00000 ;  /* 0x12f0000000077882 */ /* 0x000fe20000000000 */
[----:B------:R-:W-:-:S15]  /*27c40*/  R2UR UR10, R20 ;  /* 0x00000000140a72ca */ /* 0x000fde00000e0000 */
.L_x_1904:
        /* <DEDUP_REMOVED lines=12> */
[----:B------:R-:W-:Y:S01]  /*27d10*/  UMOV UR6, 0x0 ;  /* 0x0000000000067882 */ /* 0x000fe20000000000 */
[----:B------:R-:W-:Y:S01]  /*27d20*/  IADD3 R13, R11, 0x26400, RZ ;  /* 0x000264000b0d7810 */ /* 0x000fe20007ffe0ff */
[----:B------:R-:W-:Y:S01]  /*27d30*/  UMOV UR7, 0x12f00000 ;  /* 0x12f0000000077882 */ /* 0x000fe20000000000 */
[----:B------:R-:W-:-:S15]  /*27d40*/  R2UR UR10, R15 ;  /* 0x000000000f0a72ca */ /* 0x000fde00000e0000 */
.L_x_1905:
        /* <DEDUP_REMOVED lines=10> */
[----:B------:R-:W1:Y:S01]  /*27df0*/  SYNCS.PHASECHK.TRANS64.TRYWAIT P1, [R7+URZ+0x308c0], R3 ;  /* 0x0308c003070075a7 */ /* 0x000e62000802017f */
[----:B------:R-:W-:Y:S04]  /*27e00*/  BSSY B2, `(.L_x_1906) ;  /* 0x0000002000027945 */ /* 0x000fe80003800000 */
[----:B-1----:R-:W-:Y:S05]  /*27e10*/  @!P1 BRA `(.L_x_1907) ;  /* 0x0000007000449947 */ /* 0x002fea0003800000 */
.L_x_2083:
[----:B------:R-:W-:Y:S05]  /*27e20*/  BSYNC B2 ;  /* 0x0000000000027941 */ /* 0x000fea0003800000 */
.L_x_1906:
[----:B------:R-:W-:Y:S01]  /*27e30*/  BSSY B2, `(.L_x_1908) ;  /* 0x000000b000027945 */ /* 0x000fe20003800000 */
[----:B------:R-:W-:Y:S02]  /*27e40*/  IMAD.MOV.U32 R2, RZ, RZ, 0x0 ;  /* 0x00000000ff027424 */ /* 0x000fe400078e00ff */
[----:B01----:R-:W-:Y:S01]  /*27e50*/  IMAD.MOV.U32 R3, RZ, RZ, 0x12f00000 ;  /* 0x12f00000ff037424 */ /* 0x003fe200078e00ff */
[----:B------:R-:W-:Y:S06]  /*27e60*/  @P2 BRA `(.L_x_1909) ;  /* 0x00000000001c2947 */ /* 0x000fec0003800000 */
[----:B------:R-:W0:Y:S01]  /*27e70*/  S2R R23, SR_TID.X ;  /* 0x0000000000177919 */ /* 0x000e220000002100 */
[----:B------:R-:W-:-:S04]  /*27e80*/  IMAD.MOV.U32 R13, RZ, RZ, 0x8000 ;  /* 0x00008000ff0d7424 */ /* 0x000fc800078e00ff */
[----:B------:R1:W-:Y:S01]  /*27e90*/  SYNCS.ARRIVE.TRANS64 RZ, [R7+URZ+0x308b0], R13 ;  /* 0x0308b00d07ff79a7 */ /* 0x0003e2000800003f */
[----:B0-----:R-:W-:-:S04]  /*27ea0*/  LOP3.LUT R23, R23, 0x1f, RZ, 0xc0, !PT ;  /* 0x0000001f17177812 */ /* 0x001fc800078ec0ff */
[----:B------:R-:W-:-:S13]  /*27eb0*/  ISETP.NE.AND P1, PT, R23, RZ, PT ;  /* 0x000000ff1700720c */ /* 0x000fda0003f25270 */
[----:B-1----:R-:W-:Y:S05]  /*27ec0*/  @!P1 BRA `(.L_x_1909) ;  /* 0x0000000000049947 */ /* 0x002fea0003800000 */
[----:B------:R-:W-:Y:S01]  /*27ed0*/  BPT.TRAP 0x1 ;  /* 0x000000040000795c */ /* 0x000fe20000300000 */
.L_x_1909:
[----:B------:R-:W-:Y:S05]  /*27ee0*/  BSYNC B2 ;  /* 0x0000000000027941 */ /* 0x000fea0003800000 */
.L_x_1908:
[----:B------:R-:W-:Y:S01]  /*27ef0*/  R2UR UR10, R14 ;  /* 0x000000000e0a72ca */ /* 0x000fe200000e0000 */
[----:B------:R-:W-:Y:S01]  /*27f00*/  UIADD3 UR4, UP0, UR36, 0x670, URZ ;  /* 0x0000067024047890 */ /* 0x000fe2000ff1e03f */
[----:B------:R-:W-:Y:S01]  /*27f10*/  R2UR UR6, R2 ;  /* 0x00000000020672ca */ /* 0x000fe200000e0000 */
[----:B------:R-:W-:Y:S01]  /*27f20*/  VIADD R7, R7, 0x308b0 ;  /* 0x000308b007077836 */ /* 0x000fe20000000000 */
[----:B------:R-:W-:Y:S01]  /*27f30*/  R2UR UR7, R3 ;  /* 0x00000000030772ca */ /* 0x000fe200000e0000 */
[----:B------:R-:W-:Y:S01]  /*27f40*/  UIADD3.X UR5, URZ, UR37, URZ, UP0, !UPT ;  /* 0x000000253f057290 */ /* 0x000fe200087fe43f */
[----:B------:R-:W-:Y:S02]  /*27f50*/  PLOP3.LUT P1, PT, PT, PT, PT, 0x80, 0x0 ;  /* 0x000000000000781c */ /* 0x000fe40003f2f070 */
[----:B------:R-:W-:-:S11]  /*27f60*/  IADD3 R13, R11, 0x400, RZ ;  /* 0x000004000b0d7810 */ /* 0x000fd60007ffe0ff */
.L_x_1910:
        /* <DEDUP_REMOVED lines=15> */
.L_x_1911:
        /* <DEDUP_REMOVED lines=15> */
.L_x_1912:
        /* <DEDUP_REMOVED lines=15> */
.L_x_1913:
        /* <DEDUP_REMOVED lines=10> */
.L_x_1897:
[----:B------:R-:W-:Y:S05]  /*282e0*/  BSYNC B1 ;  /* 0x0000000000017941 */ /* 0x000fea0003800000 */
.L_x_1896:
        /* <DEDUP_REMOVED lines=8> */
.L_x_1872:
[----:B------:R-:W-:Y:S05]  /*28370*/  BSYNC B0 ;  /* 0x0000000000007941 */ /* 0x000fea0003800000 */
.L_x_1871:
[----:B------:R-:W0:Y:S01]  /*28380*/  LDC R0, c[0x0][0x448] ;  /* 0x00011200ff007b82 */ /* 0x000e220000000800 */
[----:B------:R-:W-:Y:S01]  /*28390*/  VIADD R7, R25, 0x7f ;  /* 0x0000007f19077836 */ /* 0x000fe20000000000 */
[----:B------:R-:W-:Y:S06]  /*283a0*/  @!P0 WARPSYNC.ALL ;  /* 0x0000000000008948 */ /* 0x000fec0003800000 */
[----:B------:R-:W-:Y:S01]  /*283b0*/  @!P0 BAR.SYNC.DEFER_BLOCKING 0xc, 0x180 ;  /* 0x0306000000008b1d */ /* 0x000fe20000010000 */
[----:B0-----:R-:W-:-:S13]  /*283c0*/  ISETP.NE.AND P1, PT, R0, 0x1, PT ;  /* 0x000000010000780c */ /* 0x001fda0003f25270 */
[----:B------:R-:W0:Y:S08]  /*283d0*/  @P1 LDC R0, c[0x0][0x44c] ;  /* 0x00011300ff001b82 */ /* 0x000e300000000800 */
[----:B------:R-:W1:Y:S01]  /*283e0*/  @P1 LDC R3, c[0x0][0x450] ;  /* 0x00011400ff031b82 */ /* 0x000e620000000800 */
[----:B0-----:R-:W-:-:S05]  /*283f0*/  @P1 IMAD.HI.U32 R0, R7, R0, RZ ;  /* 0x0000000007001227 */ /* 0x001fca00078e00ff */
[----:B-1----:R-:W-:Y:S02]  /*28400*/  @P1 SHF.R.U32.HI R7, RZ, R3, R0 ;  /* 0x00000003ff071219 */ /* 0x002fe40000011600 */
[----:B------:R-:W0:Y:S03]  /*28410*/  LDC.64 R2, c[0x0][0x9e0] ;  /* 0x00027800ff027b82 */ /* 0x000e260000000a00 */
[----:B------:R-:W-:Y:S01]  /*28420*/  IMAD.IADD R7, R18, 0x1, R7 ;  /* 0x0000000112077824 */ /* 0x000fe200078e0207 */
[----:B0-----:R-:W-:-:S03]  /*28430*/  ISETP.GE.AND P2, PT, R3, 0x1, PT ;  /* 0x000000010300780c */ /* 0x001fc60003f46270 */
[----:B------:R-:W-:-:S10]  /*28440*/  IMAD.IADD R2, R7, 0x1, R2 ;  /* 0x0000000107027824 */ /* 0x000fd400078e0202 */
[----:B------:R-:W-:Y:S05]  /*28450*/  @!P2 BRA `(.L_x_1915) ;  /* 0x000000000048a947 */ /* 0x000fea0003800000 */
        /* <DEDUP_REMOVED lines=11> */
.L_x_1917:
[----:B------:R-:W-:-:S13]  /*28510*/  ISETP.NE.AND P0, PT, R3, 0x1, PT ;  /* 0x000000010300780c */ /* 0x000fda0003f05270 */
[----:B------:R-:W0:Y:S02]  /*28520*/  @P0 LDC.64 R4, c[0x0][0x9e8] ;  /* 0x00027a00ff040b82 */ /* 0x000e240000000a00 */
[----:B0-----:R-:W-:-:S05]  /*28530*/  @P0 IMAD.HI.U32 R4, R0, R4, RZ ;  /* 0x0000000400040227 */ /* 0x001fca00078e00ff */
[----:B------:R-:W-:-:S07]  /*28540*/  @P0 SHF.R.U32.HI R0, RZ, R5, R4 ;  /* 0x00000005ff000219 */ /* 0x000fce0000011604 */
.L_x_1918:
[----:B------:R-:W-:Y:S05]  /*28550*/  BSYNC B0 ;  /* 0x0000000000007941 */ /* 0x000fea0003800000 */
.L_x_1916:
[----:B------:R-:W-:-:S05]  /*28560*/  IMAD R5, R0, R3, R3 ;  /* 0x0000000300057224 */ /* 0x000fca00078e0203 */
[----:B------:R-:W-:-:S07]  /*28570*/  VIMNMX R2, R2, R5, PT ;  /* 0x0000000502027248 */ /* 0x000fce0003fe0100 */
.L_x_1915:
[----:B------:R-:W0:Y:S01]  /*28580*/  @P1 LDC R4, c[0x0][0x44c] ;  /* 0x00011300ff041b82 */ /* 0x000e220000000800 */
[----:B------:R-:W-:Y:S01]  /*28590*/  VIADD R2, R2, 0x3f ;  /* 0x0000003f02027836 */ /* 0x000fe20000000000 */
[----:B------:R-:W-:-:S04]  /*285a0*/  ULDC UR4, c[0x0][0x9dc] ;  /* 0x0002770000047ab9 */ /* 0x000fc80000000800 */
[----:B------:R-:W-:Y:S02]  /*285b0*/  SHF.R.S32.HI R5, RZ, 0x1f, R2 ;  /* 0x0000001fff057819 */ /* 0x000fe40000011402 */
[----:B------:R-:W1:Y:S02]  /*285c0*/  @P1 LDC R0, c[0x0][0x450] ;  /* 0x00011400ff001b82 */ /* 0x000e640000000800 */
[----:B------:R-:W-:Y:S01]  /*285d0*/  LEA.HI R5, R5, R2, RZ, 0x6 ;  /* 0x0000000205057211 */ /* 0x000fe200078f30ff */
[----:B------:R-:W-:Y:S02]  /*285e0*/  IMAD.MOV.U32 R2, RZ, RZ, R25 ;  /* 0x000000ffff027224 */ /* 0x000fe400078e0019 */
        /* <DEDUP_REMOVED lines=17> */
.L_x_1921:
[----:B------:R-:W-:-:S13]  /*28700*/  ISETP.NE.AND P0, PT, R3, 0x1, PT ;  /* 0x000000010300780c */ /* 0x000fda0003f05270 */
[----:B------:R-:W0:Y:S02]  /*28710*/  @P0 LDC.64 R4, c[0x0][0x9e8] ;  /* 0x00027a00ff040b82 */ /* 0x000e240000000a00 */
[----:B0-----:R-:W-:-:S05]  /*28720*/  @P0 IMAD.HI.U32 R4, R2, R4, RZ ;  /* 0x0000000402040227 */ /* 0x001fca00078e00ff */
[----:B------:R-:W-:-:S07]  /*28730*/  @P0 SHF.R.U32.HI R2, RZ, R5, R4 ;  /* 0x00000005ff020219 */ /* 0x000fce0000011604 */
.L_x_1922:
[----:B------:R-:W-:Y:S05]  /*28740*/  BSYNC B0 ;  /* 0x0000000000007941 */ /* 0x000fea0003800000 */
.L_x_1920:
[----:B------:R-:W-:-:S05]  /*28750*/  IMAD R3, R2, R3, RZ ;  /* 0x0000000302037224 */ /* 0x000fca00078e02ff */
[----:B------:R-:W-:-:S07]  /*28760*/  VIMNMX R0, R0, R3, !PT ;  /* 0x0000000300007248 */ /* 0x000fce0007fe0100 */
.L_x_1919:
[----:B------:R-:W-:Y:S01]  /*28770*/  ISETP.NE.AND P1, PT, R6, RZ, PT ;  /* 0x000000ff0600720c */ /* 0x000fe20003f25270 */
[----:B------:R-:W-:Y:S01]  /*28780*/  BSSY B0, `(.L_x_1923) ;  /* 0x0000024000007945 */ /* 0x000fe20003800000 */
[----:B------:R-:W-:-:S04]  /*28790*/  SHF.R.S32.HI R3, RZ, 0x1f, R0 ;  /* 0x0000001fff037819 */ /* 0x000fc80000011400 */
[----:B------:R-:W-:-:S04]  /*287a0*/  LEA.HI R3, R3, R0, RZ, 0x6 ;  /* 0x0000000003037211 */ /* 0x000fc800078f30ff */
[----:B------:R-:W-:Y:S02]  /*287b0*/  SHF.R.S32.HI R0, RZ, 0x6, R3 ;  /* 0x00000006ff007819 */ /* 0x000fe40000011403 */
[----:B------:R-:W-:Y:S01]  /*287c0*/  MOV R3, RZ ;  /* 0x000000ff00037202 */ /* 0x000fe20000000f00 */
[----:B------:R-:W0:Y:S01]  /*287d0*/  @!P1 LDC R6, c[0x0][0x9f0] ;  /* 0x00027c00ff069b82 */ /* 0x000e220000000800 */
[----:B------:R-:W-:-:S04]  /*287e0*/  VIMNMX R0, RZ, R0, !PT ;  /* 0x00000000ff007248 */ /* 0x000fc80007fe0100 */
[----:B------:R-:W-:-:S13]  /*287f0*/  ISETP.GT.AND P0, PT, R19, R0, PT ;  /* 0x000000001300720c */ /* 0x000fda0003f04270 */
[----:B------:R-:W-:Y:S05]  /*28800*/  @!P0 BRA `(.L_x_1924) ;  /* 0x00000000006c8947 */ /* 0x000fea0003800000 */
[-C--:B0-----:R-:W-:Y:S01]  /*28810*/  IABS R4, R6.reuse ;  /* 0x0000000600047213 */ /* 0x081fe20000000000 */
[----:B------:R-:W-:Y:S01]  /*28820*/  IMAD.MOV.U32 R2, RZ, RZ, RZ ;  /* 0x000000ffff027224 */ /* 0x000fe200078e00ff */
[----:B------:R-:W-:Y:S02]  /*28830*/  IABS R8, R6 ;  /* 0x0000000600087213 */ /* 0x000fe40000000000 */
[----:B------:R-:W0:Y:S08]  /*28840*/  I2F.RP R5, R4 ;  /* 0x0000000400057306 */ /* 0x000e300000209400 */
[----:B0-----:R-:W0:Y:S02]  /*28850*/  MUFU.RCP R5, R5 ;  /* 0x0000000500057308 */ /* 0x001e240000001000 */
[----:B0-----:R-:W-:-:S06]  /*28860*/  VIADD R7, R5, 0xffffffe ;  /* 0x0ffffffe05077836 */ /* 0x001fcc0000000000 */
[----:B------:R0:W1:Y:S02]  /*28870*/  F2I.FTZ.U32.TRUNC.NTZ R3, R7 ;  /* 0x0000000700037305 */ /* 0x000064000021f000 */
[----:B0-----:R-:W-:Y:S01]  /*28880*/  IADD3 R7, RZ, -R8, RZ ;  /* 0x80000008ff077210 */ /* 0x001fe20007ffe0ff */
[----:B-1----:R-:W-:-:S04]  /*28890*/  IMAD.MOV R9, RZ, RZ, -R3 ;  /* 0x000000ffff097224 */ /* 0x002fc800078e0a03 */
[----:B------:R-:W-:-:S04]  /*288a0*/  IMAD R9, R9, R4, RZ ;  /* 0x0000000409097224 */ /* 0x000fc800078e02ff */
[----:B------:R-:W-:Y:S01]  /*288b0*/  IMAD.HI.U32 R2, R3, R9, R2 ;  /* 0x0000000903027227 */ /* 0x000fe200078e0002 */
[----:B------:R-:W-:-:S05]  /*288c0*/  IADD3 R3, R6, -0x1, R19 ;  /* 0xffffffff06037810 */ /* 0x000fca0007ffe013 */
[----:B------:R-:W-:-:S05]  /*288d0*/  IMAD.IADD R3, R3, 0x1, -R0 ;  /* 0x0000000103037824 */ /* 0x000fca00078e0a00 */
[----:B------:R-:W-:Y:S02]  /*288e0*/  IABS R5, R3 ;  /* 0x0000000300057213 */ /* 0x000fe40000000000 */
[----:B------:R-:W-:-:S03]  /*288f0*/  LOP3.LUT R3, R3, R6, RZ, 0x3c, !PT ;  /* 0x0000000603037212 */ /* 0x000fc600078e3cff */
[----:B------:R-:W-:Y:S01]  /*28900*/  IMAD.HI.U32 R2, R2, R5, RZ ;  /* 0x0000000502027227 */ /* 0x000fe200078e00ff */
[----:B------:R-:W-:-:S03]  /*28910*/  ISETP.GE.AND P2, PT, R3, RZ, PT ;  /* 0x000000ff0300720c */ /* 0x000fc60003f46270 */
        /* <DEDUP_REMOVED lines=8> */
[----:B------:R-:W-:-:S04]  /*289a0*/  @!P1 LOP3.LUT R2, RZ, R6, RZ, 0x33, !PT ;  /* 0x00000006ff029212 */ /* 0x000fc800078e33ff */
[----:B------:R-:W-:-:S07]  /*289b0*/  MOV R3, R2 ;  /* 0x0000000200037202 */ /* 0x000fce0000000f00 */
.L_x_1924:
[----:B------:R-:W-:Y:S05]  /*289c0*/  BSYNC B0 ;  /* 0x0000000000007941 */ /* 0x000fea0003800000 */
.L_x_1923:
[-C--:B------:R-:W-:Y:S01]  /*289d0*/  IMAD R0, R10, R3.reuse, R0 ;  /* 0x000000030a007224 */ /* 0x080fe200078e0200 */
        /* <DEDUP_REMOVED lines=13> */
[----:B------:R-:W1:Y:S02]  /*28ab0*/  FLO.U32 R0, UR4 ;  /* 0x0000000400007d00 */ /* 0x000e6400080e0000 */
        /* <DEDUP_REMOVED lines=9> */
.L_x_1926:
        /* <DEDUP_REMOVED lines=9> */
[----:B------:R-:W-:Y:S01]  /*28be0*/  MOV R7, UR9 ;  /* 0x0000000900077c02 */ /* 0x000fe20008000f00 */
[----:B------:R-:W1:Y:S01]  /*28bf0*/  LDC.64 R2, c[0x4][R2] ;  /* 0x0100000002027b82 */ /* 0x000e620000000a00 */
[----:B------:R-:W-:Y:S01]  /*28c00*/  IMAD.U32 R5, RZ, RZ, UR7 ;  /* 0x00000007ff057e24 */ /* 0x000fe2000f8e00ff */
[----:B------:R-:W-:Y:S01]  /*28c10*/  MOV R13, RZ ;  /* 0x000000ff000d7202 */ /* 0x000fe20000000f00 */
[----:B0-----:R-:W-:Y:S02]  /*28c20*/  IMAD.U32 R6, RZ, RZ, UR8 ;  /* 0x00000008ff067e24 */ /* 0x001fe4000f8e00ff */
[----:B------:R-:W-:-:S02]  /*28c30*/  IMAD.U32 R10, RZ, RZ, UR4 ;  /* 0x00000004ff0a7e24 */ /* 0x000fc4000f8e00ff */
[----:B------:R-:W-:Y:S02]  /*28c40*/  IMAD.U32 R11, RZ, RZ, UR5 ;  /* 0x00000005ff0b7e24 */ /* 0x000fe4000f8e00ff */
[----:B------:R-:W-:Y:S02]  /*28c50*/  IMAD.MOV.U32 R8, RZ, RZ, 0x70 ;  /* 0x00000070ff087424 */ /* 0x000fe400078e00ff */
[----:B------:R-:W-:-:S07]  /*28c60*/  IMAD.MOV.U32 R12, RZ, RZ, 0x1 ;  /* 0x00000001ff0c7424 */ /* 0x000fce00078e00ff */
[----:B------:R-:W-:-:S07]  /*28c70*/  LEPC R20, `(.L_x_1929) ;  /* 0x000000001014794e */ /* 0x000fce0000000000 */
[----:B-1----:R-:W-:Y:S05]  /*28c80*/  CALL.ABS.NOINC R2 ;  /* 0x0000000002007343 */ /* 0x002fea0003c00000 */
.L_x_1929:
[----:B------:R-:W-:Y:S05]  /*28c90*/  BSYNC B6 ;  /* 0x0000000000067941 */ /* 0x000fea0003800000 */
.L_x_1928:
        /* <DEDUP_REMOVED lines=12> */
[----:B------:R-:W-:Y:S01]  /*28d60*/  MOV R13, RZ ;  /* 0x000000ff000d7202 */ /* 0x000fe20000000f00 */
[----:B0-----:R-:W-:Y:S02]  /*28d70*/  IMAD.U32 R6, RZ, RZ, UR8 ;  /* 0x00000008ff067e24 */ /* 0x001fe4000f8e00ff */
[----:B------:R-:W-:-:S02]  /*28d80*/  IMAD.U32 R10, RZ, RZ, UR4 ;  /* 0x00000004ff0a7e24 */ /* 0x000fc4000f8e00ff */
[----:B------:R-:W-:Y:S02]  /*28d90*/  IMAD.U32 R11, RZ, RZ, UR5 ;  /* 0x00000005ff0b7e24 */ /* 0x000fe4000f8e00ff */
[----:B------:R-:W-:Y:S02]  /*28da0*/  IMAD.MOV.U32 R8, RZ, RZ, 0x70 ;  /* 0x00000070ff087424 */ /* 0x000fe400078e00ff */
[----:B-1----:R-:W-:-:S07]  /*28db0*/  IMAD.MOV.U32 R12, RZ, RZ, 0x1 ;  /* 0x00000001ff0c7424 */ /* 0x002fce00078e00ff */
[----:B------:R-:W-:-:S07]  /*28dc0*/  LEPC R20, `(.L_x_1932) ;  /* 0x000000001014794e */ /* 0x000fce0000000000 */
[----:B--2---:R-:W-:Y:S05]  /*28dd0*/  CALL.ABS.NOINC R2 ;  /* 0x0000000002007343 */ /* 0x004fea0003c00000 */
.L_x_1932:
        /* <DEDUP_REMOVED lines=15> */
.L_x_1931:
[----:B------:R-:W-:Y:S05]  /*28ed0*/  BSYNC B6 ;  /* 0x0000000000067941 */ /* 0x000fea0003800000 */
.L_x_1930:
[----:B------:R-:W-:Y:S01]  /*28ee0*/  ULDC.64 UR4, c[0x0][0x9f8] ;  /* 0x00027e0000047ab9 */ /* 0x000fe20000000a00 */
[----:B------:R-:W2:Y:S01]  /*28ef0*/  LDL R20, [R1+0x8] ;  /* 0x0000080001147983 */ /* 0x000ea20000100800 */
[----:B------:R-:W-:Y:S01]  /*28f00*/  ISETP.NE.U32.AND P0, PT, RZ, UR4, PT ;  /* 0x00000004ff007c0c */ /* 0x000fe2000bf05070 */
[----:B------:R-:W1:Y:S02]  /*28f10*/  LDC R5, c[0x0][0x430] ;  /* 0x00010c00ff057b82 */ /* 0x000e640000000800 */
[----:B------:R-:W3:Y:S01]  /*28f20*/  LDL R19, [R1+0x10] ;  /* 0x0000100001137983 */ /* 0x000ee20000100800 */
[----:B------:R-:W-:Y:S02]  /*28f30*/  ISETP.NE.AND.EX P0, PT, RZ, UR5, PT, P0 ;  /* 0x00000005ff007c0c */ /* 0x000fe4000bf05300 */
[----:B------:R-:W-:Y:S01]  /*28f40*/  MOV R32, R27 ;  /* 0x0000001b00207202 */ /* 0x000fe20000000f00 */
[----:B------:R-:W4:Y:S01]  /*28f50*/  S2R R18, SR_TID.X ;  /* 0x0000000000127919 */ /* 0x000f220000002100 */
[----:B------:R-:W-:Y:S01]  /*28f60*/  VIADD R7, R23, 0xffffffff ;  /* 0xffffffff17077836 */ /* 0x000fe20000000000 */
[----:B------:R-:W-:Y:S01]  /*28f70*/  LOP3.LUT R16, R16, 0xfffffffe, RZ, 0xc0, !PT ;  /* 0xfffffffe10107812 */ /* 0x000fe200078ec0ff */
[----:B------:R-:W-:-:S07]  /*28f80*/  ULDC UR4, c[0x0][0x2f4] ;  /* 0x0000bd0000047ab9 */ /* 0x000fce0000000800 */
[----:B------:R-:W0:Y:S01]  /*28f90*/  @P0 LDC.64 R2, c[0x0][0x9f8] ;  /* 0x00027e00ff020b82 */ /* 0x000e220000000a00 */
[----:B----4-:R-:W-:Y:S01]  /*28fa0*/  LOP3.LUT R18, R18, 0x7f, RZ, 0xc0, !PT ;  /* 0x0000007f12127812 */ /* 0x010fe200078ec0ff */
[----:B0-----:R-:W-:-:S05]  /*28fb0*/  @P0 IMAD.WIDE R2, R27, 0x4, R2 ;  /* 0x000000041b020825 */ /* 0x001fca00078e0202 */
[----:B------:R0:W4:Y:S01]  /*28fc0*/  @P0 LDG.E R32, desc[UR60][R2.64] ;  /* 0x0000003c02200981 */ /* 0x000122000c1e1900 */
[----:B------:R-:W-:Y:S02]  /*28fd0*/  SHF.R.U32.HI R21, RZ, 0x3, R18 ;  /* 0x00000003ff157819 */ /* 0x000fe40000011612 */
[----:B-1----:R-:W-:Y:S01]  /*28fe0*/  ISETP.NE.AND P1, PT, R5, 0x1, PT ;  /* 0x000000010500780c */ /* 0x002fe20003f25270 */
[----:B------:R-:W1:-:S12]  /*28ff0*/  S2R R18, SR_TID.X ;  /* 0x0000000000127919 */ /* 0x000e580000002100 */
[----:B------:R-:W0:Y:S08]  /*29000*/  @P1 LDC R9, c[0x0][0x434] ;  /* 0x00010d00ff091b82 */ /* 0x000e300000000800 */
[----:B------:R-:W0:Y:S01]  /*29010*/  @P1 LDC R6, c[0x0][0x438] ;  /* 0x00010e00ff061b82 */ /* 0x000e220000000800 */
[----:B-1----:R-:W-:-:S05]  /*29020*/  IMAD.SHL.U32 R18, R18, 0x10, RZ ;  /* 0x0000001012127824 */ /* 0x002fca00078e00ff */
[----:B------:R-:W-:-:S05]  /*29030*/  LOP3.LUT R18, R21, 0x70, R18, 0xf8, !PT ;  /* 0x0000007015127812 */ /* 0x000fca00078ef812 */
[----:B------:R-:W-:Y:S01]  /*29040*/  IMAD R0, R7, 0x40, R18 ;  /* 0x0000004007007824 */ /* 0x000fe200078e0212 */
[----:B------:R-:W-:-:S04]  /*29050*/  LOP3.LUT R10, R36, 0x40, RZ, 0xfc, !PT ;  /* 0x00000040240a7812 */ /* 0x000fc800078efcff */
[----:B------:R-:W-:Y:S01]  /*29060*/  ISETP.GE.AND P3, PT, R10, UR4, PT ;  /* 0x000000040a007c0c */ /* 0x000fe2000bf66270 */
[----:B------:R-:W-:Y:S01]  /*29070*/  UMOV UR5, 0xffffffff ;  /* 0xffffffff00057882 */ /* 0x000fe20000000000 */
[----:B--2---:R-:W-:-:S04]  /*29080*/  ISETP.GE.AND P0, PT, R0, R20, PT ;  /* 0x000000140000720c */ /* 0x004fc80003f06270 */
[----:B------:R-:W-:Y:S01]  /*29090*/  ISETP.GT.U32.OR P0, PT, R18, 0x3f, P0 ;  /* 0x0000003f1200780c */ /* 0x000fe20000704470 */
[----:B---3--:R-:W-:-:S04]  /*290a0*/  IMAD.IADD R0, R0, 0x1, R19 ;  /* 0x0000000100007824 */ /* 0x008fc800078e0213 */
[----:B0-----:R-:W-:Y:S01]  /*290b0*/  @P1 IMAD.HI.U32 R9, R0, R9, RZ ;  /* 0x0000000900091227 */ /* 0x001fe200078e00ff */
[----:B------:R-:W-:-:S04]  /*290c0*/  MOV R4, R0 ;  /* 0x0000000000047202 */ /* 0x000fc80000000f00 */
[----:B------:R-:W-:-:S03]  /*290d0*/  @P1 SHF.R.U32.HI R4, RZ, R6, R9 ;  /* 0x00000006ff041219 */ /* 0x000fc60000011609 */
[----:B------:R-:W0:Y:S02]  /*290e0*/  @!P0 LDC.64 R2, c[0x0][0x428] ;  /* 0x00010a00ff028b82 */ /* 0x000e240000000a00 */
[----:B------:R-:W-:-:S04]  /*290f0*/  IMAD.MOV R6, RZ, RZ, -R4 ;  /* 0x000000ffff067224 */ /* 0x000fc800078e0a04 */
[----:B------:R-:W-:Y:S01]  /*29100*/  IMAD R0, R5, R6, R0 ;  /* 0x0000000605007224 */ /* 0x000fe200078e0200 */
[----:B------:R-:W-:Y:S02]  /*29110*/  @!P0 SHF.R.S32.HI R5, RZ, 0x1f, R4 ;  /* 0x0000001fff058819 */ /* 0x000fe40000011404 */
[----:B----4-:R-:W-:Y:S01]  /*29120*/  SHF.R.S32.HI R8, RZ, 0x1f, R32 ;  /* 0x0000001fff087819 */ /* 0x010fe20000011420 */
[----:B0-----:R-:W-:-:S04]  /*29130*/  @!P0 IMAD.WIDE.U32 R4, R32, R2, R4 ;  /* 0x0000000220048225 */ /* 0x001fc800078e0004 */
[----:B------:R-:W-:Y:S01]  /*29140*/  @!P0 IMAD R6, R8, R2, RZ ;  /* 0x0000000208068224 */ /* 0x000fe200078e02ff */
[----:B------:R0:W-:Y:S03]  /*29150*/  STL [R1+0x14], R8 ;  /* 0x0000140801007387 */ /* 0x0001e60000100800 */
[----:B------:R-:W-:Y:S02]  /*29160*/  @!P0 IMAD R6, R32, R3, R6 ;  /* 0x0000000320068224 */ /* 0x000fe400078e0206 */
[----:B------:R-:W1:Y:S02]  /*29170*/  @!P0 LDC.64 R2, c[0x0][0x418] ;  /* 0x00010600ff028b82 */ /* 0x000e640000000a00 */
[----:B------:R-:W-:Y:S02]  /*29180*/  @!P0 IMAD.IADD R6, R5, 0x1, R6 ;  /* 0x0000000105068824 */ /* 0x000fe400078e0206 */
[----:B------:R-:W-:Y:S01]  /*29190*/  IMAD.MOV.U32 R5, RZ, RZ, RZ ;  /* 0x000000ffff057224 */ /* 0x000fe200078e00ff */
[----:B-1----:R-:W-:-:S04]  /*291a0*/  @!P0 LEA R2, P1, R4, R2, 0x2 ;  /* 0x0000000204028211 */ /* 0x002fc800078210ff */
[----:B------:R-:W-:Y:S01]  /*291b0*/  @!P0 LEA.HI.X R3, R4, R3, R6, 0x2, P1 ;  /* 0x0000000304038211 */ /* 0x000fe200008f1406 */
[----:B------:R-:W-:-:S04]  /*291c0*/  IMAD.U32 R4, RZ, RZ, UR39 ;  /* 0x00000027ff047e24 */ /* 0x000fc8000f8e00ff */
[----:B------:R1:W5:Y:S01]  /*291d0*/  @!P0 LDG.E R5, desc[UR60][R2.64] ;  /* 0x0000003c02058981 */ /* 0x000362000c1e1900 */
[----:B------:R-:W-:Y:S02]  /*291e0*/  ISETP.GT.U32.AND P0, PT, R18, 0x3f, PT ;  /* 0x0000003f1200780c */ /* 0x000fe40003f04070 */
[----:B------:R-:W-:Y:S02]  /*291f0*/  ISETP.NE.AND P2, PT, R4, 0x3, PT ;  /* 0x000000030400780c */ /* 0x000fe40003f45270 */
[----:B0-----:R-:W-:-:S04]  /*29200*/  LOP3.LUT R8, R36, 0x80, RZ, 0xfc, !PT ;  /* 0x0000008024087812 */ /* 0x001fc800078efcff */
[----:B------:R-:W-:-:S05]  /*29210*/  ISETP.GE.AND P1, PT, R8, UR4, PT ;  /* 0x0000000408007c0c */ /* 0x000fca000bf26270 */
[----:B------:R-:W-:Y:S02]  /*29220*/  @P0 LOP3.LUT R16, R16, 0x1, RZ, 0xfc, !PT ;  /* 0x0000000110100812 */ /* 0x000fe400078efcff */
[----:B------:R-:W-:Y:S02]  /*29230*/  ISETP.GE.AND P0, PT, R36, UR4, PT ;  /* 0x0000000424007c0c */ /* 0x000fe4000bf06270 */
[----:B------:R-:W-:-:S04]  /*29240*/  LOP3.LUT R16, R16, 0xffffffdf, RZ, 0xc0, !PT ;  /* 0xffffffdf10107812 */ /* 0x000fc800078ec0ff */
[----:B------:R-:W-:-:S04]  /*29250*/  @P2 LOP3.LUT R16, R16, 0x20, RZ, 0xfc, !PT ;  /* 0x0000002010102812 */ /* 0x000fc800078efcff */
[----:B------:R-:W-:-:S04]  /*29260*/  LOP3.LUT R16, R16, 0xffffffef, RZ, 0xc0, !PT ;  /* 0xffffffef10107812 */ /* 0x000fc800078ec0ff */
        /* <DEDUP_REMOVED lines=8> */
[----:B-1----:R-:W-:Y:S06]  /*292f0*/  BRA.DIV UR5, `(.L_x_1933) ;  /* 0x0000005e05207947 */ /* 0x002fec000b800000 */
.L_x_2086:
[----:B------:R-:W-:Y:S01]  /*29300*/  MOV R23, R7 ;  /* 0x0000000700177202 */ /* 0x000fe20000000f00 */
[----:B------:R-:W-:Y:S06]  /*29310*/  @!P2 BRA `(.L_x_1934) ;  /* 0x000000000004a947 */ /* 0x000fec0003800000 */
[----:B------:R-:W-:Y:S01]  /*29320*/  BPT.TRAP 0x1 ;  /* 0x000000040000795c */ /* 0x000fe20000300000 */
.L_x_1934:
[----:B------:R-:W-:Y:S01]  /*29330*/  SHF.R.S32.HI R6, RZ, 0x1f, R0 ;  /* 0x0000001fff067819 */ /* 0x000fe20000011400 */
[----:B------:R-:W-:Y:S01]  /*29340*/  ULDC.64 UR4, c[0x0][0x328] ;  /* 0x0000ca0000047ab9 */ /* 0x000fe20000000a00 */
[----:B-----5:R-:W-:Y:S01]  /*29350*/  SHF.R.S32.HI R8, RZ, 0x1f, R5 ;  /* 0x0000001fff087819 */ /* 0x020fe20000011405 */
[----:B------:R-:W-:Y:S01]  /*29360*/  ULDC.64 UR6, c[0x0][0x318] ;  /* 0x0000c60000067ab9 */ /* 0x000fe20000000a00 */
[----:B------:R-:W-:Y:S01]  /*29370*/  BSSY B0, `(.L_x_1935) ;  /* 0x0000013000007945 */ /* 0x000fe20003800000 */
        /* <DEDUP_REMOVED lines=18> */
.L_x_2087:
[----:B------:R-:W-:Y:S05]  /*294a0*/  BSYNC B0 ;  /* 0x0000000000007941 */ /* 0x000fea0003800000 */
.L_x_1935:
[----:B------:R-:W2:Y:S01]  /*294b0*/  LDL R10, [R1+0x8] ;  /* 0x00000800010a7983 */ /* 0x000ea20000100800 */
[----:B------:R-:W-:Y:S01]  /*294c0*/  ULDC.64 UR4, c[0x0][0x300] ;  /* 0x0000c00000047ab9 */ /* 0x000fe20000000a00 */
[----:B------:R-:W-:Y:S01]  /*294d0*/  ULDC.64 UR6, c[0x0][0x2e8] ;  /* 0x0000ba0000067ab9 */ /* 0x000fe20000000a00 */
[----:B------:R-:W-:Y:S01]  /*294e0*/  IMAD R6, R6, UR4, RZ ;  /* 0x0000000406067c24 */ /* 0x000fe2000f8e02ff */
[----:B------:R-:W1:Y:S01]  /*294f0*/  S2R R9, SR_TID.X ;  /* 0x0000000000097919 */ /* 0x000e620000002100 */
[----:B0-----:R-:W-:Y:S01]  /*29500*/  IMAD.WIDE.U32 R2, R0, UR4, RZ ;  /* 0x0000000400027c25 */ /* 0x001fe2000f8e00ff */
[C---:B------:R-:W-:Y:S02]  /*29510*/  LOP3.LUT P5, RZ, R16.reuse, 0x10, RZ, 0xc0, !PT ;  /* 0x0000001010ff7812 */ /* 0x040fe400078ac0ff */
[----:B------:R-:W-:Y:S01]  /*29520*/  LOP3.LUT P4, RZ, R16, 0x8, RZ, 0xc0, !PT ;  /* 0x0000000810ff7812 */ /* 0x000fe2000788c0ff */
        /* <DEDUP_REMOVED lines=8> */
[----:B------:R-:W-:-:S04]  /*295b0*/  ULDC.64 UR4, c[0x0][0x308] ;  /* 0x0000c20000047ab9 */ /* 0x000fc80000000a00 */
[----:B------:R-:W-:-:S03]  /*295c0*/  IADD3 R3, R3, R8, RZ ;  /* 0x0000000803037210 */ /* 0x000fc60007ffe0ff */
[----:B------:R-:W-:Y:S01]  /*295d0*/  IMAD.WIDE.U32 R2, R26, UR4, R2 ;  /* 0x000000041a027c25 */ /* 0x000fe2000f8e0002 */
[----:B------:R-:W-:-:S03]  /*295e0*/  UMOV UR4, 0xffffffff ;  /* 0xffffffff00047882 */ /* 0x000fc60000000000 */
[----:B------:R-:W-:Y:S01]  /*295f0*/  IMAD R6, R26, UR5, R3 ;  /* 0x000000051a067c24 */ /* 0x000fe2000f8e0203 */
[C---:B------:R-:W-:Y:S02]  /*29600*/  LEA R0, P0, R2.reuse, UR6, 0x1 ;  /* 0x0000000602007c11 */ /* 0x040fe4000f8008ff */
[----:B-1----:R-:W-:Y:S02]  /*29610*/  LOP3.LUT R9, R9, 0x7f, RZ, 0xc0, !PT ;  /* 0x0000007f09097812 */ /* 0x002fe400078ec0ff */
[----:B------:R-:W-:Y:S02]  /*29620*/  LEA.HI.X R6, R2, UR7, R6, 0x1, P0 ;  /* 0x0000000702067c11 */ /* 0x000fe400080f0c06 */
[----:B------:R-:W-:Y:S01]  /*29630*/  SHF.R.U32.HI R9, RZ, 0x3, R9 ;  /* 0x00000003ff097819 */ /* 0x000fe20000011609 */
[----:B--2---:R-:W-:Y:S02]  /*29640*/  IMAD R5, R7, -0x40, R10 ;  /* 0xffffffc007057824 */ /* 0x004fe400078e020a */
[----:B------:R-:W-:-:S02]  /*29650*/  IMAD R7, R22, 0x4000, R33 ;  /* 0x0000400016077824 */ /* 0x000fc400078e0221 */
        /* <DEDUP_REMOVED lines=19> */
[----:B0-----:R-:W-:-:S04]  /*29790*/  @P0 LEA R2, P1, R36, R2, 0x1 ;  /* 0x0000000224020211 */ /* 0x001fc800078208ff */
[----:B------:R-:W-:Y:S02]  /*297a0*/  @P0 IADD3.X R3, RZ, R8, RZ, P1, !PT ;  /* 0x00000008ff030210 */ /* 0x000fe40000ffe4ff */
        /* <DEDUP_REMOVED lines=16> */
.L_x_2097:
[----:B------:R-:W-:-:S13]  /*298b0*/  ISETP.GE.AND P0, PT, R5, 0x31, PT ;  /* 0x000000310500780c */ /* 0x000fda0003f06270 */
[----:B0-----:R-:W-:Y:S02]  /*298c0*/  @P0 LEA R2, P1, R36, R0, 0x1 ;  /* 0x0000000024020211 */ /* 0x001fe400078208ff */
[----:B------:R-:W-:-:S03]  /*298d0*/  @P0 LEA R7, R7, R17, 0x1 ;  /* 0x0000001107070211 */ /* 0x000fc600078e08ff */
        /* <DEDUP_REMOVED lines=10> */
.L_x_1938:
        /* <DEDUP_REMOVED lines=10> */
.L_x_1939:
[----:B------:R1:W-:Y:S02]  /*29a20*/  SYNCS.ARRIVE.TRANS64.A1T0 RZ, [R4+URZ+0x30830], RZ ;  /* 0x030830ff04ff79a7 */ /* 0x0003e4000810003f */
[----:B------:R-:W-:Y:S05]  /*29a30*/  WARPSYNC.ALL ;  /* 0x0000000000007948 */ /* 0x000fea0003800000 */
[----:B------:R-:W-:Y:S01]  /*29a40*/  ULDC.64 UR4, c[0x0][0xa00] ;  /* 0x0002800000047ab9 */ /* 0x000fe20000000a00 */
[----:B0-----:R-:W-:Y:S01]  /*29a50*/  VIADD R2, R17, 0x10400 ;  /* 0x0001040011027836 */ /* 0x001fe20000000000 */
[----:B------:R-:W-:Y:S01]  /*29a60*/  BAR.SYNC.DEFER_BLOCKING 0x8, 0x180 ;  /* 0x0206000000007b1d */ /* 0x000fe20000010000 */
[----:B------:R-:W-:Y:S02]  /*29a70*/  ISETP.NE.U32.AND P0, PT, RZ, UR4, PT ;  /* 0x00000004ff007c0c */ /* 0x000fe4000bf05070 */
[----:B------:R-:W-:-:S02]  /*29a80*/  SHF.R.S32.HI R0, RZ, 0x1f, R27 ;  /* 0x0000001fff007819 */ /* 0x000fc4000001141b */
[----:B------:R-:W-:Y:S01]  /*29a90*/  ISETP.NE.AND.EX P0, PT, RZ, UR5, PT, P0 ;  /* 0x00000005ff007c0c */ /* 0x000fe2000bf05300 */
[----:B------:R-:W-:Y:S01]  /*29aa0*/  ULDC.64 UR4, c[0x0][0x298] ;  /* 0x0000a60000047ab9 */ /* 0x000fe20000000a00 */
[----:B------:R-:W-:Y:S01]  /*29ab0*/  LOP3.LUT P1, RZ, R2, 0x3ff, RZ, 0xc0, !PT ;  /* 0x000003ff02ff7812 */ /* 0x000fe2000782c0ff */
[----:B------:R-:W-:Y:S01]  /*29ac0*/  BSSY B6, `(.L_x_1940) ;  /* 0x000001c000067945 */ /* 0x000fe20003800000 */
[----:B------:R-:W-:Y:S02]  /*29ad0*/  SEL R0, R0, RZ, !P0 ;  /* 0x000000ff00007207 */ /* 0x000fe40004000000 */
[----:B------:R-:W-:-:S03]  /*29ae0*/  SEL R2, R27, RZ, !P0 ;  /* 0x000000ff1b027207 */ /* 0x000fc60004000000 */
[----:B------:R0:W-:Y:S04]  /*29af0*/  STL [R1+0x30], R0 ;  /* 0x0000300001007387 */ /* 0x0001e80000100800 */
[----:B------:R2:W-:Y:S01]  /*29b00*/  STL [R1+0x18], R2 ;  /* 0x0000180201007387 */ /* 0x0005e20000100800 */
[----:B0-----:R-:W-:Y:S01]  /*29b10*/  SHF.R.S32.HI R0, RZ, 0x1f, R35 ;  /* 0x0000001fff007819 */ /* 0x001fe20000011423 */
[----:B--2---:R-:W-:-:S04]  /*29b20*/  IMAD.WIDE.U32 R2, R35, UR4, RZ ;  /* 0x0000000423027c25 */ /* 0x004fc8000f8e00ff */
[----:B------:R-:W-:Y:S01]  /*29b30*/  IMAD R0, R0, UR4, RZ ;  /* 0x0000000400007c24 */ /* 0x000fe2000f8e02ff */
[----:B------:R0:W-:Y:S03]  /*29b40*/  STL.64 [R1+0x20], R2 ;  /* 0x0000200201007387 */ /* 0x0001e60000100a00 */
[----:B------:R-:W-:-:S04]  /*29b50*/  IMAD R0, R35, UR5, R0 ;  /* 0x0000000523007c24 */ /* 0x000fc8000f8e0200 */
[----:B------:R-:W-:Y:S01]  /*29b60*/  IMAD.IADD R35, R3, 0x1, R0 ;  /* 0x0000000103237824 */ /* 0x000fe200078e0200 */
[----:B------:R-:W-:Y:S06]  /*29b70*/  @!P1 BRA `(.L_x_1941) ;  /* 0x0000000000409947 */ /* 0x000fec0003800000 */
[----:B0-----:R-:W-:Y:S01]  /*29b80*/  MOV R2, 0x0 ;  /* 0x0000000000027802 */ /* 0x001fe20000000f00 */
[----:B------:R-:W-:Y:S01]  /*29b90*/  ULDC.64 UR4, c[0x4][0xa8] ;  /* 0x01002a0000047ab9 */ /* 0x000fe20000000a00 */
[----:B------:R-:W-:Y:S01]  /*29ba0*/  ULDC.64 UR6, c[0x4][0xb0] ;  /* 0x01002c0000067ab9 */ /* 0x000fe20000000a00 */
[----:B------:R-:W-:Y:S01]  /*29bb0*/  ULDC.64 UR8, c[0x4][0x20] ;  /* 0x0100080000087ab9 */ /* 0x000fe20000000a00 */
[----:B-1----:R-:W-:Y:S01]  /*29bc0*/  IMAD.U32 R4, RZ, RZ, UR4 ;  /* 0x00000004ff047e24 */ /* 0x002fe2000f8e00ff */
[----:B------:R-:W-:Y:S01]  /*29bd0*/  MOV R6, UR6 ;  /* 0x0000000600067c02 */ /* 0x000fe20008000f00 */
        /* <DEDUP_REMOVED lines=10> */
.L_x_1941:
[----:B------:R-:W-:Y:S05]  /*29c80*/  BSYNC B6 ;  /* 0x0000000000067941 */ /* 0x000fea0003800000 */
.L_x_1940:
[----:B------:R-:W2:Y:S01]  /*29c90*/  LDL.LU R20, [R1+0x30] ;  /* 0x0000300001147983 */ /* 0x000ea20000300800 */
[----:B------:R-:W-:Y:S01]  /*29ca0*/  ULDC.64 UR4, c[0x0][0x2d8] ;  /* 0x0000b60000047ab9 */ /* 0x000fe20000000a00 */
[----:B------:R-:W3:Y:S02]  /*29cb0*/  LDC R7, c[0x0][0x448] ;  /* 0x00011200ff077b82 */ /* 0x000ee40000000800 */
[----:B------:R-:W4:Y:S04]  /*29cc0*/  LDL.LU R21, [R1+0x18] ;  /* 0x0000180001157983 */ /* 0x000f280000300800 */
[----:B0-----:R-:W5:Y:S01]  /*29cd0*/  LDL.LU.64 R2, [R1+0x20] ;  /* 0x0000200001027983 */ /* 0x001f620000300a00 */
[C---:B------:R-:W-:Y:S02]  /*29ce0*/  LOP3.LUT R9, R36.reuse, 0x40, RZ, 0xfc, !PT ;  /* 0x0000004024097812 */ /* 0x040fe400078efcff */
[----:B------:R-:W-:-:S02]  /*29cf0*/  LOP3.LUT R8, R36, 0x80, RZ, 0xfc, !PT ;  /* 0x0000008024087812 */ /* 0x000fc400078efcff */
[----:B---3--:R-:W-:-:S13]  /*29d00*/  ISETP.NE.AND P0, PT, R7, 0x1, PT ;  /* 0x000000010700780c */ /* 0x008fda0003f05270 */
[----:B------:R-:W0:Y:S01]  /*29d10*/  @P0 LDC R6, c[0x0][0x44c] ;  /* 0x00011300ff060b82 */ /* 0x000e220000000800 */
[----:B-----5:R-:W-:Y:S02]  /*29d20*/  IMAD.MOV.U32 R3, RZ, RZ, R35 ;  /* 0x000000ffff037224 */ /* 0x020fe400078e0023 */
[----:B------:R-:W-:-:S04]  /*29d30*/  IMAD.WIDE.U32 R2, R26, UR4, R2 ;  /* 0x000000041a027c25 */ /* 0x000fc8000f8e0002 */
[----:B------:R-:W-:Y:S01]  /*29d40*/  IMAD R3, R26, UR5, R3 ;  /* 0x000000051a037c24 */ /* 0x000fe2000f8e0203 */
[----:B------:R-:W-:Y:S02]  /*29d50*/  ULDC.64 UR4, c[0x0][0x2e0] ;  /* 0x0000b80000047ab9 */ /* 0x000fe40000000a00 */
[----:B--2---:R-:W-:Y:S02]  /*29d60*/  IMAD R0, R20, UR4, RZ ;  /* 0x0000000414007c24 */ /* 0x004fe4000f8e02ff */
[----:B------:R-:W2:Y:S01]  /*29d70*/  S2R R20, SR_TID.X ;  /* 0x0000000000147919 */ /* 0x000ea20000002100 */
[----:B----4-:R-:W-:-:S04]  /*29d80*/  IMAD.WIDE.U32 R2, R21, UR4, R2 ;  /* 0x0000000415027c25 */ /* 0x010fc8000f8e0002 */
[----:B------:R-:W-:Y:S01]  /*29d90*/  IMAD R0, R21, UR5, R0 ;  /* 0x0000000515007c24 */ /* 0x000fe2000f8e0200 */
[----:B------:R-:W-:-:S03]  /*29da0*/  ULDC.64 UR4, c[0x0][0x2d0] ;  /* 0x0000b40000047ab9 */ /* 0x000fc60000000a00 */
[----:B------:R-:W-:Y:S02]  /*29db0*/  IMAD.IADD R3, R3, 0x1, R0 ;  /* 0x0000000103037824 */ /* 0x000fe400078e0200 */
[----:B------:R-:W3:Y:S01]  /*29dc0*/  @P0 LDC R0, c[0x0][0x450] ;  /* 0x00011400ff000b82 */ /* 0x000ee20000000800 */
[----:B--2---:R-:W-:-:S04]  /*29dd0*/  LOP3.LUT R20, R20, 0x7f, RZ, 0xc0, !PT ;  /* 0x0000007f14147812 */ /* 0x004fc800078ec0ff */
[----:B------:R-:W-:Y:S02]  /*29de0*/  SHF.R.U32.HI R21, RZ, 0x3, R20 ;  /* 0x00000003ff157819 */ /* 0x000fe40000011614 */
[----:B------:R-:W2:Y:S02]  /*29df0*/  S2R R20, SR_TID.X ;  /* 0x0000000000147919 */ /* 0x000ea40000002100 */
[----:B--2---:R-:W-:-:S05]  /*29e00*/  IMAD.SHL.U32 R20, R20, 0x10, RZ ;  /* 0x0000001014147824 */ /* 0x004fca00078e00ff */
[----:B------:R-:W-:-:S04]  /*29e10*/  LOP3.LUT R20, R21, 0x70, R20, 0xf8, !PT ;  /* 0x0000007015147812 */ /* 0x000fc800078ef814 */
[----:B------:R-:W-:Y:S02]  /*29e20*/  IADD3 R5, R20, R25, RZ ;  /* 0x0000001914057210 */ /* 0x000fe40007ffe0ff */
[----:B------:R-:W2:Y:S03]  /*29e30*/  S2R R20, SR_TID.X ;  /* 0x0000000000147919 */ /* 0x000ea60000002100 */
[----:B0-----:R-:W-:-:S04]  /*29e40*/  @P0 IMAD.HI.U32 R6, R5, R6, RZ ;  /* 0x0000000605060227 */ /* 0x001fc800078e00ff */
[----:B-1----:R-:W-:Y:S01]  /*29e50*/  IMAD.MOV.U32 R4, RZ, RZ, R5 ;  /* 0x000000ffff047224 */ /* 0x002fe200078e0005 */
[----:B---3--:R-:W-:-:S05]  /*29e60*/  @P0 SHF.R.U32.HI R4, RZ, R0, R6 ;  /* 0x00000000ff040219 */ /* 0x008fca0000011606 */
[----:B------:R-:W-:Y:S02]  /*29e70*/  IMAD.MOV R0, RZ, RZ, -R4 ;  /* 0x000000ffff007224 */ /* 0x000fe400078e0a04 */
[----:B------:R-:W-:-:S04]  /*29e80*/  IMAD.WIDE.U32 R2, R4, UR4, R2 ;  /* 0x0000000404027c25 */ /* 0x000fc8000f8e0002 */
[----:B------:R-:W-:Y:S01]  /*29e90*/  IMAD R0, R7, R0, R5 ;  /* 0x0000000007007224 */ /* 0x000fe200078e0205 */
[----:B------:R-:W-:-:S05]  /*29ea0*/  SHF.R.S32.HI R5, RZ, 0x1f, R4 ;  /* 0x0000001fff057819 */ /* 0x000fca0000011404 */
[----:B------:R-:W-:-:S04]  /*29eb0*/  IMAD R5, R5, UR4, RZ ;  /* 0x0000000405057c24 */ /* 0x000fc8000f8e02ff */
[----:B------:R-:W-:Y:S01]  /*29ec0*/  IMAD R5, R4, UR5, R5 ;  /* 0x0000000504057c24 */ /* 0x000fe2000f8e0205 */
[----:B------:R-:W-:Y:S01]  /*29ed0*/  SHF.R.S32.HI R4, RZ, 0x1f, R0 ;  /* 0x0000001fff047819 */ /* 0x000fe20000011400 */
[----:B------:R-:W-:Y:S01]  /*29ee0*/  ULDC.64 UR4, c[0x0][0x2c8] ;  /* 0x0000b20000047ab9 */ /* 0x000fe20000000a00 */
[----:B--2---:R-:W-:Y:S01]  /*29ef0*/  LOP3.LUT R20, R20, 0x7f, RZ, 0xc0, !PT ;  /* 0x0000007f14147812 */ /* 0x004fe200078ec0ff */
[----:B------:R-:W-:Y:S02]  /*29f00*/  IMAD.IADD R3, R3, 0x1, R5 ;  /* 0x0000000103037824 */ /* 0x000fe400078e0205 */
[----:B------:R-:W-:Y:S02]  /*29f10*/  IMAD R4, R4, UR4, RZ ;  /* 0x0000000404047c24 */ /* 0x000fe4000f8e02ff */
[----:B------:R-:W-:-:S04]  /*29f20*/  IMAD.WIDE.U32 R2, R0, UR4, R2 ;  /* 0x0000000400027c25 */ /* 0x000fc8000f8e0002 */
[----:B------:R-:W-:Y:S01]  /*29f30*/  IMAD R5, R0, UR5, R4 ;  /* 0x0000000500057c24 */ /* 0x000fe2000f8e0204 */
[----:B------:R-:W-:Y:S02]  /*29f40*/  ULDC.64 UR4, c[0x0][0x280] ;  /* 0x0000a00000047ab9 */ /* 0x000fe40000000a00 */
[----:B------:R-:W-:Y:S01]  /*29f50*/  LEA R4, P0, R2, UR4, 0x1 ;  /* 0x0000000402047c11 */ /* 0x000fe2000f8008ff */
[----:B------:R-:W-:Y:S01]  /*29f60*/  IMAD.IADD R0, R3, 0x1, R5 ;  /* 0x0000000103007824 */ /* 0x000fe200078e0205 */
[----:B------:R-:W-:Y:S02]  /*29f70*/  ULDC UR4, c[0x0][0x2b8] ;  /* 0x0000ae0000047ab9 */ /* 0x000fe40000000800 */
[----:B------:R-:W-:Y:S02]  /*29f80*/  ISETP.GE.AND P4, PT, R36, UR4, PT ;  /* 0x0000000424007c0c */ /* 0x000fe4000bf86270 */
[----:B------:R-:W-:Y:S01]  /*29f90*/  LEA.HI.X R0, R2, UR5, R0, 0x1, P0 ;  /* 0x0000000502007c11 */ /* 0x000fe200080f0c00 */
[----:B------:R-:W-:Y:S01]  /*29fa0*/  UMOV UR5, 0xffffffff ;  /* 0xffffffff00057882 */ /* 0x000fe20000000000 */
[----:B------:R-:W-:-:S02]  /*29fb0*/  ISETP.GE.AND P3, PT, R9, UR4, PT ;  /* 0x0000000409007c0c */ /* 0x000fc4000bf66270 */
[----:B------:R-:W-:Y:S02]  /*29fc0*/  ISETP.GE.AND P2, PT, R8, UR4, PT ;  /* 0x0000000408007c0c */ /* 0x000fe4000bf46270 */
[----:B------:R-:W-:Y:S02]  /*29fd0*/  ISETP.GE.AND P1, PT, R37, UR4, PT ;  /* 0x0000000425007c0c */ /* 0x000fe4000bf26270 */
[----:B------:R-:W-:Y:S01]  /*29fe0*/  SHF.R.U32.HI R8, RZ, 0x3, R20 ;  /* 0x00000003ff087819 */ /* 0x000fe20000011614 */
[----:B------:R-:W-:Y:S10]  /*29ff0*/  BRA.DIV UR5, `(.L_x_1942) ;  /* 0x0000005605907947 */ /* 0x000ff4000b800000 */
[----:B------:R-:W0:Y:S01]  /*2a000*/  SHFL.IDX PT, R3, R4, RZ, 0x181f ;  /* 0x00181fff04037589 */ /* 0x000e2200000e0000 */
[----:B------:R-:W-:Y:S01]  /*2a010*/  IMAD R5, R31, R7, RZ ;  /* 0x000000071f057224 */ /* 0x000fe200078e02ff */
[----:B------:R-:W-:Y:S02]  /*2a020*/  IADD3 R25, R8, R25, RZ ;  /* 0x0000001908197210 */ /* 0x000fe40007ffe0ff */
[----:B------:R-:W1:Y:S02]  /*2a030*/  SHFL.IDX PT, R2, R0, RZ, 0x181f ;  /* 0x00181fff00027589 */ /* 0x000e6400000e0000 */
[----:B------:R-:W-:Y:S02]  /*2a040*/  ISETP.GE.AND P0, PT, R25, R5, PT ;  /* 0x000000051900720c */ /* 0x000fe40003f06270 */
[----:B------:R-:W-:Y:S11]  /*2a050*/  SHFL.IDX PT, R14, R4, 0x7, 0x181f ;  /* 0x00f81f00040e7f89 */ /* 0x000ff600000e0000 */
[----:B0-----:R-:W-:-:S05]  /*2a060*/  @!P0 LEA R6, P5, R36, R3, 0x1 ;  /* 0x0000000324068211 */ /* 0x001fca00078a08ff */
[----:B-1----:R-:W-:Y:S02]  /*2a070*/  @!P0 IMAD.X R3, RZ, RZ, R2, P5 ;  /* 0x000000ffff038224 */ /* 0x002fe400028e0602 */
[----:B------:R-:W-:Y:S02]  /*2a080*/  @!P0 IMAD.MOV.U32 R2, RZ, RZ, R6 ;  /* 0x000000ffff028224 */ /* 0x000fe400078e0006 */
[----:B------:R-:W-:-:S03]  /*2a090*/  VIADD R6, R25, 0x10 ;  /* 0x0000001019067836 */ /* 0x000fc60000000000 */
        /* <DEDUP_REMOVED lines=33> */
[----:B------:R-:W-:Y:S01]  /*2a2b0*/  @!P0 IMAD.MOV.U32 R2, RZ, RZ, R6 ;  /* 0x000000ffff028224 */ /* 0x000fe200078e0006 */
[----:B------:R-:W-:Y:S01]  /*2a2c0*/  IADD3 R6, R25, 0x40, RZ ;  /* 0x0000004019067810 */ /* 0x000fe20007ffe0ff */
        /* <DEDUP_REMOVED lines=34> */
[----:B------:R-:W-:Y:S02]  /*2a4f0*/  @!P0 MOV R2, R6 ;  /* 0x0000000600028202 */ /* 0x000fe40000000f00 */
[----:B------:R0:W1:Y:S01]  /*2a500*/  SHFL.IDX PT, R6, R0, 0x7, 0x181f ;  /* 0x00f81f0000067f89 */ /* 0x00006200000e0000 */
[----:B------:R-:W-:-:S05]  /*2a510*/  @!P0 IMAD.MOV.U32 R3, RZ, RZ, R7 ;  /* 0x000000ffff038224 */ /* 0x000fca00078e0007 */
[----:B------:R0:W-:Y:S04]  /*2a520*/  @!P0 LDGSTS.E.BYPASS.LTC128B.128 [R34+0x13400], desc[UR60][R2.64], !P4 ;  /* 0x1340000002228fae */ /* 0x0001e8000e101d7c */
[----:B------:R0:W-:Y:S04]  /*2a530*/  @!P0 LDGSTS.E.BYPASS.LTC128B.128 [R34+0x17400], desc[UR60][R2.64+0x80], !P3 ;  /* 0x1740008002228fae */ /* 0x0001e8000d901d7c */
[----:B------:R0:W-:Y:S04]  /*2a540*/  @!P0 LDGSTS.E.BYPASS.LTC128B.128 [R34+0x1b400], desc[UR60][R2.64+0x100], !P2 ;  /* 0x1b40010002228fae */ /* 0x0001e8000d101d7c */
[----:B------:R0:W-:Y:S02]  /*2a550*/  @!P0 LDGSTS.E.BYPASS.LTC128B.128 [R34+0x1f400], desc[UR60][R2.64+0x180], !P1 ;  /* 0x1f40018002228fae */ /* 0x0001e4000c901d7c */
.L_x_2114:
[----:B0-----:R-:W-:Y:S01]  /*2a560*/  VIADD R0, R25, 0x70 ;  /* 0x0000007019007836 */ /* 0x001fe20000000000 */
[----:B------:R-:W-:Y:S04]  /*2a570*/  BSSY B0, `(.L_x_1943) ;  /* 0x000000c000007945 */ /* 0x000fe80003800000 */
[----:B------:R-:W-:-:S13]  /*2a580*/  ISETP.GE.AND P0, PT, R0, R5, PT ;  /* 0x000000050000720c */ /* 0x000fda0003f06270 */
[----:B------:R-:W-:Y:S05]  /*2a590*/  @P0 BRA `(.L_x_1944) ;  /* 0x0000000000240947 */ /* 0x000fea0003800000 */
[----:B------:R-:W-:-:S05]  /*2a5a0*/  LEA R2, P0, R36, R14, 0x1 ;  /* 0x0000000e24027211 */ /* 0x000fca00078008ff */
        /* <DEDUP_REMOVED lines=8> */
.L_x_1944:
[----:B------:R-:W-:Y:S05]  /*2a630*/  BSYNC B0 ;  /* 0x0000000000007941 */ /* 0x000fea0003800000 */
.L_x_1943:
[----:B------:R-:W-:Y:S01]  /*2a640*/  NOP ;  /* 0x0000000000007918 */ /* 0x000fe20000000000 */
[----:B------:R-:W-:-:S13]  /*2a650*/  PLOP3.LUT P0, PT, PT, PT, PT, 0x80, 0x0 ;  /* 0x000000000000781c */ /* 0x000fda0003f0f070 */
.L_x_1945:
        /* <DEDUP_REMOVED lines=8> */
[----:B--2---:R-:W-:Y:S02]  /*2a6e0*/  VIADD R3, R3, 0x1 ;  /* 0x0000000103037836 */ /* 0x004fe40000000000 */
[----:B---3--:R-:W-:-:S03]  /*2a6f0*/  VIADD R7, R2, 0xfffffffe ;  /* 0xfffffffe02077836 */ /* 0x008fc60000000000 */
[----:B------:R0:W-:Y:S01]  /*2a700*/  STL [R1+0x2c], R3 ;  /* 0x00002c0301007387 */ /* 0x0001e20000100800 */
[----:B------:R-:W-:-:S04]  /*2a710*/  LEA.HI R0, R3, R3, RZ, 0x1 ;  /* 0x0000000303007211 */ /* 0x000fc800078f08ff */
[----:B------:R-:W-:-:S04]  /*2a720*/  LOP3.LUT R0, R0, 0xfffffffe, RZ, 0xc0, !PT ;  /* 0xfffffffe00007812 */ /* 0x000fc800078ec0ff */
[----:B------:R-:W-:-:S04]  /*2a730*/  IADD3 R0, R3, -R0, RZ ;  /* 0x8000000003007210 */ /* 0x000fc80007ffe0ff */
[----:B------:R-:W-:Y:S01]  /*2a740*/  SHF.L.U32 R0, R0, 0x1f, RZ ;  /* 0x0000001f00007819 */ /* 0x000fe200000006ff */
[----:B------:R-:W-:Y:S01]  /*2a750*/  NOP ;  /* 0x0000000000007918 */ /* 0x000fe20000000000 */
[----:B------:R0:W-:Y:S01]  /*2a760*/  SYNCS.ARRIVE.TRANS64.A1T0 RZ, [R17+URZ+0x30800], RZ ;  /* 0x030800ff11ff79a7 */ /* 0x0001e2000810003f */
[----:B------:R-:W-:Y:S01]  /*2a770*/  BSSY B0, `(.L_x_1946) ;  /* 0x0000003000007945 */ /* 0x000fe20003800000 */
[----:B------:R-:W2:Y:S03]  /*2a780*/  SYNCS.PHASECHK.TRANS64.TRYWAIT P0, [R17+URZ+0x30820], R0 ;  /* 0x03082000110075a7 */ /* 0x000ea6000800017f */
[----:B0-2---:R-:W-:Y:S05]  /*2a790*/  @!P0 BRA `(.L_x_1947) ;  /* 0x00000058007c8947 */ /* 0x005fea0003800000 */
.L_x_2115:
[----:B------:R-:W-:Y:S05]  /*2a7a0*/  BSYNC B0 ;  /* 0x0000000000007941 */ /* 0x000fea0003800000 */
.L_x_1946:
        /* <DEDUP_REMOVED lines=8> */
[----:B------:R-:W-:Y:S01]  /*2a830*/  ISETP.GE.AND P4, PT, R36, UR4, PT ;  /* 0x0000000424007c0c */ /* 0x000fe2000bf86270 */
[----:B------:R-:W-:Y:S01]  /*2a840*/  IMAD.MOV.U32 R10, RZ, RZ, R29 ;  /* 0x000000ffff0a7224 */ /* 0x000fe200078e001d */
[----:B------:R-:W-:Y:S01]  /*2a850*/  ISETP.GE.AND P3, PT, R3, UR4, PT ;  /* 0x0000000403007c0c */ /* 0x000fe2000bf66270 */
[----:B------:R-:W-:Y:S01]  /*2a860*/  IMAD.MOV.U32 R31, RZ, RZ, R23 ;  /* 0x000000ffff1f7224 */ /* 0x000fe200078e0017 */
[----:B------:R-:W-:Y:S02]  /*2a870*/  ISETP.GE.AND P2, PT, R2, UR4, PT ;  /* 0x0000000402007c0c */ /* 0x000fe4000bf46270 */
[----:B------:R-:W-:-:S13]  /*2a880*/  ISETP.GE.AND P1, PT, R37, UR4, PT ;  /* 0x0000000425007c0c */ /* 0x000fda000bf26270 */
.L_x_1962:
[----:B0-----:R-:W2:Y:S01]  /*2a890*/  LDL R0, [R1+0x10] ;  /* 0x0000100001007983 */ /* 0x001ea20000100800 */
[----:B------:R-:W0:Y:S03]  /*2a8a0*/  LDC R12, c[0x0][0x430] ;  /* 0x00010c00ff0c7b82 */ /* 0x000e260000000800 */
[----:B------:R-:W3:Y:S01]  /*2a8b0*/  LDL R8, [R1+0x14] ;  /* 0x0000140001087983 */ /* 0x000ee20000100800 */
[----:B------:R-:W1:Y:S01]  /*2a8c0*/  S2R R2, SR_TID.X ;  /* 0x0000000000027919 */ /* 0x000e620000002100 */
[----:B------:R-:W4:Y:S01]  /*2a8d0*/  S2R R4, SR_TID.X ;  /* 0x0000000000047919 */ /* 0x000f220000002100 */
[----:B0-----:R-:W-:-:S13]  /*2a8e0*/  ISETP.NE.AND P0, PT, R12, 0x1, PT ;  /* 0x000000010c00780c */ /* 0x001fda0003f05270 */
[----:B------:R-:W0:Y:S01]  /*2a8f0*/  @P0 LDC R3, c[0x0][0x434] ;  /* 0x00010d00ff030b82 */ /* 0x000e220000000800 */
[----:B-1----:R-:W-:-:S04]  /*2a900*/  LOP3.LUT R2, R2, 0x7f, RZ, 0xc0, !PT ;  /* 0x0000007f02027812 */ /* 0x002fc800078ec0ff */
[----:B------:R-:W-:Y:S02]  /*2a910*/  SHF.R.U32.HI R2, RZ, 0x3, R2 ;  /* 0x00000003ff027819 */ /* 0x000fe40000011602 */
[----:B----4-:R-:W-:-:S04]  /*2a920*/  SHF.L.U32 R4, R4, 0x4, RZ ;  /* 0x0000000404047819 */ /* 0x010fc800000006ff */
[----:B------:R-:W-:Y:S02]  /*2a930*/  LOP3.LUT R4, R2, 0x70, R4, 0xf8, !PT ;  /* 0x0000007002047812 */ /* 0x000fe400078ef804 */
[----:B------:R-:W1:Y:S02]  /*2a940*/  @P0 LDC R2, c[0x0][0x438] ;  /* 0x00010e00ff020b82 */ /* 0x000e640000000800 */
[----:B------:R-:W-:Y:S01]  /*2a950*/  ISETP.GT.U32.AND P6, PT, R4, 0x3f, PT ;  /* 0x0000003f0400780c */ /* 0x000fe20003fc4070 */
[----:B--2---:R-:W-:-:S04]  /*2a960*/  IMAD R0, R7, 0x40, R0 ;  /* 0x0000004007007824 */ /* 0x004fc800078e0200 */
[----:B------:R-:W-:-:S08]  /*2a970*/  IMAD.IADD R0, R4, 0x1, R0 ;  /* 0x0000000104007824 */ /* 0x000fd000078e0200 */
[----:B------:R-:W2:Y:S01]  /*2a980*/  @!P6 LDC.64 R4, c[0x0][0x428] ;  /* 0x00010a00ff04eb82 */ /* 0x000ea20000000a00 */
        /* <DEDUP_REMOVED lines=8> */
[----:B------:R-:W-:-:S05]  /*2aa10*/  @!P6 IMAD R5, R32, R5, R4 ;  /* 0x000000052005e224 */ /* 0x000fca00078e0204 */
[----:B------:R-:W-:Y:S01]  /*2aa20*/  @!P6 IADD3 R3, R5, R3, RZ ;  /* 0x000000030503e210 */ /* 0x000fe20007ffe0ff */
[----:B------:R-:W-:-:S04]  /*2aa30*/  IMAD.MOV R5, RZ, RZ, -R11 ;  /* 0x000000ffff057224 */ /* 0x000fc800078e0a0b */
[----:B------:R-:W-:Y:S02]  /*2aa40*/  IMAD R5, R12, R5, R0 ;  /* 0x000000050c057224 */ /* 0x000fe400078e0200 */
[----:B------:R-:W-:Y:S01]  /*2aa50*/  IMAD.MOV.U32 R0, RZ, RZ, RZ ;  /* 0x000000ffff007224 */ /* 0x000fe200078e00ff */
[----:B0-----:R-:W-:-:S04]  /*2aa60*/  @!P6 LEA R8, P0, R2, R8, 0x2 ;  /* 0x000000080208e211 */ /* 0x001fc800078010ff */
[----:B------:R-:W-:-:S05]  /*2aa70*/  @!P6 LEA.HI.X R9, R2, R9, R3, 0x2, P0 ;  /* 0x000000090209e211 */ /* 0x000fca00000f1403 */
[----:B------:R0:W5:Y:S01]  /*2aa80*/  @!P6 LDG.E R0, desc[UR60][R8.64] ;  /* 0x0000003c0800e981 */ /* 0x000162000c1e1900 */
[----:B------:R-:W-:Y:S01]  /*2aa90*/  LOP3.LUT P5, RZ, R16, 0x20, RZ, 0xc0, !PT ;  /* 0x0000002010ff7812 */ /* 0x000fe200078ac0ff */
[----:B------:R-:W-:-:S05]  /*2aaa0*/  VIADD R22, R6, 0x1 ;  /* 0x0000000106167836 */ /* 0x000fca0000000000 */
[C---:B------:R-:W-:Y:S01]  /*2aab0*/  ISETP.NE.AND P0, PT, R22.reuse, 0x2, PT ;  /* 0x000000021600780c */ /* 0x040fe20003f05270 */
[----:B------:R-:W-:Y:S05]  /*2aac0*/  YIELD ;  /* 0x0000000000007946 */ /* 0x000fea0003800000 */
[----:B------:R-:W-:Y:S01]  /*2aad0*/  SEL R29, RZ, 0x1, P0 ;  /* 0x00000001ff1d7807 */ /* 0x000fe20000000000 */
[----:B------:R-:W-:Y:S01]  /*2aae0*/  IMAD.MOV.U32 R23, RZ, RZ, R7 ;  /* 0x000000ffff177224 */ /* 0x000fe200078e0007 */
[----:B------:R-:W-:Y:S02]  /*2aaf0*/  SEL R22, R22, RZ, P0 ;  /* 0x000000ff16167207 */ /* 0x000fe40000000000 */
[----:B------:R-:W-:Y:S01]  /*2ab00*/  LOP3.LUT R29, R10, R29, RZ, 0x3c, !PT ;  /* 0x0000001d0a1d7212 */ /* 0x000fe200078e3cff */
[----:B0-----:R-:W-:Y:S06]  /*2ab10*/  @!P5 BRA `(.L_x_1950) ;  /* 0x000000000004d947 */ /* 0x001fec0003800000 */
[----:B------:R-:W-:Y:S01]  /*2ab20*/  BPT.TRAP 0x1 ;  /* 0x000000040000795c */ /* 0x000fe20000300000 */
.L_x_1950:
[----:B------:R-:W-:Y:S01]  /*2ab30*/  LEA R7, R22, R17, 0x3 ;  /* 0x0000001116077211 */ /* 0x000fe200078e18ff */
[----:B------:R-:W-:Y:S01]  /*2ab40*/  BSSY B1, `(.L_x_1951) ;  /* 0x0000004000017945 */ /* 0x000fe20003800000 */
[----:B------:R-:W-:-:S04]  /*2ab50*/  SHF.L.U32 R2, R29, 0x1f, RZ ;  /* 0x0000001f1d027819 */ /* 0x000fc800000006ff */
[----:B------:R-:W0:Y:S02]  /*2ab60*/  SYNCS.PHASECHK.TRANS64.TRYWAIT P0, [R7+URZ+0x30840], R2 ;  /* 0x03084002070075a7 */ /* 0x000e24000800017f */
[----:B0-----:R-:W-:Y:S05]  /*2ab70*/  @!P0 BRA `(.L_x_1952) ;  /* 0x0000005400988947 */ /* 0x001fea0003800000 */
.L_x_2116:
[----:B------:R-:W-:Y:S05]  /*2ab80*/  BSYNC B1 ;  /* 0x0000000000017941 */ /* 0x000fea0003800000 */
.L_x_1951:
[----:B------:R-:W-:Y:S01]  /*2ab90*/  SHF.R.S32.HI R20, RZ, 0x1f, R5 ;  /* 0x0000001fff147819 */ /* 0x000fe20000011405 */
[----:B------:R-:W-:Y:S01]  /*2aba0*/  ULDC.64 UR4, c[0x0][0x300] ;  /* 0x0000c00000047ab9 */ /* 0x000fe20000000a00 */
[----:B-----5:R-:W-:Y:S01]  /*2abb0*/  SHF.R.S32.HI R25, RZ, 0x1f, R0 ;  /* 0x0000001fff197819 */ /* 0x020fe20000011400 */
[C---:B0-----:R-:W-:Y:S01]  /*2abc0*/  IMAD.WIDE.U32 R2, R5.reuse, UR4, RZ ;  /* 0x0000000405027c25 */ /* 0x041fe2000f8e00ff */
        /* <DEDUP_REMOVED lines=21> */
[----:B------:R-:W1:Y:S01]  /*2ad20*/  SHFL.IDX PT, R3, R21, RZ, 0x181f ;  /* 0x00181fff15037589 */ /* 0x000e6200000e0000 */
        /* <DEDUP_REMOVED lines=8> */
[----:B0-----:R-:W-:-:S04]  /*2adb0*/  IADD3 R2, P0, R2, R4, RZ ;  /* 0x0000000402027210 */ /* 0x001fc80007f1e0ff */
[----:B-1----:R-:W-:-:S05]  /*2adc0*/  IADD3.X R3, RZ, R3, RZ, P0, !PT ;  /* 0x00000003ff037210 */ /* 0x002fca00007fe4ff */
        /* <DEDUP_REMOVED lines=23> */
.L_x_2126:
        /* <DEDUP_REMOVED lines=17> */
.L_x_1954:
        /* <DEDUP_REMOVED lines=10> */
.L_x_1955:
[----:B------:R2:W-:Y:S01]  /*2b0f0*/  SYNCS.ARRIVE.TRANS64.A1T0 RZ, [R7+URZ+0x30830], RZ ;  /* 0x030830ff07ff79a7 */ /* 0x0005e2000810003f */
[----:B------:R-:W-:Y:S05]  /*2b100*/  @!P6 BRA `(.L_x_1956) ;  /* 0x000000000004e947 */ /* 0x000fea0003800000 */
[----:B------:R-:W-:Y:S01]  /*2b110*/  BPT.TRAP 0x1 ;  /* 0x000000040000795c */ /* 0x000fe20000300000 */
.L_x_1956:
[----:B-1----:R-:W-:Y:S01]  /*2b120*/  SHF.L.U32 R2, R10, 0x1f, RZ ;  /* 0x0000001f0a027819 */ /* 0x002fe200000006ff */
[----:B------:R-:W-:Y:S01]  /*2b130*/  BSSY B1, `(.L_x_1957) ;  /* 0x0000004000017945 */ /* 0x000fe20003800000 */
[----:B--2---:R-:W-:-:S04]  /*2b140*/  LEA R7, R6, R17, 0x3 ;  /* 0x0000001106077211 */ /* 0x004fc800078e18ff */
[----:B------:R-:W1:Y:S02]  /*2b150*/  SYNCS.PHASECHK.TRANS64.TRYWAIT P0, [R7+URZ+0x30860], R2 ;  /* 0x03086002070075a7 */ /* 0x000e64000800017f */
[----:B-1----:R-:W-:Y:S05]  /*2b160*/  @!P0 BRA `(.L_x_1958) ;  /* 0x0000005400a48947 */ /* 0x002fea0003800000 */
.L_x_2127:
[----:B------:R-:W-:Y:S05]  /*2b170*/  BSYNC B1 ;  /* 0x0000000000017941 */ /* 0x000fea0003800000 */
.L_x_1957:
[----:B0-----:R-:W2:Y:S01]  /*2b180*/  LDL R8, [R1+0x8] ;  /* 0x0000080001087983 */ /* 0x001ea20000100800 */
        /* <DEDUP_REMOVED lines=48> */
.L_x_2137:
[----:B-1----:R-:W-:Y:S01]  /*2b490*/  IADD3 R2, P0, R2, R4, RZ ;  /* 0x0000000402027210 */ /* 0x002fe20007f1e0ff */
        /* <DEDUP_REMOVED lines=27> */
[----:B0-----:R-:W-:-:S04]  /*2b650*/  LEA R18, P0, R2, UR6, 0x1 ;  /* 0x0000000602127c11 */ /* 0x001fc8000f8008ff */
[----:B------:R-:W-:Y:S02]  /*2b660*/  LEA.HI.X R19, R2, UR7, R3, 0x1, P0 ;  /* 0x0000000702137c11 */ /* 0x000fe400080f0c03 */
[----:B------:R-:W-:-:S13]  /*2b670*/  PLOP3.LUT P0, PT, PT, PT, PT, 0x80, 0x0 ;  /* 0x000000000000781c */ /* 0x000fda0003f0f070 */
.L_x_1960:
        /* <DEDUP_REMOVED lines=10> */
.L_x_1961:
[----:B------:R-:W2:Y:S01]  /*2b720*/  LDL R0, [R1+0xc] ;  /* 0x00000c0001007983 */ /* 0x000ea20000100800 */
[----:B------:R0:W-:Y:S01]  /*2b730*/  SYNCS.ARRIVE.TRANS64.A1T0 RZ, [R7+URZ+0x30850], RZ ;  /* 0x030850ff07ff79a7 */ /* 0x0001e2000810003f */
[----:B------:R-:W-:Y:S02]  /*2b740*/  IMAD.MOV.U32 R6, RZ, RZ, R22 ;  /* 0x000000ffff067224 */ /* 0x000fe400078e0016 */
[----:B------:R-:W-:Y:S02]  /*2b750*/  IMAD.MOV.U32 R10, RZ, RZ, R29 ;  /* 0x000000ffff0a7224 */ /* 0x000fe400078e001d */
[----:B------:R-:W-:Y:S01]  /*2b760*/  IMAD.MOV.U32 R31, RZ, RZ, R23 ;  /* 0x000000ffff1f7224 */ /* 0x000fe200078e0017 */
[C---:B0-----:R-:W-:Y:S02]  /*2b770*/  IADD3 R7, R23.reuse, -0x1, RZ ;  /* 0xffffffff17077810 */ /* 0x041fe40007ffe0ff */
[----:B--2---:R-:W-:-:S13]  /*2b780*/  ISETP.GT.AND P0, PT, R23, R0, PT ;  /* 0x000000001700720c */ /* 0x004fda0003f04270 */
[----:B------:R-:W-:Y:S05]  /*2b790*/  @P0 BRA `(.L_x_1962) ;  /* 0xfffffff0003c0947 */ /* 0x000fea000383ffff */
.L_x_1949:
[----:B------:R-:W-:Y:S05]  /*2b7a0*/  BSYNC B0 ;  /* 0x0000000000007941 */ /* 0x000fea0003800000 */
.L_x_1948:
        /* <DEDUP_REMOVED lines=17> */
.L_x_1964:
[----:B------:R-:W-:Y:S05]  /*2b8c0*/  BSYNC B0 ;  /* 0x0000000000007941 */ /* 0x000fea0003800000 */
.L_x_1963:
[----:B------:R-:W-:-:S13]  /*2b8d0*/  LOP3.LUT P0, RZ, R16, 0x20, RZ, 0xc0, !PT ;  /* 0x0000002010ff7812 */ /* 0x000fda000780c0ff */
[----:B------:R-:W-:Y:S05]  /*2b8e0*/  @!P0 BRA `(.L_x_1965) ;  /* 0x0000000000048947 */ /* 0x000fea0003800000 */
[----:B------:R-:W-:Y:S01]  /*2b8f0*/  BPT.TRAP 0x1 ;  /* 0x000000040000795c */ /* 0x000fe20000300000 */
.L_x_1965:
[----:B------:R-:W2:Y:S01]  /*2b900*/  LDL.LU R0, [R1+0x8] ;  /* 0x0000080001007983 */ /* 0x000ea20000300800 */
[----:B------:R-:W-:Y:S01]  /*2b910*/  IMAD R4, R22, 0x8, R17 ;  /* 0x0000000816047824 */ /* 0x000fe200078e0211 */
[----:B------:R-:W-:Y:S01]  /*2b920*/  SHF.L.U32 R3, R29, 0x1f, RZ ;  /* 0x0000001f1d037819 */ /* 0x000fe200000006ff */
[----:B------:R-:W-:Y:S03]  /*2b930*/  BSSY B0, `(.L_x_1966) ;  /* 0x0000004000007945 */ /* 0x000fe60003800000 */
[----:B------:R-:W0:Y:S01]  /*2b940*/  SYNCS.PHASECHK.TRANS64.TRYWAIT P0, [R4+URZ+0x30860], R3 ;  /* 0x03086003040075a7 */ /* 0x000e22000800017f */
[----:B--2---:R-:W-:Y:S01]  /*2b950*/  IMAD R5, R23, -0x40, R0 ;  /* 0xffffffc017057824 */ /* 0x004fe200078e0200 */
[----:B0-----:R-:W-:Y:S06]  /*2b960*/  @!P0 BRA `(.L_x_1967) ;  /* 0x0000005400348947 */ /* 0x001fec0003800000 */
.L_x_2138:
[----:B------:R-:W-:Y:S05]  /*2b970*/  BSYNC B0 ;  /* 0x0000000000007941 */ /* 0x000fea0003800000 */
.L_x_1966:
[----:B------:R-:W2:Y:S01]  /*2b980*/  S2R R0, SR_TID.X ;  /* 0x0000000000007919 */ /* 0x000ea20000002100 */
[----:B------:R-:W-:Y:S01]  /*2b990*/  UMOV UR4, 0xffffffff ;  /* 0xffffffff00047882 */ /* 0x000fe20000000000 */
[----:B--2---:R-:W-:-:S04]  /*2b9a0*/  LOP3.LUT R0, R0, 0x7f, RZ, 0xc0, !PT ;  /* 0x0000007f00007812 */ /* 0x004fc800078ec0ff */
[----:B------:R-:W-:-:S04]  /*2b9b0*/  SHF.R.U32.HI R0, RZ, 0x3, R0 ;  /* 0x00000003ff007819 */ /* 0x000fc80000011600 */
[----:B------:R-:W-:Y:S01]  /*2b9c0*/  IADD3 R5, -R0, R5, RZ ;  /* 0x0000000500057210 */ /* 0x000fe20007ffe1ff */
[----:B------:R-:W-:Y:S01]  /*2b9d0*/  IMAD R0, R22, 0x4000, R33 ;  /* 0x0000400016007824 */ /* 0x000fe200078e0221 */
[----:B------:R-:W-:Y:S06]  /*2b9e0*/  BRA.DIV UR4, `(.L_x_1968) ;  /* 0x0000005604287947 */ /* 0x000fec000b800000 */
[----:B------:R-:W1:Y:S01]  /*2b9f0*/  SHFL.IDX PT, R14, R18, RZ, 0x181f ;  /* 0x00181fff120e7589 */ /* 0x000e6200000e0000 */
[----:B------:R-:W-:Y:S01]  /*2ba00*/  ULDC UR4, c[0x0][0x2f4] ;  /* 0x0000bd0000047ab9 */ /* 0x000fe20000000800 */
[C---:B------:R-:W-:Y:S01]  /*2ba10*/  IMAD.SHL.U32 R8, R36.reuse, 0x2, RZ ;  /* 0x0000000224087824 */ /* 0x040fe200078e00ff */
[C---:B------:R-:W-:Y:S01]  /*2ba20*/  ISETP.GE.AND P3, PT, R36.reuse, UR4, PT ;  /* 0x0000000424007c0c */ /* 0x040fe2000bf66270 */
[----:B0-----:R-:W0:Y:S01]  /*2ba30*/  SHFL.IDX PT, R3, R19, RZ, 0x181f ;  /* 0x00181fff13037589 */ /* 0x001e2200000e0000 */
[----:B------:R-:W-:Y:S01]  /*2ba40*/  LOP3.LUT R2, R36, 0x40, RZ, 0xfc, !PT ;  /* 0x0000004024027812 */ /* 0x000fe200078efcff */
[----:B------:R-:W-:Y:S01]  /*2ba50*/  IMAD R0, R0, 0x2, R17 ;  /* 0x0000000200007824 */ /* 0x000fe200078e0211 */
[----:B------:R-:W-:Y:S02]  /*2ba60*/  ISETP.LT.OR P4, PT, R5, 0x1, P3 ;  /* 0x000000010500780c */ /* 0x000fe40001f81670 */
[----:B------:R-:W-:Y:S02]  /*2ba70*/  ISETP.GE.AND P2, PT, R2, UR4, PT ;  /* 0x0000000402007c0c */ /* 0x000fe4000bf46270 */
[----:B------:R-:W-:-:S04]  /*2ba80*/  LOP3.LUT R2, R36, 0x80, RZ, 0xfc, !PT ;  /* 0x0000008024027812 */ /* 0x000fc800078efcff */
        /* <DEDUP_REMOVED lines=26> */
[----:B-1----:R-:W-:Y:S02]  /*2bc30*/  IADD3 R2, P4, R14, R8, RZ ;  /* 0x000000080e027210 */ /* 0x002fe40007f9e0ff */
[----:B------:R1:W3:Y:S03]  /*2bc40*/  SHFL.IDX PT, R14, R18, 0x3, 0x181f ;  /* 0x00781f00120e7f89 */ /* 0x0002e600000e0000 */
        /* <DEDUP_REMOVED lines=9> */
.L_x_2148:
        /* <DEDUP_REMOVED lines=15> */
.L_x_1969:
        /* <DEDUP_REMOVED lines=10> */
.L_x_1970:
[----:B------:R1:W-:Y:S01]  /*2be70*/  SYNCS.ARRIVE.TRANS64.A1T0 RZ, [R4+URZ+0x30850], RZ ;  /* 0x030850ff04ff79a7 */ /* 0x0003e2000810003f */
[----:B------:R-:W-:-:S05]  /*2be80*/  VIADD R22, R22, 0x1 ;  /* 0x0000000116167836 */ /* 0x000fca0000000000 */
[----:B------:R-:W-:-:S04]  /*2be90*/  ISETP.NE.AND P0, PT, R22, 0x2, PT ;  /* 0x000000021600780c */ /* 0x000fc80003f05270 */
[----:B0-----:R-:W-:Y:S02]  /*2bea0*/  SEL R0, RZ, 0x1, P0 ;  /* 0x00000001ff007807 */ /* 0x001fe40000000000 */
[----:B------:R-:W-:Y:S02]  /*2beb0*/  SEL R22, R22, RZ, P0 ;  /* 0x000000ff16167207 */ /* 0x000fe40000000000 */
[----:B-1----:R-:W-:-:S07]  /*2bec0*/  LOP3.LUT R29, R29, R0, RZ, 0x3c, !PT ;  /* 0x000000001d1d7212 */ /* 0x002fce00078e3cff */
.L_x_1927:
[----:B------:R-:W-:Y:S05]  /*2bed0*/  BSYNC B7 ;  /* 0x0000000000077941 */ /* 0x000fea0003800000 */
.L_x_1925:
[----:B------:R-:W-:-:S13]  /*2bee0*/  LOP3.LUT P0, RZ, R16, 0x40, RZ, 0xc0, !PT ;  /* 0x0000004010ff7812 */ /* 0x000fda000780c0ff */
[----:B------:R-:W-:Y:S05]  /*2bef0*/  @!P0 BRA `(.L_x_1971) ;  /* 0x0000000000248947 */ /* 0x000fea0003800000 */
[----:B------:R-:W-:Y:S05]  /*2bf00*/  WARPSYNC.ALL ;  /* 0x0000000000007948 */ /* 0x000fea0003800000 */
[----:B------:R-:W1:Y:S08]  /*2bf10*/  S2UR UR5, SR_CgaCtaId ;  /* 0x00000000000579c3 */ /* 0x000e700000008800 */
[----:B------:R-:W-:Y:S06]  /*2bf20*/  BAR.SYNC.DEFER_BLOCKING 0x5, 0x180 ;  /* 0x0146000000007b1d */ /* 0x000fec0000010000 */
[----:B------:R-:W-:-:S02]  /*2bf30*/  UMOV UR4, 0x400 ;  /* 0x0000040000047882 */ /* 0x000fc40000000000 */
[----:B-1----:R-:W-:-:S06]  /*2bf40*/  ULEA UR4, UR5, UR4, 0x18 ;  /* 0x0000000405047291 */ /* 0x002fcc000f8ec03f */
[----:B------:R-:W-:-:S05]  /*2bf50*/  IMAD.U32 R17, RZ, RZ, UR4 ;  /* 0x00000004ff117e24 */ /* 0x000fca000f8e00ff */
[----:B------:R1:W2:Y:S01]  /*2bf60*/  LDS.128 R24, [R17+0x308d0] ;  /* 0x0308d00011187984 */ /* 0x0002a20000000c00 */
[----:B------:R-:W-:Y:S06]  /*2bf70*/  BAR.ARV 0x4, 0x180 ;  /* 0x0106000000007b1d */ /* 0x000fec0000002000 */
[----:B------:R-:W-:Y:S05]  /*2bf80*/  BRA `(.L_x_1972) ;  /* 0x0000000c00d47947 */ /* 0x000fea0003800000 */
.L_x_1971:
[----:B------:R-:W1:Y:S01]  /*2bf90*/  S2R R10, SR_TID.X ;  /* 0x00000000000a7919 */ /* 0x000e620000002100 */
[----:B------:R-:W-:Y:S01]  /*2bfa0*/  UMOV UR4, 0xffffffff ;  /* 0xffffffff00047882 */ /* 0x000fe20000000000 */
[----:B-1----:R-:W-:-:S04]  /*2bfb0*/  LOP3.LUT R10, R10, 0x1f, RZ, 0xc0, !PT ;  /* 0x0000001f0a0a7812 */ /* 0x002fc800078ec0ff */
[----:B------:R-:W-:Y:S01]  /*2bfc0*/  ISETP.NE.AND P0, PT, R10, 0x1f, PT ;  /* 0x0000001f0a00780c */ /* 0x000fe20003f05270 */
[----:B------:R-:W-:-:S12]  /*2bfd0*/  BRA.DIV UR4, `(.L_x_1973) ;  /* 0x0000005604507947 */ /* 0x000fd8000b800000 */
[----:B------:R-:W-:Y:S01]  /*2bfe0*/  IADD3 R9, R27, R10, RZ ;  /* 0x0000000a1b097210 */ /* 0x000fe20007ffe0ff */
[----:B------:R-:W-:-:S03]  /*2bff0*/  ULDC UR4, c[0x0][0xc3c] ;  /* 0x00030f0000047ab9 */ /* 0x000fc60000000800 */
        /* <DEDUP_REMOVED lines=8> */
[C---:B------:R-:W-:Y:S01]  /*2c080*/  ISETP.GE.U32.AND P2, PT, R10.reuse, 0x2, PT ;  /* 0x000000020a00780c */ /* 0x040fe20003f46070 */
[----:B------:R-:W-:Y:S01]  /*2c090*/  IMAD.MOV.U32 R8, RZ, RZ, RZ ;  /* 0x000000ffff087224 */ /* 0x000fe200078e00ff */
[C---:B------:R-:W-:Y:S01]  /*2c0a0*/  ISETP.GE.U32.AND P3, PT, R10.reuse, 0x4, PT ;  /* 0x000000040a00780c */ /* 0x040fe20003f66070 */
[----:B------:R-:W-:Y:S01]  /*2c0b0*/  SHFL.IDX PT, R0, R24, RZ, 0x1f ;  /* 0x00001fff18007589 */ /* 0x000fe200000e0000 */
[C---:B------:R-:W-:Y:S02]  /*2c0c0*/  ISETP.GE.U32.AND P4, PT, R10.reuse, 0x8, PT ;  /* 0x000000080a00780c */ /* 0x040fe40003f86070 */
[----:B------:R-:W-:Y:S01]  /*2c0d0*/  ISETP.GE.U32.AND P5, PT, R10, 0x10, PT ;  /* 0x000000100a00780c */ /* 0x000fe20003fa6070 */
[----:B0-----:R0:W-:Y:S02]  /*2c0e0*/  SHFL.IDX PT, R6, R24, 0x1, 0x1f ;  /* 0x00201f0018067f89 */ /* 0x0011e400000e0000 */
[----:B0-----:R-:W-:Y:S01]  /*2c0f0*/  MOV R24, RZ ;  /* 0x000000ff00187202 */ /* 0x001fe20000000f00 */
[----:B---3--:R-:W-:-:S02]  /*2c100*/  @!P1 IMAD.MOV.U32 R25, RZ, RZ, R7 ;  /* 0x000000ffff199224 */ /* 0x008fc400078e0007 */
[----:B--2---:R-:W-:Y:S01]  /*2c110*/  @!P1 IMAD.MOV.U32 R8, RZ, RZ, R4 ;  /* 0x000000ffff089224 */ /* 0x004fe200078e0004 */
[----:B------:R-:W-:-:S03]  /*2c120*/  ISETP.NE.AND P1, PT, R10, RZ, PT ;  /* 0x000000ff0a00720c */ /* 0x000fc60003f25270 */
[----:B------:R-:W-:-:S05]  /*2c130*/  IMAD R13, R8, R25, RZ ;  /* 0x00000019080d7224 */ /* 0x000fca00078e02ff */
        /* <DEDUP_REMOVED lines=16> */
.L_x_2158:
[----:B------:R-:W-:Y:S02]  /*2c240*/  ULDC UR4, c[0x0][0xc38] ;  /* 0x00030e0000047ab9 */ /* 0x000fe40000000800 */
[----:B------:R-:W-:-:S04]  /*2c250*/  IMAD.U32 R4, RZ, RZ, UR4 ;  /* 0x00000004ff047e24 */ /* 0x000fc8000f8e00ff */
[----:B-1----:R-:W-:-:S04]  /*2c260*/  IMAD R5, R14, R4, RZ ;  /* 0x000000040e057224 */ /* 0x002fc800078e02ff */
[----:B------:R-:W-:-:S05]  /*2c270*/  IMAD.IADD R6, R6, 0x1, R5 ;  /* 0x0000000106067824 */ /* 0x000fca00078e0205 */
[----:B------:R-:W-:-:S13]  /*2c280*/  ISETP.GT.AND P6, PT, R6, R0, PT ;  /* 0x000000000600720c */ /* 0x000fda0003fc4270 */
[----:B------:R-:W-:Y:S05]  /*2c290*/  @P6 BRA `(.L_x_1974) ;  /* 0x0000000000a46947 */ /* 0x000fea0003800000 */
.L_x_1977:
[----:B------:R-:W1:Y:S01]  /*2c2a0*/  LDC R2, c[0x0][0xc3c] ;  /* 0x00030f00ff027b82 */ /* 0x000e620000000800 */
[----:B------:R-:W-:-:S05]  /*2c2b0*/  VIADD R27, R27, 0x1f ;  /* 0x0000001f1b1b7836 */ /* 0x000fca0000000000 */
[----:B-1----:R-:W-:-:S13]  /*2c2c0*/  ISETP.GE.AND P6, PT, R27, R2, PT ;  /* 0x000000021b00720c */ /* 0x002fda0003fc6270 */
[----:B------:R-:W-:Y:S05]  /*2c2d0*/  @P6 BRA `(.L_x_1975) ;  /* 0x0000000800bc6947 */ /* 0x000fea0003800000 */
[----:B0-----:R-:W0:Y:S01]  /*2c2e0*/  S2R R3, SR_TID.X ;  /* 0x0000000000037919 */ /* 0x001e220000002100 */
[----:B------:R-:W-:Y:S02]  /*2c2f0*/  MOV R25, RZ ;  /* 0x000000ff00197202 */ /* 0x000fe40000000f00 */
[----:B0-----:R-:W-:-:S05]  /*2c300*/  LOP3.LUT R3, R3, 0x1f, RZ, 0xc0, !PT ;  /* 0x0000001f03037812 */ /* 0x001fca00078ec0ff */
[----:B------:R-:W-:-:S05]  /*2c310*/  IMAD.IADD R7, R27, 0x1, R3 ;  /* 0x000000011b077824 */ /* 0x000fca00078e0203 */
[----:B------:R-:W-:-:S13]  /*2c320*/  ISETP.GE.OR P6, PT, R7, R2, !P0 ;  /* 0x000000020700720c */ /* 0x000fda00047c6670 */
[----:B------:R-:W0:Y:S08]  /*2c330*/  @!P6 LDC.64 R2, c[0x0][0xc80] ;  /* 0x00032000ff02eb82 */ /* 0x000e300000000a00 */
[----:B------:R-:W1:Y:S01]  /*2c340*/  @!P6 LDC.64 R4, c[0x0][0xc78] ;  /* 0x00031e00ff04eb82 */ /* 0x000e620000000a00 */
[----:B------:R-:W-:Y:S02]  /*2c350*/  IMAD.MOV.U32 R8, RZ, RZ, RZ ;  /* 0x000000ffff087224 */ /* 0x000fe400078e00ff */
[----:B0-----:R-:W-:-:S05]  /*2c360*/  @!P6 IMAD.WIDE R2, R7, 0x4, R2 ;  /* 0x000000040702e825 */ /* 0x001fca00078e0202 */
[----:B------:R1:W2:Y:S02]  /*2c370*/  @!P6 LDG.E R25, desc[UR60][R2.64] ;  /* 0x0000003c0219e981 */ /* 0x0002a4000c1e1900 */
[----:B-1----:R-:W-:-:S05]  /*2c380*/  @!P6 IMAD.WIDE R2, R7, 0x4, R4 ;  /* 0x000000040702e825 */ /* 0x002fca00078e0204 */
        /* <DEDUP_REMOVED lines=19> */
[----:B------:R0:W1:Y:S02]  /*2c4c0*/  SHFL.IDX PT, R14, R3, 0x1f, 0x1f ;  /* 0x03e01f00030e7f89 */ /* 0x00006400000e0000 */
.L_x_2166:
[----:B------:R-:W-:Y:S02]  /*2c4d0*/  ULDC UR4, c[0x0][0xc38] ;  /* 0x00030e0000047ab9 */ /* 0x000fe40000000800 */
[----:B------:R-:W-:-:S04]  /*2c4e0*/  IMAD.U32 R4, RZ, RZ, UR4 ;  /* 0x00000004ff047e24 */ /* 0x000fc8000f8e00ff */
[----:B-1----:R-:W-:-:S04]  /*2c4f0*/  IMAD R5, R14, R4, RZ ;  /* 0x000000040e057224 */ /* 0x002fc800078e02ff */
[----:B------:R-:W-:-:S05]  /*2c500*/  IMAD.IADD R6, R5, 0x1, R6 ;  /* 0x0000000105067824 */ /* 0x000fca00078e0206 */
[----:B------:R-:W-:-:S13]  /*2c510*/  ISETP.GT.AND P6, PT, R6, R0, PT ;  /* 0x000000000600720c */ /* 0x000fda0003fc4270 */
[----:B------:R-:W-:Y:S05]  /*2c520*/  @!P6 BRA `(.L_x_1977) ;  /* 0xfffffffc005ce947 */ /* 0x000fea000383ffff */
.L_x_1974:
        /* <DEDUP_REMOVED lines=8> */
[----:B------:R-:W-:-:S03]  /*2c5b0*/  IADD3 R27, R12, R27, RZ ;  /* 0x0000001b0c1b7210 */ /* 0x000fc60007ffe0ff */
[----:B------:R1:W3:Y:S04]  /*2c5c0*/  SHFL.IDX PT, R8, R8, R12, 0x1f ;  /* 0x00001f0c08087589 */ /* 0x0002e800000e0000 */
.L_x_2171:
[----:B------:R-:W-:-:S13]  /*2c5d0*/  ISETP.NE.AND P0, PT, R2, RZ, PT ;  /* 0x000000ff0200720c */ /* 0x000fda0003f05270 */
[----:B------:R-:W-:Y:S05]  /*2c5e0*/  @!P0 BRA `(.L_x_1979) ;  /* 0x0000000000108947 */ /* 0x000fea0003800000 */
[----:B------:R-:W-:Y:S01]  /*2c5f0*/  UMOV UR4, 0xffffffff ;  /* 0xffffffff00047882 */ /* 0x000fe20000000000 */
[----:B-1----:R-:W-:Y:S02]  /*2c600*/  VIADD R12, R12, 0xffffffff ;  /* 0xffffffff0c0c7836 */ /* 0x002fe40000000000 */
[----:B------:R-:W-:Y:S05]  /*2c610*/  BRA.DIV UR4, `(.L_x_1980) ;  /* 0x0000005a040c7947 */ /* 0x000fea000b800000 */
[----:B------:R4:W1:Y:S02]  /*2c620*/  SHFL.IDX PT, R24, R3, R12, 0x1f ;  /* 0x00001f0c03187589 */ /* 0x00086400000e0000 */
.L_x_1979:
[----:B---3--:R-:W-:Y:S01]  /*2c630*/  ISETP.NE.AND P0, PT, R8, 0x1, PT ;  /* 0x000000010800780c */ /* 0x008fe20003f05270 */
[----:B-1----:R-:W-:-:S04]  /*2c640*/  IMAD R24, R24, R4, R5 ;  /* 0x0000000418187224 */ /* 0x002fc800078e0205 */
[----:B------:R-:W-:-:S08]  /*2c650*/  IMAD.IADD R0, R0, 0x1, -R24 ;  /* 0x0000000100007824 */ /* 0x000fd000078e0a18 */
[----:B------:R-:W-:Y:S05]  /*2c660*/  @!P0 BRA `(.L_x_1981) ;  /* 0x0000000000dc8947 */ /* 0x000fea0003800000 */
[----:B--2---:R-:W-:Y:S02]  /*2c670*/  IABS R4, R25 ;  /* 0x0000001900047213 */ /* 0x004fe40000000000 */
[----:B------:R-:W-:Y:S02]  /*2c680*/  IABS R5, R8 ;  /* 0x0000000800057213 */ /* 0x000fe40000000000 */
[----:B------:R-:W1:Y:S08]  /*2c690*/  I2F.RP R6, R4 ;  /* 0x0000000400067306 */ /* 0x000e700000209400 */
[----:B------:R-:W2:Y:S08]  /*2c6a0*/  I2F.RP R9, R5 ;  /* 0x0000000500097306 */ /* 0x000eb00000209400 */
[----:B-1----:R-:W1:Y:S08]  /*2c6b0*/  MUFU.RCP R6, R6 ;  /* 0x0000000600067308 */ /* 0x002e700000001000 */
[----:B--2---:R-:W-:Y:S01]  /*2c6c0*/  MUFU.RCP R9, R9 ;  /* 0x0000000900097308 */ /* 0x004fe20000001000 */
[----:B-1----:R-:W-:-:S07]  /*2c6d0*/  VIADD R2, R6, 0xffffffe ;  /* 0x0ffffffe06027836 */ /* 0x002fce0000000000 */
[----:B0---4-:R0:W1:Y:S02]  /*2c6e0*/  F2I.FTZ.U32.TRUNC.NTZ R3, R2 ;  /* 0x0000000200037305 */ /* 0x011064000021f000 */
[----:B0-----:R-:W-:Y:S01]  /*2c6f0*/  MOV R2, RZ ;  /* 0x000000ff00027202 */ /* 0x001fe20000000f00 */
[----:B-1----:R-:W-:-:S04]  /*2c700*/  IMAD.MOV R7, RZ, RZ, -R3 ;  /* 0x000000ffff077224 */ /* 0x002fc800078e0a03 */
[----:B------:R-:W-:-:S04]  /*2c710*/  IMAD R7, R7, R4, RZ ;  /* 0x0000000407077224 */ /* 0x000fc800078e02ff */
[----:B------:R-:W-:Y:S01]  /*2c720*/  IMAD.HI.U32 R3, R3, R7, R2 ;  /* 0x0000000703037227 */ /* 0x000fe200078e0002 */
[----:B------:R-:W-:Y:S02]  /*2c730*/  IABS R7, R0 ;  /* 0x0000000000077213 */ /* 0x000fe40000000000 */
[----:B------:R-:W-:-:S03]  /*2c740*/  IABS R2, R25 ;  /* 0x0000001900027213 */ /* 0x000fc60000000000 */
[----:B------:R-:W-:-:S04]  /*2c750*/  IMAD.HI.U32 R6, R3, R7, RZ ;  /* 0x0000000703067227 */ /* 0x000fc800078e00ff */
[----:B------:R-:W-:Y:S02]  /*2c760*/  IMAD.MOV R2, RZ, RZ, -R2 ;  /* 0x000000ffff027224 */ /* 0x000fe400078e0a02 */
        /* <DEDUP_REMOVED lines=9> */
[----:B------:R-:W-:Y:S02]  /*2c800*/  MOV R2, RZ ;  /* 0x000000ff00027202 */ /* 0x000fe40000000f00 */
[----:B------:R-:W-:-:S03]  /*2c810*/  ISETP.NE.AND P1, PT, R25, RZ, PT ;  /* 0x000000ff1900720c */ /* 0x000fc60003f25270 */
        /* <DEDUP_REMOVED lines=12> */
[-C--:B------:R-:W-:Y:S01]  /*2c8e0*/  @!P1 IADD3 R2, R2, -R5.reuse, RZ ;  /* 0x8000000502029210 */ /* 0x080fe20007ffe0ff */
        /* <DEDUP_REMOVED lines=9> */
[----:B------:R-:W-:-:S04]  /*2c980*/  @!P1 LOP3.LUT R4, RZ, R8, RZ, 0x33, !PT ;  /* 0x00000008ff049212 */ /* 0x000fc800078e33ff */
[----:B------:R-:W-:Y:S01]  /*2c990*/  LEA R3, R8, R4, 0x18 ;  /* 0x0000000408037211 */ /* 0x000fe200078ec0ff */
[----:B------:R-:W-:-:S04]  /*2c9a0*/  IMAD.MOV R5, RZ, RZ, -R4 ;  /* 0x000000ffff057224 */ /* 0x000fc800078e0a04 */
[----:B------:R-:W-:-:S04]  /*2c9b0*/  IMAD R8, R8, R5, R6 ;  /* 0x0000000508087224 */ /* 0x000fc800078e0206 */
[----:B------:R-:W-:Y:S01]  /*2c9c0*/  IMAD R26, R8, 0x10000, R3 ;  /* 0x00010000081a7824 */ /* 0x000fe200078e0203 */
[----:B------:R-:W-:Y:S06]  /*2c9d0*/  BRA `(.L_x_1982) ;  /* 0x0000000000f07947 */ /* 0x000fec0003800000 */
.L_x_1981:
[----:B0---4-:R-:W0:Y:S02]  /*2c9e0*/  LDC.64 R2, c[0x0][0xc90] ;  /* 0x00032400ff027b82 */ /* 0x011e240000000a00 */
[----:B0-----:R-:W-:-:S05]  /*2c9f0*/  IMAD.WIDE R2, R27, 0x4, R2 ;  /* 0x000000041b027825 */ /* 0x001fca00078e0202 */
[----:B------:R0:W2:Y:S02]  /*2ca00*/  LDG.E R7, desc[UR60][R2.64] ;  /* 0x0000003c02077981 */ /* 0x0000a4000c1e1900 */
[----:B0-----:R-:W-:Y:S01]  /*2ca10*/  MOV R2, RZ ;  /* 0x000000ff00027202 */ /* 0x001fe20000000f00 */
        /* <DEDUP_REMOVED lines=27> */
[----:B------:R-:W-:Y:S01]  /*2cbd0*/  IMAD R5, R5, R2, R0 ;  /* 0x0000000205057224 */ /* 0x000fe200078e0200 */
[----:B------:R-:W-:Y:S02]  /*2cbe0*/  MOV R2, RZ ;  /* 0x000000ff00027202 */ /* 0x000fe40000000f00 */
[----:B------:R-:W-:-:S04]  /*2cbf0*/  VIADDMNMX R4, R3, R4, R7, PT ;  /* 0x0000000403047246 */ /* 0x000fc80003800107 */
[----:B------:R-:W-:-:S04]  /*2cc00*/  IABS R7, R4 ;  /* 0x0000000400077213 */ /* 0x000fc80000000000 */
[----:B------:R-:W0:Y:S08]  /*2cc10*/  I2F.RP R8, R7 ;  /* 0x0000000700087306 */ /* 0x000e300000209400 */
[----:B0-----:R-:W0:Y:S02]  /*2cc20*/  MUFU.RCP R8, R8 ;  /* 0x0000000800087308 */ /* 0x001e240000001000 */
[----:B0-----:R-:W-:-:S06]  /*2cc30*/  VIADD R3, R8, 0xffffffe ;  /* 0x0ffffffe08037836 */ /* 0x001fcc0000000000 */
[----:B------:R-:W0:Y:S02]  /*2cc40*/  F2I.FTZ.U32.TRUNC.NTZ R3, R3 ;  /* 0x0000000300037305 */ /* 0x000e24000021f000 */
[----:B0-----:R-:W-:-:S04]  /*2cc50*/  IMAD.MOV R0, RZ, RZ, -R3 ;  /* 0x000000ffff007224 */ /* 0x001fc800078e0a03 */
[----:B------:R-:W-:Y:S01]  /*2cc60*/  IMAD R9, R0, R7, RZ ;  /* 0x0000000700097224 */ /* 0x000fe200078e02ff */
[----:B------:R-:W-:-:S03]  /*2cc70*/  IABS R0, R4 ;  /* 0x0000000400007213 */ /* 0x000fc60000000000 */
        /* <DEDUP_REMOVED lines=10> */
[----:B------:R-:W-:Y:S02]  /*2cd20*/  LOP3.LUT R0, R5, R4, RZ, 0x3c, !PT ;  /* 0x0000000405007212 */ /* 0x000fe400078e3cff */
[----:B------:R-:W-:Y:S02]  /*2cd30*/  IADD3 R5, R6, 0x1000000, R5 ;  /* 0x0100000006057810 */ /* 0x000fe40007ffe005 */
[----:B------:R-:W-:-:S07]  /*2cd40*/  ISETP.GE.AND P2, PT, R0, RZ, PT ;  /* 0x000000ff0000720c */ /* 0x000fce0003f46270 */
[----:B------:R-:W-:-:S06]  /*2cd50*/  @P0 VIADD R2, R2, 0x1 ;  /* 0x0000000102020836 */ /* 0x000fcc0000000000 */
[----:B------:R-:W-:Y:S02]  /*2cd60*/  @!P2 IADD3 R2, -R2, RZ, RZ ;  /* 0x000000ff0202a210 */ /* 0x000fe40007ffe1ff */
[----:B------:R-:W-:Y:S01]  /*2cd70*/  @!P1 LOP3.LUT R2, RZ, R4, RZ, 0x33, !PT ;  /* 0x00000004ff029212 */ /* 0x000fe200078e33ff */
[----:B------:R-:W-:-:S04]  /*2cd80*/  IMAD.MOV R4, RZ, RZ, -R4 ;  /* 0x000000ffff047224 */ /* 0x000fc800078e0a04 */
[----:B------:R-:W-:-:S07]  /*2cd90*/  IMAD R26, R2, R4, R5 ;  /* 0x00000004021a7224 */ /* 0x000fce00078e0205 */
.L_x_1982:
[----:B------:R-:W-:-:S05]  /*2cda0*/  LOP3.LUT R2, RZ, R2, RZ, 0x33, !PT ;  /* 0x00000002ff027212 */ /* 0x000fca00078e33ff */
[----:B------:R-:W-:Y:S01]  /*2cdb0*/  IMAD.IADD R25, R25, 0x1, R2 ;  /* 0x0000000119197824 */ /* 0x000fe200078e0202 */
[----:B------:R-:W-:Y:S06]  /*2cdc0*/  BRA `(.L_x_1983) ;  /* 0x00000000001c7947 */ /* 0x000fec0003800000 */
.L_x_1975:
[----:B------:R-:W-:Y:S01]  /*2cdd0*/  UMOV UR4, URZ ;  /* 0x0000003f00047c82 */ /* 0x000fe20008000000 */
[----:B------:R-:W-:Y:S01]  /*2cde0*/  UMOV UR5, URZ ;  /* 0x0000003f00057c82 */ /* 0x000fe20008000000 */
[----:B------:R-:W-:Y:S01]  /*2cdf0*/  ULDC UR6, c[0x0][0xc3c] ;  /* 0x00030f0000067ab9 */ /* 0x000fe20000000800 */
[----:B------:R-:W-:Y:S01]  /*2ce00*/  IMAD.MOV.U32 R24, RZ, RZ, R0 ;  /* 0x000000ffff187224 */ /* 0x000fe200078e0000 */
[----:B------:R-:W-:Y:S01]  /*2ce10*/  MOV R26, UR5 ;  /* 0x00000005001a7c02 */ /* 0x000fe20008000f00 */
[----:B------:R-:W-:Y:S02]  /*2ce20*/  IMAD.U32 R25, RZ, RZ, UR4 ;  /* 0x00000004ff197e24 */ /* 0x000fe4000f8e00ff */
[----:B------:R-:W-:-:S07]  /*2ce30*/  IMAD.U32 R27, RZ, RZ, UR6 ;  /* 0x00000006ff1b7e24 */ /* 0x000fce000f8e00ff */
.L_x_1983:
[----:B------:R-:W1:Y:S01]  /*2ce40*/  S2R R0, SR_TID.X ;  /* 0x0000000000007919 */ /* 0x000e620000002100 */
[----:B------:R-:W-:Y:S05]  /*2ce50*/  WARPSYNC.ALL ;  /* 0x0000000000007948 */ /* 0x000fea0003800000 */
[----:B------:R-:W-:Y:S01]  /*2ce60*/  BAR.SYNC.DEFER_BLOCKING 0x4, 0x180 ;  /* 0x0106000000007b1d */ /* 0x000fe20000010000 */
[----:B-1----:R-:W-:-:S04]  /*2ce70*/  LOP3.LUT R0, R0, 0x1f, RZ, 0xc0, !PT ;  /* 0x0000001f00007812 */ /* 0x002fc800078ec0ff */
[----:B------:R-:W-:-:S13]  /*2ce80*/  ISETP.NE.AND P0, PT, R0, RZ, PT ;  /* 0x000000ff0000720c */ /* 0x000fda0003f05270 */
[----:B0-----:R-:W0:Y:S01]  /*2ce90*/  @!P0 S2R R3, SR_CgaCtaId ;  /* 0x0000000000038919 */ /* 0x001e220000008800 */
[----:B------:R-:W-:-:S04]  /*2cea0*/  @!P0 MOV R0, 0x400 ;  /* 0x0000040000008802 */ /* 0x000fc80000000f00 */
[----:B0-----:R-:W-:-:S05]  /*2ceb0*/  @!P0 LEA R17, R3, R0, 0x18 ;  /* 0x0000000003118211 */ /* 0x001fca00078ec0ff */
[----:B------:R3:W-:Y:S01]  /*2cec0*/  @!P0 STS.128 [R17+0x308d0], R24 ;  /* 0x0308d01811008388 */ /* 0x0007e20000000c00 */
[----:B------:R-:W-:Y:S06]  /*2ced0*/  BAR.ARV 0x5, 0x180 ;  /* 0x0146000000007b1d */ /* 0x000fec0000002000 */
.L_x_1972:
[----:B------:R-:W-:Y:S02]  /*2cee0*/  ULDC UR4, c[0x0][0xc3c] ;  /* 0x00030f0000047ab9 */ /* 0x000fe40000000800 */
[----:B--2---:R-:W-:-:S13]  /*2cef0*/  ISETP.GE.AND P0, PT, R27, UR4, PT ;  /* 0x000000041b007c0c */ /* 0x004fda000bf06270 */
[----:B------:R-:W-:Y:S05]  /*2cf00*/  @!P0 BRA `(.L_x_1984) ;  /* 0xffffff8c00fc8947 */ /* 0x000fea000383ffff */
[----:B------:R-:W-:Y:S05]  /*2cf10*/  BSYNC B8 ;  /* 0x0000000000087941 */ /* 0x000fea0003800000 */
.L_x_1857:
[----:B------:R-:W2:Y:S01]  /*2cf20*/  LDL.LU R0, [R1+0x2c] ;  /* 0x00002c0001007983 */ /* 0x000ea20000300800 */
[----:B------:R-:W-:Y:S01]  /*2cf30*/  BSSY B0, `(.L_x_1985) ;  /* 0x000000b000007945 */ /* 0x000fe20003800000 */
[----:B------:R-:W4:Y:S01]  /*2cf40*/  S2R R5, SR_CgaCtaId ;  /* 0x0000000000057919 */ /* 0x000f220000008800 */
[----:B--2---:R-:W-:-:S05]  /*2cf50*/  VIADD R0, R0, 0x1 ;  /* 0x0000000100007836 */ /* 0x004fca0000000000 */
        /* <DEDUP_REMOVED lines=8> */
.L_x_2174:
[----:B------:R-:W-:Y:S05]  /*2cfe0*/  BSYNC B0 ;  /* 0x0000000000007941 */ /* 0x000fea0003800000 */
.L_x_1985:
[----:B------:R-:W-:-:S03]  /*2cff0*/  UMOV UR4, 0xffffffff ;  /* 0xffffffff00047882 */ /* 0x000fc60000000000 */
[----:B------:R-:W-:Y:S05]  /*2d000*/  BRA.DIV UR4, `(.L_x_1987) ;  /* 0x0000004e04cc7947 */ /* 0x000fea000b800000 */
[----:B-1----:R-:W1:Y:S02]  /*2d010*/  S2R R0, SR_TID.X ;  /* 0x0000000000007919 */ /* 0x002e640000002100 */
[----:B-1----:R-:W-:-:S04]  /*2d020*/  SHF.R.U32.HI R0, RZ, 0x5, R0 ;  /* 0x00000005ff007819 */ /* 0x002fc80000011600 */
[----:B------:R-:W-:-:S05]  /*2d030*/  LOP3.LUT R0, R0, 0x3, RZ, 0xc0, !PT ;  /* 0x0000000300007812 */ /* 0x000fca00078ec0ff */
[----:B------:R1:W2:Y:S02]  /*2d040*/  SHFL.IDX PT, R14, R0, RZ, 0x1f ;  /* 0x00001fff000e7589 */ /* 0x0002a400000e0000 */
.L_x_2177:
[----:B--2---:R-:W-:-:S13]  /*2d050*/  ISETP.NE.AND P0, PT, R14, RZ, PT ;  /* 0x000000ff0e00720c */ /* 0x004fda0003f05270 */
[----:B------:R-:W-:Y:S05]  /*2d060*/  @P0 BRA `(.L_x_1537) ;  /* 0x0000000000900947 */ /* 0x000fea0003800000 */
[----:B------:R-:W-:-:S03]  /*2d070*/  UMOV UR4, 0xffffffff ;  /* 0xffffffff00047882 */ /* 0x000fc60000000000 */
[----:B------:R-:W-:Y:S05]  /*2d080*/  BRA.DIV UR4, `(.L_x_1988) ;  /* 0x0000004e04e07947 */ /* 0x000fea000b800000 */
[----:B------:R-:W-:-:S13]  /*2d090*/  ELECT P6, URZ, PT ;  /* 0x00000000003f782f */ /* 0x000fda00038c0000 */
.L_x_2180:
        /* <DEDUP_REMOVED lines=8> */
.L_x_1989:
[C---:B------:R-:W-:Y:S01]  /*2d120*/  LEA R3, R22.reuse, R5, 0x3 ;  /* 0x0000000516037211 */ /* 0x040fe200078e18ff */
[----:B------:R-:W-:Y:S01]  /*2d130*/  VIADD R22, R22, 0x1 ;  /* 0x0000000116167836 */ /* 0x000fe20000000000 */
[----:B------:R-:W-:-:S04]  /*2d140*/  SHF.L.U32 R2, R29, 0x1f, RZ ;  /* 0x0000001f1d027819 */ /* 0x000fc800000006ff */
[----:B------:R-:W1:Y:S01]  /*2d150*/  SYNCS.PHASECHK.TRANS64.TRYWAIT P1, [R3+URZ+0x30840], R2 ;  /* 0x03084002030075a7 */ /* 0x000e62000802017f */
[----:B------:R-:W-:-:S04]  /*2d160*/  ISETP.NE.AND P2, PT, R22, 0x2, PT ;  /* 0x000000021600780c */ /* 0x000fc80003f45270 */
[----:B------:R-:W-:Y:S01]  /*2d170*/  SEL R0, RZ, 0x1, P2 ;  /* 0x00000001ff007807 */ /* 0x000fe20001000000 */
[----:B-1----:R-:W-:Y:S08]  /*2d180*/  @!P1 BRA `(.L_x_1990) ;  /* 0x0000004c00c09947 */ /* 0x002ff00003800000 */
.L_x_2181:
[----:B------:R-:W-:Y:S02]  /*2d190*/  SEL R22, R22, RZ, P2 ;  /* 0x000000ff16167207 */ /* 0x000fe40001000000 */
[----:B------:R-:W-:Y:S01]  /*2d1a0*/  LOP3.LUT R0, R29, R0, RZ, 0x3c, !PT ;  /* 0x000000001d007212 */ /* 0x000fe200078e3cff */
[----:B------:R-:W-:Y:S06]  /*2d1b0*/  @!P0 BRA `(.L_x_1991) ;  /* 0x0000000000048947 */ /* 0x000fec0003800000 */
[----:B------:R-:W-:Y:S01]  /*2d1c0*/  BPT.TRAP 0x1 ;  /* 0x000000040000795c */ /* 0x000fe20000300000 */
.L_x_1991:
[----:B------:R-:W-:Y:S01]  /*2d1d0*/  IMAD R5, R22, 0x8, R5 ;  /* 0x0000000816057824 */ /* 0x000fe200078e0205 */
[----:B------:R-:W-:-:S04]  /*2d1e0*/  SHF.L.U32 R0, R0, 0x1f, RZ ;  /* 0x0000001f00007819 */ /* 0x000fc800000006ff */
[----:B------:R-:W2:Y:S02]  /*2d1f0*/  SYNCS.PHASECHK.TRANS64.TRYWAIT P1, [R5+URZ+0x30840], R0 ;  /* 0x03084000050075a7 */ /* 0x000ea4000802017f */
[----:B--2---:R-:W-:Y:S05]  /*2d200*/  @!P1 BRA `(.L_x_1992) ;  /* 0x0000004c00b49947 */ /* 0x004fea0003800000 */
.L_x_2182:
[----:B------:R-:W-:Y:S05]  /*2d210*/  @!P0 BRA `(.L_x_1993) ;  /* 0x0000000000048947 */ /* 0x000fea0003800000 */
[----:B------:R-:W-:Y:S01]  /*2d220*/  BPT.TRAP 0x1 ;  /* 0x000000040000795c */ /* 0x000fe20000300000 */
.L_x_1993:
[----:B------:R-:W4:Y:S02]  /*2d230*/  SYNCS.PHASECHK.TRANS64.TRYWAIT P1, [R3+URZ+0x30860], R2 ;  /* 0x03086002030075a7 */ /* 0x000f24000802017f */
[----:B----4-:R-:W-:Y:S05]  /*2d240*/  @!P1 BRA `(.L_x_1994) ;  /* 0x0000004c00b89947 */ /* 0x010fea0003800000 */
.L_x_2183:
[----:B------:R-:W-:Y:S05]  /*2d250*/  @!P0 BRA `(.L_x_1995) ;  /* 0x0000000000048947 */ /* 0x000fea0003800000 */
[----:B------:R-:W-:Y:S01]  /*2d260*/  BPT.TRAP 0x1 ;  /* 0x000000040000795c */ /* 0x000fe20000300000 */
.L_x_1995:
[----:B------:R0:W0:Y:S02]  /*2d270*/  SYNCS.PHASECHK.TRANS64.TRYWAIT P0, [R5+URZ+0x30860], R0 ;  /* 0x03086000050075a7 */ /* 0x000024000800017f */
[----:B0-----:R-:W-:Y:S05]  /*2d280*/  @!P0 NANOSLEEP.SYNCS 0x989680 ;  /* 0x009896800000895d */ /* 0x001fea0003900000 */
[----:B------:R-:W0:Y:S02]  /*2d290*/  @!P0 SYNCS.PHASECHK.TRANS64 P0, [R5+URZ+0x30860], R0 ;  /* 0x03086000050085a7 */ /* 0x000e24000800007f */
[----:B0-----:R-:W-:Y:S05]  /*2d2a0*/  @!P0 BRA `(.L_x_1995) ;  /* 0xfffffffc00f08947 */ /* 0x001fea000383ffff */
.L_x_1537:
[----:B------:R-:W-:Y:S05]  /*2d2b0*/  BSYNC B9 ;  /* 0x0000000000097941 */ /* 0x000fea0003800000 */
.L_x_1534:
[----:B------:R-:W-:Y:S05]  /*2d2c0*/  EXIT ;  /* 0x000000000000794d */ /* 0x000fea0003800000 */
.L_x_1565:
[----:B0-----:R0:W1:Y:S02]  /*2d2d0*/  SYNCS.PHASECHK.TRANS64.TRYWAIT P6, [R88+URZ+0x30890], R100 ;  /* 0x03089064580075a7 */ /* 0x00106400080c017f */
[----:B-1----:R-:W-:Y:S05]  /*2d2e0*/  @!P6 NANOSLEEP.SYNCS 0x989680 ;  /* 0x009896800000e95d */ /* 0x002fea0003900000 */
[----:B------:R-:W1:Y:S02]  /*2d2f0*/  @!P6 SYNCS.PHASECHK.TRANS64 P6, [R88+URZ+0x30890], R100 ;  /* 0x030890645800e5a7 */ /* 0x000e6400080c007f */
[----:B-1----:R-:W-:Y:S05]  /*2d300*/  @!P6 BRA `(.L_x_1565) ;  /* 0xfffffffc00f0e947 */ /* 0x002fea000383ffff */
[----:B------:R-:W-:Y:S05]  /*2d310*/  BRA `(.L_x_1996) ;  /* 0xfffffd6800807947 */ /* 0x000fea000383ffff */
.L_x_1566:
        /* <DEDUP_REMOVED lines=8> */
.L_x_1998:
[----:B------:R-:W-:Y:S05]  /*2d3a0*/  BSYNC B1 ;  /* 0x0000000000017941 */ /* 0x000fea0003800000 */
.L_x_1997:
[----:B------:R-:W-:Y:S01]  /*2d3b0*/  IMAD.MOV.U32 R13, RZ, RZ, R104 ;  /* 0x000000ffff0d7224 */ /* 0x000fe200078e0068 */
[----:B------:R-:W-:Y:S01]  /*2d3c0*/  MOV R11, 0x181f ;  /* 0x0000181f000b7802 */ /* 0x000fe20000000f00 */
[----:B------:R-:W-:Y:S02]  /*2d3d0*/  IMAD.MOV.U32 R12, RZ, RZ, RZ ;  /* 0x000000ffff0c7224 */ /* 0x000fe400078e00ff */
[----:B------:R-:W-:Y:S02]  /*2d3e0*/  IMAD.MOV.U32 R15, RZ, RZ, -0x1 ;  /* 0xffffffffff0f7424 */ /* 0x000fe400078e00ff */
[----:B------:R-:W-:-:S07]  /*2d3f0*/  IMAD.MOV.U32 R72, RZ, RZ, R14 ;  /* 0x000000ffff487224 */ /* 0x000fce00078e000e */
[----:B------:R-:W-:Y:S05]  /*2d400*/  WARPSYNC.COLLECTIVE R15, `(.L_x_1999) ;  /* 0x000000000f087348 */ /* 0x000fea0003c00000 */
[----:B------:R0:W1:Y:S02]  /*2d410*/  SHFL.IDX P6, R14, R13, R12, R11 ;  /* 0x0000000c0d0e7389 */ /* 0x00006400000c000b */
[----:B01----:R-:W-:Y:S01]  /*2d420*/  ENDCOLLECTIVE ;  /* 0x000000000000791b */ /* 0x003fe20003800000 */
.L_x_1999:
[----:B------:R-:W-:Y:S01]  /*2d430*/  IMAD.MOV.U32 R11, RZ, RZ, R14 ;  /* 0x000000ffff0b7224 */ /* 0x000fe200078e000e */
[----:B------:R-:W-:Y:S06]  /*2d440*/  BRA `(.L_x_2000) ;  /* 0xfffffd6800487947 */ /* 0x000fec000383ffff */
.L_x_1583:
[----:B------:R-:W-:Y:S01]  /*2d450*/  BSSY B1, `(.L_x_2001) ;  /* 0x0000008000017945 */ /* 0x000fe20003800000 */
[----:B0---4-:R-:W-:Y:S01]  /*2d460*/  IMAD.MOV.U32 R13, RZ, RZ, R105 ;  /* 0x000000ffff0d7224 */ /* 0x011fe200078e0069 */
[----:B---3--:R-:W-:Y:S01]  /*2d470*/  MOV R11, 0x181f ;  /* 0x0000181f000b7802 */ /* 0x008fe20000000f00 */
[----:B------:R-:W-:Y:S02]  /*2d480*/  IMAD.MOV.U32 R12, RZ, RZ, 0x1 ;  /* 0x00000001ff0c7424 */ /* 0x000fe400078e00ff */
[----:B------:R-:W-:-:S07]  /*2d490*/  IMAD.MOV.U32 R15, RZ, RZ, -0x1 ;  /* 0xffffffffff0f7424 */ /* 0x000fce00078e00ff */
[----:B-12---:R-:W-:Y:S05]  /*2d4a0*/  WARPSYNC.COLLECTIVE R15, `(.L_x_2002) ;  /* 0x000000000f087348 */ /* 0x006fea0003c00000 */
[----:B------:R0:W3:Y:S02]  /*2d4b0*/  SHFL.IDX P6, R14, R13, R12, R11 ;  /* 0x0000000c0d0e7389 */ /* 0x0000e400000c000b */
[----:B0123--:R-:W-:Y:S01]  /*2d4c0*/  ENDCOLLECTIVE ;  /* 0x000000000000791b */ /* 0x00ffe20003800000 */
.L_x_2002:
[----:B------:R-:W-:Y:S05]  /*2d4d0*/  BSYNC B1 ;  /* 0x0000000000017941 */ /* 0x000fea0003800000 */
.L_x_2001:
        /* <DEDUP_REMOVED lines=8> */
.L_x_2003:
[----:B------:R-:W-:Y:S01]  /*2d560*/  IMAD.MOV.U32 R104, RZ, RZ, R14 ;  /* 0x000000ffff687224 */ /* 0x000fe200078e000e */
[----:B------:R-:W-:Y:S06]  /*2d570*/  BRA `(.L_x_2004) ;  /* 0xfffffd74008c7947 */ /* 0x000fec000383ffff */
.L_x_1605:
[----:B0-----:R0:W1:Y:S02]  /*2d580*/  SYNCS.PHASECHK.TRANS64.TRYWAIT P6, [R88+URZ+0x30890], R100 ;  /* 0x03089064580075a7 */ /* 0x00106400080c017f */
[----:B-1----:R-:W-:Y:S05]  /*2d590*/  @!P6 NANOSLEEP.SYNCS 0x989680 ;  /* 0x009896800000e95d */ /* 0x002fea0003900000 */
[----:B------:R-:W1:Y:S02]  /*2d5a0*/  @!P6 SYNCS.PHASECHK.TRANS64 P6, [R88+URZ+0x30890], R100 ;  /* 0x030890645800e5a7 */ /* 0x000e6400080c007f */
[----:B-1----:R-:W-:Y:S05]  /*2d5b0*/  @!P6 BRA `(.L_x_1605) ;  /* 0xfffffffc00f0e947 */ /* 0x002fea000383ffff */
[----:B------:R-:W-:Y:S05]  /*2d5c0*/  BRA `(.L_x_2005) ;  /* 0xfffffd8c00107947 */ /* 0x000fea000383ffff */
.L_x_1606:
        /* <DEDUP_REMOVED lines=8> */
.L_x_2007:
[----:B------:R-:W-:Y:S05]  /*2d650*/  BSYNC B1 ;  /* 0x0000000000017941 */ /* 0x000fea0003800000 */
.L_x_2006:
        /* <DEDUP_REMOVED lines=8> */
.L_x_2008:
[----:B------:R-:W-:Y:S01]  /*2d6e0*/  IMAD.MOV.U32 R11, RZ, RZ, R14 ;  /* 0x000000ffff0b7224 */ /* 0x000fe200078e000e */
[----:B------:R-:W-:Y:S06]  /*2d6f0*/  BRA `(.L_x_2009) ;  /* 0xfffffd8800dc7947 */ /* 0x000fec000383ffff */
.L_x_1615:
        /* <DEDUP_REMOVED lines=8> */
.L_x_2011:
[----:B------:R-:W-:Y:S05]  /*2d780*/  BSYNC B1 ;  /* 0x0000000000017941 */ /* 0x000fea0003800000 */
.L_x_2010:
        /* <DEDUP_REMOVED lines=8> */
.L_x_2012:
[----:B------:R-:W-:Y:S01]  /*2d810*/  IMAD.MOV.U32 R104, RZ, RZ, R14 ;  /* 0x000000ffff687224 */ /* 0x000fe200078e000e */
[----:B------:R-:W-:Y:S06]  /*2d820*/  BRA `(.L_x_2013) ;  /* 0xfffffd9800887947 */ /* 0x000fec000383ffff */
.L_x_1624:
[----:B0-----:R0:W1:Y:S02]  /*2d830*/  SYNCS.PHASECHK.TRANS64.TRYWAIT P0, [R88+URZ+0x30890], R100 ;  /* 0x03089064580075a7 */ /* 0x001064000800017f */
[----:B-1----:R-:W-:Y:S05]  /*2d840*/  @!P0 NANOSLEEP.SYNCS 0x989680 ;  /* 0x009896800000895d */ /* 0x002fea0003900000 */
[----:B------:R-:W1:Y:S02]  /*2d850*/  @!P0 SYNCS.PHASECHK.TRANS64 P0, [R88+URZ+0x30890], R100 ;  /* 0x03089064580085a7 */ /* 0x000e64000800007f */
[----:B-1----:R-:W-:Y:S05]  /*2d860*/  @!P0 BRA `(.L_x_1624) ;  /* 0xfffffffc00f08947 */ /* 0x002fea000383ffff */
[----:B------:R-:W-:Y:S05]  /*2d870*/  BRA `(.L_x_2014) ;  /* 0xfffffda8007c7947 */ /* 0x000fea000383ffff */
.L_x_1625:
        /* <DEDUP_REMOVED lines=8> */
.L_x_2016:
[----:B------:R-:W-:Y:S05]  /*2d900*/  BSYNC B1 ;  /* 0x0000000000017941 */ /* 0x000fea0003800000 */
.L_x_2015:
        /* <DEDUP_REMOVED lines=8> */
.L_x_2017:
[----:B------:R-:W-:Y:S01]  /*2d990*/  IMAD.MOV.U32 R39, RZ, RZ, R14 ;  /* 0x000000ffff277224 */ /* 0x000fe200078e000e */
[----:B------:R-:W-:Y:S06]  /*2d9a0*/  BRA `(.L_x_2018) ;  /* 0xfffffda8009c7947 */ /* 0x000fec000383ffff */
.L_x_1628:
[----:B------:R-:W-:Y:S01]  /*2d9b0*/  BSSY B1, `(.L_x_2019) ;  /* 0x0000008000017945 */ /* 0x000fe20003800000 */
[----:B----4-:R-:W-:Y:S01]  /*2d9c0*/  IMAD.MOV.U32 R13, RZ, RZ, R41 ;  /* 0x000000ffff0d7224 */ /* 0x010fe200078e0029 */
[----:B------:R-:W-:Y:S01]  /*2d9d0*/  MOV R11, 0x181f ;  /* 0x0000181f000b7802 */ /* 0x000fe20000000f00 */
[----:B------:R-:W-:Y:S02]  /*2d9e0*/  IMAD.MOV.U32 R12, RZ, RZ, 0x1 ;  /* 0x00000001ff0c7424 */ /* 0x000fe400078e00ff */
[----:B------:R-:W-:-:S07]  /*2d9f0*/  IMAD.MOV.U32 R15, RZ, RZ, -0x1 ;  /* 0xffffffffff0f7424 */ /* 0x000fce00078e00ff */
[----:B0123--:R-:W-:Y:S05]  /*2da00*/  WARPSYNC.COLLECTIVE R15, `(.L_x_2020) ;  /* 0x000000000f087348 */ /* 0x00ffea0003c00000 */
[----:B------:R4:W0:Y:S02]  /*2da10*/  SHFL.IDX P6, R14, R13, R12, R11 ;  /* 0x0000000c0d0e7389 */ /* 0x00082400000c000b */
[----:B01234-:R-:W-:Y:S01]  /*2da20*/  ENDCOLLECTIVE ;  /* 0x000000000000791b */ /* 0x01ffe20003800000 */
.L_x_2020:
[----:B------:R-:W-:Y:S05]  /*2da30*/  BSYNC B1 ;  /* 0x0000000000017941 */ /* 0x000fea0003800000 */
.L_x_2019:
        /* <DEDUP_REMOVED lines=8> */
.L_x_2021:
[----:B------:R-:W-:Y:S01]  /*2dac0*/  IMAD.MOV.U32 R39, RZ, RZ, R14 ;  /* 0x000000ffff277224 */ /* 0x000fe200078e000e */
[----:B------:R-:W-:Y:S06]  /*2dad0*/  BRA `(.L_x_2022) ;  /* 0xfffffda800c47947 */ /* 0x000fec000383ffff */
.L_x_1632:
[----:B------:R0:W0:Y:S02]  /*2dae0*/  SYNCS.PHASECHK.TRANS64.TRYWAIT P4, [R88+URZ+0x308b0], R100 ;  /* 0x0308b064580075a7 */ /* 0x000024000808017f */
[----:B0-----:R-:W-:Y:S05]  /*2daf0*/  @!P4 NANOSLEEP.SYNCS 0x989680 ;  /* 0x009896800000c95d */ /* 0x001fea0003900000 */
[----:B------:R-:W0:Y:S02]  /*2db00*/  @!P4 SYNCS.PHASECHK.TRANS64 P4, [R88+URZ+0x308b0], R100 ;  /* 0x0308b0645800c5a7 */ /* 0x000e24000808007f */
[----:B0-----:R-:W-:Y:S05]  /*2db10*/  @!P4 BRA `(.L_x_1632) ;  /* 0xfffffffc00f0c947 */ /* 0x001fea000383ffff */
[----:B------:R-:W-:Y:S05]  /*2db20*/  BRA `(.L_x_2023) ;  /* 0xfffffdac00687947 */ /* 0x000fea000383ffff */
.L_x_1662:
        /* <DEDUP_REMOVED lines=8> */
.L_x_2025:
[----:B------:R-:W-:Y:S05]  /*2dbb0*/  BSYNC B1 ;  /* 0x0000000000017941 */ /* 0x000fea0003800000 */
.L_x_2024:
        /* <DEDUP_REMOVED lines=8> */
.L_x_2026:
[----:B------:R-:W-:Y:S02]  /*2dc40*/  IMAD.MOV.U32 R13, RZ, RZ, R33 ;  /* 0x000000ffff0d7224 */ /* 0x000fe400078e0021 */
[----:B------:R-:W-:-:S07]  /*2dc50*/  IMAD.MOV.U32 R8, RZ, RZ, R14 ;  /* 0x000000ffff087224 */ /* 0x000fce00078e000e */
[----:B------:R-:W-:Y:S05]  /*2dc60*/  WARPSYNC.COLLECTIVE R15, `(.L_x_2027) ;  /* 0x000000000f087348 */ /* 0x000fea0003c00000 */
[----:B------:R0:W1:Y:S02]  /*2dc70*/  SHFL.IDX P6, R14, R13, R12, R11 ;  /* 0x0000000c0d0e7389 */ /* 0x00006400000c000b */
[----:B01----:R-:W-:Y:S01]  /*2dc80*/  ENDCOLLECTIVE ;  /* 0x000000000000791b */ /* 0x003fe20003800000 */
.L_x_2027:
[----:B------:R-:W-:Y:S01]  /*2dc90*/  MOV R13, R31 ;  /* 0x0000001f000d7202 */ /* 0x000fe20000000f00 */
[----:B------:R-:W-:-:S07]  /*2dca0*/  IMAD.MOV.U32 R26, RZ, RZ, R14 ;  /* 0x000000ffff1a7224 */ /* 0x000fce00078e000e */
[----:B------:R-:W-:Y:S05]  /*2dcb0*/  WARPSYNC.COLLECTIVE R15, `(.L_x_2028) ;  /* 0x000000000f087348 */ /* 0x000fea0003c00000 */
[----:B------:R0:W1:Y:S02]  /*2dcc0*/  SHFL.IDX P6, R14, R13, R12, R11 ;  /* 0x0000000c0d0e7389 */ /* 0x00006400000c000b */
[----:B01----:R-:W-:Y:S01]  /*2dcd0*/  ENDCOLLECTIVE ;  /* 0x000000000000791b */ /* 0x003fe20003800000 */
.L_x_2028:
[----:B------:R-:W-:Y:S01]  /*2dce0*/  IMAD.MOV.U32 R5, RZ, RZ, R14 ;  /* 0x000000ffff057224 */ /* 0x000fe200078e000e */
[----:B------:R-:W-:Y:S06]  /*2dcf0*/  BRA `(.L_x_2029) ;  /* 0xfffffdc400307947 */ /* 0x000fec000383ffff */
.L_x_1665:
[----:B------:R-:W-:Y:S01]  /*2dd00*/  BSSY B1, `(.L_x_2030) ;  /* 0x0000008000017945 */ /* 0x000fe20003800000 */
[----:B------:R-:W-:Y:S01]  /*2dd10*/  IMAD.MOV.U32 R13, RZ, RZ, R32 ;  /* 0x000000ffff0d7224 */ /* 0x000fe200078e0020 */
[----:B------:R-:W-:Y:S01]  /*2dd20*/  MOV R15, 0xffffffff ;  /* 0xffffffff000f7802 */ /* 0x000fe20000000f00 */
[----:B------:R-:W-:Y:S02]  /*2dd30*/  IMAD.MOV.U32 R12, RZ, RZ, 0x1 ;  /* 0x00000001ff0c7424 */ /* 0x000fe400078e00ff */
[----:B------:R-:W-:-:S07]  /*2dd40*/  IMAD.MOV.U32 R11, RZ, RZ, 0x181f ;  /* 0x0000181fff0b7424 */ /* 0x000fce00078e00ff */
[----:B0-23--:R-:W-:Y:S05]  /*2dd50*/  WARPSYNC.COLLECTIVE R15, `(.L_x_2031) ;  /* 0x000000000f087348 */ /* 0x00dfea0003c00000 */
[----:B------:R1:W4:Y:S02]  /*2dd60*/  SHFL.IDX P6, R14, R13, R12, R11 ;  /* 0x0000000c0d0e7389 */ /* 0x00032400000c000b */
[----:B01234-:R-:W-:Y:S01]  /*2dd70*/  ENDCOLLECTIVE ;  /* 0x000000000000791b */ /* 0x01ffe20003800000 */
.L_x_2031:
[----:B------:R-:W-:Y:S05]  /*2dd80*/  BSYNC B1 ;  /* 0x0000000000017941 */ /* 0x000fea0003800000 */
.L_x_2030:
[----:B------:R-:W-:Y:S01]  /*2dd90*/  IMAD.MOV.U32 R13, RZ, RZ, R30 ;  /* 0x000000ffff0d7224 */ /* 0x000fe200078e001e */
[----:B------:R-:W-:Y:S01]  /*2dda0*/  MOV R15, 0xffffffff ;  /* 0xffffffff000f7802 */ /* 0x000fe20000000f00 */
[----:B------:R-:W-:Y:S02]  /*2ddb0*/  IMAD.MOV.U32 R12, RZ, RZ, 0x1 ;  /* 0x00000001ff0c7424 */ /* 0x000fe400078e00ff */
[----:B------:R-:W-:Y:S02]  /*2ddc0*/  IMAD.MOV.U32 R11, RZ, RZ, 0x181f ;  /* 0x0000181fff0b7424 */ /* 0x000fe400078e00ff */
[----:B------:R-:W-:-:S07]  /*2ddd0*/  IMAD.MOV.U32 R9, RZ, RZ, R14 ;  /* 0x000000ffff097224 */ /* 0x000fce00078e000e */
[----:B------:R-:W-:Y:S05]  /*2dde0*/  WARPSYNC.COLLECTIVE R15, `(.L_x_2032) ;  /* 0x000000000f087348 */ /* 0x000fea0003c00000 */
[----:B------:R0:W1:Y:S02]  /*2ddf0*/  SHFL.IDX P6, R14, R13, R12, R11 ;  /* 0x0000000c0d0e7389 */ /* 0x00006400000c000b */
[----:B01----:R-:W-:Y:S01]  /*2de00*/  ENDCOLLECTIVE ;  /* 0x000000000000791b */ /* 0x003fe20003800000 */
.L_x_2032:
[----:B------:R-:W-:Y:S02]  /*2de10*/  IMAD.MOV.U32 R13, RZ, RZ, R33 ;  /* 0x000000ffff0d7224 */ /* 0x000fe400078e0021 */
[----:B------:R-:W-:-:S07]  /*2de20*/  IMAD.MOV.U32 R8, RZ, RZ, R14 ;  /* 0x000000ffff087224 */ /* 0x000fce00078e000e */
[----:B------:R-:W-:Y:S05]  /*2de30*/  WARPSYNC.COLLECTIVE R15, `(.L_x_2033) ;  /* 0x000000000f087348 */ /* 0x000fea0003c00000 */
[----:B------:R0:W1:Y:S02]  /*2de40*/  SHFL.IDX P6, R14, R13, R12, R11 ;  /* 0x0000000c0d0e7389 */ /* 0x00006400000c000b */
[----:B01----:R-:W-:Y:S01]  /*2de50*/  ENDCOLLECTIVE ;  /* 0x000000000000791b */ /* 0x003fe20003800000 */
.L_x_2033:
[----:B------:R-:W-:Y:S02]  /*2de60*/  IMAD.MOV.U32 R13, RZ, RZ, R31 ;  /* 0x000000ffff0d7224 */ /* 0x000fe400078e001f */
[----:B------:R-:W-:-:S07]  /*2de70*/  IMAD.MOV.U32 R26, RZ, RZ, R14 ;  /* 0x000000ffff1a7224 */ /* 0x000fce00078e000e */
[----:B------:R-:W-:Y:S05]  /*2de80*/  WARPSYNC.COLLECTIVE R15, `(.L_x_2034) ;  /* 0x000000000f087348 */ /* 0x000fea0003c00000 */
[----:B------:R0:W1:Y:S02]  /*2de90*/  SHFL.IDX P6, R14, R13, R12, R11 ;  /* 0x0000000c0d0e7389 */ /* 0x00006400000c000b */
[----:B01----:R-:W-:Y:S01]  /*2dea0*/  ENDCOLLECTIVE ;  /* 0x000000000000791b */ /* 0x003fe20003800000 */
.L_x_2034:
[----:B------:R-:W-:Y:S01]  /*2deb0*/  MOV R5, R14 ;  /* 0x0000000e00057202 */ /* 0x000fe20000000f00 */
[----:B------:R-:W-:Y:S06]  /*2dec0*/  BRA `(.L_x_2035) ;  /* 0xfffffdc800507947 */ /* 0x000fec000383ffff */
.L_x_1668:
[----:B------:R-:W-:Y:S01]  /*2ded0*/  BSSY B1, `(.L_x_2036) ;  /* 0x0000008000017945 */ /* 0x000fe20003800000 */
[----:B------:R-:W-:Y:S02]  /*2dee0*/  IMAD.MOV.U32 R13, RZ, RZ, R32 ;  /* 0x000000ffff0d7224 */ /* 0x000fe400078e0020 */
[----:B------:R-:W-:Y:S02]  /*2def0*/  IMAD.MOV.U32 R12, RZ, RZ, 0x2 ;  /* 0x00000002ff0c7424 */ /* 0x000fe400078e00ff */
[----:B------:R-:W-:Y:S02]  /*2df00*/  IMAD.MOV.U32 R11, RZ, RZ, 0x181f ;  /* 0x0000181fff0b7424 */ /* 0x000fe400078e00ff */
[----:B------:R-:W-:-:S07]  /*2df10*/  IMAD.MOV.U32 R15, RZ, RZ, -0x1 ;  /* 0xffffffffff0f7424 */ /* 0x000fce00078e00ff */
[----:B-1-34-:R-:W-:Y:S05]  /*2df20*/  WARPSYNC.COLLECTIVE R15, `(.L_x_2037) ;  /* 0x000000000f087348 */ /* 0x01afea0003c00000 */
[----:B------:R0:W2:Y:S02]  /*2df30*/  SHFL.IDX P6, R14, R13, R12, R11 ;  /* 0x0000000c0d0e7389 */ /* 0x0000a400000c000b */
[----:B01234-:R-:W-:Y:S01]  /*2df40*/  ENDCOLLECTIVE ;  /* 0x000000000000791b */ /* 0x01ffe20003800000 */
.L_x_2037:
[----:B------:R-:W-:Y:S05]  /*2df50*/  BSYNC B1 ;  /* 0x0000000000017941 */ /* 0x000fea0003800000 */
.L_x_2036:
[----:B------:R-:W-:Y:S01]  /*2df60*/  IMAD.MOV.U32 R13, RZ, RZ, R30 ;  /* 0x000000ffff0d7224 */ /* 0x000fe200078e001e */
[----:B------:R-:W-:Y:S01]  /*2df70*/  MOV R9, R14 ;  /* 0x0000000e00097202 */ /* 0x000fe20000000f00 */
[----:B------:R-:W-:Y:S02]  /*2df80*/  IMAD.MOV.U32 R12, RZ, RZ, 0x2 ;  /* 0x00000002ff0c7424 */ /* 0x000fe400078e00ff */
[----:B------:R-:W-:Y:S02]  /*2df90*/  IMAD.MOV.U32 R11, RZ, RZ, 0x181f ;  /* 0x0000181fff0b7424 */ /* 0x000fe400078e00ff */
[----:B------:R-:W-:-:S07]  /*2dfa0*/  IMAD.MOV.U32 R15, RZ, RZ, -0x1 ;  /* 0xffffffffff0f7424 */ /* 0x000fce00078e00ff */
[----:B------:R-:W-:Y:S05]  /*2dfb0*/  WARPSYNC.COLLECTIVE R15, `(.L_x_2038) ;  /* 0x000000000f087348 */ /* 0x000fea0003c00000 */
[----:B------:R0:W1:Y:S02]  /*2dfc0*/  SHFL.IDX P6, R14, R13, R12, R11 ;  /* 0x0000000c0d0e7389 */ /* 0x00006400000c000b */
[----:B01----:R-:W-:Y:S01]  /*2dfd0*/  ENDCOLLECTIVE ;  /* 0x000000000000791b */ /* 0x003fe20003800000 */
.L_x_2038:
[----:B------:R-:W-:Y:S01]  /*2dfe0*/  IMAD.MOV.U32 R13, RZ, RZ, R33 ;  /* 0x000000ffff0d7224 */ /* 0x000fe200078e0021 */
[----:B------:R-:W-:-:S07]  /*2dff0*/  MOV R8, R14 ;  /* 0x0000000e00087202 */ /* 0x000fce0000000f00 */
[----:B------:R-:W-:Y:S05]  /*2e000*/  WARPSYNC.COLLECTIVE R15, `(.L_x_2039) ;  /* 0x000000000f087348 */ /* 0x000fea0003c00000 */
[----:B------:R0:W1:Y:S02]  /*2e010*/  SHFL.IDX P6, R14, R13, R12, R11 ;  /* 0x0000000c0d0e7389 */ /* 0x00006400000c000b */
[----:B01----:R-:W-:Y:S01]  /*2e020*/  ENDCOLLECTIVE ;  /* 0x000000000000791b */ /* 0x003fe20003800000 */
.L_x_2039:
[----:B------:R-:W-:Y:S02]  /*2e030*/  IMAD.MOV.U32 R13, RZ, RZ, R31 ;  /* 0x000000ffff0d7224 */ /* 0x000fe400078e001f */
[----:B------:R-:W-:-:S07]  /*2e040*/  IMAD.MOV.U32 R78, RZ, RZ, R14 ;  /* 0x000000ffff4e7224 */ /* 0x000fce00078e000e */
[----:B------:R-:W-:Y:S05]  /*2e050*/  WARPSYNC.COLLECTIVE R15, `(.L_x_2040) ;  /* 0x000000000f087348 */ /* 0x000fea0003c00000 */
[----:B------:R0:W1:Y:S02]  /*2e060*/  SHFL.IDX P6, R14, R13, R12, R11 ;  /* 0x0000000c0d0e7389 */ /* 0x00006400000c000b */
[----:B01----:R-:W-:Y:S01]  /*2e070*/  ENDCOLLECTIVE ;  /* 0x000000000000791b */ /* 0x003fe20003800000 */
.L_x_2040:
[----:B------:R-:W-:Y:S01]  /*2e080*/  IMAD.MOV.U32 R5, RZ, RZ, R14 ;  /* 0x000000ffff057224 */ /* 0x000fe200078e000e */
[----:B------:R-:W-:Y:S06]  /*2e090*/  BRA `(.L_x_2041) ;  /* 0xfffffdcc00487947 */ /* 0x000fec000383ffff */
.L_x_1671:
[----:B------:R-:W-:Y:S01]  /*2e0a0*/  BSSY B1, `(.L_x_2042) ;  /* 0x0000008000017945 */ /* 0x000fe20003800000 */
[----:B------:R-:W-:Y:S01]  /*2e0b0*/  MOV R13, R32 ;  /* 0x00000020000d7202 */ /* 0x000fe20000000f00 */
[----:B------:R-:W-:Y:S02]  /*2e0c0*/  IMAD.MOV.U32 R12, RZ, RZ, 0x3 ;  /* 0x00000003ff0c7424 */ /* 0x000fe400078e00ff */
[----:B------:R-:W-:Y:S02]  /*2e0d0*/  IMAD.MOV.U32 R11, RZ, RZ, 0x181f ;  /* 0x0000181fff0b7424 */ /* 0x000fe400078e00ff */
[----:B------:R-:W-:-:S07]  /*2e0e0*/  IMAD.MOV.U32 R15, RZ, RZ, -0x1 ;  /* 0xffffffffff0f7424 */ /* 0x000fce00078e00ff */
[----:B-1--4-:R-:W-:Y:S05]  /*2e0f0*/  WARPSYNC.COLLECTIVE R15, `(.L_x_2043) ;  /* 0x000000000f087348 */ /* 0x012fea0003c00000 */
[----:B------:R0:W2:Y:S02]  /*2e100*/  SHFL.IDX P6, R14, R13, R12, R11 ;  /* 0x0000000c0d0e7389 */ /* 0x0000a400000c000b */
[----:B012-4-:R-:W-:Y:S01]  /*2e110*/  ENDCOLLECTIVE ;  /* 0x000000000000791b */ /* 0x017fe20003800000 */
.L_x_2043:
[----:B------:R-:W-:Y:S05]  /*2e120*/  BSYNC B1 ;  /* 0x0000000000017941 */ /* 0x000fea0003800000 */
.L_x_2042:
[----:B------:R-:W-:Y:S01]  /*2e130*/  MOV R13, R30 ;  /* 0x0000001e000d7202 */ /* 0x000fe20000000f00 */
[----:B------:R-:W-:Y:S02]  /*2e140*/  IMAD.MOV.U32 R12, RZ, RZ, 0x3 ;  /* 0x00000003ff0c7424 */ /* 0x000fe400078e00ff */
[----:B------:R-:W-:Y:S02]  /*2e150*/  IMAD.MOV.U32 R11, RZ, RZ, 0x181f ;  /* 0x0000181fff0b7424 */ /* 0x000fe400078e00ff */
[----:B------:R-:W-:Y:S02]  /*2e160*/  IMAD.MOV.U32 R15, RZ, RZ, -0x1 ;  /* 0xffffffffff0f7424 */ /* 0x000fe400078e00ff */
[----:B------:R-:W-:-:S07]  /*2e170*/  IMAD.MOV.U32 R78, RZ, RZ, R14 ;  /* 0x000000ffff4e7224 */ /* 0x000fce00078e000e */
[----:B------:R-:W-:Y:S05]  /*2e180*/  WARPSYNC.COLLECTIVE R15, `(.L_x_2044) ;  /* 0x000000000f087348 */ /* 0x000fea0003c00000 */
[----:B------:R0:W1:Y:S02]  /*2e190*/  SHFL.IDX P6, R14, R13, R12, R11 ;  /* 0x0000000c0d0e7389 */ /* 0x00006400000c000b */
[----:B01----:R-:W-:Y:S01]  /*2e1a0*/  ENDCOLLECTIVE ;  /* 0x000000000000791b */ /* 0x003fe20003800000 */
.L_x_2044:
[----:B------:R-:W-:Y:S01]  /*2e1b0*/  MOV R13, R33 ;  /* 0x00000021000d7202 */ /* 0x000fe20000000f00 */
[----:B------:R-:W-:-:S07]  /*2e1c0*/  IMAD.MOV.U32 R80, RZ, RZ, R14 ;  /* 0x000000ffff507224 */ /* 0x000fce00078e000e */
[----:B------:R-:W-:Y:S05]  /*2e1d0*/  WARPSYNC.COLLECTIVE R15, `(.L_x_2045) ;  /* 0x000000000f087348 */ /* 0x000fea0003c00000 */
[----:B------:R0:W1:Y:S02]  /*2e1e0*/  SHFL.IDX P6, R14, R13, R12, R11 ;  /* 0x0000000c0d0e7389 */ /* 0x00006400000c000b */
[----:B01----:R-:W-:Y:S01]  /*2e1f0*/  ENDCOLLECTIVE ;  /* 0x000000000000791b */ /* 0x003fe20003800000 */
.L_x_2045:
[----:B------:R-:W-:Y:S02]  /*2e200*/  IMAD.MOV.U32 R13, RZ, RZ, R31 ;  /* 0x000000ffff0d7224 */ /* 0x000fe400078e001f */
[----:B------:R-:W-:-:S07]  /*2e210*/  IMAD.MOV.U32 R79, RZ, RZ, R14 ;  /* 0x000000ffff4f7224 */ /* 0x000fce00078e000e */
[----:B------:R-:W-:Y:S05]  /*2e220*/  WARPSYNC.COLLECTIVE R15, `(.L_x_2046) ;  /* 0x000000000f087348 */ /* 0x000fea0003c00000 */
[----:B------:R0:W1:Y:S02]  /*2e230*/  SHFL.IDX P6, R14, R13, R12, R11 ;  /* 0x0000000c0d0e7389 */ /* 0x00006400000c000b */
[----:B01----:R-:W-:Y:S01]  /*2e240*/  ENDCOLLECTIVE ;  /* 0x000000000000791b */ /* 0x003fe20003800000 */
.L_x_2046:
[----:B------:R-:W-:Y:S01]  /*2e250*/  IMAD.MOV.U32 R12, RZ, RZ, R14 ;  /* 0x000000ffff0c7224 */ /* 0x000fe200078e000e */
[----:B------:R-:W-:Y:S06]  /*2e260*/  BRA `(.L_x_2047) ;  /* 0xfffffdd000487947 */ /* 0x000fec000383ffff */
.L_x_1675:
[----:B0-----:R0:W1:Y:S02]  /*2e270*/  SYNCS.PHASECHK.TRANS64.TRYWAIT P0, [R17+URZ+0x30800], R0 ;  /* 0x03080000110075a7 */ /* 0x001064000800017f */
[----:B-1----:R-:W-:Y:S05]  /*2e280*/  @!P0 NANOSLEEP.SYNCS 0x989680 ;  /* 0x009896800000895d */ /* 0x002fea0003900000 */
[----:B------:R-:W1:Y:S02]  /*2e290*/  @!P0 SYNCS.PHASECHK.TRANS64 P0, [R17+URZ+0x30800], R0 ;  /* 0x03080000110085a7 */ /* 0x000e64000800007f */
[----:B-1----:R-:W-:Y:S05]  /*2e2a0*/  @!P0 BRA `(.L_x_1675) ;  /* 0xfffffffc00f08947 */ /* 0x002fea000383ffff */
[----:B------:R-:W-:Y:S05]  /*2e2b0*/  BRA `(.L_x_2048) ;  /* 0xfffffdd400507947 */ /* 0x000fea000383ffff */
.L_x_1707:
        /* <DEDUP_REMOVED lines=8> */
.L_x_2050:
[----:B------:R-:W-:Y:S05]  /*2e340*/  BSYNC B1 ;  /* 0x0000000000017941 */ /* 0x000fea0003800000 */
.L_x_2049:
        /* <DEDUP_REMOVED lines=8> */
.L_x_2051:
[----:B------:R-:W-:Y:S02]  /*2e3d0*/  IMAD.MOV.U32 R13, RZ, RZ, R72 ;  /* 0x000000ffff0d7224 */ /* 0x000fe400078e0048 */
[----:B------:R-:W-:-:S07]  /*2e3e0*/  IMAD.MOV.U32 R6, RZ, RZ, R14 ;  /* 0x000000ffff067224 */ /* 0x000fce00078e000e */
[----:B------:R-:W-:Y:S05]  /*2e3f0*/  WARPSYNC.COLLECTIVE R15, `(.L_x_2052) ;  /* 0x000000000f087348 */ /* 0x000fea0003c00000 */
[----:B------:R0:W1:Y:S02]  /*2e400*/  SHFL.IDX P6, R14, R13, R12, R11 ;  /* 0x0000000c0d0e7389 */ /* 0x00006400000c000b */
[----:B01----:R-:W-:Y:S01]  /*2e410*/  ENDCOLLECTIVE ;  /* 0x000000000000791b */ /* 0x003fe20003800000 */
.L_x_2052:
[----:B------:R-:W-:Y:S01]  /*2e420*/  IMAD.MOV.U32 R13, RZ, RZ, R3 ;  /* 0x000000ffff0d7224 */ /* 0x000fe200078e0003 */
[----:B------:R-:W-:-:S07]  /*2e430*/  MOV R9, R14 ;  /* 0x0000000e00097202 */ /* 0x000fce0000000f00 */
[----:B------:R-:W-:Y:S05]  /*2e440*/  WARPSYNC.COLLECTIVE R15, `(.L_x_2053) ;  /* 0x000000000f087348 */ /* 0x000fea0003c00000 */
[----:B------:R0:W1:Y:S02]  /*2e450*/  SHFL.IDX P6, R14, R13, R12, R11 ;  /* 0x0000000c0d0e7389 */ /* 0x00006400000c000b */
[----:B01----:R-:W-:Y:S01]  /*2e460*/  ENDCOLLECTIVE ;  /* 0x000000000000791b */ /* 0x003fe20003800000 */
.L_x_2053:
[----:B------:R-:W-:Y:S05]  /*2e470*/  BRA `(.L_x_2054) ;  /* 0xfffffe0400c87947 */ /* 0x000fea000383ffff */
.L_x_1710:
[----:B------:R-:W-:Y:S01]  /*2e480*/  BSSY B1, `(.L_x_2055) ;  /* 0x0000008000017945 */ /* 0x000fe20003800000 */
[----:B------:R-:W-:Y:S01]  /*2e490*/  IMAD.MOV.U32 R13, RZ, RZ, R21 ;  /* 0x000000ffff0d7224 */ /* 0x000fe200078e0015 */
[----:B------:R-:W-:Y:S01]  /*2e4a0*/  MOV R15, 0xffffffff ;  /* 0xffffffff000f7802 */ /* 0x000fe20000000f00 */
[----:B------:R-:W-:Y:S02]  /*2e4b0*/  IMAD.MOV.U32 R12, RZ, RZ, 0x1 ;  /* 0x00000001ff0c7424 */ /* 0x000fe400078e00ff */
[----:B------:R-:W-:-:S07]  /*2e4c0*/  IMAD.MOV.U32 R11, RZ, RZ, 0x181f ;  /* 0x0000181fff0b7424 */ /* 0x000fce00078e00ff */
[----:B0--34-:R-:W-:Y:S05]  /*2e4d0*/  WARPSYNC.COLLECTIVE R15, `(.L_x_2056) ;  /* 0x000000000f087348 */ /* 0x019fea0003c00000 */
[----:B----4-:R1:W2:Y:S02]  /*2e4e0*/  SHFL.IDX P6, R14, R13, R12, R11 ;  /* 0x0000000c0d0e7389 */ /* 0x0102a400000c000b */
[----:B0123--:R-:W-:Y:S01]  /*2e4f0*/  ENDCOLLECTIVE ;  /* 0x000000000000791b */ /* 0x00ffe20003800000 */
.L_x_2056:
[----:B------:R-:W-:Y:S05]  /*2e500*/  BSYNC B1 ;  /* 0x0000000000017941 */ /* 0x000fea0003800000 */
.L_x_2055:
        /* <DEDUP_REMOVED lines=8> */
.L_x_2057:
[----:B------:R-:W-:Y:S02]  /*2e590*/  IMAD.MOV.U32 R13, RZ, RZ, R72 ;  /* 0x000000ffff0d7224 */ /* 0x000fe400078e0048 */
[----:B------:R-:W-:-:S07]  /*2e5a0*/  IMAD.MOV.U32 R6, RZ, RZ, R14 ;  /* 0x000000ffff067224 */ /* 0x000fce00078e000e */
[----:B------:R-:W-:Y:S05]  /*2e5b0*/  WARPSYNC.COLLECTIVE R15, `(.L_x_2058) ;  /* 0x000000000f087348 */ /* 0x000fea0003c00000 */
[----:B------:R0:W1:Y:S02]  /*2e5c0*/  SHFL.IDX P6, R14, R13, R12, R11 ;  /* 0x0000000c0d0e7389 */ /* 0x00006400000c000b */
[----:B01----:R-:W-:Y:S01]  /*2e5d0*/  ENDCOLLECTIVE ;  /* 0x000000000000791b */ /* 0x003fe20003800000 */
.L_x_2058:
[----:B------:R-:W-:Y:S02]  /*2e5e0*/  IMAD.MOV.U32 R13, RZ, RZ, R3 ;  /* 0x000000ffff0d7224 */ /* 0x000fe400078e0003 */
[----:B------:R-:W-:-:S07]  /*2e5f0*/  IMAD.MOV.U32 R9, RZ, RZ, R14 ;  /* 0x000000ffff097224 */ /* 0x000fce00078e000e */
[----:B------:R-:W-:Y:S05]  /*2e600*/  WARPSYNC.COLLECTIVE R15, `(.L_x_2059) ;  /* 0x000000000f087348 */ /* 0x000fea0003c00000 */
[----:B------:R0:W1:Y:S02]  /*2e610*/  SHFL.IDX P6, R14, R13, R12, R11 ;  /* 0x0000000c0d0e7389 */ /* 0x00006400000c000b */
[----:B01----:R-:W-:Y:S01]  /*2e620*/  ENDCOLLECTIVE ;  /* 0x000000000000791b */ /* 0x003fe20003800000 */
.L_x_2059:
[----:B------:R-:W-:Y:S05]  /*2e630*/  BRA `(.L_x_2060) ;  /* 0xfffffe08008c7947 */ /* 0x000fea000383ffff */
.L_x_1713:
[----:B------:R-:W-:Y:S01]  /*2e640*/  BSSY B1, `(.L_x_2061) ;  /* 0x0000008000017945 */ /* 0x000fe20003800000 */
[----:B------:R-:W-:Y:S01]  /*2e650*/  MOV R13, R21 ;  /* 0x00000015000d7202 */ /* 0x000fe20000000f00 */
[----:B------:R-:W-:Y:S02]  /*2e660*/  IMAD.MOV.U32 R12, RZ, RZ, 0x2 ;  /* 0x00000002ff0c7424 */ /* 0x000fe400078e00ff */
[----:B------:R-:W-:Y:S02]  /*2e670*/  IMAD.MOV.U32 R11, RZ, RZ, 0x181f ;  /* 0x0000181fff0b7424 */ /* 0x000fe400078e00ff */
[----:B------:R-:W-:-:S07]  /*2e680*/  IMAD.MOV.U32 R15, RZ, RZ, -0x1 ;  /* 0xffffffffff0f7424 */ /* 0x000fce00078e00ff */
[----:B-1-34-:R-:W-:Y:S05]  /*2e690*/  WARPSYNC.COLLECTIVE R15, `(.L_x_2062) ;  /* 0x000000000f087348 */ /* 0x01afea0003c00000 */
[----:B----4-:R0:W2:Y:S02]  /*2e6a0*/  SHFL.IDX P6, R14, R13, R12, R11 ;  /* 0x0000000c0d0e7389 */ /* 0x0100a400000c000b */
[----:B0123--:R-:W-:Y:S01]  /*2e6b0*/  ENDCOLLECTIVE ;  /* 0x000000000000791b */ /* 0x00ffe20003800000 */
.L_x_2062:
[----:B------:R-:W-:Y:S05]  /*2e6c0*/  BSYNC B1 ;  /* 0x0000000000017941 */ /* 0x000fea0003800000 */
.L_x_2061:
        /* <DEDUP_REMOVED lines=8> */
.L_x_2063:
[----:B------:R-:W-:Y:S01]  /*2e750*/  MOV R13, R72 ;  /* 0x00000048000d7202 */ /* 0x000fe20000000f00 */
[----:B------:R-:W-:-:S07]  /*2e760*/  IMAD.MOV.U32 R6, RZ, RZ, R14 ;  /* 0x000000ffff067224 */ /* 0x000fce00078e000e */
[----:B------:R-:W-:Y:S05]  /*2e770*/  WARPSYNC.COLLECTIVE R15, `(.L_x_2064) ;  /* 0x000000000f087348 */ /* 0x000fea0003c00000 */
[----:B------:R0:W1:Y:S02]  /*2e780*/  SHFL.IDX P6, R14, R13, R12, R11 ;  /* 0x0000000c0d0e7389 */ /* 0x00006400000c000b */
[----:B01----:R-:W-:Y:S01]  /*2e790*/  ENDCOLLECTIVE ;  /* 0x000000000000791b */ /* 0x003fe20003800000 */
.L_x_2064:
[----:B------:R-:W-:Y:S02]  /*2e7a0*/  IMAD.MOV.U32 R13, RZ, RZ, R3 ;  /* 0x000000ffff0d7224 */ /* 0x000fe400078e0003 */
[----:B------:R-:W-:-:S07]  /*2e7b0*/  IMAD.MOV.U32 R9, RZ, RZ, R14 ;  /* 0x000000ffff097224 */ /* 0x000fce00078e000e */
[----:B------:R-:W-:Y:S05]  /*2e7c0*/  WARPSYNC.COLLECTIVE R15, `(.L_x_2065) ;  /* 0x000000000f087348 */ /* 0x000fea0003c00000 */
[----:B------:R0:W1:Y:S02]  /*2e7d0*/  SHFL.IDX P6, R14, R13, R12, R11 ;  /* 0x0000000c0d0e7389 */ /* 0x00006400000c000b */
[----:B01----:R-:W-:Y:S01]  /*2e7e0*/  ENDCOLLECTIVE ;  /* 0x000000000000791b */ /* 0x003fe20003800000 */
.L_x_2065:
[----:B------:R-:W-:Y:S05]  /*2e7f0*/  BRA `(.L_x_2066) ;  /* 0xfffffe0c00307947 */ /* 0x000fea000383ffff */
.L_x_1716:
[----:B------:R-:W-:Y:S01]  /*2e800*/  BSSY B1, `(.L_x_2067) ;  /* 0x0000008000017945 */ /* 0x000fe20003800000 */
[----:B------:R-:W-:Y:S01]  /*2e810*/  IMAD.MOV.U32 R13, RZ, RZ, R21 ;  /* 0x000000ffff0d7224 */ /* 0x000fe200078e0015 */
[----:B------:R-:W-:Y:S01]  /*2e820*/  MOV R11, 0x181f ;  /* 0x0000181f000b7802 */ /* 0x000fe20000000f00 */
[----:B------:R-:W-:Y:S02]  /*2e830*/  IMAD.MOV.U32 R12, RZ, RZ, 0x3 ;  /* 0x00000003ff0c7424 */ /* 0x000fe400078e00ff */
[----:B------:R-:W-:-:S07]  /*2e840*/  IMAD.MOV.U32 R15, RZ, RZ, -0x1 ;  /* 0xffffffffff0f7424 */ /* 0x000fce00078e00ff */
[----:B-1-34-:R-:W-:Y:S05]  /*2e850*/  WARPSYNC.COLLECTIVE R15, `(.L_x_2068) ;  /* 0x000000000f087348 */ /* 0x01afea0003c00000 */
[----:B----4-:R0:W2:Y:S02]  /*2e860*/  SHFL.IDX P6, R14, R13, R12, R11 ;  /* 0x0000000c0d0e7389 */ /* 0x0100a400000c000b */
[----:B0123--:R-:W-:Y:S01]  /*2e870*/  ENDCOLLECTIVE ;  /* 0x000000000000791b */ /* 0x00ffe20003800000 */
.L_x_2068:
[----:B------:R-:W-:Y:S05]  /*2e880*/  BSYNC B1 ;  /* 0x0000000000017941 */ /* 0x000fea0003800000 */
.L_x_2067:
        /* <DEDUP_REMOVED lines=8> */
.L_x_2069:
[----:B------:R-:W-:Y:S02]  /*2e910*/  IMAD.MOV.U32 R13, RZ, RZ, R72 ;  /* 0x000000ffff0d7224 */ /* 0x000fe400078e0048 */
[----:B------:R-:W-:-:S07]  /*2e920*/  IMAD.MOV.U32 R20, RZ, RZ, R14 ;  /* 0x000000ffff147224 */ /* 0x000fce00078e000e */
[----:B------:R-:W-:Y:S05]  /*2e930*/  WARPSYNC.COLLECTIVE R15, `(.L_x_2070) ;  /* 0x000000000f087348 */ /* 0x000fea0003c00000 */
[----:B------:R0:W1:Y:S02]  /*2e940*/  SHFL.IDX P6, R14, R13, R12, R11 ;  /* 0x0000000c0d0e7389 */ /* 0x00006400000c000b */
[----:B01----:R-:W-:Y:S01]  /*2e950*/  ENDCOLLECTIVE ;  /* 0x000000000000791b */ /* 0x003fe20003800000 */
.L_x_2070:
[----:B------:R-:W-:Y:S01]  /*2e960*/  MOV R13, R3 ;  /* 0x00000003000d7202 */ /* 0x000fe20000000f00 */
[----:B------:R-:W-:-:S07]  /*2e970*/  IMAD.MOV.U32 R77, RZ, RZ, R14 ;  /* 0x000000ffff4d7224 */ /* 0x000fce00078e000e */
[----:B------:R-:W-:Y:S05]  /*2e980*/  WARPSYNC.COLLECTIVE R15, `(.L_x_2071) ;  /* 0x000000000f087348 */ /* 0x000fea0003c00000 */
[----:B------:R0:W1:Y:S02]  /*2e990*/  SHFL.IDX P6, R14, R13, R12, R11 ;  /* 0x0000000c0d0e7389 */ /* 0x00006400000c000b */
[----:B01----:R-:W-:Y:S01]  /*2e9a0*/  ENDCOLLECTIVE ;  /* 0x000000000000791b */ /* 0x003fe20003800000 */
.L_x_2071:
[----:B------:R-:W-:Y:S01]  /*2e9b0*/  IMAD.MOV.U32 R3, RZ, RZ, R14 ;  /* 0x000000ffff037224 */ /* 0x000fe200078e000e */
[----:B------:R-:W-:Y:S06]  /*2e9c0*/  BRA `(.L_x_2072) ;  /* 0xfffffe0c00d87947 */ /* 0x000fec000383ffff */
.L_x_1720:
[----:B---3--:R3:W4:Y:S02]  /*2e9d0*/  SYNCS.PHASECHK.TRANS64.TRYWAIT P0, [R17+URZ+0x30800], R0 ;  /* 0x03080000110075a7 */ /* 0x008724000800017f */
[----:B----4-:R-:W-:Y:S05]  /*2e9e0*/  @!P0 NANOSLEEP.SYNCS 0x989680 ;  /* 0x009896800000895d */ /* 0x010fea0003900000 */
[----:B------:R-:W4:Y:S02]  /*2e9f0*/  @!P0 SYNCS.PHASECHK.TRANS64 P0, [R17+URZ+0x30800], R0 ;  /* 0x03080000110085a7 */ /* 0x000f24000800007f */
[----:B----4-:R-:W-:Y:S05]  /*2ea00*/  @!P0 BRA `(.L_x_1720) ;  /* 0xfffffffc00f08947 */ /* 0x010fea000383ffff */
[----:B------:R-:W-:Y:S05]  /*2ea10*/  BRA `(.L_x_2073) ;  /* 0xfffffe1000807947 */ /* 0x000fea000383ffff */
.L_x_1738:
[----:B-1----:R1:W3:Y:S02]  /*2ea20*/  SYNCS.PHASECHK.TRANS64.TRYWAIT P1, [R0+URZ+0x30830], R5 ;  /* 0x03083005000075a7 */ /* 0x0022e4000802017f */
[----:B---3--:R-:W-:Y:S05]  /*2ea30*/  @!P1 NANOSLEEP.SYNCS 0x989680 ;  /* 0x009896800000995d */ /* 0x008fea0003900000 */
[----:B------:R-:W3:Y:S02]  /*2ea40*/  @!P1 SYNCS.PHASECHK.TRANS64 P1, [R0+URZ+0x30830], R5 ;  /* 0x03083005000095a7 */ /* 0x000ee4000802007f */
[----:B---3--:R-:W-:Y:S05]  /*2ea50*/  @!P1 BRA `(.L_x_1738) ;  /* 0xfffffffc00f09947 */ /* 0x008fea000383ffff */
[----:B------:R-:W-:Y:S05]  /*2ea60*/  BRA `(.L_x_1737) ;  /* 0xfffffe4800907947 */ /* 0x000fea000383ffff */
.L_x_1759:
[----:B-1----:R1:W2:Y:S02]  /*2ea70*/  SYNCS.PHASECHK.TRANS64.TRYWAIT P1, [R2+URZ+0x30830], R152 ;  /* 0x03083098020075a7 */ /* 0x0022a4000802017f */
[----:B--2---:R-:W-:Y:S05]  /*2ea80*/  @!P1 NANOSLEEP.SYNCS 0x989680 ;  /* 0x009896800000995d */ /* 0x004fea0003900000 */
[----:B------:R-:W2:Y:S02]  /*2ea90*/  @!P1 SYNCS.PHASECHK.TRANS64 P1, [R2+URZ+0x30830], R152 ;  /* 0x03083098020095a7 */ /* 0x000ea4000802007f */
[----:B--2---:R-:W-:Y:S05]  /*2eaa0*/  @!P1 BRA `(.L_x_1759) ;  /* 0xfffffffc00f09947 */ /* 0x004fea000383ffff */
[----:B------:R-:W-:Y:S05]  /*2eab0*/  BRA `(.L_x_1758) ;  /* 0xfffffe7800207947 */ /* 0x000fea000383ffff */
.L_x_1764:
[----:B-1----:R1:W2:Y:S02]  /*2eac0*/  SYNCS.PHASECHK.TRANS64.TRYWAIT P1, [R218+URZ+0x30850], R0 ;  /* 0x03085000da0075a7 */ /* 0x0022a4000802017f */
[----:B--2---:R-:W-:Y:S05]  /*2ead0*/  @!P1 NANOSLEEP.SYNCS 0x989680 ;  /* 0x009896800000995d */ /* 0x004fea0003900000 */
[----:B------:R-:W2:Y:S02]  /*2eae0*/  @!P1 SYNCS.PHASECHK.TRANS64 P1, [R218+URZ+0x30850], R0 ;  /* 0x03085000da0095a7 */ /* 0x000ea4000802007f */
[----:B--2---:R-:W-:Y:S05]  /*2eaf0*/  @!P1 BRA `(.L_x_1764) ;  /* 0xfffffffc00f09947 */ /* 0x004fea000383ffff */
[----:B------:R-:W-:Y:S05]  /*2eb00*/  BRA `(.L_x_1763) ;  /* 0xfffffe8800a47947 */ /* 0x000fea000383ffff */
.L_x_1787:
[----:B-1----:R1:W2:Y:S02]  /*2eb10*/  SYNCS.PHASECHK.TRANS64.TRYWAIT P1, [R222+URZ+0x30830], R2 ;  /* 0x03083002de0075a7 */ /* 0x0022a4000802017f */
[----:B--2---:R-:W-:Y:S05]  /*2eb20*/  @!P1 NANOSLEEP.SYNCS 0x989680 ;  /* 0x009896800000995d */ /* 0x004fea0003900000 */
[----:B------:R-:W2:Y:S02]  /*2eb30*/  @!P1 SYNCS.PHASECHK.TRANS64 P1, [R222+URZ+0x30830], R2 ;  /* 0x03083002de0095a7 */ /* 0x000ea4000802007f */
[----:B--2---:R-:W-:Y:S05]  /*2eb40*/  @!P1 BRA `(.L_x_1787) ;  /* 0xfffffffc00f09947 */ /* 0x004fea000383ffff */
[----:B------:R-:W-:Y:S05]  /*2eb50*/  BRA `(.L_x_1786) ;  /* 0xfffffeac00507947 */ /* 0x000fea000383ffff */
.L_x_1792:
[----:B-1----:R1:W2:Y:S02]  /*2eb60*/  SYNCS.PHASECHK.TRANS64.TRYWAIT P1, [R11+URZ+0x30850], R0 ;  /* 0x030850000b0075a7 */ /* 0x0022a4000802017f */
[----:B--2---:R-:W-:Y:S05]  /*2eb70*/  @!P1 NANOSLEEP.SYNCS 0x989680 ;  /* 0x009896800000995d */ /* 0x004fea0003900000 */
[----:B------:R-:W2:Y:S02]  /*2eb80*/  @!P1 SYNCS.PHASECHK.TRANS64 P1, [R11+URZ+0x30850], R0 ;  /* 0x030850000b0095a7 */ /* 0x000ea4000802007f */
[----:B--2---:R-:W-:Y:S05]  /*2eb90*/  @!P1 BRA `(.L_x_1792) ;  /* 0xfffffffc00f09947 */ /* 0x004fea000383ffff */
[----:B------:R-:W-:Y:S05]  /*2eba0*/  BRA `(.L_x_1791) ;  /* 0xfffffebc00d87947 */ /* 0x000fea000383ffff */
.L_x_1802:
[----:B-1----:R1:W2:Y:S02]  /*2ebb0*/  SYNCS.PHASECHK.TRANS64.TRYWAIT P1, [R4+URZ+0x30830], R2 ;  /* 0x03083002040075a7 */ /* 0x0022a4000802017f */
[----:B--2---:R-:W-:Y:S05]  /*2ebc0*/  @!P1 NANOSLEEP.SYNCS 0x989680 ;  /* 0x009896800000995d */ /* 0x004fea0003900000 */
[----:B------:R-:W2:Y:S02]  /*2ebd0*/  @!P1 SYNCS.PHASECHK.TRANS64 P1, [R4+URZ+0x30830], R2 ;  /* 0x03083002040095a7 */ /* 0x000ea4000802007f */
[----:B--2---:R-:W-:Y:S05]  /*2ebe0*/  @!P1 BRA `(.L_x_1802) ;  /* 0xfffffffc00f09947 */ /* 0x004fea000383ffff */
[----:B------:R-:W-:Y:S05]  /*2ebf0*/  BRA `(.L_x_1801) ;  /* 0xfffffed000b47947 */ /* 0x000fea000383ffff */
.L_x_1807:
[----:B-1----:R1:W2:Y:S02]  /*2ec00*/  SYNCS.PHASECHK.TRANS64.TRYWAIT P1, [R222+URZ+0x30850], R0 ;  /* 0x03085000de0075a7 */ /* 0x0022a4000802017f */
[----:B--2---:R-:W-:Y:S05]  /*2ec10*/  @!P1 NANOSLEEP.SYNCS 0x989680 ;  /* 0x009896800000995d */ /* 0x004fea0003900000 */
[----:B------:R-:W2:Y:S02]  /*2ec20*/  @!P1 SYNCS.PHASECHK.TRANS64 P1, [R222+URZ+0x30850], R0 ;  /* 0x03085000de0095a7 */ /* 0x000ea4000802007f */
[----:B--2---:R-:W-:Y:S05]  /*2ec30*/  @!P1 BRA `(.L_x_1807) ;  /* 0xfffffffc00f09947 */ /* 0x004fea000383ffff */
[----:B------:R-:W-:Y:S05]  /*2ec40*/  BRA `(.L_x_1806) ;  /* 0xfffffee400407947 */ /* 0x000fea000383ffff */
.L_x_1823:
[----:B-1----:R1:W2:Y:S02]  /*2ec50*/  SYNCS.PHASECHK.TRANS64.TRYWAIT P1, [R5+URZ+0x30850], R0 ;  /* 0x03085000050075a7 */ /* 0x0022a4000802017f */
[----:B--2---:R-:W-:Y:S05]  /*2ec60*/  @!P1 NANOSLEEP.SYNCS 0x989680 ;  /* 0x009896800000995d */ /* 0x004fea0003900000 */
[----:B------:R-:W2:Y:S02]  /*2ec70*/  @!P1 SYNCS.PHASECHK.TRANS64 P1, [R5+URZ+0x30850], R0 ;  /* 0x03085000050095a7 */ /* 0x000ea4000802007f */
[----:B--2---:R-:W-:Y:S05]  /*2ec80*/  @!P1 BRA `(.L_x_1823) ;  /* 0xfffffffc00f09947 */ /* 0x004fea000383ffff */
[----:B------:R-:W-:Y:S05]  /*2ec90*/  BRA `(.L_x_1822) ;  /* 0xffffff0800e47947 */ /* 0x000fea000383ffff */
.L_x_1873:
[----:B------:R-:W0:Y:S01]  /*2eca0*/  S2R R12, SR_TID.X ;  /* 0x00000000000c7919 */ /* 0x000e220000002100 */
[----:B------:R-:W-:Y:S01]  /*2ecb0*/  BSSY B1, `(.L_x_2074) ;  /* 0x000000a000017945 */ /* 0x000fe20003800000 */
[----:B------:R-:W-:Y:S01]  /*2ecc0*/  IMAD.MOV.U32 R11, RZ, RZ, 0x1f ;  /* 0x0000001fff0b7424 */ /* 0x000fe200078e00ff */
[----:B------:R-:W-:Y:S02]  /*2ecd0*/  MOV R15, 0xffffffff ;  /* 0xffffffff000f7802 */ /* 0x000fe40000000f00 */
[----:B0-----:R-:W-:-:S04]  /*2ece0*/  SHF.R.U32.HI R12, RZ, 0x5, R12 ;  /* 0x00000005ff0c7819 */ /* 0x001fc8000001160c */
[----:B------:R-:W-:-:S05]  /*2ecf0*/  LOP3.LUT R12, R12, 0x3, RZ, 0xc0, !PT ;  /* 0x000000030c0c7812 */ /* 0x000fca00078ec0ff */
[----:B------:R-:W-:Y:S02]  /*2ed00*/  IMAD.MOV.U32 R13, RZ, RZ, R12 ;  /* 0x000000ffff0d7224 */ /* 0x000fe400078e000c */
[----:B------:R-:W-:-:S07]  /*2ed10*/  IMAD.MOV.U32 R12, RZ, RZ, RZ ;  /* 0x000000ffff0c7224 */ /* 0x000fce00078e00ff */
[----:B------:R-:W-:Y:S05]  /*2ed20*/  WARPSYNC.COLLECTIVE R15, `(.L_x_2075) ;  /* 0x000000000f087348 */ /* 0x000fea0003c00000 */
[----:B------:R0:W1:Y:S02]  /*2ed30*/  SHFL.IDX P6, R14, R13, R12, R11 ;  /* 0x0000000c0d0e7389 */ /* 0x00006400000c000b */
[----:B01----:R-:W-:Y:S01]  /*2ed40*/  ENDCOLLECTIVE ;  /* 0x000000000000791b */ /* 0x003fe20003800000 */
.L_x_2075:
[----:B------:R-:W-:Y:S05]  /*2ed50*/  BSYNC B1 ;  /* 0x0000000000017941 */ /* 0x000fea0003800000 */
.L_x_2074:
[----:B------:R-:W-:Y:S05]  /*2ed60*/  BRA `(.L_x_2076) ;  /* 0xffffff7c009c7947 */ /* 0x000fea000383ffff */
.L_x_1875:
[----:B------:R-:W-:Y:S01]  /*2ed70*/  BSSY B1, `(.L_x_2077) ;  /* 0x0000006000017945 */ /* 0x000fe20003800000 */
[----:B------:R-:W-:-:S07]  /*2ed80*/  IMAD.MOV.U32 R15, RZ, RZ, -0x1 ;  /* 0xffffffffff0f7424 */ /* 0x000fce00078e00ff */
[----:B0-----:R-:W-:Y:S05]  /*2ed90*/  WARPSYNC.COLLECTIVE R15, `(.L_x_2078) ;  /* 0x000000000f0c7348 */ /* 0x001fea0003c00000 */
[----:B------:R-:W-:Y:S02]  /*2eda0*/  ELECT P6, UR62, PT ;  /* 0x00000000003e782f */ /* 0x000fe400038c0000 */
[----:B------:R-:W-:Y:S01]  /*2edb0*/  MOV R14, UR62 ;  /* 0x0000003e000e7c02 */ /* 0x000fe20008000f00 */
[----:B0-----:R-:W-:Y:S10]  /*2edc0*/  ENDCOLLECTIVE ;  /* 0x000000000000791b */ /* 0x001ff40003800000 */
.L_x_2078:
[----:B------:R-:W-:Y:S05]  /*2edd0*/  BSYNC B1 ;  /* 0x0000000000017941 */ /* 0x000fea0003800000 */
.L_x_2077:
[----:B------:R-:W-:Y:S05]  /*2ede0*/  BRA `(.L_x_1874) ;  /* 0xffffff7c00947947 */ /* 0x000fea000383ffff */
.L_x_1877:
[----:B0-----:R0:W1:Y:S02]  /*2edf0*/  SYNCS.PHASECHK.TRANS64.TRYWAIT P0, [R17+URZ+0x30820], R8 ;  /* 0x03082008110075a7 */ /* 0x001064000800017f */
[----:B-1----:R-:W-:Y:S05]  /*2ee00*/  @!P0 NANOSLEEP.SYNCS 0x989680 ;  /* 0x009896800000895d */ /* 0x002fea0003900000 */
[----:B------:R-:W1:Y:S02]  /*2ee10*/  @!P0 SYNCS.PHASECHK.TRANS64 P0, [R17+URZ+0x30820], R8 ;  /* 0x03082008110085a7 */ /* 0x000e64000800007f */
[----:B-1----:R-:W-:Y:S05]  /*2ee20*/  @!P0 BRA `(.L_x_1877) ;  /* 0xfffffffc00f08947 */ /* 0x002fea000383ffff */
[----:B------:R-:W-:Y:S05]  /*2ee30*/  BRA `(.L_x_2079) ;  /* 0xffffff7c00a47947 */ /* 0x000fea000383ffff */
.L_x_1881:
[----:B-1----:R1:W2:Y:S02]  /*2ee40*/  SYNCS.PHASECHK.TRANS64.TRYWAIT P0, [R12+URZ+0x308a0], R11 ;  /* 0x0308a00b0c0075a7 */ /* 0x0022a4000800017f */
[----:B--2---:R-:W-:Y:S05]  /*2ee50*/  @!P0 NANOSLEEP.SYNCS 0x989680 ;  /* 0x009896800000895d */ /* 0x004fea0003900000 */
[----:B------:R-:W2:Y:S02]  /*2ee60*/  @!P0 SYNCS.PHASECHK.TRANS64 P0, [R12+URZ+0x308a0], R11 ;  /* 0x0308a00b0c0085a7 */ /* 0x000ea4000800007f */
[----:B--2---:R-:W-:Y:S05]  /*2ee70*/  @!P0 BRA `(.L_x_1881) ;  /* 0xfffffffc00f08947 */ /* 0x004fea000383ffff */
[----:B------:R-:W-:Y:S05]  /*2ee80*/  BRA `(.L_x_2080) ;  /* 0xffffff7c00bc7947 */ /* 0x000fea000383ffff */
.L_x_1889:
[----:B0-----:R0:W2:Y:S02]  /*2ee90*/  SYNCS.PHASECHK.TRANS64.TRYWAIT P0, [R12+URZ+0x308c0], R11 ;  /* 0x0308c00b0c0075a7 */ /* 0x0010a4000800017f */
[----:B--2---:R-:W-:Y:S05]  /*2eea0*/  @!P0 NANOSLEEP.SYNCS 0x989680 ;  /* 0x009896800000895d */ /* 0x004fea0003900000 */
[----:B------:R-:W2:Y:S02]  /*2eeb0*/  @!P0 SYNCS.PHASECHK.TRANS64 P0, [R12+URZ+0x308c0], R11 ;  /* 0x0308c00b0c0085a7 */ /* 0x000ea4000800007f */
[----:B--2---:R-:W-:Y:S05]  /*2eec0*/  @!P0 BRA `(.L_x_1889) ;  /* 0xfffffffc00f08947 */ /* 0x004fea000383ffff */
[----:B------:R-:W-:Y:S05]  /*2eed0*/  BRA `(.L_x_2081) ;  /* 0xffffff8000fc7947 */ /* 0x000fea000383ffff */
.L_x_1899:
[----:B0-----:R0:W1:Y:S02]  /*2eee0*/  SYNCS.PHASECHK.TRANS64.TRYWAIT P1, [R7+URZ+0x308a0], R3 ;  /* 0x0308a003070075a7 */ /* 0x001064000802017f */
[----:B-1----:R-:W-:Y:S05]  /*2eef0*/  @!P1 NANOSLEEP.SYNCS 0x989680 ;  /* 0x009896800000995d */ /* 0x002fea0003900000 */
[----:B------:R-:W1:Y:S02]  /*2ef00*/  @!P1 SYNCS.PHASECHK.TRANS64 P1, [R7+URZ+0x308a0], R3 ;  /* 0x0308a003070095a7 */ /* 0x000e64000802007f */
[----:B-1----:R-:W-:Y:S05]  /*2ef10*/  @!P1 BRA `(.L_x_1899) ;  /* 0xfffffffc00f09947 */ /* 0x002fea000383ffff */
[----:B------:R-:W-:Y:S05]  /*2ef20*/  BRA `(.L_x_2082) ;  /* 0xffffff8800707947 */ /* 0x000fea000383ffff */
.L_x_1907:
[----:B-1----:R1:W2:Y:S02]  /*2ef30*/  SYNCS.PHASECHK.TRANS64.TRYWAIT P1, [R7+URZ+0x308c0], R3 ;  /* 0x0308c003070075a7 */ /* 0x0022a4000802017f */
[----:B--2---:R-:W-:Y:S05]  /*2ef40*/  @!P1 NANOSLEEP.SYNCS 0x989680 ;  /* 0x009896800000995d */ /* 0x004fea0003900000 */
[----:B------:R-:W2:Y:S02]  /*2ef50*/  @!P1 SYNCS.PHASECHK.TRANS64 P1, [R7+URZ+0x308c0], R3 ;  /* 0x0308c003070095a7 */ /* 0x000ea4000802007f */
[----:B--2---:R-:W-:Y:S05]  /*2ef60*/  @!P1 BRA `(.L_x_1907) ;  /* 0xfffffffc00f09947 */ /* 0x004fea000383ffff */
[----:B------:R-:W-:Y:S05]  /*2ef70*/  BRA `(.L_x_2083) ;  /* 0xffffff8c00a87947 */ /* 0x000fea000383ffff */
.L_x_1933:
[----:B------:R-:W0:Y:S01]  /*2ef80*/  S2R R8, SR_TID.X ;  /* 0x0000000000087919 */ /* 0x000e220000002100 */
[----:B------:R-:W-:Y:S01]  /*2ef90*/  BSSY B0, `(.L_x_2084) ;  /* 0x000000a000007945 */ /* 0x000fe20003800000 */
[----:B------:R-:W-:Y:S01]  /*2efa0*/  IMAD.MOV.U32 R12, RZ, RZ, RZ ;  /* 0x000000ffff0c7224 */ /* 0x000fe200078e00ff */
[----:B------:R-:W-:Y:S01]  /*2efb0*/  MOV R15, 0xffffffff ;  /* 0xffffffff000f7802 */ /* 0x000fe20000000f00 */
[----:B------:R-:W-:Y:S01]  /*2efc0*/  IMAD.MOV.U32 R11, RZ, RZ, 0x1f ;  /* 0x0000001fff0b7424 */ /* 0x000fe200078e00ff */
[----:B0-----:R-:W-:-:S04]  /*2efd0*/  SHF.R.U32.HI R8, RZ, 0x5, R8 ;  /* 0x00000005ff087819 */ /* 0x001fc80000011608 */
[----:B------:R-:W-:-:S05]  /*2efe0*/  LOP3.LUT R8, R8, 0x3, RZ, 0xc0, !PT ;  /* 0x0000000308087812 */ /* 0x000fca00078ec0ff */
[----:B------:R-:W-:-:S07]  /*2eff0*/  IMAD.MOV.U32 R13, RZ, RZ, R8 ;  /* 0x000000ffff0d7224 */ /* 0x000fce00078e0008 */
[----:B-----5:R-:W-:Y:S05]  /*2f000*/  WARPSYNC.COLLECTIVE R15, `(.L_x_2085) ;  /* 0x000000000f087348 */ /* 0x020fea0003c00000 */
[----:B------:R0:W1:Y:S02]  /*2f010*/  SHFL.IDX P6, R14, R13, R12, R11 ;  /* 0x0000000c0d0e7389 */ /* 0x00006400000c000b */
[----:B01---5:R-:W-:Y:S01]  /*2f020*/  ENDCOLLECTIVE ;  /* 0x000000000000791b */ /* 0x023fe20003800000 */
.L_x_2085:
[----:B------:R-:W-:Y:S05]  /*2f030*/  BSYNC B0 ;  /* 0x0000000000007941 */ /* 0x000fea0003800000 */
.L_x_2084:
[----:B------:R-:W-:Y:S05]  /*2f040*/  BRA `(.L_x_2086) ;  /* 0xffffffa000ac7947 */ /* 0x000fea000383ffff */
.L_x_1936:
[----:B0-----:R0:W1:Y:S02]  /*2f050*/  SYNCS.PHASECHK.TRANS64.TRYWAIT P0, [R4+URZ+0x30840], R2 ;  /* 0x03084002040075a7 */ /* 0x001064000800017f */
[----:B-1----:R-:W-:Y:S05]  /*2f060*/  @!P0 NANOSLEEP.SYNCS 0x989680 ;  /* 0x009896800000895d */ /* 0x002fea0003900000 */
[----:B------:R-:W1:Y:S02]  /*2f070*/  @!P0 SYNCS.PHASECHK.TRANS64 P0, [R4+URZ+0x30840], R2 ;  /* 0x03084002040085a7 */ /* 0x000e64000800007f */
[----:B-1----:R-:W-:Y:S05]  /*2f080*/  @!P0 BRA `(.L_x_1936) ;  /* 0xfffffffc00f08947 */ /* 0x002fea000383ffff */
[----:B------:R-:W-:Y:S05]  /*2f090*/  BRA `(.L_x_2087) ;  /* 0xffffffa400007947 */ /* 0x000fea000383ffff */
.L_x_1937:
        /* <DEDUP_REMOVED lines=8> */
.L_x_2089:
[----:B------:R-:W-:Y:S05]  /*2f120*/  BSYNC B0 ;  /* 0x0000000000007941 */ /* 0x000fea0003800000 */
.L_x_2088:
[----:B------:R-:W-:Y:S01]  /*2f130*/  IMAD.MOV.U32 R13, RZ, RZ, R0 ;  /* 0x000000ffff0d7224 */ /* 0x000fe200078e0000 */
[----:B------:R-:W-:Y:S01]  /*2f140*/  MOV R2, R14 ;  /* 0x0000000e00027202 */ /* 0x000fe20000000f00 */
[----:B------:R-:W-:Y:S02]  /*2f150*/  IMAD.MOV.U32 R12, RZ, RZ, RZ ;  /* 0x000000ffff0c7224 */ /* 0x000fe400078e00ff */
[----:B------:R-:W-:Y:S02]  /*2f160*/  IMAD.MOV.U32 R11, RZ, RZ, 0x181f ;  /* 0x0000181fff0b7424 */ /* 0x000fe400078e00ff */
[----:B------:R-:W-:Y:S02]  /*2f170*/  IMAD.MOV.U32 R15, RZ, RZ, -0x1 ;  /* 0xffffffffff0f7424 */ /* 0x000fe400078e00ff */
[----:B------:R-:W-:-:S07]  /*2f180*/  @P0 IMAD R9, R7, 0x2, R17 ;  /* 0x0000000207090824 */ /* 0x000fce00078e0211 */
[----:B------:R-:W-:Y:S05]  /*2f190*/  WARPSYNC.COLLECTIVE R15, `(.L_x_2090) ;  /* 0x000000000f087348 */ /* 0x000fea0003c00000 */
[----:B------:R0:W1:Y:S02]  /*2f1a0*/  SHFL.IDX P6, R14, R13, R12, R11 ;  /* 0x0000000c0d0e7389 */ /* 0x00006400000c000b */
[----:B01----:R-:W-:Y:S01]  /*2f1b0*/  ENDCOLLECTIVE ;  /* 0x000000000000791b */ /* 0x003fe20003800000 */
.L_x_2090:
[----:B------:R-:W-:Y:S02]  /*2f1c0*/  IMAD.MOV.U32 R13, RZ, RZ, R6 ;  /* 0x000000ffff0d7224 */ /* 0x000fe400078e0006 */
[----:B------:R-:W-:Y:S01]  /*2f1d0*/  IMAD.MOV.U32 R12, RZ, RZ, 0x1 ;  /* 0x00000001ff0c7424 */ /* 0x000fe200078e00ff */
[----:B------:R-:W-:-:S07]  /*2f1e0*/  MOV R3, R14 ;  /* 0x0000000e00037202 */ /* 0x000fce0000000f00 */
[----:B------:R-:W-:Y:S05]  /*2f1f0*/  WARPSYNC.COLLECTIVE R15, `(.L_x_2091) ;  /* 0x000000000f087348 */ /* 0x000fea0003c00000 */
[----:B------:R0:W1:Y:S02]  /*2f200*/  SHFL.IDX P6, R14, R13, R12, R11 ;  /* 0x0000000c0d0e7389 */ /* 0x00006400000c000b */
[----:B01----:R-:W-:Y:S01]  /*2f210*/  ENDCOLLECTIVE ;  /* 0x000000000000791b */ /* 0x003fe20003800000 */
.L_x_2091:
[----:B------:R-:W-:-:S05]  /*2f220*/  @P0 LEA R3, P1, R36, R3, 0x1 ;  /* 0x0000000324030211 */ /* 0x000fca00078208ff */
[----:B------:R-:W-:-:S05]  /*2f230*/  @P0 IMAD.X R2, RZ, RZ, R2, P1 ;  /* 0x000000ffff020224 */ /* 0x000fca00008e0602 */
[----:B------:R-:W-:Y:S01]  /*2f240*/  @P0 LOP3.LUT R3, R3, R2, RZ, 0x3c, !PT ;  /* 0x0000000203030212 */ /* 0x000fe200078e3cff */
[----:B------:R-:W-:-:S03]  /*2f250*/  IMAD.MOV.U32 R13, RZ, RZ, R0 ;  /* 0x000000ffff0d7224 */ /* 0x000fc600078e0000 */
[----:B------:R-:W-:-:S04]  /*2f260*/  @P0 LOP3.LUT R2, R3, R2, RZ, 0x3c, !PT ;  /* 0x0000000203020212 */ /* 0x000fc800078e3cff */
[----:B------:R-:W-:Y:S02]  /*2f270*/  @P0 LOP3.LUT R3, R3, R2, RZ, 0x3c, !PT ;  /* 0x0000000203030212 */ /* 0x000fe400078e3cff */
[----:B------:R-:W-:-:S03]  /*2f280*/  MOV R8, R14 ;  /* 0x0000000e00087202 */ /* 0x000fc60000000f00 */
[----:B------:R-:W-:Y:S01]  /*2f290*/  @!PT LDS RZ, [RZ] ;  /* 0x00000000fffff984 */ /* 0x000fe20000000800 */
[----:B------:R-:W-:Y:S01]  /*2f2a0*/  @!PT LDS RZ, [RZ] ;  /* 0x00000000fffff984 */ /* 0x000fe20000000800 */
[----:B------:R-:W-:Y:S01]  /*2f2b0*/  @!PT LDS RZ, [RZ] ;  /* 0x00000000fffff984 */ /* 0x000fe20000000800 */
[----:B------:R0:W-:Y:S04]  /*2f2c0*/  @P0 LDGSTS.E.BYPASS.LTC128B.128 [R9+0x20400], desc[UR60][R2.64], !P5 ;  /* 0x2040000002090fae */ /* 0x0001e8000e901d7c */
[----:B0-----:R-:W-:Y:S05]  /*2f2d0*/  WARPSYNC.COLLECTIVE R15, `(.L_x_2092) ;  /* 0x000000000f087348 */ /* 0x001fea0003c00000 */
[----:B------:R1:W2:Y:S02]  /*2f2e0*/  SHFL.IDX P6, R14, R13, R12, R11 ;  /* 0x0000000c0d0e7389 */ /* 0x0002a400000c000b */
[----:B012---:R-:W-:Y:S01]  /*2f2f0*/  ENDCOLLECTIVE ;  /* 0x000000000000791b */ /* 0x007fe20003800000 */
.L_x_2092:
[----:B------:R-:W-:Y:S01]  /*2f300*/  @!PT LDS RZ, [RZ] ;  /* 0x00000000fffff984 */ /* 0x000fe20000000800 */
[----:B------:R-:W-:Y:S01]  /*2f310*/  @!PT LDS RZ, [RZ] ;  /* 0x00000000fffff984 */ /* 0x000fe20000000800 */
[----:B------:R-:W-:Y:S01]  /*2f320*/  @!PT LDS RZ, [RZ] ;  /* 0x00000000fffff984 */ /* 0x000fe20000000800 */
[----:B------:R-:W-:Y:S04]  /*2f330*/  @P0 LDGSTS.E.BYPASS.LTC128B.128 [R9+0x22400], desc[UR60][R2.64+0x80], !P4 ;  /* 0x2240008002090fae */ /* 0x000fe8000e101d7c */
[----:B------:R-:W-:Y:S04]  /*2f340*/  @P0 LDGSTS.E.BYPASS.LTC128B.128 [R9+0x24400], desc[UR60][R2.64+0x100], !P3 ;  /* 0x2440010002090fae */ /* 0x000fe8000d901d7c */
[----:B------:R0:W-:Y:S01]  /*2f350*/  @P0 LDGSTS.E.BYPASS.LTC128B.128 [R9+0x26400], desc[UR60][R2.64+0x180], !P2 ;  /* 0x2640018002090fae */ /* 0x0001e2000d101d7c */
[----:B------:R-:W-:Y:S01]  /*2f360*/  ISETP.GE.AND P0, PT, R5, 0x11, PT ;  /* 0x000000110500780c */ /* 0x000fe20003f06270 */
[----:B------:R-:W-:Y:S01]  /*2f370*/  IMAD.MOV.U32 R12, RZ, RZ, 0x2 ;  /* 0x00000002ff0c7424 */ /* 0x000fe200078e00ff */
[----:B------:R-:W-:Y:S01]  /*2f380*/  MOV R13, R6 ;  /* 0x00000006000d7202 */ /* 0x000fe20000000f00 */
[----:B0-----:R-:W-:-:S10]  /*2f390*/  IMAD.MOV.U32 R2, RZ, RZ, R14 ;  /* 0x000000ffff027224 */ /* 0x001fd400078e000e */
[----:B------:R-:W-:Y:S05]  /*2f3a0*/  WARPSYNC.COLLECTIVE R15, `(.L_x_2093) ;  /* 0x000000000f087348 */ /* 0x000fea0003c00000 */
[----:B------:R0:W1:Y:S02]  /*2f3b0*/  SHFL.IDX P6, R14, R13, R12, R11 ;  /* 0x0000000c0d0e7389 */ /* 0x00006400000c000b */
[----:B01----:R-:W-:Y:S01]  /*2f3c0*/  ENDCOLLECTIVE ;  /* 0x000000000000791b */ /* 0x003fe20003800000 */
.L_x_2093:
        /* <DEDUP_REMOVED lines=16> */
.L_x_2094:
[----:B------:R-:W-:Y:S02]  /*2f4d0*/  @P0 IMAD R9, R7, 0x2, R17 ;  /* 0x0000000207090824 */ /* 0x000fe400078e0211 */
[----:B------:R-:W-:Y:S02]  /*2f4e0*/  IMAD.MOV.U32 R13, RZ, RZ, R6 ;  /* 0x000000ffff0d7224 */ /* 0x000fe400078e0006 */
[----:B------:R-:W-:Y:S02]  /*2f4f0*/  IMAD.MOV.U32 R12, RZ, RZ, 0x3 ;  /* 0x00000003ff0c7424 */ /* 0x000fe400078e00ff */
[----:B------:R-:W-:-:S07]  /*2f500*/  IMAD.MOV.U32 R2, RZ, RZ, R14 ;  /* 0x000000ffff027224 */ /* 0x000fce00078e000e */
[----:B------:R-:W-:Y:S05]  /*2f510*/  WARPSYNC.COLLECTIVE R15, `(.L_x_2095) ;  /* 0x000000000f087348 */ /* 0x000fea0003c00000 */
[----:B------:R0:W1:Y:S02]  /*2f520*/  SHFL.IDX P6, R14, R13, R12, R11 ;  /* 0x0000000c0d0e7389 */ /* 0x00006400000c000b */
[----:B01----:R-:W-:Y:S01]  /*2f530*/  ENDCOLLECTIVE ;  /* 0x000000000000791b */ /* 0x003fe20003800000 */
.L_x_2095:
[----:B------:R-:W-:-:S04]  /*2f540*/  @P0 LEA R2, P1, R36, R2, 0x1 ;  /* 0x0000000224020211 */ /* 0x000fc800078208ff */
[----:B------:R-:W-:-:S05]  /*2f550*/  @P0 IADD3.X R3, RZ, R8, RZ, P1, !PT ;  /* 0x00000008ff030210 */ /* 0x000fca0000ffe4ff */
[----:B------:R-:W-:Y:S01]  /*2f560*/  @!PT LDS RZ, [RZ] ;  /* 0x00000000fffff984 */ /* 0x000fe20000000800 */
[----:B------:R-:W-:Y:S01]  /*2f570*/  @!PT LDS RZ, [RZ] ;  /* 0x00000000fffff984 */ /* 0x000fe20000000800 */
[----:B------:R-:W-:Y:S01]  /*2f580*/  @!PT LDS RZ, [RZ] ;  /* 0x00000000fffff984 */ /* 0x000fe20000000800 */
[----:B------:R0:W-:Y:S01]  /*2f590*/  @P0 LDGSTS.E.BYPASS.LTC128B.128 [R9+0x21400], desc[UR60][R2.64], !P5 ;  /* 0x2140000002090fae */ /* 0x0001e2000e901d7c */
[----:B------:R-:W-:-:S03]  /*2f5a0*/  MOV R13, R0 ;  /* 0x00000000000d7202 */ /* 0x000fc60000000f00 */
[----:B------:R0:W-:Y:S04]  /*2f5b0*/  @P0 LDGSTS.E.BYPASS.LTC128B.128 [R9+0x23400], desc[UR60][R2.64+0x80], !P4 ;  /* 0x2340008002090fae */ /* 0x0001e8000e101d7c */
[----:B------:R0:W-:Y:S01]  /*2f5c0*/  @P0 LDGSTS.E.BYPASS.LTC128B.128 [R9+0x25400], desc[UR60][R2.64+0x100], !P3 ;  /* 0x2540010002090fae */ /* 0x0001e2000d901d7c */
[----:B------:R-:W-:-:S03]  /*2f5d0*/  IMAD.MOV.U32 R8, RZ, RZ, R14 ;  /* 0x000000ffff087224 */ /* 0x000fc600078e000e */
[----:B------:R0:W-:Y:S04]  /*2f5e0*/  @P0 LDGSTS.E.BYPASS.LTC128B.128 [R9+0x27400], desc[UR60][R2.64+0x180], !P2 ;  /* 0x2740018002090fae */ /* 0x0001e8000d101d7c */
[----:B0-----:R-:W-:Y:S05]  /*2f5f0*/  WARPSYNC.COLLECTIVE R15, `(.L_x_2096) ;  /* 0x000000000f087348 */ /* 0x001fea0003c00000 */
[----:B------:R1:W2:Y:S02]  /*2f600*/  SHFL.IDX P6, R14, R13, R12, R11 ;  /* 0x0000000c0d0e7389 */ /* 0x0002a400000c000b */
[----:B012---:R-:W-:Y:S01]  /*2f610*/  ENDCOLLECTIVE ;  /* 0x000000000000791b */ /* 0x007fe20003800000 */
.L_x_2096:
[----:B------:R-:W-:Y:S01]  /*2f620*/  IMAD.MOV.U32 R0, RZ, RZ, R14 ;  /* 0x000000ffff007224 */ /* 0x000fe200078e000e */
[----:B------:R-:W-:Y:S06]  /*2f630*/  BRA `(.L_x_2097) ;  /* 0xffffffa0009c7947 */ /* 0x000fec000383ffff */
.L_x_1942:
[----:B------:R-:W-:Y:S01]  /*2f640*/  IMAD.MOV.U32 R13, RZ, RZ, R0 ;  /* 0x000000ffff0d7224 */ /* 0x000fe200078e0000 */
[----:B------:R-:W-:Y:S01]  /*2f650*/  MOV R15, 0xffffffff ;  /* 0xffffffff000f7802 */ /* 0x000fe20000000f00 */
[----:B------:R-:W-:Y:S02]  /*2f660*/  IMAD.MOV.U32 R12, RZ, RZ, RZ ;  /* 0x000000ffff0c7224 */ /* 0x000fe400078e00ff */
[----:B------:R-:W-:Y:S02]  /*2f670*/  IMAD.MOV.U32 R11, RZ, RZ, 0x181f ;  /* 0x0000181fff0b7424 */ /* 0x000fe400078e00ff */
[----:B------:R-:W-:Y:S02]  /*2f680*/  IMAD R5, R31, R7, RZ ;  /* 0x000000071f057224 */ /* 0x000fe400078e02ff */
[----:B------:R-:W-:-:S07]  /*2f690*/  IMAD.IADD R25, R8, 0x1, R25 ;  /* 0x0000000108197824 */ /* 0x000fce00078e0219 */
[----:B------:R-:W-:Y:S05]  /*2f6a0*/  WARPSYNC.COLLECTIVE R15, `(.L_x_2098) ;  /* 0x000000000f087348 */ /* 0x000fea0003c00000 */
[----:B------:R0:W1:Y:S02]  /*2f6b0*/  SHFL.IDX P6, R14, R13, R12, R11 ;  /* 0x0000000c0d0e7389 */ /* 0x00006400000c000b */
[----:B01----:R-:W-:Y:S01]  /*2f6c0*/  ENDCOLLECTIVE ;  /* 0x000000000000791b */ /* 0x003fe20003800000 */
.L_x_2098:
[----:B------:R-:W-:Y:S01]  /*2f6d0*/  ISETP.GE.AND P0, PT, R25, R5, PT ;  /* 0x000000051900720c */ /* 0x000fe20003f06270 */
[----:B------:R-:W-:Y:S02]  /*2f6e0*/  IMAD.MOV.U32 R13, RZ, RZ, R4 ;  /* 0x000000ffff0d7224 */ /* 0x000fe400078e0004 */
[----:B------:R-:W-:-:S10]  /*2f6f0*/  IMAD.MOV.U32 R2, RZ, RZ, R14 ;  /* 0x000000ffff027224 */ /* 0x000fd400078e000e */
[----:B------:R-:W-:Y:S05]  /*2f700*/  WARPSYNC.COLLECTIVE R15, `(.L_x_2099) ;  /* 0x000000000f087348 */ /* 0x000fea0003c00000 */
[----:B------:R0:W1:Y:S02]  /*2f710*/  SHFL.IDX P6, R14, R13, R12, R11 ;  /* 0x0000000c0d0e7389 */ /* 0x00006400000c000b */
[----:B01----:R-:W-:Y:S01]  /*2f720*/  ENDCOLLECTIVE ;  /* 0x000000000000791b */ /* 0x003fe20003800000 */
.L_x_2099:
[----:B------:R-:W-:Y:S02]  /*2f730*/  IMAD.MOV.U32 R13, RZ, RZ, R0 ;  /* 0x000000ffff0d7224 */ /* 0x000fe400078e0000 */
[----:B------:R-:W-:Y:S02]  /*2f740*/  IMAD.MOV.U32 R12, RZ, RZ, 0x1 ;  /* 0x00000001ff0c7424 */ /* 0x000fe400078e00ff */
[----:B------:R-:W-:-:S07]  /*2f750*/  IMAD.MOV.U32 R3, RZ, RZ, R14 ;  /* 0x000000ffff037224 */ /* 0x000fce00078e000e */
[----:B------:R-:W-:Y:S05]  /*2f760*/  WARPSYNC.COLLECTIVE R15, `(.L_x_2100) ;  /* 0x000000000f087348 */ /* 0x000fea0003c00000 */
[----:B------:R0:W1:Y:S02]  /*2f770*/  SHFL.IDX P6, R14, R13, R12, R11 ;  /* 0x0000000c0d0e7389 */ /* 0x00006400000c000b */
[----:B01----:R-:W-:Y:S01]  /*2f780*/  ENDCOLLECTIVE ;  /* 0x000000000000791b */ /* 0x003fe20003800000 */
.L_x_2100:
[----:B------:R-:W-:-:S04]  /*2f790*/  @!P0 LEA R6, P5, R36, R3, 0x1 ;  /* 0x0000000324068211 */ /* 0x000fc800078a08ff */
[----:B------:R-:W-:Y:S01]  /*2f7a0*/  @!P0 IADD3.X R3, RZ, R2, RZ, P5, !PT ;  /* 0x00000002ff038210 */ /* 0x000fe20002ffe4ff */
[----:B------:R-:W-:Y:S02]  /*2f7b0*/  @!P0 IMAD.MOV.U32 R2, RZ, RZ, R6 ;  /* 0x000000ffff028224 */ /* 0x000fe400078e0006 */
[----:B------:R-:W-:-:S03]  /*2f7c0*/  VIADD R6, R25, 0x10 ;  /* 0x0000001019067836 */ /* 0x000fc60000000000 */
[----:B------:R-:W-:Y:S01]  /*2f7d0*/  @!PT LDS RZ, [RZ] ;  /* 0x00000000fffff984 */ /* 0x000fe20000000800 */
[----:B------:R-:W-:Y:S01]  /*2f7e0*/  @!PT LDS RZ, [RZ] ;  /* 0x00000000fffff984 */ /* 0x000fe20000000800 */
[----:B------:R-:W-:Y:S01]  /*2f7f0*/  @!PT LDS RZ, [RZ] ;  /* 0x00000000fffff984 */ /* 0x000fe20000000800 */
[----:B------:R-:W-:Y:S01]  /*2f800*/  @!P0 LDGSTS.E.BYPASS.LTC128B.128 [R34+0x10400], desc[UR60][R2.64], !P4 ;  /* 0x1040000002228fae */ /* 0x000fe2000e101d7c */
[----:B------:R-:W-:-:S03]  /*2f810*/  IMAD.MOV.U32 R13, RZ, RZ, R4 ;  /* 0x000000ffff0d7224 */ /* 0x000fc600078e0004 */
[----:B------:R-:W-:Y:S04]  /*2f820*/  @!P0 LDGSTS.E.BYPASS.LTC128B.128 [R34+0x14400], desc[UR60][R2.64+0x80], !P3 ;  /* 0x1440008002228fae */ /* 0x000fe8000d901d7c */
[----:B------:R-:W-:Y:S04]  /*2f830*/  @!P0 LDGSTS.E.BYPASS.LTC128B.128 [R34+0x18400], desc[UR60][R2.64+0x100], !P2 ;  /* 0x1840010002228fae */ /* 0x000fe8000d101d7c */
[----:B------:R0:W-:Y:S01]  /*2f840*/  @!P0 LDGSTS.E.BYPASS.LTC128B.128 [R34+0x1c400], desc[UR60][R2.64+0x180], !P1 ;  /* 0x1c40018002228fae */ /* 0x0001e2000c901d7c */
[----:B------:R-:W-:Y:S02]  /*2f850*/  ISETP.GE.AND P0, PT, R6, R5, PT ;  /* 0x000000050600720c */ /* 0x000fe40003f06270 */
[----:B0-----:R-:W-:-:S11]  /*2f860*/  MOV R2, R14 ;  /* 0x0000000e00027202 */ /* 0x001fd60000000f00 */
[----:B------:R-:W-:Y:S05]  /*2f870*/  WARPSYNC.COLLECTIVE R15, `(.L_x_2101) ;  /* 0x000000000f087348 */ /* 0x000fea0003c00000 */
[----:B------:R0:W1:Y:S02]  /*2f880*/  SHFL.IDX P6, R14, R13, R12, R11 ;  /* 0x0000000c0d0e7389 */ /* 0x00006400000c000b */
[----:B01----:R-:W-:Y:S01]  /*2f890*/  ENDCOLLECTIVE ;  /* 0x000000000000791b */ /* 0x003fe20003800000 */
.L_x_2101:
[----:B------:R-:W-:Y:S02]  /*2f8a0*/  IMAD.MOV.U32 R13, RZ, RZ, R0 ;  /* 0x000000ffff0d7224 */ /* 0x000fe400078e0000 */
[----:B------:R-:W-:Y:S02]  /*2f8b0*/  IMAD.MOV.U32 R12, RZ, RZ, 0x2 ;  /* 0x00000002ff0c7424 */ /* 0x000fe400078e00ff */
[----:B------:R-:W-:-:S07]  /*2f8c0*/  IMAD.MOV.U32 R3, RZ, RZ, R14 ;  /* 0x000000ffff037224 */ /* 0x000fce00078e000e */
[----:B------:R-:W-:Y:S05]  /*2f8d0*/  WARPSYNC.COLLECTIVE R15, `(.L_x_2102) ;  /* 0x000000000f087348 */ /* 0x000fea0003c00000 */
[----:B------:R0:W1:Y:S02]  /*2f8e0*/  SHFL.IDX P6, R14, R13, R12, R11 ;  /* 0x0000000c0d0e7389 */ /* 0x00006400000c000b */
[----:B01----:R-:W-:Y:S01]  /*2f8f0*/  ENDCOLLECTIVE ;  /* 0x000000000000791b */ /* 0x003fe20003800000 */
.L_x_2102:
[----:B------:R-:W-:-:S05]  /*2f900*/  @!P0 LEA R6, P5, R36, R3, 0x1 ;  /* 0x0000000324068211 */ /* 0x000fca00078a08ff */
[----:B------:R-:W-:Y:S02]  /*2f910*/  @!P0 IMAD.X R7, RZ, RZ, R2, P5 ;  /* 0x000000ffff078224 */ /* 0x000fe400028e0602 */
[----:B------:R-:W-:Y:S02]  /*2f920*/  @!P0 IMAD.MOV.U32 R2, RZ, RZ, R6 ;  /* 0x000000ffff028224 */ /* 0x000fe400078e0006 */
[----:B------:R-:W-:Y:S01]  /*2f930*/  VIADD R6, R25, 0x20 ;  /* 0x0000002019067836 */ /* 0x000fe20000000000 */
[----:B------:R-:W-:Y:S02]  /*2f940*/  @!P0 MOV R3, R7 ;  /* 0x0000000700038202 */ /* 0x000fe40000000f00 */
[----:B------:R-:W-:-:S03]  /*2f950*/  MOV R13, R4 ;  /* 0x00000004000d7202 */ /* 0x000fc60000000f00 */
[----:B------:R-:W-:Y:S01]  /*2f960*/  @!PT LDS RZ, [RZ] ;  /* 0x00000000fffff984 */ /* 0x000fe20000000800 */
[----:B------:R-:W-:Y:S01]  /*2f970*/  @!PT LDS RZ, [RZ] ;  /* 0x00000000fffff984 */ /* 0x000fe20000000800 */
[----:B------:R-:W-:Y:S01]  /*2f980*/  @!PT LDS RZ, [RZ] ;  /* 0x00000000fffff984 */ /* 0x000fe20000000800 */
[----:B------:R-:W-:Y:S04]  /*2f990*/  @!P0 LDGSTS.E.BYPASS.LTC128B.128 [R34+0x10c00], desc[UR60][R2.64], !P4 ;  /* 0x10c0000002228fae */ /* 0x000fe8000e101d7c */
[----:B------:R-:W-:Y:S04]  /*2f9a0*/  @!P0 LDGSTS.E.BYPASS.LTC128B.128 [R34+0x14c00], desc[UR60][R2.64+0x80], !P3 ;  /* 0x14c0008002228fae */ /* 0x000fe8000d901d7c */
[----:B------:R-:W-:Y:S04]  /*2f9b0*/  @!P0 LDGSTS.E.BYPASS.LTC128B.128 [R34+0x18c00], desc[UR60][R2.64+0x100], !P2 ;  /* 0x18c0010002228fae */ /* 0x000fe8000d101d7c */
[----:B------:R0:W-:Y:S01]  /*2f9c0*/  @!P0 LDGSTS.E.BYPASS.LTC128B.128 [R34+0x1cc00], desc[UR60][R2.64+0x180], !P1 ;  /* 0x1cc0018002228fae */ /* 0x0001e2000c901d7c */
[----:B------:R-:W-:Y:S01]  /*2f9d0*/  ISETP.GE.AND P0, PT, R6, R5, PT ;  /* 0x000000050600720c */ /* 0x000fe20003f06270 */
[----:B0-----:R-:W-:-:S12]  /*2f9e0*/  IMAD.MOV.U32 R2, RZ, RZ, R14 ;  /* 0x000000ffff027224 */ /* 0x001fd800078e000e */
[----:B------:R-:W-:Y:S05]  /*2f9f0*/  WARPSYNC.COLLECTIVE R15, `(.L_x_2103) ;  /* 0x000000000f087348 */ /* 0x000fea0003c00000 */
[----:B------:R0:W1:Y:S02]  /*2fa00*/  SHFL.IDX P6, R14, R13, R12, R11 ;  /* 0x0000000c0d0e7389 */ /* 0x00006400000c000b */
[----:B01----:R-:W-:Y:S01]  /*2fa10*/  ENDCOLLECTIVE ;  /* 0x000000000000791b */ /* 0x003fe20003800000 */
.L_x_2103:
[----:B------:R-:W-:Y:S02]  /*2fa20*/  IMAD.MOV.U32 R13, RZ, RZ, R0 ;  /* 0x000000ffff0d7224 */ /* 0x000fe400078e0000 */
[----:B------:R-:W-:Y:S02]  /*2fa30*/  IMAD.MOV.U32 R12, RZ, RZ, 0x3 ;  /* 0x00000003ff0c7424 */ /* 0x000fe400078e00ff */
[----:B------:R-:W-:-:S07]  /*2fa40*/  IMAD.MOV.U32 R3, RZ, RZ, R14 ;  /* 0x000000ffff037224 */ /* 0x000fce00078e000e */
[----:B------:R-:W-:Y:S05]  /*2fa50*/  WARPSYNC.COLLECTIVE R15, `(.L_x_2104) ;  /* 0x000000000f087348 */ /* 0x000fea0003c00000 */
[----:B------:R0:W1:Y:S02]  /*2fa60*/  SHFL.IDX P6, R14, R13, R12, R11 ;  /* 0x0000000c0d0e7389 */ /* 0x00006400000c000b */
[----:B01----:R-:W-:Y:S01]  /*2fa70*/  ENDCOLLECTIVE ;  /* 0x000000000000791b */ /* 0x003fe20003800000 */
.L_x_2104:
[----:B------:R-:W-:-:S05]  /*2fa80*/  @!P0 LEA R6, P5, R36, R3, 0x1 ;  /* 0x0000000324068211 */ /* 0x000fca00078a08ff */
[----:B------:R-:W-:Y:S02]  /*2fa90*/  @!P0 IMAD.X R7, RZ, RZ, R2, P5 ;  /* 0x000000ffff078224 */ /* 0x000fe400028e0602 */
[----:B------:R-:W-:Y:S01]  /*2faa0*/  @!P0 IMAD.MOV.U32 R2, RZ, RZ, R6 ;  /* 0x000000ffff028224 */ /* 0x000fe200078e0006 */
[----:B------:R-:W-:Y:S01]  /*2fab0*/  IADD3 R6, R25, 0x30, RZ ;  /* 0x0000003019067810 */ /* 0x000fe20007ffe0ff */
[----:B------:R-:W-:Y:S02]  /*2fac0*/  @!P0 IMAD.MOV.U32 R3, RZ, RZ, R7 ;  /* 0x000000ffff038224 */ /* 0x000fe400078e0007 */
[----:B------:R-:W-:-:S03]  /*2fad0*/  IMAD.MOV.U32 R13, RZ, RZ, R4 ;  /* 0x000000ffff0d7224 */ /* 0x000fc600078e0004 */
        /* <DEDUP_REMOVED lines=12> */
.L_x_2105:
[----:B------:R-:W-:Y:S01]  /*2fba0*/  MOV R13, R0 ;  /* 0x00000000000d7202 */ /* 0x000fe20000000f00 */
[----:B------:R-:W-:Y:S01]  /*2fbb0*/  IMAD.MOV.U32 R12, RZ, RZ, 0x4 ;  /* 0x00000004ff0c7424 */ /* 0x000fe200078e00ff */
[----:B------:R-:W-:-:S07]  /*2fbc0*/  MOV R3, R14 ;  /* 0x0000000e00037202 */ /* 0x000fce0000000f00 */
[----:B------:R-:W-:Y:S05]  /*2fbd0*/  WARPSYNC.COLLECTIVE R15, `(.L_x_2106) ;  /* 0x000000000f087348 */ /* 0x000fea0003c00000 */
[----:B------:R0:W1:Y:S02]  /*2fbe0*/  SHFL.IDX P6, R14, R13, R12, R11 ;  /* 0x0000000c0d0e7389 */ /* 0x00006400000c000b */
[----:B01----:R-:W-:Y:S01]  /*2fbf0*/  ENDCOLLECTIVE ;  /* 0x000000000000791b */ /* 0x003fe20003800000 */
.L_x_2106:
[----:B------:R-:W-:-:S05]  /*2fc00*/  @!P0 LEA R6, P5, R36, R3, 0x1 ;  /* 0x0000000324068211 */ /* 0x000fca00078a08ff */
[----:B------:R-:W-:Y:S02]  /*2fc10*/  @!P0 IMAD.X R7, RZ, RZ, R2, P5 ;  /* 0x000000ffff078224 */ /* 0x000fe400028e0602 */
[----:B------:R-:W-:Y:S02]  /*2fc20*/  @!P0 IMAD.MOV.U32 R2, RZ, RZ, R6 ;  /* 0x000000ffff028224 */ /* 0x000fe400078e0006 */
[----:B------:R-:W-:Y:S02]  /*2fc30*/  @!P0 IMAD.MOV.U32 R3, RZ, RZ, R7 ;  /* 0x000000ffff038224 */ /* 0x000fe400078e0007 */
[----:B------:R-:W-:Y:S02]  /*2fc40*/  VIADD R6, R25, 0x40 ;  /* 0x0000004019067836 */ /* 0x000fe40000000000 */
[----:B------:R-:W-:Y:S01]  /*2fc50*/  IMAD.MOV.U32 R13, RZ, RZ, R4 ;  /* 0x000000ffff0d7224 */ /* 0x000fe200078e0004 */
        /* <DEDUP_REMOVED lines=12> */
.L_x_2107:
[----:B------:R-:W-:Y:S01]  /*2fd20*/  IMAD.MOV.U32 R13, RZ, RZ, R0 ;  /* 0x000000ffff0d7224 */ /* 0x000fe200078e0000 */
[----:B------:R-:W-:Y:S01]  /*2fd30*/  MOV R12, 0x5 ;  /* 0x00000005000c7802 */ /* 0x000fe20000000f00 */
[----:B------:R-:W-:-:S07]  /*2fd40*/  IMAD.MOV.U32 R3, RZ, RZ, R14 ;  /* 0x000000ffff037224 */ /* 0x000fce00078e000e */
[----:B------:R-:W-:Y:S05]  /*2fd50*/  WARPSYNC.COLLECTIVE R15, `(.L_x_2108) ;  /* 0x000000000f087348 */ /* 0x000fea0003c00000 */
[----:B------:R0:W1:Y:S02]  /*2fd60*/  SHFL.IDX P6, R14, R13, R12, R11 ;  /* 0x0000000c0d0e7389 */ /* 0x00006400000c000b */
[----:B01----:R-:W-:Y:S01]  /*2fd70*/  ENDCOLLECTIVE ;  /* 0x000000000000791b */ /* 0x003fe20003800000 */
.L_x_2108:
[----:B------:R-:W-:-:S04]  /*2fd80*/  @!P0 LEA R6, P5, R36, R3, 0x1 ;  /* 0x0000000324068211 */ /* 0x000fc800078a08ff */
[----:B------:R-:W-:Y:S01]  /*2fd90*/  @!P0 IADD3.X R7, RZ, R2, RZ, P5, !PT ;  /* 0x00000002ff078210 */ /* 0x000fe20002ffe4ff */
[----:B------:R-:W-:Y:S02]  /*2fda0*/  @!P0 IMAD.MOV.U32 R2, RZ, RZ, R6 ;  /* 0x000000ffff028224 */ /* 0x000fe400078e0006 */
[----:B------:R-:W-:Y:S02]  /*2fdb0*/  VIADD R6, R25, 0x50 ;  /* 0x0000005019067836 */ /* 0x000fe40000000000 */
        /* <DEDUP_REMOVED lines=14> */
.L_x_2109:
[----:B------:R-:W-:Y:S02]  /*2fea0*/  IMAD.MOV.U32 R13, RZ, RZ, R0 ;  /* 0x000000ffff0d7224 */ /* 0x000fe400078e0000 */
[----:B------:R-:W-:Y:S02]  /*2feb0*/  IMAD.MOV.U32 R12, RZ, RZ, 0x6 ;  /* 0x00000006ff0c7424 */ /* 0x000fe400078e00ff */
[----:B------:R-:W-:-:S07]  /*2fec0*/  IMAD.MOV.U32 R3, RZ, RZ, R14 ;  /* 0x000000ffff037224 */ /* 0x000fce00078e000e */
[----:B------:R-:W-:Y:S05]  /*2fed0*/  WARPSYNC.COLLECTIVE R15, `(.L_x_2110) ;  /* 0x000000000f087348 */ /* 0x000fea0003c00000 */
[----:B------:R0:W1:Y:S02]  /*2fee0*/  SHFL.IDX P6, R14, R13, R12, R11 ;  /* 0x0000000c0d0e7389 */ /* 0x00006400000c000b */
[----:B01----:R-:W-:Y:S01]  /*2fef0*/  ENDCOLLECTIVE ;  /* 0x000000000000791b */ /* 0x003fe20003800000 */
.L_x_2110:
[----:B------:R-:W-:-:S05]  /*2ff00*/  @!P0 LEA R6, P5, R36, R3, 0x1 ;  /* 0x0000000324068211 */ /* 0x000fca00078a08ff */
[----:B------:R-:W-:Y:S01]  /*2ff10*/  @!P0 IMAD.X R7, RZ, RZ, R2, P5 ;  /* 0x000000ffff078224 */ /* 0x000fe200028e0602 */
[----:B------:R-:W-:Y:S01]  /*2ff20*/  @!P0 MOV R2, R6 ;  /* 0x0000000600028202 */ /* 0x000fe20000000f00 */
        /* <DEDUP_REMOVED lines=10> */
[----:B------:R-:W-:-:S02]  /*2ffd0*/  ISETP.GE.AND P0, PT, R6, R5, PT ;  /* 0x000000050600720c */ /* 0x000fc40003f06270 */
[----:B0-----:R-:W-:-:S11]  /*2ffe0*/  MOV R2, R14 ;  /* 0x0000000e00027202 */ /* 0x001fd60000000f00 */
[----:B------:R-:W-:Y:S05]  /*2fff0*/  WARPSYNC.COLLECTIVE R15, `(.L_x_2111) ;  /* 0x000000000f087348 */ /* 0x000fea0003c00000 */
[----:B------:R0:W1:Y:S02]  /*30000*/  SHFL.IDX P6, R14, R13, R12, R11 ;  /* 0x0000000c0d0e7389 */ /* 0x00006400000c000b */
[----:B01----:R-:W-:Y:S01]  /*30010*/  ENDCOLLECTIVE ;  /* 0x000000000000791b */ /* 0x003fe20003800000 */
.L_x_2111:
[----:B------:R-:W-:Y:S02]  /*30020*/  IMAD.MOV.U32 R13, RZ, RZ, R0 ;  /* 0x000000ffff0d7224 */ /* 0x000fe400078e0000 */
[----:B------:R-:W-:Y:S02]  /*30030*/  IMAD.MOV.U32 R12, RZ, RZ, 0x7 ;  /* 0x00000007ff0c7424 */ /* 0x000fe400078e00ff */
[----:B------:R-:W-:-:S07]  /*30040*/  IMAD.MOV.U32 R3, RZ, RZ, R14 ;  /* 0x000000ffff037224 */ /* 0x000fce00078e000e */
[----:B------:R-:W-:Y:S05]  /*30050*/  WARPSYNC.COLLECTIVE R15, `(.L_x_2112) ;  /* 0x000000000f087348 */ /* 0x000fea0003c00000 */
[----:B------:R0:W1:Y:S02]  /*30060*/  SHFL.IDX P6, R14, R13, R12, R11 ;  /* 0x0000000c0d0e7389 */ /* 0x00006400000c000b */
[----:B01----:R-:W-:Y:S01]  /*30070*/  ENDCOLLECTIVE ;  /* 0x000000000000791b */ /* 0x003fe20003800000 */
.L_x_2112:
[----:B------:R-:W-:-:S05]  /*30080*/  @!P0 LEA R6, P5, R36, R3, 0x1 ;  /* 0x0000000324068211 */ /* 0x000fca00078a08ff */
[----:B------:R-:W-:Y:S02]  /*30090*/  @!P0 IMAD.X R7, RZ, RZ, R2, P5 ;  /* 0x000000ffff078224 */ /* 0x000fe400028e0602 */
[----:B------:R-:W-:-:S03]  /*300a0*/  @!P0 IMAD.MOV.U32 R2, RZ, RZ, R6 ;  /* 0x000000ffff028224 */ /* 0x000fc600078e0006 */
[----:B------:R-:W-:Y:S01]  /*300b0*/  @!P0 MOV R3, R7 ;  /* 0x0000000700038202 */ /* 0x000fe20000000f00 */
[----:B------:R-:W-:-:S04]  /*300c0*/  IMAD.MOV.U32 R13, RZ, RZ, R4 ;  /* 0x000000ffff0d7224 */ /* 0x000fc800078e0004 */
[----:B------:R-:W-:Y:S01]  /*300d0*/  @!PT LDS RZ, [RZ] ;  /* 0x00000000fffff984 */ /* 0x000fe20000000800 */
[----:B------:R-:W-:Y:S01]  /*300e0*/  @!PT LDS RZ, [RZ] ;  /* 0x00000000fffff984 */ /* 0x000fe20000000800 */
[----:B------:R-:W-:Y:S01]  /*300f0*/  @!PT LDS RZ, [RZ] ;  /* 0x00000000fffff984 */ /* 0x000fe20000000800 */
[----:B------:R0:W-:Y:S04]  /*30100*/  @!P0 LDGSTS.E.BYPASS.LTC128B.128 [R34+0x13400], desc[UR60][R2.64], !P4 ;  /* 0x1340000002228fae */ /* 0x0001e8000e101d7c */
[----:B------:R0:W-:Y:S01]  /*30110*/  @!P0 LDGSTS.E.BYPASS.LTC128B.128 [R34+0x17400], desc[UR60][R2.64+0x80], !P3 ;  /* 0x1740008002228fae */ /* 0x0001e2000d901d7c */
[----:B------:R-:W-:-:S03]  /*30120*/  IMAD.MOV.U32 R6, RZ, RZ, R14 ;  /* 0x000000ffff067224 */ /* 0x000fc600078e000e */
[----:B------:R0:W-:Y:S04]  /*30130*/  @!P0 LDGSTS.E.BYPASS.LTC128B.128 [R34+0x1b400], desc[UR60][R2.64+0x100], !P2 ;  /* 0x1b40010002228fae */ /* 0x0001e8000d101d7c */
[----:B------:R0:W-:Y:S02]  /*30140*/  @!P0 LDGSTS.E.BYPASS.LTC128B.128 [R34+0x1f400], desc[UR60][R2.64+0x180], !P1 ;  /* 0x1f40018002228fae */ /* 0x0001e4000c901d7c */
[----:B0-----:R-:W-:Y:S05]  /*30150*/  WARPSYNC.COLLECTIVE R15, `(.L_x_2113) ;  /* 0x000000000f087348 */ /* 0x001fea0003c00000 */
[----:B------:R1:W2:Y:S02]  /*30160*/  SHFL.IDX P6, R14, R13, R12, R11 ;  /* 0x0000000c0d0e7389 */ /* 0x0002a400000c000b */
[----:B012---:R-:W-:Y:S01]  /*30170*/  ENDCOLLECTIVE ;  /* 0x000000000000791b */ /* 0x007fe20003800000 */
.L_x_2113:
[----:B------:R-:W-:Y:S05]  /*30180*/  BRA `(.L_x_2114) ;  /* 0xffffffa000f47947 */ /* 0x000fea000383ffff */
.L_x_1947:
[----:B0-----:R0:W2:Y:S02]  /*30190*/  SYNCS.PHASECHK.TRANS64.TRYWAIT P0, [R17+URZ+0x30820], R0 ;  /* 0x03082000110075a7 */ /* 0x0010a4000800017f */
[----:B--2---:R-:W-:Y:S05]  /*301a0*/  @!P0 NANOSLEEP.SYNCS 0x989680 ;  /* 0x009896800000895d */ /* 0x004fea0003900000 */
[----:B------:R-:W2:Y:S02]  /*301b0*/  @!P0 SYNCS.PHASECHK.TRANS64 P0, [R17+URZ+0x30820], R0 ;  /* 0x03082000110085a7 */ /* 0x000ea4000800007f */
[----:B--2---:R-:W-:Y:S05]  /*301c0*/  @!P0 BRA `(.L_x_1947) ;  /* 0xfffffffc00f08947 */ /* 0x004fea000383ffff */
[----:B------:R-:W-:Y:S05]  /*301d0*/  BRA `(.L_x_2115) ;  /* 0xffffffa400707947 */ /* 0x000fea000383ffff */
.L_x_1952:
[----:B0-----:R0:W1:Y:S02]  /*301e0*/  SYNCS.PHASECHK.TRANS64.TRYWAIT P0, [R7+URZ+0x30840], R2 ;  /* 0x03084002070075a7 */ /* 0x001064000800017f */
[----:B-1----:R-:W-:Y:S05]  /*301f0*/  @!P0 NANOSLEEP.SYNCS 0x989680 ;  /* 0x009896800000895d */ /* 0x002fea0003900000 */
[----:B------:R-:W1:Y:S02]  /*30200*/  @!P0 SYNCS.PHASECHK.TRANS64 P0, [R7+URZ+0x30840], R2 ;  /* 0x03084002070085a7 */ /* 0x000e64000800007f */
[----:B-1----:R-:W-:Y:S05]  /*30210*/  @!P0 BRA `(.L_x_1952) ;  /* 0xfffffffc00f08947 */ /* 0x002fea000383ffff */
[----:B------:R-:W-:Y:S05]  /*30220*/  BRA `(.L_x_2116) ;  /* 0xffffffa800547947 */ /* 0x000fea000383ffff */
.L_x_1953:
        /* <DEDUP_REMOVED lines=8> */
.L_x_2118:
[----:B------:R-:W-:Y:S05]  /*302b0*/  BSYNC B1 ;  /* 0x0000000000017941 */ /* 0x000fea0003800000 */
.L_x_2117:
[----:B------:R-:W-:Y:S01]  /*302c0*/  MOV R13, R8 ;  /* 0x00000008000d7202 */ /* 0x000fe20000000f00 */
[----:B------:R-:W-:Y:S01]  /*302d0*/  IMAD.MOV.U32 R12, RZ, RZ, RZ ;  /* 0x000000ffff0c7224 */ /* 0x000fe200078e00ff */
[----:B------:R-:W-:Y:S01]  /*302e0*/  LOP3.LUT R16, R16, 0xffff7fff, RZ, 0xc0, !PT ;  /* 0xffff7fff10107812 */ /* 0x000fe200078ec0ff */
[----:B------:R-:W-:Y:S01]  /*302f0*/  IMAD.MOV.U32 R11, RZ, RZ, 0x181f ;  /* 0x0000181fff0b7424 */ /* 0x000fe200078e00ff */
[----:B------:R-:W-:Y:S01]  /*30300*/  SHF.L.U32 R4, R36, 0x1, RZ ;  /* 0x0000000124047819 */ /* 0x000fe200000006ff */
[----:B------:R-:W-:Y:S01]  /*30310*/  IMAD.MOV.U32 R15, RZ, RZ, -0x1 ;  /* 0xffffffffff0f7424 */ /* 0x000fe200078e00ff */
[----:B------:R-:W-:Y:S01]  /*30320*/  @P3 LOP3.LUT R16, R16, 0x8000, RZ, 0xfc, !PT ;  /* 0x0000800010103812 */ /* 0x000fe200078efcff */
[----:B------:R-:W-:Y:S02]  /*30330*/  IMAD.MOV.U32 R3, RZ, RZ, R14 ;  /* 0x000000ffff037224 */ /* 0x000fe400078e000e */
[----:B------:R-:W-:-:S07]  /*30340*/  IMAD R9, R9, 0x2, R17 ;  /* 0x0000000209097824 */ /* 0x000fce00078e0211 */
[----:B------:R-:W-:Y:S05]  /*30350*/  WARPSYNC.COLLECTIVE R15, `(.L_x_2119) ;  /* 0x000000000f087348 */ /* 0x000fea0003c00000 */
[----:B------:R0:W1:Y:S02]  /*30360*/  SHFL.IDX P6, R14, R13, R12, R11 ;  /* 0x0000000c0d0e7389 */ /* 0x00006400000c000b */
[----:B01----:R-:W-:Y:S01]  /*30370*/  ENDCOLLECTIVE ;  /* 0x000000000000791b */ /* 0x003fe20003800000 */
.L_x_2119:
        /* <DEDUP_REMOVED lines=8> */
[----:B------:R-:W-:Y:S01]  /*30400*/  LOP3.LUT P1, RZ, R16, 0x4, RZ, 0xc0, !PT ;  /* 0x0000000410ff7812 */ /* 0x000fe2000782c0ff */
[----:B------:R-:W-:-:S12]  /*30410*/  IMAD.MOV.U32 R2, RZ, RZ, R14 ;  /* 0x000000ffff027224 */ /* 0x000fd800078e000e */
[----:B------:R-:W-:Y:S05]  /*30420*/  WARPSYNC.COLLECTIVE R15, `(.L_x_2120) ;  /* 0x000000000f087348 */ /* 0x000fea0003c00000 */
[----:B------:R0:W1:Y:S02]  /*30430*/  SHFL.IDX P6, R14, R13, R12, R11 ;  /* 0x0000000c0d0e7389 */ /* 0x00006400000c000b */
[----:B01----:R-:W-:Y:S01]  /*30440*/  ENDCOLLECTIVE ;  /* 0x000000000000791b */ /* 0x003fe20003800000 */
.L_x_2120:
        /* <DEDUP_REMOVED lines=9> */
[----:B------:R-:W-:-:S03]  /*304e0*/  MOV R35, R14 ;  /* 0x0000000e00237202 */ /* 0x000fc60000000f00 */
[----:B------:R0:W-:Y:S04]  /*304f0*/  LDGSTS.E.BYPASS.LTC128B.128 [R9+0x26400], desc[UR60][R2.64+0x180], !P5 ;  /* 0x2640018002097fae */ /* 0x0001e8000e901d7c */
[----:B0-----:R-:W-:Y:S05]  /*30500*/  WARPSYNC.COLLECTIVE R15, `(.L_x_2121) ;  /* 0x000000000f087348 */ /* 0x001fea0003c00000 */
[----:B------:R1:W2:Y:S02]  /*30510*/  SHFL.IDX P6, R14, R13, R12, R11 ;  /* 0x0000000c0d0e7389 */ /* 0x0002a400000c000b */
[----:B012---:R-:W-:Y:S01]  /*30520*/  ENDCOLLECTIVE ;  /* 0x000000000000791b */ /* 0x007fe20003800000 */
.L_x_2121:
[----:B------:R-:W-:Y:S01]  /*30530*/  IMAD.MOV.U32 R13, RZ, RZ, R21 ;  /* 0x000000ffff0d7224 */ /* 0x000fe200078e0015 */
[----:B------:R-:W-:Y:S01]  /*30540*/  MOV R12, 0x2 ;  /* 0x00000002000c7802 */ /* 0x000fe20000000f00 */
[----:B------:R-:W-:-:S07]  /*30550*/  IMAD.MOV.U32 R2, RZ, RZ, R14 ;  /* 0x000000ffff027224 */ /* 0x000fce00078e000e */
[----:B------:R-:W-:Y:S05]  /*30560*/  WARPSYNC.COLLECTIVE R15, `(.L_x_2122) ;  /* 0x000000000f087348 */ /* 0x000fea0003c00000 */
[----:B------:R0:W1:Y:S02]  /*30570*/  SHFL.IDX P6, R14, R13, R12, R11 ;  /* 0x0000000c0d0e7389 */ /* 0x00006400000c000b */
[----:B01----:R-:W-:Y:S01]  /*30580*/  ENDCOLLECTIVE ;  /* 0x000000000000791b */ /* 0x003fe20003800000 */
.L_x_2122:
        /* <DEDUP_REMOVED lines=14> */
.L_x_2123:
[----:B------:R-:W-:Y:S01]  /*30670*/  MOV R13, R21 ;  /* 0x00000015000d7202 */ /* 0x000fe20000000f00 */
[----:B------:R-:W-:Y:S02]  /*30680*/  IMAD.MOV.U32 R12, RZ, RZ, 0x3 ;  /* 0x00000003ff0c7424 */ /* 0x000fe400078e00ff */
[----:B------:R-:W-:-:S07]  /*30690*/  IMAD.MOV.U32 R2, RZ, RZ, R14 ;  /* 0x000000ffff027224 */ /* 0x000fce00078e000e */
[----:B------:R-:W-:Y:S05]  /*306a0*/  WARPSYNC.COLLECTIVE R15, `(.L_x_2124) ;  /* 0x000000000f087348 */ /* 0x000fea0003c00000 */
[----:B------:R0:W1:Y:S02]  /*306b0*/  SHFL.IDX P6, R14, R13, R12, R11 ;  /* 0x0000000c0d0e7389 */ /* 0x00006400000c000b */
[----:B01----:R-:W-:Y:S01]  /*306c0*/  ENDCOLLECTIVE ;  /* 0x000000000000791b */ /* 0x003fe20003800000 */
.L_x_2124:
        /* <DEDUP_REMOVED lines=17> */
.L_x_2125:
[----:B------:R-:W-:Y:S01]  /*307e0*/  IMAD.MOV.U32 R2, RZ, RZ, R14 ;  /* 0x000000ffff027224 */ /* 0x000fe200078e000e */
[----:B------:R-:W-:Y:S06]  /*307f0*/  BRA `(.L_x_2126) ;  /* 0xffffffa400d07947 */ /* 0x000fec000383ffff */
.L_x_1958:
[----:B-1----:R1:W2:Y:S02]  /*30800*/  SYNCS.PHASECHK.TRANS64.TRYWAIT P0, [R7+URZ+0x30860], R2 ;  /* 0x03086002070075a7 */ /* 0x0022a4000800017f */
[----:B--2---:R-:W-:Y:S05]  /*30810*/  @!P0 NANOSLEEP.SYNCS 0x989680 ;  /* 0x009896800000895d */ /* 0x004fea0003900000 */
[----:B------:R-:W2:Y:S02]  /*30820*/  @!P0 SYNCS.PHASECHK.TRANS64 P0, [R7+URZ+0x30860], R2 ;  /* 0x03086002070085a7 */ /* 0x000ea4000800007f */
[----:B--2---:R-:W-:Y:S05]  /*30830*/  @!P0 BRA `(.L_x_1958) ;  /* 0xfffffffc00f08947 */ /* 0x004fea000383ffff */
[----:B------:R-:W-:Y:S05]  /*30840*/  BRA `(.L_x_2127) ;  /* 0xffffffa800487947 */ /* 0x000fea000383ffff */
.L_x_1959:
[----:B------:R-:W-:Y:S01]  /*30850*/  BSSY B1, `(.L_x_2128) ;  /* 0x0000008000017945 */ /* 0x000fe20003800000 */
[----:B------:R-:W-:Y:S01]  /*30860*/  MOV R13, R19 ;  /* 0x00000013000d7202 */ /* 0x000fe20000000f00 */
[----:B------:R-:W-:Y:S02]  /*30870*/  IMAD.MOV.U32 R12, RZ, RZ, RZ ;  /* 0x000000ffff0c7224 */ /* 0x000fe400078e00ff */
[----:B------:R-:W-:Y:S02]  /*30880*/  IMAD.MOV.U32 R11, RZ, RZ, 0x181f ;  /* 0x0000181fff0b7424 */ /* 0x000fe400078e00ff */
[----:B------:R-:W-:-:S07]  /*30890*/  IMAD.MOV.U32 R15, RZ, RZ, -0x1 ;  /* 0xffffffffff0f7424 */ /* 0x000fce00078e00ff */
[----:B-1----:R-:W-:Y:S05]  /*308a0*/  WARPSYNC.COLLECTIVE R15, `(.L_x_2129) ;  /* 0x000000000f087348 */ /* 0x002fea0003c00000 */
[----:B------:R0:W2:Y:S02]  /*308b0*/  SHFL.IDX P6, R14, R13, R12, R11 ;  /* 0x0000000c0d0e7389 */ /* 0x0000a400000c000b */
[----:B012---:R-:W-:Y:S01]  /*308c0*/  ENDCOLLECTIVE ;  /* 0x000000000000791b */ /* 0x007fe20003800000 */
.L_x_2129:
[----:B------:R-:W-:Y:S05]  /*308d0*/  BSYNC B1 ;  /* 0x0000000000017941 */ /* 0x000fea0003800000 */
.L_x_2128:
[----:B------:R-:W-:Y:S01]  /*308e0*/  MOV R13, R18 ;  /* 0x00000012000d7202 */ /* 0x000fe20000000f00 */
        /* <DEDUP_REMOVED lines=8> */
.L_x_2130:
[----:B------:R-:W-:Y:S02]  /*30970*/  IMAD.MOV.U32 R13, RZ, RZ, R19 ;  /* 0x000000ffff0d7224 */ /* 0x000fe400078e0013 */
[----:B------:R-:W-:Y:S02]  /*30980*/  IMAD.MOV.U32 R12, RZ, RZ, 0x1 ;  /* 0x00000001ff0c7424 */ /* 0x000fe400078e00ff */
[----:B------:R-:W-:-:S07]  /*30990*/  IMAD.MOV.U32 R2, RZ, RZ, R14 ;  /* 0x000000ffff027224 */ /* 0x000fce00078e000e */
[----:B------:R-:W-:Y:S05]  /*309a0*/  WARPSYNC.COLLECTIVE R15, `(.L_x_2131) ;  /* 0x000000000f087348 */ /* 0x000fea0003c00000 */
[----:B------:R0:W1:Y:S02]  /*309b0*/  SHFL.IDX P6, R14, R13, R12, R11 ;  /* 0x0000000c0d0e7389 */ /* 0x00006400000c000b */
[----:B01----:R-:W-:Y:S01]  /*309c0*/  ENDCOLLECTIVE ;  /* 0x000000000000791b */ /* 0x003fe20003800000 */
.L_x_2131:
[----:B------:R-:W-:-:S04]  /*309d0*/  IADD3 R2, P0, R2, R4, RZ ;  /* 0x0000000402027210 */ /* 0x000fc80007f1e0ff */
[----:B------:R-:W-:Y:S02]  /*309e0*/  IADD3.X R3, RZ, R3, RZ, P0, !PT ;  /* 0x00000003ff037210 */ /* 0x000fe400007fe4ff */
        /* <DEDUP_REMOVED lines=16> */
.L_x_2132:
[----:B------:R-:W-:Y:S02]  /*30af0*/  IMAD.MOV.U32 R13, RZ, RZ, R19 ;  /* 0x000000ffff0d7224 */ /* 0x000fe400078e0013 */
[----:B------:R-:W-:Y:S02]  /*30b00*/  IMAD.MOV.U32 R12, RZ, RZ, 0x2 ;  /* 0x00000002ff0c7424 */ /* 0x000fe400078e00ff */
[----:B------:R-:W-:-:S07]  /*30b10*/  IMAD.MOV.U32 R2, RZ, RZ, R14 ;  /* 0x000000ffff027224 */ /* 0x000fce00078e000e */
[----:B------:R-:W-:Y:S05]  /*30b20*/  WARPSYNC.COLLECTIVE R15, `(.L_x_2133) ;  /* 0x000000000f087348 */ /* 0x000fea0003c00000 */
[----:B------:R0:W1:Y:S02]  /*30b30*/  SHFL.IDX P6, R14, R13, R12, R11 ;  /* 0x0000000c0d0e7389 */ /* 0x00006400000c000b */
[----:B01----:R-:W-:Y:S01]  /*30b40*/  ENDCOLLECTIVE ;  /* 0x000000000000791b */ /* 0x003fe20003800000 */
.L_x_2133:
        /* <DEDUP_REMOVED lines=18> */
.L_x_2134:
[----:B------:R-:W-:Y:S01]  /*30c70*/  IMAD.MOV.U32 R13, RZ, RZ, R19 ;  /* 0x000000ffff0d7224 */ /* 0x000fe200078e0013 */
[----:B------:R-:W-:Y:S01]  /*30c80*/  MOV R12, 0x3 ;  /* 0x00000003000c7802 */ /* 0x000fe20000000f00 */
[----:B------:R-:W-:-:S07]  /*30c90*/  IMAD.MOV.U32 R2, RZ, RZ, R14 ;  /* 0x000000ffff027224 */ /* 0x000fce00078e000e */
[----:B------:R-:W-:Y:S05]  /*30ca0*/  WARPSYNC.COLLECTIVE R15, `(.L_x_2135) ;  /* 0x000000000f087348 */ /* 0x000fea0003c00000 */
[----:B------:R0:W1:Y:S02]  /*30cb0*/  SHFL.IDX P6, R14, R13, R12, R11 ;  /* 0x0000000c0d0e7389 */ /* 0x00006400000c000b */
[----:B01----:R-:W-:Y:S01]  /*30cc0*/  ENDCOLLECTIVE ;  /* 0x000000000000791b */ /* 0x003fe20003800000 */
.L_x_2135:
        /* <DEDUP_REMOVED lines=13> */
.L_x_2136:
[----:B------:R-:W-:Y:S01]  /*30da0*/  @!PT LDS RZ, [RZ] ;  /* 0x00000000fffff984 */ /* 0x000fe20000000800 */
[----:B------:R-:W-:Y:S01]  /*30db0*/  @!PT LDS RZ, [RZ] ;  /* 0x00000000fffff984 */ /* 0x000fe20000000800 */
[----:B------:R-:W-:Y:S01]  /*30dc0*/  @!PT LDS RZ, [RZ] ;  /* 0x00000000fffff984 */ /* 0x000fe20000000800 */
[----:B------:R-:W-:Y:S01]  /*30dd0*/  LDGSTS.E.BYPASS.LTC128B.128 [R6+0x3400], desc[UR60][R2.64+0x80], !P0 ;  /* 0x0340008002067fae */ /* 0x000fe2000c101d7c */
[----:B------:R-:W-:-:S13]  /*30de0*/  ISETP.LT.OR P0, PT, R8, 0x21, P2 ;  /* 0x000000210800780c */ /* 0x000fda0001701670 */
[----:B------:R-:W-:Y:S01]  /*30df0*/  LDGSTS.E.BYPASS.LTC128B.128 [R6+0x5400], desc[UR60][R2.64+0x100], !P0 ;  /* 0x0540010002067fae */ /* 0x000fe2000c101d7c */
[----:B------:R-:W-:-:S13]  /*30e00*/  ISETP.LT.OR P0, PT, R8, 0x21, P1 ;  /* 0x000000210800780c */ /* 0x000fda0000f01670 */
[----:B------:R0:W-:Y:S02]  /*30e10*/  LDGSTS.E.BYPASS.LTC128B.128 [R6+0x7400], desc[UR60][R2.64+0x180], !P0 ;  /* 0x0740018002067fae */ /* 0x0001e4000c101d7c */
[----:B0-----:R-:W-:Y:S01]  /*30e20*/  IMAD.MOV.U32 R2, RZ, RZ, R14 ;  /* 0x000000ffff027224 */ /* 0x001fe200078e000e */
[----:B------:R-:W-:Y:S06]  /*30e30*/  BRA `(.L_x_2137) ;  /* 0xffffffa400947947 */ /* 0x000fec000383ffff */
.L_x_1967:
[----:B0-----:R0:W2:Y:S02]  /*30e40*/  SYNCS.PHASECHK.TRANS64.TRYWAIT P0, [R4+URZ+0x30860], R3 ;  /* 0x03086003040075a7 */ /* 0x0010a4000800017f */
[----:B--2---:R-:W-:Y:S05]  /*30e50*/  @!P0 NANOSLEEP.SYNCS 0x989680 ;  /* 0x009896800000895d */ /* 0x004fea0003900000 */
[----:B------:R-:W2:Y:S02]  /*30e60*/  @!P0 SYNCS.PHASECHK.TRANS64 P0, [R4+URZ+0x30860], R3 ;  /* 0x03086003040085a7 */ /* 0x000ea4000800007f */
[----:B--2---:R-:W-:Y:S05]  /*30e70*/  @!P0 BRA `(.L_x_1967) ;  /* 0xfffffffc00f08947 */ /* 0x004fea000383ffff */
[----:B------:R-:W-:Y:S05]  /*30e80*/  BRA `(.L_x_2138) ;  /* 0xffffffa800b87947 */ /* 0x000fea000383ffff */
.L_x_1968:
[----:B------:R-:W-:Y:S01]  /*30e90*/  BSSY B0, `(.L_x_2139) ;  /* 0x0000008000007945 */ /* 0x000fe20003800000 */
[----:B------:R-:W-:Y:S01]  /*30ea0*/  IMAD.MOV.U32 R13, RZ, RZ, R19 ;  /* 0x000000ffff0d7224 */ /* 0x000fe200078e0013 */
[----:B------:R-:W-:Y:S01]  /*30eb0*/  MOV R12, RZ ;  /* 0x000000ff000c7202 */ /* 0x000fe20000000f00 */
[----:B------:R-:W-:Y:S02]  /*30ec0*/  IMAD.MOV.U32 R11, RZ, RZ, 0x181f ;  /* 0x0000181fff0b7424 */ /* 0x000fe400078e00ff */
[----:B------:R-:W-:-:S07]  /*30ed0*/  IMAD.MOV.U32 R15, RZ, RZ, -0x1 ;  /* 0xffffffffff0f7424 */ /* 0x000fce00078e00ff */
[----:B01----:R-:W-:Y:S05]  /*30ee0*/  WARPSYNC.COLLECTIVE R15, `(.L_x_2140) ;  /* 0x000000000f087348 */ /* 0x003fea0003c00000 */
[----:B------:R2:W3:Y:S02]  /*30ef0*/  SHFL.IDX P6, R14, R13, R12, R11 ;  /* 0x0000000c0d0e7389 */ /* 0x0004e400000c000b */
[----:B0123--:R-:W-:Y:S01]  /*30f00*/  ENDCOLLECTIVE ;  /* 0x000000000000791b */ /* 0x00ffe20003800000 */
.L_x_2140:
[----:B------:R-:W-:Y:S05]  /*30f10*/  BSYNC B0 ;  /* 0x0000000000007941 */ /* 0x000fea0003800000 */
.L_x_2139:
[----:B------:R-:W-:Y:S01]  /*30f20*/  IMAD.MOV.U32 R13, RZ, RZ, R18 ;  /* 0x000000ffff0d7224 */ /* 0x000fe200078e0012 */
[----:B------:R-:W-:Y:S01]  /*30f30*/  MOV R12, RZ ;  /* 0x000000ff000c7202 */ /* 0x000fe20000000f00 */
[----:B------:R-:W-:Y:S01]  /*30f40*/  IMAD.MOV.U32 R11, RZ, RZ, 0x181f ;  /* 0x0000181fff0b7424 */ /* 0x000fe200078e00ff */
[C---:B------:R-:W-:Y:S01]  /*30f50*/  LOP3.LUT R7, R36.reuse, 0x40, RZ, 0xfc, !PT ;  /* 0x0000004024077812 */ /* 0x040fe200078efcff */
[----:B------:R-:W-:Y:S01]  /*30f60*/  IMAD.MOV.U32 R15, RZ, RZ, -0x1 ;  /* 0xffffffffff0f7424 */ /* 0x000fe200078e00ff */
[----:B------:R-:W-:Y:S01]  /*30f70*/  LOP3.LUT R6, R36, 0x80, RZ, 0xfc, !PT ;  /* 0x0000008024067812 */ /* 0x000fe200078efcff */
[----:B------:R-:W-:Y:S01]  /*30f80*/  IMAD.MOV.U32 R3, RZ, RZ, R14 ;  /* 0x000000ffff037224 */ /* 0x000fe200078e000e */
[----:B------:R-:W-:Y:S01]  /*30f90*/  LEA R0, R0, R17, 0x1 ;  /* 0x0000001100007211 */ /* 0x000fe200078e08ff */
[----:B------:R-:W-:-:S07]  /*30fa0*/  IMAD.SHL.U32 R8, R36, 0x2, RZ ;  /* 0x0000000224087824 */ /* 0x000fce00078e00ff */
[----:B------:R-:W-:Y:S05]  /*30fb0*/  WARPSYNC.COLLECTIVE R15, `(.L_x_2141) ;  /* 0x000000000f087348 */ /* 0x000fea0003c00000 */
[----:B------:R0:W1:Y:S02]  /*30fc0*/  SHFL.IDX P6, R14, R13, R12, R11 ;  /* 0x0000000c0d0e7389 */ /* 0x00006400000c000b */
[----:B01----:R-:W-:Y:S01]  /*30fd0*/  ENDCOLLECTIVE ;  /* 0x000000000000791b */ /* 0x003fe20003800000 */
.L_x_2141:
[----:B------:R-:W-:Y:S02]  /*30fe0*/  ULDC UR4, c[0x0][0x2f4] ;  /* 0x0000bd0000047ab9 */ /* 0x000fe40000000800 */
        /* <DEDUP_REMOVED lines=19> */
.L_x_2142:
[----:B------:R-:W-:Y:S01]  /*31120*/  @!PT LDS RZ, [RZ] ;  /* 0x00000000fffff984 */ /* 0x000fe20000000800 */
[----:B------:R-:W-:Y:S01]  /*31130*/  @!PT LDS RZ, [RZ] ;  /* 0x00000000fffff984 */ /* 0x000fe20000000800 */
[----:B------:R-:W-:Y:S01]  /*31140*/  @!PT LDS RZ, [RZ] ;  /* 0x00000000fffff984 */ /* 0x000fe20000000800 */
[----:B------:R-:W-:Y:S01]  /*31150*/  LDGSTS.E.BYPASS.LTC128B.128 [R0+0x4400], desc[UR60][R2.64+0x100], !P4 ;  /* 0x0440010002007fae */ /* 0x000fe2000e101d7c */
[----:B------:R-:W-:Y:S01]  /*31160*/  ISETP.LT.OR P4, PT, R5, 0x1, P0 ;  /* 0x000000010500780c */ /* 0x000fe20000781670 */
[----:B------:R-:W-:-:S12]  /*31170*/  IMAD.MOV.U32 R13, RZ, RZ, R18 ;  /* 0x000000ffff0d7224 */ /* 0x000fd800078e0012 */
[----:B------:R0:W-:Y:S02]  /*31180*/  LDGSTS.E.BYPASS.LTC128B.128 [R0+0x6400], desc[UR60][R2.64+0x180], !P4 ;  /* 0x0640018002007fae */ /* 0x0001e4000e101d7c */
[----:B0-----:R-:W-:-:S07]  /*31190*/  IMAD.MOV.U32 R3, RZ, RZ, R14 ;  /* 0x000000ffff037224 */ /* 0x001fce00078e000e */
[----:B------:R-:W-:Y:S05]  /*311a0*/  WARPSYNC.COLLECTIVE R15, `(.L_x_2143) ;  /* 0x000000000f087348 */ /* 0x000fea0003c00000 */
[----:B------:R0:W1:Y:S02]  /*311b0*/  SHFL.IDX P6, R14, R13, R12, R11 ;  /* 0x0000000c0d0e7389 */ /* 0x00006400000c000b */
[----:B01----:R-:W-:Y:S01]  /*311c0*/  ENDCOLLECTIVE ;  /* 0x000000000000791b */ /* 0x003fe20003800000 */
.L_x_2143:
[----:B------:R-:W-:Y:S02]  /*311d0*/  IMAD.MOV.U32 R13, RZ, RZ, R19 ;  /* 0x000000ffff0d7224 */ /* 0x000fe400078e0013 */
[----:B------:R-:W-:Y:S01]  /*311e0*/  IMAD.MOV.U32 R12, RZ, RZ, 0x2 ;  /* 0x00000002ff0c7424 */ /* 0x000fe200078e00ff */
[----:B------:R-:W-:-:S13]  /*311f0*/  IADD3 R2, P4, R14, R8, RZ ;  /* 0x000000080e027210 */ /* 0x000fda0007f9e0ff */
[----:B------:R-:W-:Y:S05]  /*31200*/  WARPSYNC.COLLECTIVE R15, `(.L_x_2144) ;  /* 0x000000000f087348 */ /* 0x000fea0003c00000 */
[----:B------:R0:W1:Y:S02]  /*31210*/  SHFL.IDX P6, R14, R13, R12, R11 ;  /* 0x0000000c0d0e7389 */ /* 0x00006400000c000b */
[----:B01----:R-:W-:Y:S01]  /*31220*/  ENDCOLLECTIVE ;  /* 0x000000000000791b */ /* 0x003fe20003800000 */
.L_x_2144:
[----:B------:R-:W-:Y:S02]  /*31230*/  IADD3.X R3, RZ, R3, RZ, P4, !PT ;  /* 0x00000003ff037210 */ /* 0x000fe400027fe4ff */
        /* <DEDUP_REMOVED lines=11> */
.L_x_2145:
        /* <DEDUP_REMOVED lines=14> */
.L_x_2146:
        /* <DEDUP_REMOVED lines=12> */
.L_x_2147:
        /* <DEDUP_REMOVED lines=9> */
.L_x_1973:
[----:B------:R-:W-:Y:S01]  /*31520*/  BSSY B0, `(.L_x_2149) ;  /* 0x0000008000007945 */ /* 0x000fe20003800000 */
[----:B------:R-:W-:Y:S01]  /*31530*/  MOV R13, R24 ;  /* 0x00000018000d7202 */ /* 0x000fe20000000f00 */
[----:B------:R-:W-:Y:S02]  /*31540*/  IMAD.MOV.U32 R12, RZ, RZ, RZ ;  /* 0x000000ffff0c7224 */ /* 0x000fe400078e00ff */
[----:B------:R-:W-:Y:S02]  /*31550*/  IMAD.MOV.U32 R11, RZ, RZ, 0x1f ;  /* 0x0000001fff0b7424 */ /* 0x000fe400078e00ff */
[----:B------:R-:W-:-:S07]  /*31560*/  IMAD.MOV.U32 R15, RZ, RZ, -0x1 ;  /* 0xffffffffff0f7424 */ /* 0x000fce00078e00ff */
[----:B0-----:R-:W-:Y:S05]  /*31570*/  WARPSYNC.COLLECTIVE R15, `(.L_x_2150) ;  /* 0x000000000f087348 */ /* 0x001fea0003c00000 */
[----:B------:R1:W2:Y:S02]  /*31580*/  SHFL.IDX P6, R14, R13, R12, R11 ;  /* 0x0000000c0d0e7389 */ /* 0x0002a400000c000b */
[----:B012---:R-:W-:Y:S01]  /*31590*/  ENDCOLLECTIVE ;  /* 0x000000000000791b */ /* 0x007fe20003800000 */
.L_x_2150:
[----:B------:R-:W-:Y:S05]  /*315a0*/  BSYNC B0 ;  /* 0x0000000000007941 */ /* 0x000fea0003800000 */
.L_x_2149:
[----:B------:R-:W-:Y:S01]  /*315b0*/  MOV R13, R24 ;  /* 0x00000018000d7202 */ /* 0x000fe20000000f00 */
[----:B------:R-:W-:Y:S01]  /*315c0*/  IMAD.MOV.U32 R12, RZ, RZ, 0x1 ;  /* 0x00000001ff0c7424 */ /* 0x000fe200078e00ff */
[----:B------:R-:W-:Y:S01]  /*315d0*/  IADD3 R9, R27, R10, RZ ;  /* 0x0000000a1b097210 */ /* 0x000fe20007ffe0ff */
[----:B------:R-:W-:Y:S02]  /*315e0*/  IMAD.MOV.U32 R11, RZ, RZ, 0x1f ;  /* 0x0000001fff0b7424 */ /* 0x000fe400078e00ff */
[----:B------:R-:W-:Y:S02]  /*315f0*/  IMAD.MOV.U32 R15, RZ, RZ, -0x1 ;  /* 0xffffffffff0f7424 */ /* 0x000fe400078e00ff */
[----:B------:R-:W-:-:S07]  /*31600*/  IMAD.MOV.U32 R0, RZ, RZ, R14 ;  /* 0x000000ffff007224 */ /* 0x000fce00078e000e */
[----:B------:R-:W-:Y:S05]  /*31610*/  WARPSYNC.COLLECTIVE R15, `(.L_x_2151) ;  /* 0x000000000f087348 */ /* 0x000fea0003c00000 */
[----:B------:R0:W1:Y:S02]  /*31620*/  SHFL.IDX P6, R14, R13, R12, R11 ;  /* 0x0000000c0d0e7389 */ /* 0x00006400000c000b */
[----:B01----:R-:W-:Y:S01]  /*31630*/  ENDCOLLECTIVE ;  /* 0x000000000000791b */ /* 0x003fe20003800000 */
.L_x_2151:
[----:B------:R-:W-:Y:S02]  /*31640*/  ULDC UR4, c[0x0][0xc3c] ;  /* 0x00030f0000047ab9 */ /* 0x000fe40000000800 */
[----:B------:R-:W-:-:S13]  /*31650*/  ISETP.GE.OR P1, PT, R9, UR4, !P0 ;  /* 0x0000000409007c0c */ /* 0x000fda000c726670 */
[----:B------:R-:W0:Y:S08]  /*31660*/  @!P1 LDC.64 R2, c[0x0][0xc80] ;  /* 0x00032000ff029b82 */ /* 0x000e300000000a00 */
[----:B------:R-:W1:Y:S01]  /*31670*/  @!P1 LDC.64 R4, c[0x0][0xc78] ;  /* 0x00031e00ff049b82 */ /* 0x000e620000000a00 */
[----:B------:R-:W-:Y:S01]  /*31680*/  CS2R R24, SRZ ;  /* 0x0000000000187805 */ /* 0x000fe2000001ff00 */
[----:B------:R-:W-:-:S02]  /*31690*/  IMAD.MOV.U32 R8, RZ, RZ, RZ ;  /* 0x000000ffff087224 */ /* 0x000fc400078e00ff */
[----:B------:R-:W-:Y:S02]  /*316a0*/  IMAD.MOV.U32 R11, RZ, RZ, RZ ;  /* 0x000000ffff0b7224 */ /* 0x000fe400078e00ff */
[----:B------:R-:W-:Y:S02]  /*316b0*/  IMAD.MOV.U32 R6, RZ, RZ, R14 ;  /* 0x000000ffff067224 */ /* 0x000fe400078e000e */
[----:B0-----:R-:W-:-:S05]  /*316c0*/  @!P1 IMAD.WIDE R2, R9, 0x4, R2 ;  /* 0x0000000409029825 */ /* 0x001fca00078e0202 */
[----:B------:R1:W2:Y:S02]  /*316d0*/  @!P1 LDG.E R7, desc[UR60][R2.64] ;  /* 0x0000003c02079981 */ /* 0x0002a4000c1e1900 */
[----:B-1----:R-:W-:-:S05]  /*316e0*/  @!P1 IMAD.WIDE R2, R9, 0x4, R4 ;  /* 0x0000000409029825 */ /* 0x002fca00078e0204 */
[----:B------:R-:W3:Y:S01]  /*316f0*/  @!P1 LDG.E R4, desc[UR60][R2.64] ;  /* 0x0000003c02049981 */ /* 0x000ee2000c1e1900 */
[C---:B------:R-:W-:Y:S02]  /*31700*/  ISETP.GE.U32.AND P2, PT, R10.reuse, 0x2, PT ;  /* 0x000000020a00780c */ /* 0x040fe40003f46070 */
[C---:B------:R-:W-:Y:S02]  /*31710*/  ISETP.GE.U32.AND P3, PT, R10.reuse, 0x4, PT ;  /* 0x000000040a00780c */ /* 0x040fe40003f66070 */
[C---:B------:R-:W-:Y:S02]  /*31720*/  ISETP.GE.U32.AND P4, PT, R10.reuse, 0x8, PT ;  /* 0x000000080a00780c */ /* 0x040fe40003f86070 */
[C---:B------:R-:W-:Y:S01]  /*31730*/  ISETP.GE.U32.AND P5, PT, R10.reuse, 0x10, PT ;  /* 0x000000100a00780c */ /* 0x040fe20003fa6070 */
[----:B--2---:R-:W-:Y:S02]  /*31740*/  @!P1 IMAD.MOV.U32 R25, RZ, RZ, R7 ;  /* 0x000000ffff199224 */ /* 0x004fe400078e0007 */
[----:B---3--:R-:W-:Y:S01]  /*31750*/  @!P1 IMAD.MOV.U32 R8, RZ, RZ, R4 ;  /* 0x000000ffff089224 */ /* 0x008fe200078e0004 */
[----:B------:R-:W-:-:S03]  /*31760*/  ISETP.NE.AND P1, PT, R10, RZ, PT ;  /* 0x000000ff0a00720c */ /* 0x000fc60003f25270 */
[----:B------:R-:W-:-:S10]  /*31770*/  IMAD R13, R8, R25, RZ ;  /* 0x00000019080d7224 */ /* 0x000fd400078e02ff */
[----:B------:R-:W-:Y:S05]  /*31780*/  WARPSYNC.COLLECTIVE R15, `(.L_x_2152) ;  /* 0x000000000f087348 */ /* 0x000fea0003c00000 */
[----:B------:R0:W1:Y:S02]  /*31790*/  SHFL.UP P6, R14, R13, R12, R11 ;  /* 0x0400000c0d0e7389 */ /* 0x00006400000c000b */
[----:B01----:R-:W-:Y:S01]  /*317a0*/  ENDCOLLECTIVE ;  /* 0x000000000000791b */ /* 0x003fe20003800000 */
.L_x_2152:
[----:B------:R-:W-:Y:S01]  /*317b0*/  IMAD.MOV.U32 R12, RZ, RZ, 0x2 ;  /* 0x00000002ff0c7424 */ /* 0x000fe200078e00ff */
[----:B------:R-:W-:-:S04]  /*317c0*/  SEL R4, R14, RZ, P1 ;  /* 0x000000ff0e047207 */ /* 0x000fc80000800000 */
[----:B------:R-:W-:-:S05]  /*317d0*/  IADD3 R4, R13, R4, RZ ;  /* 0x000000040d047210 */ /* 0x000fca0007ffe0ff */
[----:B------:R-:W-:-:S07]  /*317e0*/  IMAD.MOV.U32 R13, RZ, RZ, R4 ;  /* 0x000000ffff0d7224 */ /* 0x000fce00078e0004 */
[----:B------:R-:W-:Y:S05]  /*317f0*/  WARPSYNC.COLLECTIVE R15, `(.L_x_2153) ;  /* 0x000000000f087348 */ /* 0x000fea0003c00000 */
[----:B------:R0:W1:Y:S02]  /*31800*/  SHFL.UP P6, R14, R13, R12, R11 ;  /* 0x0400000c0d0e7389 */ /* 0x00006400000c000b */
[----:B01----:R-:W-:Y:S01]  /*31810*/  ENDCOLLECTIVE ;  /* 0x000000000000791b */ /* 0x003fe20003800000 */
.L_x_2153:
[----:B------:R-:W-:Y:S02]  /*31820*/  MOV R12, 0x4 ;  /* 0x00000004000c7802 */ /* 0x000fe40000000f00 */
[----:B------:R-:W-:-:S05]  /*31830*/  SEL R3, R14, RZ, P2 ;  /* 0x000000ff0e037207 */ /* 0x000fca0001000000 */
[----:B------:R-:W-:-:S04]  /*31840*/  IMAD.IADD R2, R4, 0x1, R3 ;  /* 0x0000000104027824 */ /* 0x000fc800078e0203 */
[----:B------:R-:W-:-:S07]  /*31850*/  IMAD.MOV.U32 R13, RZ, RZ, R2 ;  /* 0x000000ffff0d7224 */ /* 0x000fce00078e0002 */
[----:B------:R-:W-:Y:S05]  /*31860*/  WARPSYNC.COLLECTIVE R15, `(.L_x_2154) ;  /* 0x000000000f087348 */ /* 0x000fea0003c00000 */
[----:B------:R0:W1:Y:S02]  /*31870*/  SHFL.UP P6, R14, R13, R12, R11 ;  /* 0x0400000c0d0e7389 */ /* 0x00006400000c000b */
[----:B01----:R-:W-:Y:S01]  /*31880*/  ENDCOLLECTIVE ;  /* 0x000000000000791b */ /* 0x003fe20003800000 */
.L_x_2154:
[----:B------:R-:W-:Y:S01]  /*31890*/  IMAD.MOV.U32 R12, RZ, RZ, 0x8 ;  /* 0x00000008ff0c7424 */ /* 0x000fe200078e00ff */
[----:B------:R-:W-:-:S05]  /*318a0*/  SEL R3, R14, RZ, P3 ;  /* 0x000000ff0e037207 */ /* 0x000fca0001800000 */
[----:B------:R-:W-:-:S04]  /*318b0*/  IMAD.IADD R3, R2, 0x1, R3 ;  /* 0x0000000102037824 */ /* 0x000fc800078e0203 */
[----:B------:R-:W-:-:S07]  /*318c0*/  IMAD.MOV.U32 R13, RZ, RZ, R3 ;  /* 0x000000ffff0d7224 */ /* 0x000fce00078e0003 */
[----:B------:R-:W-:Y:S05]  /*318d0*/  WARPSYNC.COLLECTIVE R15, `(.L_x_2155) ;  /* 0x000000000f087348 */ /* 0x000fea0003c00000 */
[----:B------:R0:W1:Y:S02]  /*318e0*/  SHFL.UP P6, R14, R13, R12, R11 ;  /* 0x0400000c0d0e7389 */ /* 0x00006400000c000b */
[----:B01----:R-:W-:Y:S01]  /*318f0*/  ENDCOLLECTIVE ;  /* 0x000000000000791b */ /* 0x003fe20003800000 */
.L_x_2155:
[----:B------:R-:W-:Y:S01]  /*31900*/  IMAD.MOV.U32 R12, RZ, RZ, 0x10 ;  /* 0x00000010ff0c7424 */ /* 0x000fe200078e00ff */
[----:B------:R-:W-:-:S05]  /*31910*/  SEL R4, R14, RZ, P4 ;  /* 0x000000ff0e047207 */ /* 0x000fca0002000000 */
[----:B------:R-:W-:-:S05]  /*31920*/  IMAD.IADD R4, R3, 0x1, R4 ;  /* 0x0000000103047824 */ /* 0x000fca00078e0204 */
[----:B------:R-:W-:-:S07]  /*31930*/  MOV R13, R4 ;  /* 0x00000004000d7202 */ /* 0x000fce0000000f00 */
[----:B------:R-:W-:Y:S05]  /*31940*/  WARPSYNC.COLLECTIVE R15, `(.L_x_2156) ;  /* 0x000000000f087348 */ /* 0x000fea0003c00000 */
[----:B------:R0:W1:Y:S02]  /*31950*/  SHFL.UP P6, R14, R13, R12, R11 ;  /* 0x0400000c0d0e7389 */ /* 0x00006400000c000b */
[----:B01----:R-:W-:Y:S01]  /*31960*/  ENDCOLLECTIVE ;  /* 0x000000000000791b */ /* 0x003fe20003800000 */
.L_x_2156:
[----:B------:R-:W-:Y:S01]  /*31970*/  IMAD.MOV.U32 R12, RZ, RZ, 0x1f ;  /* 0x0000001fff0c7424 */ /* 0x000fe200078e00ff */
[----:B------:R-:W-:Y:S02]  /*31980*/  MOV R11, 0x1f ;  /* 0x0000001f000b7802 */ /* 0x000fe40000000f00 */
[----:B------:R-:W-:-:S05]  /*31990*/  SEL R3, R14, RZ, P5 ;  /* 0x000000ff0e037207 */ /* 0x000fca0002800000 */
[----:B------:R-:W-:-:S04]  /*319a0*/  IMAD.IADD R3, R4, 0x1, R3 ;  /* 0x0000000104037824 */ /* 0x000fc800078e0203 */
[----:B------:R-:W-:-:S07]  /*319b0*/  IMAD.MOV.U32 R13, RZ, RZ, R3 ;  /* 0x000000ffff0d7224 */ /* 0x000fce00078e0003 */
[----:B------:R-:W-:Y:S05]  /*319c0*/  WARPSYNC.COLLECTIVE R15, `(.L_x_2157) ;  /* 0x000000000f087348 */ /* 0x000fea0003c00000 */
[----:B------:R0:W1:Y:S02]  /*319d0*/  SHFL.IDX P6, R14, R13, R12, R11 ;  /* 0x0000000c0d0e7389 */ /* 0x00006400000c000b */
[----:B01----:R-:W-:Y:S01]  /*319e0*/  ENDCOLLECTIVE ;  /* 0x000000000000791b */ /* 0x003fe20003800000 */
.L_x_2157:
[----:B------:R-:W-:Y:S05]  /*319f0*/  BRA `(.L_x_2158) ;  /* 0xffffffa800107947 */ /* 0x000fea000383ffff */
.L_x_1976:
[----:B------:R-:W-:Y:S01]  /*31a00*/  BSSY B0, `(.L_x_2159) ;  /* 0x0000007000007945 */ /* 0x000fe20003800000 */
[----:B------:R-:W-:Y:S02]  /*31a10*/  IMAD.MOV.U32 R12, RZ, RZ, 0x1 ;  /* 0x00000001ff0c7424 */ /* 0x000fe400078e00ff */
[----:B------:R-:W-:Y:S02]  /*31a20*/  IMAD.MOV.U32 R11, RZ, RZ, RZ ;  /* 0x000000ffff0b7224 */ /* 0x000fe400078e00ff */
[----:B------:R-:W-:-:S07]  /*31a30*/  IMAD.MOV.U32 R15, RZ, RZ, -0x1 ;  /* 0xffffffffff0f7424 */ /* 0x000fce00078e00ff */
[----:B------:R-:W-:Y:S05]  /*31a40*/  WARPSYNC.COLLECTIVE R15, `(.L_x_2160) ;  /* 0x000000000f087348 */ /* 0x000fea0003c00000 */
[----:B------:R0:W1:Y:S02]  /*31a50*/  SHFL.UP P6, R14, R13, R12, R11 ;  /* 0x0400000c0d0e7389 */ /* 0x00006400000c000b */
[----:B01----:R-:W-:Y:S01]  /*31a60*/  ENDCOLLECTIVE ;  /* 0x000000000000791b */ /* 0x003fe20003800000 */
.L_x_2160:
[----:B------:R-:W-:Y:S05]  /*31a70*/  BSYNC B0 ;  /* 0x0000000000007941 */ /* 0x000fea0003800000 */
.L_x_2159:
[----:B------:R-:W-:Y:S01]  /*31a80*/  SEL R14, R14, RZ, P1 ;  /* 0x000000ff0e0e7207 */ /* 0x000fe20000800000 */
[----:B------:R-:W-:Y:S01]  /*31a90*/  IMAD.MOV.U32 R11, RZ, RZ, RZ ;  /* 0x000000ffff0b7224 */ /* 0x000fe200078e00ff */
[----:B------:R-:W-:Y:S01]  /*31aa0*/  MOV R12, 0x2 ;  /* 0x00000002000c7802 */ /* 0x000fe20000000f00 */
[----:B------:R-:W-:Y:S02]  /*31ab0*/  IMAD.MOV.U32 R15, RZ, RZ, -0x1 ;  /* 0xffffffffff0f7424 */ /* 0x000fe400078e00ff */
[----:B------:R-:W-:-:S07]  /*31ac0*/  IMAD.IADD R13, R13, 0x1, R14 ;  /* 0x000000010d0d7824 */ /* 0x000fce00078e020e */
[----:B------:R-:W-:Y:S05]  /*31ad0*/  WARPSYNC.COLLECTIVE R15, `(.L_x_2161) ;  /* 0x000000000f087348 */ /* 0x000fea0003c00000 */
[----:B------:R0:W1:Y:S02]  /*31ae0*/  SHFL.UP P6, R14, R13, R12, R11 ;  /* 0x0400000c0d0e7389 */ /* 0x00006400000c000b */
[----:B01----:R-:W-:Y:S01]  /*31af0*/  ENDCOLLECTIVE ;  /* 0x000000000000791b */ /* 0x003fe20003800000 */
.L_x_2161:
[----:B------:R-:W-:Y:S02]  /*31b00*/  MOV R12, 0x4 ;  /* 0x00000004000c7802 */ /* 0x000fe40000000f00 */
[----:B------:R-:W-:-:S05]  /*31b10*/  SEL R2, R14, RZ, P2 ;  /* 0x000000ff0e027207 */ /* 0x000fca0001000000 */
[----:B------:R-:W-:-:S04]  /*31b20*/  IMAD.IADD R2, R13, 0x1, R2 ;  /* 0x000000010d027824 */ /* 0x000fc800078e0202 */
[----:B------:R-:W-:-:S07]  /*31b30*/  IMAD.MOV.U32 R13, RZ, RZ, R2 ;  /* 0x000000ffff0d7224 */ /* 0x000fce00078e0002 */
[----:B------:R-:W-:Y:S05]  /*31b40*/  WARPSYNC.COLLECTIVE R15, `(.L_x_2162) ;  /* 0x000000000f087348 */ /* 0x000fea0003c00000 */
[----:B------:R0:W1:Y:S02]  /*31b50*/  SHFL.UP P6, R14, R13, R12, R11 ;  /* 0x0400000c0d0e7389 */ /* 0x00006400000c000b */
[----:B01----:R-:W-:Y:S01]  /*31b60*/  ENDCOLLECTIVE ;  /* 0x000000000000791b */ /* 0x003fe20003800000 */
.L_x_2162:
[----:B------:R-:W-:Y:S01]  /*31b70*/  IMAD.MOV.U32 R12, RZ, RZ, 0x8 ;  /* 0x00000008ff0c7424 */ /* 0x000fe200078e00ff */
[----:B------:R-:W-:-:S05]  /*31b80*/  SEL R3, R14, RZ, P3 ;  /* 0x000000ff0e037207 */ /* 0x000fca0001800000 */
[----:B------:R-:W-:-:S04]  /*31b90*/  IMAD.IADD R3, R2, 0x1, R3 ;  /* 0x0000000102037824 */ /* 0x000fc800078e0203 */
[----:B------:R-:W-:-:S07]  /*31ba0*/  IMAD.MOV.U32 R13, RZ, RZ, R3 ;  /* 0x000000ffff0d7224 */ /* 0x000fce00078e0003 */
[----:B------:R-:W-:Y:S05]  /*31bb0*/  WARPSYNC.COLLECTIVE R15, `(.L_x_2163) ;  /* 0x000000000f087348 */ /* 0x000fea0003c00000 */
[----:B------:R0:W1:Y:S02]  /*31bc0*/  SHFL.UP P6, R14, R13, R12, R11 ;  /* 0x0400000c0d0e7389 */ /* 0x00006400000c000b */
[----:B01----:R-:W-:Y:S01]  /*31bd0*/  ENDCOLLECTIVE ;  /* 0x000000000000791b */ /* 0x003fe20003800000 */
.L_x_2163:
[----:B------:R-:W-:Y:S01]  /*31be0*/  IMAD.MOV.U32 R12, RZ, RZ, 0x10 ;  /* 0x00000010ff0c7424 */ /* 0x000fe200078e00ff */
[----:B------:R-:W-:-:S05]  /*31bf0*/  SEL R4, R14, RZ, P4 ;  /* 0x000000ff0e047207 */ /* 0x000fca0002000000 */
[----:B------:R-:W-:-:S05]  /*31c00*/  IMAD.IADD R4, R3, 0x1, R4 ;  /* 0x0000000103047824 */ /* 0x000fca00078e0204 */
[----:B------:R-:W-:-:S07]  /*31c10*/  MOV R13, R4 ;  /* 0x00000004000d7202 */ /* 0x000fce0000000f00 */
[----:B------:R-:W-:Y:S05]  /*31c20*/  WARPSYNC.COLLECTIVE R15, `(.L_x_2164) ;  /* 0x000000000f087348 */ /* 0x000fea0003c00000 */
[----:B------:R0:W1:Y:S02]  /*31c30*/  SHFL.UP P6, R14, R13, R12, R11 ;  /* 0x0400000c0d0e7389 */ /* 0x00006400000c000b */
[----:B01----:R-:W-:Y:S01]  /*31c40*/  ENDCOLLECTIVE ;  /* 0x000000000000791b */ /* 0x003fe20003800000 */
.L_x_2164:
        /* <DEDUP_REMOVED lines=8> */
.L_x_2165:
[----:B------:R-:W-:Y:S05]  /*31cd0*/  BRA `(.L_x_2166) ;  /* 0xffffffa400fc7947 */ /* 0x000fea000383ffff */
.L_x_1978:
[----:B------:R-:W-:Y:S01]  /*31ce0*/  BSSY B0, `(.L_x_2167) ;  /* 0x0000006000007945 */ /* 0x000fe20003800000 */
[----:B------:R-:W-:Y:S01]  /*31cf0*/  PLOP3.LUT P6, PT, P6, PT, PT, 0x8, 0x0 ;  /* 0x000000000000781c */ /* 0x000fe200037ce170 */
[----:B------:R-:W-:-:S12]  /*31d00*/  IMAD.MOV.U32 R15, RZ, RZ, -0x1 ;  /* 0xffffffffff0f7424 */ /* 0x000fd800078e00ff */
[----:B0-----:R-:W-:Y:S05]  /*31d10*/  WARPSYNC.COLLECTIVE R15, `(.L_x_2168) ;  /* 0x000000000f087348 */ /* 0x001fea0003c00000 */
[----:B------:R-:W-:Y:S01]  /*31d20*/  VOTE.ANY R14, PT, P6 ;  /* 0x00000000000e7806 */ /* 0x000fe200030e0100 */
[----:B0-----:R-:W-:Y:S06]  /*31d30*/  ENDCOLLECTIVE ;  /* 0x000000000000791b */ /* 0x001fec0003800000 */
.L_x_2168:
[----:B------:R-:W-:Y:S05]  /*31d40*/  BSYNC B0 ;  /* 0x0000000000007941 */ /* 0x000fea0003800000 */
.L_x_2167:
[----:B------:R-:W-:Y:S01]  /*31d50*/  IMAD.MOV.U32 R2, RZ, RZ, R14 ;  /* 0x000000ffff027224 */ /* 0x000fe200078e000e */
[----:B------:R-:W-:Y:S01]  /*31d60*/  MOV R15, 0xffffffff ;  /* 0xffffffff000f7802 */ /* 0x000fe20000000f00 */
[----:B------:R-:W-:Y:S02]  /*31d70*/  IMAD.MOV.U32 R13, RZ, RZ, R25 ;  /* 0x000000ffff0d7224 */ /* 0x000fe400078e0019 */
[----:B------:R0:W1:Y:S01]  /*31d80*/  POPC R12, R2 ;  /* 0x00000002000c7309 */ /* 0x0000620000000000 */
[----:B------:R-:W-:-:S07]  /*31d90*/  IMAD.MOV.U32 R11, RZ, RZ, 0x1f ;  /* 0x0000001fff0b7424 */ /* 0x000fce00078e00ff */
[----:B01----:R-:W-:Y:S05]  /*31da0*/  WARPSYNC.COLLECTIVE R15, `(.L_x_2169) ;  /* 0x000000000f087348 */ /* 0x003fea0003c00000 */
[----:B-1----:R1:W2:Y:S02]  /*31db0*/  SHFL.IDX P6, R14, R13, R12, R11 ;  /* 0x0000000c0d0e7389 */ /* 0x0022a400000c000b */
[----:B012---:R-:W-:Y:S01]  /*31dc0*/  ENDCOLLECTIVE ;  /* 0x000000000000791b */ /* 0x007fe20003800000 */
.L_x_2169:
[----:B------:R-:W-:Y:S02]  /*31dd0*/  IMAD.IADD R27, R12, 0x1, R27 ;  /* 0x000000010c1b7824 */ /* 0x000fe400078e021b */
[----:B------:R-:W-:Y:S02]  /*31de0*/  IMAD.MOV.U32 R13, RZ, RZ, R8 ;  /* 0x000000ffff0d7224 */ /* 0x000fe400078e0008 */
[----:B------:R-:W-:-:S07]  /*31df0*/  IMAD.MOV.U32 R25, RZ, RZ, R14 ;  /* 0x000000ffff197224 */ /* 0x000fce00078e000e */
[----:B------:R-:W-:Y:S05]  /*31e00*/  WARPSYNC.COLLECTIVE R15, `(.L_x_2170) ;  /* 0x000000000f087348 */ /* 0x000fea0003c00000 */
[----:B------:R0:W1:Y:S02]  /*31e10*/  SHFL.IDX P6, R14, R13, R12, R11 ;  /* 0x0000000c0d0e7389 */ /* 0x00006400000c000b */
[----:B01----:R-:W-:Y:S01]  /*31e20*/  ENDCOLLECTIVE ;  /* 0x000000000000791b */ /* 0x003fe20003800000 */
.L_x_2170:
[----:B------:R-:W-:Y:S01]  /*31e30*/  IMAD.MOV.U32 R8, RZ, RZ, R14 ;  /* 0x000000ffff087224 */ /* 0x000fe200078e000e */
[----:B------:R-:W-:Y:S06]  /*31e40*/  BRA `(.L_x_2171) ;  /* 0xffffffa400e07947 */ /* 0x000fec000383ffff */
.L_x_1980:
[----:B------:R-:W-:Y:S01]  /*31e50*/  BSSY B0, `(.L_x_2172) ;  /* 0x0000007000007945 */ /* 0x000fe20003800000 */
[----:B------:R-:W-:Y:S01]  /*31e60*/  MOV R13, R3 ;  /* 0x00000003000d7202 */ /* 0x000fe20000000f00 */
[----:B------:R-:W-:Y:S02]  /*31e70*/  IMAD.MOV.U32 R11, RZ, RZ, 0x1f ;  /* 0x0000001fff0b7424 */ /* 0x000fe400078e00ff */
[----:B------:R-:W-:-:S07]  /*31e80*/  IMAD.MOV.U32 R15, RZ, RZ, -0x1 ;  /* 0xffffffffff0f7424 */ /* 0x000fce00078e00ff */
[----:B0-23--:R-:W-:Y:S05]  /*31e90*/  WARPSYNC.COLLECTIVE R15, `(.L_x_2173) ;  /* 0x000000000f087348 */ /* 0x00dfea0003c00000 */
[----:B------:R1:W4:Y:S02]  /*31ea0*/  SHFL.IDX P6, R14, R13, R12, R11 ;  /* 0x0000000c0d0e7389 */ /* 0x00032400000c000b */
[----:B01234-:R-:W-:Y:S01]  /*31eb0*/  ENDCOLLECTIVE ;  /* 0x000000000000791b */ /* 0x01ffe20003800000 */
.L_x_2173:
[----:B------:R-:W-:Y:S05]  /*31ec0*/  BSYNC B0 ;  /* 0x0000000000007941 */ /* 0x000fea0003800000 */
.L_x_2172:
[----:B------:R-:W-:Y:S01]  /*31ed0*/  IMAD.MOV.U32 R24, RZ, RZ, R14 ;  /* 0x000000ffff187224 */ /* 0x000fe200078e000e */
[----:B------:R-:W-:Y:S06]  /*31ee0*/  BRA `(.L_x_1979) ;  /* 0xffffffa400d07947 */ /* 0x000fec000383ffff */
.L_x_1986:
[----:B-1----:R1:W2:Y:S02]  /*31ef0*/  SYNCS.PHASECHK.TRANS64.TRYWAIT P0, [R5+URZ+0x30820], R0 ;  /* 0x03082000050075a7 */ /* 0x0022a4000800017f */
[----:B--2---:R-:W-:Y:S05]  /*31f00*/  @!P0 NANOSLEEP.SYNCS 0x989680 ;  /* 0x009896800000895d */ /* 0x004fea0003900000 */
[----:B------:R-:W2:Y:S02]  /*31f10*/  @!P0 SYNCS.PHASECHK.TRANS64 P0, [R5+URZ+0x30820], R0 ;  /* 0x03082000050085a7 */ /* 0x000ea4000800007f */
[----:B--2---:R-:W-:Y:S05]  /*31f20*/  @!P0 BRA `(.L_x_1986) ;  /* 0xfffffffc00f08947 */ /* 0x004fea000383ffff */
[----:B------:R-:W-:Y:S05]  /*31f30*/  BRA `(.L_x_2174) ;  /* 0xffffffb000287947 */ /* 0x000fea000383ffff */
.L_x_1987:
[----:B------:R-:W2:Y:S01]  /*31f40*/  S2R R2, SR_TID.X ;  /* 0x0000000000027919 */ /* 0x000ea20000002100 */
[----:B------:R-:W-:Y:S01]  /*31f50*/  BSSY B0, `(.L_x_2175) ;  /* 0x000000a000007945 */ /* 0x000fe20003800000 */
[----:B------:R-:W-:Y:S01]  /*31f60*/  MOV R12, RZ ;  /* 0x000000ff000c7202 */ /* 0x000fe20000000f00 */
[----:B------:R-:W-:Y:S02]  /*31f70*/  IMAD.MOV.U32 R11, RZ, RZ, 0x1f ;  /* 0x0000001fff0b7424 */ /* 0x000fe400078e00ff */
[----:B------:R-:W-:Y:S01]  /*31f80*/  IMAD.MOV.U32 R15, RZ, RZ, -0x1 ;  /* 0xffffffffff0f7424 */ /* 0x000fe200078e00ff */
[----:B--2---:R-:W-:-:S04]  /*31f90*/  SHF.R.U32.HI R2, RZ, 0x5, R2 ;  /* 0x00000005ff027819 */ /* 0x004fc80000011602 */
[----:B------:R-:W-:-:S05]  /*31fa0*/  LOP3.LUT R2, R2, 0x3, RZ, 0xc0, !PT ;  /* 0x0000000302027812 */ /* 0x000fca00078ec0ff */
[----:B------:R-:W-:-:S07]  /*31fb0*/  IMAD.MOV.U32 R13, RZ, RZ, R2 ;  /* 0x000000ffff0d7224 */ /* 0x000fce00078e0002 */
[----:B01-3--:R-:W-:Y:S05]  /*31fc0*/  WARPSYNC.COLLECTIVE R15, `(.L_x_2176) ;  /* 0x000000000f087348 */ /* 0x00bfea0003c00000 */
[----:B------:R2:W4:Y:S02]  /*31fd0*/  SHFL.IDX P6, R14, R13, R12, R11 ;  /* 0x0000000c0d0e7389 */ /* 0x00052400000c000b */
[----:B01234-:R-:W-:Y:S01]  /*31fe0*/  ENDCOLLECTIVE ;  /* 0x000000000000791b */ /* 0x01ffe20003800000 */
.L_x_2176:
[----:B------:R-:W-:Y:S05]  /*31ff0*/  BSYNC B0 ;  /* 0x0000000000007941 */ /* 0x000fea0003800000 */
.L_x_2175:
[----:B------:R-:W-:Y:S05]  /*32000*/  BRA `(.L_x_2177) ;  /* 0xffffffb000107947 */ /* 0x000fea000383ffff */
.L_x_1988:
[----:B------:R-:W-:Y:S01]  /*32010*/  BSSY B0, `(.L_x_2178) ;  /* 0x0000006000007945 */ /* 0x000fe20003800000 */
[----:B------:R-:W-:-:S07]  /*32020*/  IMAD.MOV.U32 R15, RZ, RZ, -0x1 ;  /* 0xffffffffff0f7424 */ /* 0x000fce00078e00ff */
[----:B01-3--:R-:W-:Y:S05]  /*32030*/  WARPSYNC.COLLECTIVE R15, `(.L_x_2179) ;  /* 0x000000000f0c7348 */ /* 0x00bfea0003c00000 */
[----:B------:R-:W-:Y:S02]  /*32040*/  ELECT P6, UR62, PT ;  /* 0x00000000003e782f */ /* 0x000fe400038c0000 */
[----:B------:R-:W-:Y:S01]  /*32050*/  MOV R14, UR62 ;  /* 0x0000003e000e7c02 */ /* 0x000fe20008000f00 */
[----:B01-3--:R-:W-:Y:S10]  /*32060*/  ENDCOLLECTIVE ;  /* 0x000000000000791b */ /* 0x00bff40003800000 */
.L_x_2179:
[----:B------:R-:W-:Y:S05]  /*32070*/  BSYNC B0 ;  /* 0x0000000000007941 */ /* 0x000fea0003800000 */
.L_x_2178:
[----:B------:R-:W-:Y:S05]  /*32080*/  BRA `(.L_x_2180) ;  /* 0xffffffb000047947 */ /* 0x000fea000383ffff */
.L_x_1990:
[----:B-1----:R1:W2:Y:S02]  /*32090*/  SYNCS.PHASECHK.TRANS64.TRYWAIT P1, [R3+URZ+0x30840], R2 ;  /* 0x03084002030075a7 */ /* 0x0022a4000802017f */
[----:B--2---:R-:W-:Y:S05]  /*320a0*/  @!P1 NANOSLEEP.SYNCS 0x989680 ;  /* 0x009896800000995d */ /* 0x004fea0003900000 */
[----:B------:R-:W2:Y:S02]  /*320b0*/  @!P1 SYNCS.PHASECHK.TRANS64 P1, [R3+URZ+0x30840], R2 ;  /* 0x03084002030095a7 */ /* 0x000ea4000802007f */
[----:B--2---:R-:W-:Y:S05]  /*320c0*/  @!P1 BRA `(.L_x_1990) ;  /* 0xfffffffc00f09947 */ /* 0x004fea000383ffff */
[----:B------:R-:W-:Y:S05]  /*320d0*/  BRA `(.L_x_2181) ;  /* 0xffffffb0002c7947 */ /* 0x000fea000383ffff */
.L_x_1992:
[----:B--2---:R2:W4:Y:S02]  /*320e0*/  SYNCS.PHASECHK.TRANS64.TRYWAIT P1, [R5+URZ+0x30840], R0 ;  /* 0x03084000050075a7 */ /* 0x004524000802017f */
[----:B----4-:R-:W-:Y:S05]  /*320f0*/  @!P1 NANOSLEEP.SYNCS 0x989680 ;  /* 0x009896800000995d */ /* 0x010fea0003900000 */
[----:B------:R-:W4:Y:S02]  /*32100*/  @!P1 SYNCS.PHASECHK.TRANS64 P1, [R5+URZ+0x30840], R0 ;  /* 0x03084000050095a7 */ /* 0x000f24000802007f */
[----:B----4-:R-:W-:Y:S05]  /*32110*/  @!P1 BRA `(.L_x_1992) ;  /* 0xfffffffc00f09947 */ /* 0x010fea000383ffff */
[----:B------:R-:W-:Y:S05]  /*32120*/  BRA `(.L_x_2182) ;  /* 0xffffffb000387947 */ /* 0x000fea000383ffff */
.L_x_1994:
[----:B----4-:R4:W0:Y:S02]  /*32130*/  SYNCS.PHASECHK.TRANS64.TRYWAIT P1, [R3+URZ+0x30860], R2 ;  /* 0x03086002030075a7 */ /* 0x010824000802017f */
[----:B0-----:R-:W-:Y:S05]  /*32140*/  @!P1 NANOSLEEP.SYNCS 0x989680 ;  /* 0x009896800000995d */ /* 0x001fea0003900000 */
[----:B------:R-:W0:Y:S02]  /*32150*/  @!P1 SYNCS.PHASECHK.TRANS64 P1, [R3+URZ+0x30860], R2 ;  /* 0x03086002030095a7 */ /* 0x000e24000802007f */
[----:B0-----:R-:W-:Y:S05]  /*32160*/  @!P1 BRA `(.L_x_1994) ;  /* 0xfffffffc00f09947 */ /* 0x001fea000383ffff */
[----:B------:R-:W-:Y:S05]  /*32170*/  BRA `(.L_x_2183) ;  /* 0xffffffb000347947 */ /* 0x000fea000383ffff */
.L_x_2184:
        /* <DEDUP_REMOVED lines=16> */
.L_x_3276:


//--------------------- .text._ZN7cutlass13device_kernelIN5flash11enable_sm90INS1_16FlashAttnFwdSm90INS1_25CollectiveMainloopFwdSm90ILi2EN4cute5tupleIJNS5_1CILi1EEES8_S8_EEENS6_IJNS7_ILi128EEENS7_ILi80EEENS7_ILi256EEEEEELi256ENS_6half_tEfNS_4arch4Sm90ELb1ELb0ELb1ELb0ELb1ELb0ELb0ELb1ELb1ELb1ELb1ELb0EEENS1_21CollectiveEpilogueFwdINS6_IJSA_SC_SB_EEES9_SE_SG_Li256ELb0ELb1ELb1ELb0EEENS1_19SingleTileSchedulerILb0ELb1ELb1ELi128EEEEEEEEEvNT_6ParamsE --------------------------
	.section	.text._ZN7cutlass13device_kernelIN5flash11enable_sm90INS1_16FlashAttnFwdSm90INS1_25CollectiveMainloopFwdSm90ILi2EN4cute5tupleIJNS5_1CILi1EEES8_S8_EEENS6_IJNS7_ILi128EEENS7_ILi80EEENS7_ILi256EEEEEELi256ENS_6half_tEfNS_4arch4Sm90ELb1ELb0ELb1ELb0ELb1ELb0ELb0ELb1ELb1ELb1ELb1ELb0EEENS1_21CollectiveEpilogueFwdINS6_IJSA_SC_SB_EEES9_SE_SG_Li256ELb0ELb1ELb1ELb0EEENS1_19SingleTileSchedulerILb0ELb1ELb1ELi128EEEEEEEEEvNT_6ParamsE,"ax",@progbits
	.align	128
.text._ZN7cutlass13device_kernelIN5flash11enable_sm90INS1_16FlashAttnFwdSm90INS1_25CollectiveMainloopFwdSm90ILi2EN4cute5tupleIJNS5_1CILi1EEES8_S8_EEENS6_IJNS7_ILi128EEENS7_ILi80EEENS7_ILi256EEEEEELi256ENS_6half_tEfNS_4arch4Sm90ELb1ELb0ELb1ELb0ELb1ELb0ELb0ELb1ELb1ELb1ELb1ELb0EEENS1_21CollectiveEpilogueFwdINS6_IJSA_SC_SB_EEES9_SE_SG_Li256ELb0ELb1ELb1ELb0EEENS1_19SingleTileSchedulerILb0ELb1ELb1ELi128EEEEEEEEEvNT_6ParamsE:
        .type           _ZN7cutlass13device_kernelIN5flash11enable_sm90INS1_16FlashAttnFwdSm90INS1_25CollectiveMainloopFwdSm90ILi2EN4cute5tupleIJNS5_1CILi1EEES8_S8_EEENS6_IJNS7_ILi128EEENS7_ILi80EEENS7_ILi256EEEEEELi256ENS_6half_tEfNS_4arch4Sm90ELb1ELb0ELb1ELb0ELb1ELb0ELb0ELb1ELb1ELb1ELb1ELb0EEENS1_21CollectiveEpilogueFwdINS6_IJSA_SC_SB_EEES9_SE_SG_Li256ELb0ELb1ELb1ELb0EEENS1_19SingleTileSchedulerILb0ELb1ELb1ELi128EEEEEEEEEvNT_6ParamsE,@function
        .size           _ZN7cutlass13device_kernelIN5flash11enable_sm90INS1_16FlashAttnFwdSm90INS1_25CollectiveMainloopFwdSm90ILi2EN4cute5tupleIJNS5_1CILi1EEES8_S8_EEENS6_IJNS7_ILi128EEENS7_ILi80EEENS7_ILi256EEEEEELi256ENS_6half_tEfNS_4arch4Sm90ELb1ELb0ELb1ELb0ELb1ELb0ELb0ELb1ELb1ELb1ELb1ELb0EEENS1_21CollectiveEpilogueFwdINS6_IJSA_SC_SB_EEES9_SE_SG_Li256ELb0ELb1ELb1ELb0EEENS1_19SingleTileSchedulerILb0ELb1ELb1ELi128EEEEEEEEEvNT_6ParamsE,(.L_x_3277 - _ZN7cutlass13device_kernelIN5flash11enable_sm90INS1_16FlashAttnFwdSm90INS1_25CollectiveMainloopFwdSm90ILi2EN4cute5tupleIJNS5_1CILi1EEES8_S8_EEENS6_IJNS7_ILi128EEENS7_ILi80EEENS7_ILi256EEEEEELi256ENS_6half_tEfNS_4arch4Sm90ELb1ELb0ELb1ELb0ELb1ELb0ELb0ELb1ELb1ELb1ELb1ELb0EEENS1_21CollectiveEpilogueFwdINS6_IJSA_SC_SB_EEES9_SE_SG_Li256ELb0ELb1ELb1ELb0EEENS1_19SingleTileSchedulerILb0ELb1ELb1ELi128EEEEEEEEEvNT_6ParamsE)
        .other          _ZN7cutlass13device_kernelIN5flash11enable_sm90INS1_16FlashAttnFwdSm90INS1_25CollectiveMainloopFwdSm90ILi2EN4cute5tupleIJNS5_1CILi1EEES8_S8_EEENS6_IJNS7_ILi128EEENS7_ILi80EEENS7_ILi256EEEEEELi256ENS_6half_tEfNS_4arch4Sm90ELb1ELb0ELb1ELb0ELb1ELb0ELb0ELb1ELb1ELb1ELb1ELb0EEENS1_21CollectiveEpilogueFwdINS6_IJSA_SC_SB_EEES9_SE_SG_Li256ELb0ELb1ELb1ELb0EEENS1_19SingleTileSchedulerILb0ELb1ELb1ELi128EEEEEEEEEvNT_6ParamsE,@"STO_CUDA_ENTRY STV_DEFAULT"
_ZN7cutlass13device_kernelIN5flash11enable_sm90INS1_16FlashAttnFwdSm90INS1_25CollectiveMainloopFwdSm90ILi2EN4cute5tupleIJNS5_1CILi1EEES8_S8_EEENS6_IJNS7_ILi128EEENS7_ILi80EEENS7_ILi256EEEEEELi256ENS_6half_tEfNS_4arch4Sm90ELb1ELb0ELb1ELb0ELb1ELb0ELb0ELb1ELb1ELb1ELb1ELb0EEENS1_21CollectiveEpilogueFwdINS6_IJSA_SC_SB_EEES9_SE_SG_Li256ELb0ELb1ELb1ELb0EEENS1_19SingleTileSchedulerILb0ELb1ELb1ELi128EEEEEEEEEvNT_6ParamsE:
        /* <DEDUP_REMOVED lines=45> */
.L_x_2185:
        /* <DEDUP_REMOVED lines=22> */
.L_x_2186:
        /* <DEDUP_REMOVED lines=18> */
.L_x_2187:
        /* <DEDUP_REMOVED lines=22> */
.L_x_2188:
        /* <DEDUP_REMOVED lines=23> */
.L_x_2189:
        /* <DEDUP_REMOVED lines=10> */
.L_x_2192:
        /* <DEDUP_REMOVED lines=19> */
[----:B------:R-:W1:Y:S01]  /*09f0*/  S2UR UR60, SR_CTAID.X ;  /* 0x00000000003c79c3 */ /* 0x000e620000002500 */
[----:B------:R-:W-:Y:S01]  /*0a00*/  ULDC UR4, c[0x0][0x448] ;  /* 0x0001120000047ab9 */ /* 0x000fe20000000800 */
[----:B------:R-:W-:Y:S01]  /*0a10*/  ULDC UR6, c[0x0][0x424] ;  /* 0x0001090000067ab9 */ /* 0x000fe20000000800 */
[----:B------:R-:W-:Y:S01]  /*0a20*/  UISETP.NE.AND UP1, UPT, UR4, 0x1, UPT ;  /* 0x000000010400788c */ /* 0x000fe2000bf25270 */
[----:B------:R-:W-:Y:S02]  /*0a30*/  ULDC UR7, c[0x0][0x288] ;  /* 0x0000a20000077ab9 */ /* 0x000fe40000000800 */
[----:B------:R-:W-:Y:S01]  /*0a40*/  ULDC.64 UR4, c[0x0][0x418] ;  /* 0x0001060000047ab9 */ /* 0x000fe20000000a00 */
[----:B------:R-:W-:Y:S02]  /*0a50*/  UIADD3 UR7, -UR7, 0x50, URZ ;  /* 0x0000005007077890 */ /* 0x000fe4000fffe13f */
[----:B------:R-:W-:Y:S02]  /*0a60*/  UISETP.NE.U32.AND UP0, UPT, UR4, URZ, UPT ;  /* 0x0000003f0400728c */ /* 0x000fe4000bf05070 */
[----:B------:R-:W-:-:S02]  /*0a70*/  UP2UR UR4, UPR, URZ, 0x2 ;  /* 0x000000023f047883 */ /* 0x000fc40008000000 */
[----:B------:R-:W-:Y:S01]  /*0a80*/  UISETP.NE.AND.EX UP0, UPT, UR5, URZ, UPT, UP0 ;  /* 0x0000003f0500728c */ /* 0x000fe2000bf05300 */
[----:B------:R-:W-:Y:S02]  /*0a90*/  ULDC UR8, c[0x0][0x2f0] ;  /* 0x0000bc0000087ab9 */ /* 0x000fe40000000800 */
[----:B------:R-:W-:Y:S01]  /*0aa0*/  @UP1 ULDC UR5, c[0x0][0x44c] ;  /* 0x0001130000051ab9 */ /* 0x000fe20000000800 */
[----:B------:R-:W-:Y:S01]  /*0ab0*/  MOV R19, UR4 ;  /* 0x0000000400137c02 */ /* 0x000fe20008000f00 */
[----:B------:R-:W-:Y:S01]  /*0ac0*/  USEL UR11, UR6, 0x1, UP0 ;  /* 0x00000001060b7887 */ /* 0x000fe20008000000 */
[----:B------:R-:W-:Y:S01]  /*0ad0*/  @UP1 ULDC UR10, c[0x0][0x450] ;  /* 0x00011400000a1ab9 */ /* 0x000fe20000000800 */
[----:B------:R-:W-:Y:S02]  /*0ae0*/  USHF.R.U32.HI UR12, URZ, 0x10, UR9 ;  /* 0x000000103f0c7899 */ /* 0x000fe40008011609 */
[----:B------:R-:W-:Y:S02]  /*0af0*/  UIMAD UR7, UR11, UR8, UR7 ;  /* 0x000000080b0772a4 */ /* 0x000fe4000f8e0207 */
[----:B------:R-:W-:Y:S01]  /*0b00*/  IMAD.U32 R17, RZ, RZ, UR11 ;  /* 0x0000000bff117e24 */ /* 0x000fe2000f8e00ff */
[----:B-1----:R-:W-:-:S04]  /*0b10*/  USHF.L.U32 UR60, UR60, 0x7, URZ ;  /* 0x000000073c3c7899 */ /* 0x002fc8000800063f */
[----:B------:R-:W-:Y:S02]  /*0b20*/  @UP1 UIADD3 UR4, UR60, 0x7f, URZ ;  /* 0x0000007f3c041890 */ /* 0x000fe4000fffe03f */
[----:B------:R-:W-:Y:S02]  /*0b30*/  UIADD3 UR6, UR60, 0x7f, URZ ;  /* 0x0000007f3c067890 */ /* 0x000fe4000fffe03f */
[----:B------:R-:W-:Y:S02]  /*0b40*/  UIMAD.WIDE.U32 UR4, UR4, UR5, URZ ;  /* 0x00000005040472a5 */ /* 0x000fe4000f8e003f */
[----:B------:R-:W-:Y:S02]  /*0b50*/  UIMAD UR4, UR11, UR8, 0x4f ;  /* 0x0000004f0b0474a4 */ /* 0x000fe4000f8e0208 */
[----:B------:R-:W-:Y:S02]  /*0b60*/  @UP1 USHF.R.U32.HI UR6, URZ, UR10, UR5 ;  /* 0x0000000a3f061299 */ /* 0x000fe40008011605 */
[----:B------:R-:W-:-:S02]  /*0b70*/  UIMAD.WIDE UR4, UR4, 0x66666667, URZ ;  /* 0x66666667040478a5 */ /* 0x000fc4000f8e023f */
[----:B------:R-:W-:Y:S02]  /*0b80*/  UIADD3 UR6, UR7, UR6, URZ ;  /* 0x0000000607067290 */ /* 0x000fe4000fffe03f */
[----:B------:R-:W-:Y:S02]  /*0b90*/  USHF.R.U32.HI UR4, URZ, 0x1f, UR5 ;  /* 0x0000001f3f047899 */ /* 0x000fe40008011605 */
[----:B------:R-:W-:Y:S02]  /*0ba0*/  UIMAD.WIDE UR6, UR6, 0x66666667, URZ ;  /* 0x66666667060678a5 */ /* 0x000fe4000f8e023f */
[----:B------:R-:W-:Y:S02]  /*0bb0*/  ULEA.HI.SX32 UR4, UR5, UR4, 0x1b ;  /* 0x0000000405047291 */ /* 0x000fe4000f8fda3f */
[----:B------:R-:W-:-:S04]  /*0bc0*/  USHF.R.U32.HI UR6, URZ, 0x1f, UR7 ;  /* 0x0000001f3f067899 */ /* 0x000fc80008011607 */
[----:B------:R-:W-:Y:S02]  /*0bd0*/  ULEA.HI.SX32 UR6, UR7, UR6, 0x1b ;  /* 0x0000000607067291 */ /* 0x000fe4000f8fda3f */
[----:B------:R-:W-:Y:S02]  /*0be0*/  ULOP3.LUT UR7, UR9, 0xffff, URZ, 0xc0, !UPT ;  /* 0x0000ffff09077892 */ /* 0x000fe4000f8ec03f */
[----:B------:R-:W-:-:S04]  /*0bf0*/  UISETP.LT.AND UP0, UPT, UR4, UR6, UPT ;  /* 0x000000060400728c */ /* 0x000fc8000bf01270 */
[----:B------:R-:W-:Y:S02]  /*0c00*/  USEL UR11, UR4, UR6, UP0 ;  /* 0x00000006040b7287 */ /* 0x000fe40008000000 */
[----:B------:R-:W-:Y:S02]  /*0c10*/  UISETP.NE.AND UP0, UPT, UR12, URZ, UPT ;  /* 0x0000003f0c00728c */ /* 0x000fe4000bf05270 */
[----:B------:R-:W-:Y:S01]  /*0c20*/  UISETP.GE.AND UP1, UPT, UR11, 0x1, UPT ;  /* 0x000000010b00788c */ /* 0x000fe2000bf26270 */
[----:B------:R-:W-:-:S05]  /*0c30*/  UMOV UR4, URZ ;  /* 0x0000003f00047c82 */ /* 0x000fca0008000000 */
[----:B------:R-:W-:-:S03]  /*0c40*/  PLOP3.LUT P0, PT, PT, PT, UP1, 0x80, 0x0 ;  /* 0x000000000000781c */ /* 0x000fc60003f0f018 */
[----:B------:R-:W-:-:S10]  /*0c50*/  @!UP0 ULDC UR12, c[0x0][0x9f0] ;  /* 0x00027c00000c8ab9 */ /* 0x000fd40000000800 */
[----:B------:R-:W-:Y:S05]  /*0c60*/  @!P0 BRA `(.L_x_2194) ;  /* 0x0000000000848947 */ /* 0x000fea0003800000 */
[----:B------:R-:W-:Y:S01]  /*0c70*/  IMAD.U32 R3, RZ, RZ, UR12 ;  /* 0x0000000cff037e24 */ /* 0x000fe2000f8e00ff */
[----:B------:R-:W-:Y:S01]  /*0c80*/  UIADD3 UR6, UR12, -0x1, UR11 ;  /* 0xffffffff0c067890 */ /* 0x000fe2000fffe00b */
[----:B------:R-:W-:-:S03]  /*0c90*/  UMOV UR4, URZ ;  /* 0x0000003f00047c82 */ /* 0x000fc60008000000 */
[-C--:B------:R-:W-:Y:S02]  /*0ca0*/  IABS R0, R3.reuse ;  /* 0x0000000300007213 */ /* 0x080fe40000000000 */
[----:B------:R-:W-:Y:S01]  /*0cb0*/  MOV R4, UR6 ;  /* 0x0000000600047c02 */ /* 0x000fe20008000f00 */
[----:B------:R-:W-:Y:S01]  /*0cc0*/  ULOP3.LUT UR6, UR6, UR12, URZ, 0x3c, !UPT ;  /* 0x0000000c06067292 */ /* 0x000fe2000f8e3c3f */
[----:B------:R-:W-:Y:S02]  /*0cd0*/  R2UR UR13, R0 ;  /* 0x00000000000d72ca */ /* 0x000fe400000e0000 */
[----:B------:R-:W-:Y:S02]  /*0ce0*/  IABS R4, R4 ;  /* 0x0000000400047213 */ /* 0x000fe40000000000 */
[----:B------:R-:W-:-:S03]  /*0cf0*/  IABS R5, R3 ;  /* 0x0000000300057213 */ /* 0x000fc60000000000 */
        /* <DEDUP_REMOVED lines=24> */
.L_x_2194:
[----:B------:R-:W-:Y:S01]  /*0e80*/  UIMAD UR6, UR7, UR4, URZ ;  /* 0x00000004070672a4 */ /* 0x000fe2000f8e023f */
[----:B------:R-:W-:Y:S01]  /*0e90*/  IMAD.U32 R0, RZ, RZ, UR11 ;  /* 0x0000000bff007e24 */ /* 0x000fe2000f8e00ff */
[----:B------:R-:W-:Y:S01]  /*0ea0*/  MOV R3, UR4 ;  /* 0x0000000400037c02 */ /* 0x000fe20008000f00 */
[----:B------:R-:W-:Y:S01]  /*0eb0*/  VIADD R18, R25, 0xffffff80 ;  /* 0xffffff8019127836 */ /* 0x000fe20000000000 */
[----:B------:R-:W-:Y:S01]  /*0ec0*/  R2UR UR5, R17 ;  /* 0x00000000110572ca */ /* 0x000fe200000e0000 */
[----:B0-----:R-:W-:Y:S01]  /*0ed0*/  IMAD.MOV.U32 R2, RZ, RZ, RZ ;  /* 0x000000ffff027224 */ /* 0x001fe200078e00ff */
[----:B------:R-:W-:Y:S01]  /*0ee0*/  VIADDMNMX R0, R3, UR6, R0, PT ;  /* 0x0000000603007c46 */ /* 0x000fe2000b800100 */
[----:B------:R-:W-:Y:S01]  /*0ef0*/  IMAD.U32 R22, RZ, RZ, UR6 ;  /* 0x00000006ff167e24 */ /* 0x000fe2000f8e00ff */
[----:B------:R-:W-:Y:S02]  /*0f00*/  PLOP3.LUT P0, PT, PT, PT, PT, 0x80, 0x0 ;  /* 0x000000000000781c */ /* 0x000fe40003f0f070 */
[----:B------:R-:W-:-:S02]  /*0f10*/  CS2R R150, SRZ ;  /* 0x0000000000967805 */ /* 0x000fc4000001ff00 */
[----:B------:R-:W-:Y:S02]  /*0f20*/  R2UR UR61, R0 ;  /* 0x00000000003d72ca */ /* 0x000fe400000e0000 */
[----:B------:R-:W-:Y:S02]  /*0f30*/  CS2R R148, SRZ ;  /* 0x0000000000947805 */ /* 0x000fe4000001ff00 */
[----:B------:R-:W-:Y:S02]  /*0f40*/  MOV R0, RZ ;  /* 0x000000ff00007202 */ /* 0x000fe40000000f00 */
[----:B------:R-:W-:Y:S02]  /*0f50*/  CS2R R146, SRZ ;  /* 0x0000000000927805 */ /* 0x000fe4000001ff00 */
[----:B------:R-:W-:Y:S02]  /*0f60*/  CS2R R144, SRZ ;  /* 0x0000000000907805 */ /* 0x000fe4000001ff00 */
[----:B------:R-:W-:-:S02]  /*0f70*/  CS2R R142, SRZ ;  /* 0x00000000008e7805 */ /* 0x000fc4000001ff00 */
[----:B------:R-:W-:Y:S01]  /*0f80*/  CS2R R140, SRZ ;  /* 0x00000000008c7805 */ /* 0x000fe2000001ff00 */
[----:B------:R-:W-:Y:S01]  /*0f90*/  UIMAD UR4, UR5, UR8, URZ ;  /* 0x00000008050472a4 */ /* 0x000fe2000f8e023f */
[----:B------:R-:W-:Y:S02]  /*0fa0*/  CS2R R138, SRZ ;  /* 0x00000000008a7805 */ /* 0x000fe4000001ff00 */
[----:B------:R-:W-:Y:S02]  /*0fb0*/  CS2R R136, SRZ ;  /* 0x0000000000887805 */ /* 0x000fe4000001ff00 */
[----:B------:R-:W-:Y:S02]  /*0fc0*/  CS2R R134, SRZ ;  /* 0x0000000000867805 */ /* 0x000fe4000001ff00 */
[----:B------:R-:W-:Y:S02]  /*0fd0*/  CS2R R132, SRZ ;  /* 0x0000000000847805 */ /* 0x000fe4000001ff00 */
[----:B------:R-:W-:Y:S01]  /*0fe0*/  CS2R R130, SRZ ;  /* 0x0000000000827805 */ /* 0x000fe2000001ff00 */
[----:B------:R-:W-:Y:S01]  /*0ff0*/  UISETP.GT.AND UP0, UPT, UR61, UR6, UPT ;  /* 0x000000063d00728c */ /* 0x000fe2000bf04270 */
[----:B------:R-:W-:Y:S01]  /*1000*/  IMAD.U32 R152, RZ, RZ, UR4 ;  /* 0x00000004ff987e24 */ /* 0x000fe2000f8e00ff */
[----:B------:R-:W-:-:S02]  /*1010*/  CS2R R128, SRZ ;  /* 0x0000000000807805 */ /* 0x000fc4000001ff00 */
[----:B------:R-:W-:Y:S02]  /*1020*/  CS2R R126, SRZ ;  /* 0x00000000007e7805 */ /* 0x000fe4000001ff00 */
[----:B------:R-:W-:Y:S02]  /*1030*/  CS2R R124, SRZ ;  /* 0x00000000007c7805 */ /* 0x000fe4000001ff00 */
[----:B------:R-:W-:Y:S02]  /*1040*/  CS2R R122, SRZ ;  /* 0x00000000007a7805 */ /* 0x000fe4000001ff00 */
[----:B------:R-:W-:Y:S02]  /*1050*/  PLOP3.LUT P1, PT, PT, PT, UP0, 0x80, 0x0 ;  /* 0x000000000000781c */ /* 0x000fe40003f2f008 */
        /* <DEDUP_REMOVED lines=85> */
.L_x_2196:
[----:B------:R-:W-:Y:S02]  /*15b0*/  R2UR UR4, R16 ;  /* 0x00000000100472ca */ /* 0x000fe400000e0000 */
[----:B------:R-:W-:-:S11]  /*15c0*/  SHF.L.U32 R0, RZ, 0x1f, RZ ;  /* 0x0000001fff007819 */ /* 0x000fd600000006ff */
[----:B------:R-:W0:Y:S02]  /*15d0*/  SYNCS.PHASECHK.TRANS64.TRYWAIT P0, [UR4+0x38800], R0 ;  /* 0x03880000ff0075a7 */ /* 0x000e240008000144 */
[----:B0-----:R-:W-:Y:S05]  /*15e0*/  @!P0 BRA `(.L_x_2197) ;  /* 0x0000014400308947 */ /* 0x001fea0003800000 */
.L_x_2284:
[----:B------:R-:W2:Y:S02]  /*15f0*/  LDL R2, [R1+0x4] ;  /* 0x0000040001027983 */ /* 0x000ea40000100800 */
[----:B--2---:R-:W-:-:S13]  /*1600*/  R2UR UR4, R2 ;  /* 0x00000000020472ca */ /* 0x004fda00000e0000 */
[----:B------:R-:W-:-:S06]  /*1610*/  ULOP3.LUT UR4, UR4, 0x1, URZ, 0xfc, !UPT ;  /* 0x0000000104047892 */ /* 0x000fcc000f8efc3f */
[----:B------:R-:W-:-:S04]  /*1620*/  MOV R2, UR4 ;  /* 0x0000000400027c02 */ /* 0x000fc80008000f00 */
[----:B------:R-:W-:-:S13]  /*1630*/  ISETP.NE.AND P0, PT, R2, 0x3, PT ;  /* 0x000000030200780c */ /* 0x000fda0003f05270 */
[----:B------:R-:W-:Y:S05]  /*1640*/  @!P0 BRA `(.L_x_2198) ;  /* 0x0000000000048947 */ /* 0x000fea0003800000 */
[----:B------:R-:W-:Y:S01]  /*1650*/  BPT.TRAP 0x1 ;  /* 0x000000040000795c */ /* 0x000fe20000300000 */
.L_x_2198:
[----:B------:R-:W-:-:S13]  /*1660*/  R2UR UR4, R16 ;  /* 0x00000000100472ca */ /* 0x000fda00000e0000 */
[----:B------:R1:W2:Y:S01]  /*1670*/  SYNCS.PHASECHK.TRANS64.TRYWAIT P1, [UR4+0x38830], R0 ;  /* 0x03883000ff0075a7 */ /* 0x0002a20008020144 */
[----:B------:R-:W-:Y:S05]  /*1680*/  @!P0 BRA `(.L_x_2199) ;  /* 0x0000000000048947 */ /* 0x000fea0003800000 */
[----:B------:R-:W-:Y:S01]  /*1690*/  BPT.TRAP 0x1 ;  /* 0x000000040000795c */ /* 0x000fe20000300000 */
.L_x_2199:
[----:B------:R-:W-:-:S05]  /*16a0*/  IMAD.U32 R4, RZ, RZ, UR36 ;  /* 0x00000024ff047e24 */ /* 0x000fca000f8e00ff */
[----:B------:R-:W-:Y:S01]  /*16b0*/  LOP3.LUT R4, R4, 0x10000, RZ, 0xfc, !PT ;  /* 0x0001000004047812 */ /* 0x000fe200078efcff */
[----:B--2---:R-:W-:Y:S06]  /*16c0*/  @P1 BRA `(.L_x_2200) ;  /* 0x00000000000c1947 */ /* 0x004fec0003800000 */
[----:B------:R-:W-:-:S13]  /*16d0*/  R2UR UR4, R16 ;  /* 0x00000000100472ca */ /* 0x000fda00000e0000 */
[----:B------:R-:W2:Y:S02]  /*16e0*/  SYNCS.PHASECHK.TRANS64.TRYWAIT P1, [UR4+0x38830], R0 ;  /* 0x03883000ff0075a7 */ /* 0x000ea40008020144 */
[----:B--2---:R-:W-:Y:S05]  /*16f0*/  @!P1 BRA `(.L_x_2201) ;  /* 0x0000014400089947 */ /* 0x004fea0003800000 */
.L_x_2200:
[----:B------:R-:W-:Y:S05]  /*1700*/  WARPSYNC.ALL ;  /* 0x0000000000007948 */ /* 0x000fea0003800000 */
[----:B------:R-:W-:Y:S01]  /*1710*/  IMAD.MOV.U32 R5, RZ, RZ, 0x40000040 ;  /* 0x40000040ff057424 */ /* 0x000fe200078e00ff */
[----:B------:R-:W-:Y:S01]  /*1720*/  R2UR UR4, R16 ;  /* 0x00000000100472ca */ /* 0x000fe200000e0000 */
[----:B------:R-:W-:-:S03]  /*1730*/  WARPGROUP.ARRIVE ;  /* 0x00000000000079c5 */ /* 0x000fc60000000000 */
        /* <DEDUP_REMOVED lines=16> */
[----:B------:R-:W-:Y:S01]  /*1840*/  R2UR UR21, R5 ;  /* 0x00000000051572ca */ /* 0x000fe200000e0000 */
[----:B------:R-:W-:Y:S01]  /*1850*/  IMAD.U32 R11, RZ, RZ, UR27 ;  /* 0x0000001bff0b7e24 */ /* 0x000fe2000f8e00ff */
[----:B------:R-:W-:Y:S01]  /*1860*/  R2UR UR4, R4 ;  /* 0x00000000040472ca */ /* 0x000fe200000e0000 */
[----:B------:R-:W-:Y:S01]  /*1870*/  ULOP3.LUT UR6, UR6, 0x3fff, URZ, 0xc0, !UPT ;  /* 0x00003fff06067892 */ /* 0x000fe2000f8ec03f */
[----:B------:R-:W-:Y:S01]  /*1880*/  UMOV UR31, 0x40000040 ;  /* 0x40000040001f7882 */ /* 0x000fe20000000000 */
[----:B------:R-:W-:-:S02]  /*1890*/  UMOV UR35, 0x40000040 ;  /* 0x4000004000237882 */ /* 0x000fc40000000000 */
[----:B------:R-:W-:Y:S01]  /*18a0*/  ULOP3.LUT UR24, UR6, 0x10000, URZ, 0xfc, !UPT ;  /* 0x0001000006187892 */ /* 0x000fe2000f8efc3f */
[----:B------:R-:W-:Y:S01]  /*18b0*/  UMOV UR39, 0x40000040 ;  /* 0x4000004000277882 */ /* 0x000fe20000000000 */
[----:B------:R-:W-:Y:S02]  /*18c0*/  UMOV UR43, 0x40000040 ;  /* 0x40000040002b7882 */ /* 0x000fe40000000000 */
[----:B------:R-:W-:Y:S02]  /*18d0*/  UIADD3 UR10, UR24, 0x80, URZ ;  /* 0x00000080180a7890 */ /* 0x000fe4000fffe03f */
[----:B------:R-:W-:Y:S02]  /*18e0*/  UIADD3 UR14, UR24, 0x100, URZ ;  /* 0x00000100180e7890 */ /* 0x000fe4000fffe03f */
[----:B------:R-:W-:Y:S01]  /*18f0*/  IMAD.U32 R15, RZ, RZ, UR24 ;  /* 0x00000018ff0f7e24 */ /* 0x000fe2000f8e00ff */
[----:B------:R-:W-:Y:S01]  /*1900*/  UMOV UR6, UR24 ;  /* 0x0000001800067c82 */ /* 0x000fe20008000000 */
[----:B------:R-:W-:Y:S01]  /*1910*/  UIADD3 UR18, UR24, 0x180, URZ ;  /* 0x0000018018127890 */ /* 0x000fe2000fffe03f */
[----:B------:R-:W-:Y:S01]  /*1920*/  HGMMA.64x16x16.F32 R56, gdesc[UR4], RZ, !UPT, gsb0 ;  /* 0x00200000043879f0 */ /* 0x000fe2000c0008ff */
[----:B------:R-:W-:Y:S01]  /*1930*/  UIADD3 UR22, UR24, 0x200, URZ ;  /* 0x0000020018167890 */ /* 0x000fe2000fffe03f */
[----:B------:R-:W-:Y:S01]  /*1940*/  R2UR UR6, R4 ;  /* 0x00000000040672ca */ /* 0x000fe200000e0000 */
[----:B------:R-:W-:Y:S01]  /*1950*/  UMOV UR5, 0x40000040 ;  /* 0x4000004000057882 */ /* 0x000fe20000000000 */
[----:B------:R-:W-:Y:S01]  /*1960*/  UIADD3 UR7, UR24, 0x204, URZ ;  /* 0x0000020418077890 */ /* 0x000fe2000fffe03f */
[----:B------:R-:W-:Y:S01]  /*1970*/  UMOV UR47, 0x40000040 ;  /* 0x40000040002f7882 */ /* 0x000fe20000000000 */
[----:B------:R-:W-:Y:S01]  /*1980*/  UMOV UR51, 0x40000040 ;  /* 0x4000004000337882 */ /* 0x000fe20000000000 */
[----:B------:R-:W-:Y:S01]  /*1990*/  UMOV UR55, 0x40000040 ;  /* 0x4000004000377882 */ /* 0x000fe20000000000 */
[----:B------:R-:W-:-:S07]  /*19a0*/  UMOV UR59, 0x40000040 ;  /* 0x40000040003b7882 */ /* 0x000fce0000000000 */
[----:B------:R-:W-:-:S07]  /*19b0*/  UIADD3 UR4, UR6, 0x2, URZ ;  /* 0x0000000206047890 */ /* 0x000fce000fffe03f */
[----:B------:R-:W-:Y:S01]  /*19c0*/  UMOV UR26, UR4 ;  /* 0x00000004001a7c82 */ /* 0x000fe20008000000 */
[----:B------:R-:W-:Y:S01]  /*19d0*/  UIADD3 UR4, UR24, 0x202, URZ ;  /* 0x0000020218047890 */ /* 0x000fe2000fffe03f */
[----:B------:R-:W-:Y:S01]  /*19e0*/  MOV R10, UR26 ;  /* 0x0000001a000a7c02 */ /* 0x000fe20008000f00 */
        /* <DEDUP_REMOVED lines=52> */
[----:B------:R-:W-:-:S06]  /*1d30*/  UMOV UR27, 0x40000040 ;  /* 0x40000040001b7882 */ /* 0x000fcc0000000000 */
        /* <DEDUP_REMOVED lines=120> */
[----:B------:R-:W-:Y:S01]  /*24c0*/  IMAD.U32 R9, RZ, RZ, UR15 ;  /* 0x0000000fff097e24 */ /* 0x000fe2000f8e00ff */
        /* <DEDUP_REMOVED lines=345> */
.L_x_2202:
[----:B------:R-:W-:Y:S01]  /*3a60*/  LOP3.LUT R3, R64, 0xffffff80, RZ, 0xc0, !PT ;  /* 0xffffff8040037812 */ /* 0x000fe200078ec0ff */
[----:B------:R-:W-:Y:S01]  /*3a70*/  UMOV UR7, 0xffffffb0 ;  /* 0xffffffb000077882 */ /* 0x000fe20000000000 */
[----:B------:R-:W-:Y:S01]  /*3a80*/  R2UR UR6, R19 ;  /* 0x00000000130672ca */ /* 0x000fe200000e0000 */
[----:B------:R-:W-:Y:S01]  /*3a90*/  UIMAD UR7, UR61, UR7, 0x51 ;  /* 0x000000513d0774a4 */ /* 0x000fe2000f8e0207 */
[----:B------:R-:W-:Y:S01]  /*3aa0*/  IADD3 R3, R18, -R3, RZ ;  /* 0x8000000312037210 */ /* 0x000fe20007ffe0ff */
[----:B------:R-:W-:Y:S01]  /*3ab0*/  ULDC UR10, c[0x0][0x9d8] ;  /* 0x00027600000a7ab9 */ /* 0x000fe20000000800 */
[----:B------:R-:W-:Y:S01]  /*3ac0*/  LEA.HI R65, R65, R18, RZ, 0x2 ;  /* 0x0000001241417211 */ /* 0x000fe200078f10ff */
[----:B------:R-:W-:Y:S01]  /*3ad0*/  FMUL.FTZ R58, R58, UR10 ;  /* 0x0000000a3a3a7c20 */ /* 0x000fe20008410000 */
[----:B------:R-:W-:Y:S01]  /*3ae0*/  SHF.R.S32.HI R0, RZ, 0x1f, R3 ;  /* 0x0000001fff007819 */ /* 0x000fe20000011403 */
[----:B------:R-:W-:Y:S01]  /*3af0*/  FMUL.FTZ R59, R59, UR10 ;  /* 0x0000000a3b3b7c20 */ /* 0x000fe20008410000 */
[----:B------:R-:W-:Y:S01]  /*3b00*/  LOP3.LUT R65, R65, 0xfffffffc, RZ, 0xc0, !PT ;  /* 0xfffffffc41417812 */ /* 0x000fe200078ec0ff */
[----:B------:R-:W-:Y:S01]  /*3b10*/  FMUL.FTZ R62, R62, UR10 ;  /* 0x0000000a3e3e7c20 */ /* 0x000fe20008410000 */
[CC--:B------:R-:W-:Y:S01]  /*3b20*/  LEA.HI R2, R0.reuse, R3.reuse, RZ, 0x2 ;  /* 0x0000000300027211 */ /* 0x0c0fe200078f10ff */
[----:B------:R-:W0:Y:S01]  /*3b30*/  MUFU.TANH R58, R58 ;  /* 0x0000003a003a7308 */ /* 0x000e220000002400 */
[----:B------:R-:W-:Y:S01]  /*3b40*/  LEA.HI R6, R0, R3, RZ, 0x5 ;  /* 0x0000000300067211 */ /* 0x000fe200078f28ff */
[----:B------:R-:W-:Y:S01]  /*3b50*/  IMAD.IADD R65, R18, 0x1, -R65 ;  /* 0x0000000112417824 */ /* 0x000fe200078e0a41 */
[--C-:B------:R-:W-:Y:S01]  /*3b60*/  SHF.R.S32.HI R0, RZ, 0x2, R2.reuse ;  /* 0x00000002ff007819 */ /* 0x100fe20000011402 */
[----:B------:R-:W-:Y:S01]  /*3b70*/  UISETP.NE.AND UP0, UPT, UR6, URZ, UPT ;  /* 0x0000003f0600728c */ /* 0x000fe2000bf05270 */
[----:B------:R-:W-:Y:S01]  /*3b80*/  SHF.R.S32.HI R7, RZ, 0x1f, R2 ;  /* 0x0000001fff077819 */ /* 0x000fe20000011402 */
[----:B------:R-:W-:Y:S01]  /*3b90*/  FMUL.FTZ R63, R63, UR10 ;  /* 0x0000000a3f3f7c20 */ /* 0x000fe20008410000 */
[----:B------:R-:W-:Y:S01]  /*3ba0*/  LEA.HI R12, R66, R66, RZ, 0x1 ;  /* 0x00000042420c7211 */ /* 0x000fe200078f08ff */
[----:B------:R-:W1:Y:S01]  /*3bb0*/  MUFU.TANH R59, R59 ;  /* 0x0000003b003b7308 */ /* 0x000e620000002400 */
[----:B------:R-:W-:Y:S01]  /*3bc0*/  SHF.R.S32.HI R6, RZ, 0x5, R6 ;  /* 0x00000005ff067819 */ /* 0x000fe20000011406 */
[----:B------:R-:W-:Y:S01]  /*3bd0*/  ULDC UR14, c[0x0][0x288] ;  /* 0x0000a200000e7ab9 */ /* 0x000fe20000000800 */
[-C--:B------:R-:W-:Y:S01]  /*3be0*/  LEA.HI R7, R7, R0.reuse, RZ, 0x3 ;  /* 0x0000000007077211 */ /* 0x080fe200078f18ff */
[----:B------:R-:W-:Y:S01]  /*3bf0*/  FMUL.FTZ R50, R50, UR10 ;  /* 0x0000000a32327c20 */ /* 0x000fe20008410000 */
[----:B------:R-:W-:Y:S01]  /*3c00*/  LOP3.LUT R13, R12, 0x3fffffe, RZ, 0xc0, !PT ;  /* 0x03fffffe0c0d7812 */ /* 0x000fe200078ec0ff */
[----:B------:R-:W-:Y:S01]  /*3c10*/  FMUL.FTZ R49, R49, UR10 ;  /* 0x0000000a31317c20 */ /* 0x000fe20008410000 */
[----:B------:R-:W-:Y:S01]  /*3c20*/  LEA R12, R6, UR60, 0x4 ;  /* 0x0000003c060c7c11 */ /* 0x000fe2000f8e20ff */
[----:B------:R-:W-:Y:S01]  /*3c30*/  @UP0 ULDC UR6, c[0x0][0x44c] ;  /* 0x0001130000060ab9 */ /* 0x000fe20000000800 */
[----:B------:R-:W-:Y:S01]  /*3c40*/  LOP3.LUT R7, R7, 0xfffffff8, RZ, 0xc0, !PT ;  /* 0xfffffff807077812 */ /* 0x000fe200078ec0ff */
[----:B------:R-:W-:Y:S01]  /*3c50*/  IMAD.IADD R13, R66, 0x1, -R13 ;  /* 0x00000001420d7824 */ /* 0x000fe200078e0a0d */
[----:B------:R-:W-:Y:S01]  /*3c60*/  LEA.HI R6, R65, R65, RZ, 0x1 ;  /* 0x0000004141067211 */ /* 0x000fe200078f08ff */
[----:B------:R-:W2:Y:S01]  /*3c70*/  MUFU.TANH R62, R62 ;  /* 0x0000003e003e7308 */ /* 0x000ea20000002400 */
[----:B------:R-:W-:Y:S01]  /*3c80*/  IADD3 R12, R12, R0, -R7 ;  /* 0x000000000c0c7210 */ /* 0x000fe20007ffe807 */
[----:B------:R-:W-:Y:S01]  /*3c90*/  FMUL.FTZ R52, R52, UR10 ;  /* 0x0000000a34347c20 */ /* 0x000fe20008410000 */
[----:B------:R-:W-:Y:S01]  /*3ca0*/  LOP3.LUT R6, R6, 0x1ffffffe, RZ, 0xc0, !PT ;  /* 0x1ffffffe06067812 */ /* 0x000fe200078ec0ff */
[----:B------:R-:W-:Y:S01]  /*3cb0*/  FMUL.FTZ R51, R51, UR10 ;  /* 0x0000000a33337c20 */ /* 0x000fe20008410000 */
[----:B------:R-:W-:Y:S01]  /*3cc0*/  PLOP3.LUT P1, PT, PT, PT, UP0, 0x80, 0x0 ;  /* 0x000000000000781c */ /* 0x000fe20003f2f008 */
[----:B------:R-:W-:Y:S01]  /*3cd0*/  FMUL.FTZ R42, R42, UR10 ;  /* 0x0000000a2a2a7c20 */ /* 0x000fe20008410000 */
[----:B------:R-:W-:Y:S01]  /*3ce0*/  LEA R13, R13, R12, 0x6 ;  /* 0x0000000c0d0d7211 */ /* 0x000fe200078e30ff */
[----:B------:R-:W-:Y:S01]  /*3cf0*/  IMAD.IADD R6, R65, 0x1, -R6 ;  /* 0x0000000141067824 */ /* 0x000fe200078e0a06 */
[----:B------:R-:W-:Y:S01]  /*3d00*/  PLOP3.LUT P2, PT, PT, PT, UP0, 0x80, 0x0 ;  /* 0x000000000000781c */ /* 0x000fe20003f4f008 */
[----:B------:R-:W3:Y:S01]  /*3d10*/  MUFU.TANH R63, R63 ;  /* 0x0000003f003f7308 */ /* 0x000ee20000002400 */
[----:B------:R-:W-:Y:S01]  /*3d20*/  R2UR UR22, R152 ;  /* 0x00000000981672ca */ /* 0x000fe200000e0000 */
[----:B------:R-:W-:Y:S01]  /*3d30*/  IMAD R14, R6, 0x8, R13 ;  /* 0x00000008060e7824 */ /* 0x000fe200078e020d */
[----:B------:R-:W-:Y:S01]  /*3d40*/  LOP3.LUT R18, R2, 0x7ffffffc, RZ, 0xc0, !PT ;  /* 0x7ffffffc02127812 */ /* 0x000fe200078ec0ff */
[----:B------:R-:W-:Y:S01]  /*3d50*/  FMUL.FTZ R43, R43, UR10 ;  /* 0x0000000a2b2b7c20 */ /* 0x000fe20008410000 */
[----:B------:R-:W-:Y:S01]  /*3d60*/  FMUL.FTZ R54, R54, UR10 ;  /* 0x0000000a36367c20 */ /* 0x000fe20008410000 */
[----:B------:R-:W-:-:S02]  /*3d70*/  IMAD.MOV.U32 R0, RZ, RZ, R14 ;  /* 0x000000ffff007224 */ /* 0x000fc400078e000e */
[----:B------:R-:W-:Y:S01]  /*3d80*/  FMUL.FTZ R46, R46, UR10 ;  /* 0x0000000a2e2e7c20 */ /* 0x000fe20008410000 */
[----:B------:R-:W-:Y:S01]  /*3d90*/  @P1 IMAD.HI.U32 R6, R14, UR6, RZ ;  /* 0x000000060e061c27 */ /* 0x000fe2000f8e00ff */
[----:B------:R-:W-:Y:S01]  /*3da0*/  @UP0 ULDC UR6, c[0x0][0x450] ;  /* 0x0001140000060ab9 */ /* 0x000fe20000000800 */
[----:B------:R-:W-:Y:S02]  /*3db0*/  MUFU.TANH R50, R50 ;  /* 0x0000003200327308 */ /* 0x000fe40000002400 */
[----:B------:R-:W-:Y:S01]  /*3dc0*/  FMUL.FTZ R55, R55, UR10 ;  /* 0x0000000a37377c20 */ /* 0x000fe20008410000 */
[----:B------:R-:W-:Y:S01]  /*3dd0*/  IMAD.IADD R18, R3, 0x1, -R18 ;  /* 0x0000000103127824 */ /* 0x000fe200078e0a12 */
[----:B------:R-:W-:Y:S01]  /*3de0*/  @P2 SHF.R.U32.HI R0, RZ, UR6, R6 ;  /* 0x00000006ff002c19 */ /* 0x000fe20008011606 */
[----:B------:R-:W-:Y:S01]  /*3df0*/  UIMAD UR6, UR61, -0x50, UR22 ;  /* 0xffffffb03d0678a4 */ /* 0x000fe2000f8e0216 */
[----:B------:R-:W-:Y:S01]  /*3e00*/  MOV R3, UR7 ;  /* 0x0000000700037c02 */ /* 0x000fe20008000f00 */
[----:B------:R-:W-:-:S02]  /*3e10*/  IMAD.U32 R12, RZ, RZ, UR22 ;  /* 0x00000016ff0c7e24 */ /* 0x000fc4000f8e00ff */
[----:B------:R-:W-:Y:S01]  /*3e20*/  FMUL.FTZ R47, R47, UR10 ;  /* 0x0000000a2f2f7c20 */ /* 0x000fe20008410000 */
[----:B------:R-:W4:Y:S01]  /*3e30*/  SHFL.IDX PT, R6, R0, 0x1, 0x1c1f ;  /* 0x003c1f0000067f89 */ /* 0x000f2200000e0000 */
[----:B------:R-:W-:Y:S01]  /*3e40*/  UIADD3 UR6, UR6, 0x50, URZ ;  /* 0x0000005006067890 */ /* 0x000fe2000fffe03f */
[----:B------:R-:W-:Y:S01]  /*3e50*/  IMAD R3, R18, -0x2, R3 ;  /* 0xfffffffe12037824 */ /* 0x000fe200078e0203 */
[----:B------:R-:W-:Y:S01]  /*3e60*/  MUFU.TANH R64, R49 ;  /* 0x0000003100407308 */ /* 0x000fe20000002400 */
[----:B------:R-:W-:Y:S01]  /*3e70*/  FMUL.FTZ R48, R48, UR10 ;  /* 0x0000000a30307c20 */ /* 0x000fe20008410000 */
[----:B------:R-:W-:Y:S01]  /*3e80*/  FMUL.FTZ R57, R57, UR10 ;  /* 0x0000000a39397c20 */ /* 0x000fe20008410000 */
[----:B------:R-:W-:Y:S01]  /*3e90*/  FMUL.FTZ R34, R34, UR10 ;  /* 0x0000000a22227c20 */ /* 0x000fe20008410000 */
[----:B------:R-:W-:Y:S01]  /*3ea0*/  IMAD.U32 R7, RZ, RZ, UR6 ;  /* 0x00000006ff077e24 */ /* 0x000fe2000f8e00ff */
[----:B------:R-:W-:Y:S01]  /*3eb0*/  IADD3 R3, R3, -UR14, R12 ;  /* 0x8000000e03037c10 */ /* 0x000fe2000fffe00c */
[----:B------:R-:W-:Y:S01]  /*3ec0*/  FMUL.FTZ R38, R38, UR10 ;  /* 0x0000000a26267c20 */ /* 0x000fe20008410000 */
[----:B------:R-:W-:Y:S01]  /*3ed0*/  FMUL.FTZ R35, R35, UR10 ;  /* 0x0000000a23237c20 */ /* 0x000fe20008410000 */
[----:B------:R-:W-:Y:S01]  /*3ee0*/  IMAD R2, R18, -0x2, R7 ;  /* 0xfffffffe12027824 */ /* 0x000fe200078e0207 */
        /* <DEDUP_REMOVED lines=10> */
[----:B------:R-:W2:Y:S01]  /*3f90*/  SHFL.IDX PT, R0, R0, RZ, 0x1c1f ;  /* 0x001c1fff00007589 */ /* 0x000ea200000e0000 */
[----:B------:R-:W-:Y:S01]  /*3fa0*/  FMUL.FTZ R53, R53, UR10 ;  /* 0x0000000a35357c20 */ /* 0x000fe20008410000 */
[--C-:B----4-:R-:W-:Y:S01]  /*3fb0*/  VIADDMNMX R6, R6, R3, R2.reuse, PT ;  /* 0x0000000306067246 */ /* 0x110fe20003800102 */
[----:B------:R-:W-:Y:S01]  /*3fc0*/  FMUL.FTZ R40, R40, UR10 ;  /* 0x0000000a28287c20 */ /* 0x000fe20008410000 */
[----:B------:R-:W-:Y:S01]  /*3fd0*/  FMUL.FTZ R41, R41, UR10 ;  /* 0x0000000a29297c20 */ /* 0x000fe20008410000 */
[----:B------:R-:W-:Y:S01]  /*3fe0*/  FMUL.FTZ R44, R44, UR10 ;  /* 0x0000000a2c2c7c20 */ /* 0x000fe20008410000 */
[C---:B------:R-:W-:Y:S01]  /*3ff0*/  ISETP.GT.AND P1, PT, R6.reuse, RZ, PT ;  /* 0x000000ff0600720c */ /* 0x040fe20003f24270 */
[----:B------:R0:W-:Y:S01]  /*4000*/  MUFU.TANH R13, R42 ;  /* 0x0000002a000d7308 */ /* 0x0001e20000002400 */
[----:B------:R-:W-:Y:S01]  /*4010*/  ISETP.GT.AND P2, PT, R6, 0x1, PT ;  /* 0x000000010600780c */ /* 0x000fe20003f44270 */
[----:B------:R-:W-:Y:S01]  /*4020*/  FMUL.FTZ R24, R24, UR10 ;  /* 0x0000000a18187c20 */ /* 0x000fe20008410000 */
[----:B------:R-:W-:Y:S01]  /*4030*/  ISETP.GT.AND P3, PT, R6, 0x8, PT ;  /* 0x000000080600780c */ /* 0x000fe20003f64270 */
[----:B------:R-:W-:Y:S01]  /*4040*/  FMUL.FTZ R45, R45, UR10 ;  /* 0x0000000a2d2d7c20 */ /* 0x000fe20008410000 */
[----:B------:R-:W-:Y:S01]  /*4050*/  FMUL.FTZ R25, R25, UR10 ;  /* 0x0000000a19197c20 */ /* 0x000fe20008410000 */
[----:B------:R-:W-:Y:S01]  /*4060*/  FMUL.FTZ R32, R32, UR10 ;  /* 0x0000000a20207c20 */ /* 0x000fe20008410000 */
[----:B------:R-:W-:Y:S01]  /*4070*/  FMUL.FTZ R28, R28, UR10 ;  /* 0x0000000a1c1c7c20 */ /* 0x000fe20008410000 */
[----:B------:R1:W-:Y:S01]  /*4080*/  MUFU.TANH R52, R43 ;  /* 0x0000002b00347308 */ /* 0x0003e20000002400 */
[----:B0-----:R-:W-:Y:S01]  /*4090*/  FSEL R42, R58, -INF , P1 ;  /* 0xff8000003a2a7808 */ /* 0x001fe20000800000 */
[----:B------:R-:W-:Y:S01]  /*40a0*/  FMUL.FTZ R33, R33, UR10 ;  /* 0x0000000a21217c20 */ /* 0x000fe20008410000 */
[----:B------:R-:W-:Y:S01]  /*40b0*/  ISETP.GT.AND P1, PT, R6, 0x9, PT ;  /* 0x000000090600780c */ /* 0x000fe20003f24270 */
[----:B------:R-:W-:Y:S01]  /*40c0*/  ULDC UR6, c[0x0][0x988] ;  /* 0x0002620000067ab9 */ /* 0x000fe20000000800 */
[----:B------:R-:W-:Y:S01]  /*40d0*/  FMUL.FTZ R36, R36, UR10 ;  /* 0x0000000a24247c20 */ /* 0x000fe20008410000 */
[----:B------:R-:W-:Y:S01]  /*40e0*/  FMUL.FTZ R37, R37, UR10 ;  /* 0x0000000a25257c20 */ /* 0x000fe20008410000 */
[----:B------:R-:W-:Y:S01]  /*40f0*/  FMUL.FTZ R29, R29, UR10 ;  /* 0x0000000a1d1d7c20 */ /* 0x000fe20008410000 */
[----:B------:R-:W0:Y:S01]  /*4100*/  MUFU.TANH R54, R54 ;  /* 0x0000003600367308 */ /* 0x000e220000002400 */
[----:B-1----:R-:W-:Y:S01]  /*4110*/  FSEL R43, R59, -INF , P2 ;  /* 0xff8000003b2b7808 */ /* 0x002fe20001000000 */
[----:B------:R-:W-:Y:S01]  /*4120*/  @UP0 ULDC UR10, c[0x0][0x44c] ;  /* 0x00011300000a0ab9 */ /* 0x000fe20000000800 */
[----:B------:R-:W-:Y:S01]  /*4130*/  ISETP.GT.AND P2, PT, R6, 0x10, PT ;  /* 0x000000100600780c */ /* 0x000fe20003f44270 */
[----:B------:R-:W-:Y:S01]  /*4140*/  @UP0 ULDC UR15, c[0x0][0x450] ;  /* 0x00011400000f0ab9 */ /* 0x000fe20000000800 */
[----:B------:R-:W-:Y:S01]  /*4150*/  FMNMX.FTZ R7, R42, R43, !PT ;  /* 0x0000002b2a077209 */ /* 0x000fe20007810000 */
[----:B------:R-:W-:Y:S01]  /*4160*/  UIADD3 UR18, UR61, -0x2, URZ ;  /* 0xfffffffe3d127890 */ /* 0x000fe2000fffe03f */
[----:B--2---:R-:W-:Y:S01]  /*4170*/  VIADDMNMX R0, R0, R3, R2, PT ;  /* 0x0000000300007246 */ /* 0x004fe20003800102 */
[----:B------:R1:W-:Y:S01]  /*4180*/  MUFU.TANH R20, R46 ;  /* 0x0000002e00147308 */ /* 0x0003e20000002400 */
[----:B------:R-:W-:Y:S01]  /*4190*/  R2UR UR11, R16 ;  /* 0x00000000100b72ca */ /* 0x000fe200000e0000 */
[----:B------:R-:W-:Y:S01]  /*41a0*/  UMOV UR61, URZ ;  /* 0x0000003f003d7c82 */ /* 0x000fe20008000000 */
[----:B------:R-:W-:Y:S01]  /*41b0*/  R2UR UR19, R22 ;  /* 0x00000000161372ca */ /* 0x000fe200000e0000 */
[----:B------:R-:W-:Y:S01]  /*41c0*/  IMAD.U32 R212, RZ, RZ, UR18 ;  /* 0x00000012ffd47e24 */ /* 0x000fe2000f8e00ff */
[----:B------:R-:W-:-:S02]  /*41d0*/  CS2R R150, SRZ ;  /* 0x0000000000967805 */ /* 0x000fc4000001ff00 */
[----:B------:R-:W-:Y:S02]  /*41e0*/  CS2R R148, SRZ ;  /* 0x0000000000947805 */ /* 0x000fe4000001ff00 */
[----:B------:R-:W-:Y:S01]  /*41f0*/  CS2R R146, SRZ ;  /* 0x0000000000927805 */ /* 0x000fe2000001ff00 */
[----:B------:R-:W2:Y:S01]  /*4200*/  MUFU.TANH R51, R55 ;  /* 0x0000003700337308 */ /* 0x000ea20000002400 */
[----:B-1----:R-:W-:Y:S02]  /*4210*/  FSEL R46, R62, -INF , P3 ;  /* 0xff8000003e2e7808 */ /* 0x002fe40001800000 */
[----:B------:R-:W-:Y:S02]  /*4220*/  CS2R R144, SRZ ;  /* 0x0000000000907805 */ /* 0x000fe4000001ff00 */
[----:B------:R-:W-:Y:S02]  /*4230*/  ISETP.GT.AND P3, PT, R0, 0x8, PT ;  /* 0x000000080000780c */ /* 0x000fe40003f64270 */
[----:B------:R-:W-:-:S02]  /*4240*/  CS2R R142, SRZ ;  /* 0x00000000008e7805 */ /* 0x000fc4000001ff00 */
[----:B------:R-:W-:Y:S01]  /*4250*/  FMNMX.FTZ R12, R46, R7, !PT ;  /* 0x000000072e0c7209 */ /* 0x000fe20007810000 */
[----:B------:R-:W-:Y:S01]  /*4260*/  UIADD3 UR7, UR11, 0x38840, URZ ;  /* 0x000388400b077890 */ /* 0x000fe2000fffe03f */
[----:B------:R-:W-:Y:S01]  /*4270*/  CS2R R140, SRZ ;  /* 0x00000000008c7805 */ /* 0x000fe2000001ff00 */
[----:B------:R3:W1:Y:S01]  /*4280*/  MUFU.TANH R21, R47 ;  /* 0x0000002f00157308 */ /* 0x0006620000002400 */
[----:B------:R-:W-:Y:S01]  /*4290*/  UIMAD.WIDE.U32 UR10, UR60, UR10, URZ ;  /* 0x0000000a3c0a72a5 */ /* 0x000fe2000f8e003f */
[----:B------:R-:W-:Y:S02]  /*42a0*/  CS2R R138, SRZ ;  /* 0x00000000008a7805 */ /* 0x000fe4000001ff00 */
[----:B------:R-:W-:Y:S02]  /*42b0*/  CS2R R136, SRZ ;  /* 0x0000000000887805 */ /* 0x000fe4000001ff00 */
[----:B------:R-:W-:Y:S01]  /*42c0*/  CS2R R134, SRZ ;  /* 0x0000000000867805 */ /* 0x000fe2000001ff00 */
[----:B------:R-:W-:Y:S01]  /*42d0*/  @UP0 USHF.R.U32.HI UR60, URZ, UR15, UR11 ;  /* 0x0000000f3f3c0299 */ /* 0x000fe2000801160b */
[----:B------:R-:W-:-:S02]  /*42e0*/  CS2R R132, SRZ ;  /* 0x0000000000847805 */ /* 0x000fc4000001ff00 */
[----:B------:R-:W-:Y:S01]  /*42f0*/  CS2R R130, SRZ ;  /* 0x0000000000827805 */ /* 0x000fe2000001ff00 */
[----:B------:R4:W-:Y:S01]  /*4300*/  MUFU.TANH R71, R48 ;  /* 0x0000003000477308 */ /* 0x0009e20000002400 */
[----:B---3--:R-:W-:Y:S01]  /*4310*/  FSEL R47, R63, -INF , P1 ;  /* 0xff8000003f2f7808 */ /* 0x008fe20000800000 */
[----:B------:R-:W-:Y:S01]  /*4320*/  UIADD3 UR10, UR60, -UR14, UR22 ;  /* 0x8000000e3c0a7290 */ /* 0x000fe2000fffe016 */
[----:B------:R-:W-:Y:S01]  /*4330*/  ISETP.GT.AND P1, PT, R6, 0x11, PT ;  /* 0x000000110600780c */ /* 0x000fe20003f24270 */
[----:B------:R-:W3:Y:S01]  /*4340*/  S2UR UR22, SR_CgaCtaId ;  /* 0x00000000001679c3 */ /* 0x000ee20000008800 */
[----:B------:R-:W-:Y:S01]  /*4350*/  FMNMX.FTZ R7, R47, R12, !PT ;  /* 0x0000000c2f077209 */ /* 0x000fe20007810000 */
[----:B------:R-:W-:Y:S01]  /*4360*/  UIMAD.WIDE UR10, UR10, 0x66666667, URZ ;  /* 0x666666670a0a78a5 */ /* 0x000fe2000f8e023f */
[----:B-----5:R-:W-:Y:S01]  /*4370*/  FSEL R49, R49, -INF , P1 ;  /* 0xff80000031317808 */ /* 0x020fe20000800000 */
[----:B------:R-:W-:Y:S01]  /*4380*/  MUFU.TANH R68, R57 ;  /* 0x0000003900447308 */ /* 0x000fe20000002400 */
[----:B----4-:R-:W-:Y:S01]  /*4390*/  FSEL R48, R50, -INF , P2 ;  /* 0xff80000032307808 */ /* 0x010fe20001000000 */
[----:B------:R-:W-:Y:S01]  /*43a0*/  USHF.R.U32.HI UR10, URZ, 0x1f, UR11 ;  /* 0x0000001f3f0a7899 */ /* 0x000fe2000801160b */
[----:B------:R-:W-:-:S02]  /*43b0*/  ISETP.GT.AND P2, PT, R6, 0x18, PT ;  /* 0x000000180600780c */ /* 0x000fc40003f44270 */
[----:B------:R-:W-:Y:S02]  /*43c0*/  CS2R R128, SRZ ;  /* 0x0000000000807805 */ /* 0x000fe4000001ff00 */
[----:B------:R-:W-:Y:S01]  /*43d0*/  FMNMX.FTZ R12, R48, R7, !PT ;  /* 0x00000007300c7209 */ /* 0x000fe20007810000 */
[----:B------:R-:W-:Y:S01]  /*43e0*/  ULEA.HI.SX32 UR10, UR11, UR10, 0x1b ;  /* 0x0000000a0b0a7291 */ /* 0x000fe2000f8fda3f */
[----:B------:R-:W-:Y:S01]  /*43f0*/  ISETP.GT.AND P1, PT, R6, 0x19, PT ;  /* 0x000000190600780c */ /* 0x000fe20003f24270 */
[----:B------:R-:W4:Y:S01]  /*4400*/  MUFU.TANH R34, R34 ;  /* 0x0000002200227308 */ /* 0x000f220000002400 */
[----:B0-----:R-:W-:Y:S01]  /*4410*/  FSEL R50, R54, -INF , P2 ;  /* 0xff80000036327808 */ /* 0x001fe20001000000 */
[----:B------:R-:W-:Y:S01]  /*4420*/  UISETP.LT.AND UP0, UPT, UR19, UR10, UPT ;  /* 0x0000000a1300728c */ /* 0x000fe2000bf01270 */
[----:B------:R-:W-:Y:S02]  /*4430*/  FMNMX.FTZ R7, R49, R12, !PT ;  /* 0x0000000c31077209 */ /* 0x000fe40007810000 */
[----:B------:R-:W-:-:S02]  /*4440*/  CS2R R126, SRZ ;  /* 0x00000000007e7805 */ /* 0x000fc4000001ff00 */
[----:B------:R-:W-:Y:S01]  /*4450*/  ISETP.GT.AND P2, PT, R6, 0x20, PT ;  /* 0x000000200600780c */ /* 0x000fe20003f44270 */
[----:B------:R-:W-:Y:S01]  /*4460*/  USEL UR11, UR19, UR10, !UP0 ;  /* 0x0000000a130b7287 */ /* 0x000fe2000c000000 */
[----:B--2---:R-:W-:Y:S01]  /*4470*/  FSEL R51, R51, -INF , P1 ;  /* 0xff80000033337808 */ /* 0x004fe20000800000 */
[----:B------:R0:W2:Y:S01]  /*4480*/  MUFU.TANH R57, R38 ;  /* 0x0000002600397308 */ /* 0x0000a20000002400 */
[----:B------:R-:W-:Y:S01]  /*4490*/  FMNMX.FTZ R12, R50, R7, !PT ;  /* 0x00000007320c7209 */ /* 0x000fe20007810000 */
[----:B------:R-:W-:Y:S01]  /*44a0*/  UISETP.GE.AND UP0, UPT, UR18, UR11, UPT ;  /* 0x0000000b1200728c */ /* 0x000fe2000bf06270 */
[----:B------:R-:W-:Y:S01]  /*44b0*/  ISETP.GT.AND P1, PT, R6, 0x21, PT ;  /* 0x000000210600780c */ /* 0x000fe20003f24270 */
[----:B---3--:R-:W-:Y:S01]  /*44c0*/  UPRMT UR7, UR22, 0x654, UR7 ;  /* 0x0000065416077896 */ /* 0x008fe20008000007 */
[----:B------:R-:W-:Y:S01]  /*44d0*/  FMNMX.FTZ R7, R51, R12, !PT ;  /* 0x0000000c33077209 */ /* 0x000fe20007810000 */
[----:B------:R-:W-:Y:S01]  /*44e0*/  IMAD.U32 R213, RZ, RZ, UR11 ;  /* 0x0000000bffd57e24 */ /* 0x000fe2000f8e00ff */
[----:B------:R-:W-:Y:S01]  /*44f0*/  FSEL R52, R52, -INF , P1 ;  /* 0xff80000034347808 */ /* 0x000fe20000800000 */
[----:B------:R-:W3:Y:S01]  /*4500*/  MUFU.TANH R35, R35 ;  /* 0x0000002300237308 */ /* 0x000ee20000002400 */
[----:B0-----:R-:W-:-:S02]  /*4510*/  FSEL R38, R13, -INF , P2 ;  /* 0xff8000000d267808 */ /* 0x001fc40001000000 */
[----:B------:R-:W-:Y:S02]  /*4520*/  CS2R R124, SRZ ;  /* 0x00000000007c7805 */ /* 0x000fe4000001ff00 */
[----:B------:R-:W-:Y:S02]  /*4530*/  ISETP.GT.AND P2, PT, R6, 0x28, PT ;  /* 0x000000280600780c */ /* 0x000fe40003f44270 */
[----:B------:R-:W-:Y:S02]  /*4540*/  CS2R R122, SRZ ;  /* 0x00000000007a7805 */ /* 0x000fe4000001ff00 */
[----:B------:R-:W-:Y:S01]  /*4550*/  FMNMX.FTZ R7, R38, R7, !PT ;  /* 0x0000000726077209 */ /* 0x000fe20007810000 */
[----:B------:R-:W-:Y:S01]  /*4560*/  SYNCS.ARRIVE.TRANS64.RED.A1T0 RZ, [UR7], RZ ;  /* 0x000000ffffff79a7 */ /* 0x000fe20008100407 */
[----:B------:R-:W-:Y:S01]  /*4570*/  ISETP.GT.AND P1, PT, R6, 0x29, PT ;  /* 0x000000290600780c */ /* 0x000fe20003f24270 */
[----:B------:R0:W5:Y:S01]  /*4580*/  MUFU.TANH R58, R39 ;  /* 0x00000027003a7308 */ /* 0x0001620000002400 */
[----:B------:R-:W-:Y:S01]  /*4590*/  FMNMX.FTZ R12, R52, R7, !PT ;  /* 0x00000007340c7209 */ /* 0x000fe20007810000 */
[----:B------:R-:W-:Y:S01]  /*45a0*/  UMOV UR7, URZ ;  /* 0x0000003f00077c82 */ /* 0x000fe20008000000 */
[----:B-1----:R-:W-:-:S02]  /*45b0*/  FSEL R54, R21, -INF , P1 ;  /* 0xff80000015367808 */ /* 0x002fc40000800000 */
[----:B------:R-:W-:Y:S02]  /*45c0*/  CS2R R120, SRZ ;  /* 0x0000000000787805 */ /* 0x000fe4000001ff00 */
[----:B------:R-:W-:Y:S02]  /*45d0*/  ISETP.GT.AND P1, PT, R6, 0x31, PT ;  /* 0x000000310600780c */ /* 0x000fe40003f24270 */
[----:B------:R-:W-:Y:S02]  /*45e0*/  CS2R R118, SRZ ;  /* 0x0000000000767805 */ /* 0x000fe4000001ff00 */
[----:B------:R-:W-:Y:S01]  /*45f0*/  CS2R R116, SRZ ;  /* 0x0000000000747805 */ /* 0x000fe2000001ff00 */
[----:B------:R-:W1:Y:S01]  /*4600*/  MUFU.TANH R26, R26 ;  /* 0x0000001a001a7308 */ /* 0x000e620000002400 */
[----:B0-----:R-:W-:Y:S02]  /*4610*/  FSEL R39, R20, -INF , P2 ;  /* 0xff80000014277808 */ /* 0x001fe40001000000 */
[----:B------:R-:W-:-:S02]  /*4620*/  CS2R R114, SRZ ;  /* 0x0000000000727805 */ /* 0x000fc4000001ff00 */
[----:B------:R-:W-:Y:S02]  /*4630*/  ISETP.GT.AND P2, PT, R6, 0x30, PT ;  /* 0x000000300600780c */ /* 0x000fe40003f44270 */
[----:B------:R-:W-:Y:S02]  /*4640*/  CS2R R112, SRZ ;  /* 0x0000000000707805 */ /* 0x000fe4000001ff00 */
[----:B------:R-:W-:Y:S02]  /*4650*/  FMNMX.FTZ R7, R39, R12, !PT ;  /* 0x0000000c27077209 */ /* 0x000fe40007810000 */
[----:B------:R-:W-:Y:S02]  /*4660*/  CS2R R110, SRZ ;  /* 0x00000000006e7805 */ /* 0x000fe4000001ff00 */
[----:B----4-:R-:W-:Y:S01]  /*4670*/  FSEL R55, R34, -INF , P2 ;  /* 0xff80000022377808 */ /* 0x010fe20001000000 */
[----:B------:R3:W-:Y:S01]  /*4680*/  MUFU.TANH R67, R56 ;  /* 0x0000003800437308 */ /* 0x0007e20000002400 */
[----:B------:R-:W-:-:S02]  /*4690*/  FMNMX.FTZ R12, R54, R7, !PT ;  /* 0x00000007360c7209 */ /* 0x000fc40007810000 */
[----:B------:R-:W-:Y:S02]  /*46a0*/  CS2R R108, SRZ ;  /* 0x00000000006c7805 */ /* 0x000fe4000001ff00 */
[----:B------:R-:W-:Y:S02]  /*46b0*/  ISETP.GT.AND P2, PT, R6, 0x38, PT ;  /* 0x000000380600780c */ /* 0x000fe40003f44270 */
[----:B------:R-:W-:Y:S02]  /*46c0*/  CS2R R106, SRZ ;  /* 0x00000000006a7805 */ /* 0x000fe4000001ff00 */
[----:B------:R-:W-:Y:S02]  /*46d0*/  FMNMX.FTZ R7, R55, R12, !PT ;  /* 0x0000000c37077209 */ /* 0x000fe40007810000 */
[----:B------:R-:W-:Y:S02]  /*46e0*/  CS2R R104, SRZ ;  /* 0x0000000000687805 */ /* 0x000fe4000001ff00 */
[----:B--2---:R-:W-:Y:S01]  /*46f0*/  FSEL R57, R57, -INF , P2 ;  /* 0xff80000039397808 */ /* 0x004fe20001000000 */
[----:B------:R-:W0:Y:S01]  /*4700*/  MUFU.TANH R27, R27 ;  /* 0x0000001b001b7308 */ /* 0x000e220000002400 */
[----:B---3--:R-:W-:-:S02]  /*4710*/  FSEL R56, R35, -INF , P1 ;  /* 0xff80000023387808 */ /* 0x008fc40000800000 */
[----:B------:R-:W-:Y:S02]  /*4720*/  CS2R R102, SRZ ;  /* 0x0000000000667805 */ /* 0x000fe4000001ff00 */
[----:B------:R-:W-:Y:S02]  /*4730*/  ISETP.GT.AND P1, PT, R6, 0x39, PT ;  /* 0x000000390600780c */ /* 0x000fe40003f24270 */
[----:B------:R-:W-:Y:S02]  /*4740*/  CS2R R100, SRZ ;  /* 0x0000000000647805 */ /* 0x000fe4000001ff00 */
[----:B------:R-:W-:Y:S02]  /*4750*/  FMNMX.FTZ R12, R56, R7, !PT ;  /* 0x00000007380c7209 */ /* 0x000fe40007810000 */
[----:B------:R-:W-:Y:S02]  /*4760*/  CS2R R98, SRZ ;  /* 0x0000000000627805 */ /* 0x000fe4000001ff00 */
[----:B------:R-:W-:Y:S01]  /*4770*/  ISETP.GT.AND P2, PT, R6, 0x40, PT ;  /* 0x000000400600780c */ /* 0x000fe20003f44270 */
[----:B------:R-:W-:Y:S01]  /*4780*/  MUFU.TANH R30, R30 ;  /* 0x0000001e001e7308 */ /* 0x000fe20000002400 */
[----:B-----5:R-:W-:-:S02]  /*4790*/  FSEL R58, R58, -INF , P1 ;  /* 0xff8000003a3a7808 */ /* 0x020fc40000800000 */
[----:B------:R-:W-:Y:S02]  /*47a0*/  CS2R R96, SRZ ;  /* 0x0000000000607805 */ /* 0x000fe4000001ff00 */
[----:B------:R-:W-:Y:S02]  /*47b0*/  FMNMX.FTZ R7, R57, R12, !PT ;  /* 0x0000000c39077209 */ /* 0x000fe40007810000 */
[----:B------:R-:W-:Y:S02]  /*47c0*/  CS2R R94, SRZ ;  /* 0x00000000005e7805 */ /* 0x000fe4000001ff00 */
[----:B------:R-:W-:Y:S02]  /*47d0*/  ISETP.GT.AND P1, PT, R6, 0x41, PT ;  /* 0x000000410600780c */ /* 0x000fe40003f24270 */
[----:B------:R-:W-:Y:S02]  /*47e0*/  CS2R R92, SRZ ;  /* 0x00000000005c7805 */ /* 0x000fe4000001ff00 */
[----:B-1----:R-:W-:Y:S01]  /*47f0*/  FSEL R59, R26, -INF , P2 ;  /* 0xff8000001a3b7808 */ /* 0x002fe20001000000 */
[----:B------:R-:W1:Y:S01]  /*4800*/  MUFU.TANH R31, R31 ;  /* 0x0000001f001f7308 */ /* 0x000e620000002400 */
[----:B------:R-:W-:-:S02]  /*4810*/  FMNMX.FTZ R12, R58, R7, !PT ;  /* 0x000000073a0c7209 */ /* 0x000fc40007810000 */
[----:B------:R-:W-:Y:S02]  /*4820*/  CS2R R90, SRZ ;  /* 0x00000000005a7805 */ /* 0x000fe4000001ff00 */
[----:B------:R-:W-:Y:S02]  /*4830*/  ISETP.GT.AND P2, PT, R6, 0x48, PT ;  /* 0x000000480600780c */ /* 0x000fe40003f44270 */
[----:B------:R-:W-:Y:S02]  /*4840*/  CS2R R88, SRZ ;  /* 0x0000000000587805 */ /* 0x000fe4000001ff00 */
[----:B------:R-:W-:Y:S02]  /*4850*/  FMNMX.FTZ R7, R59, R12, !PT ;  /* 0x0000000c3b077209 */ /* 0x000fe40007810000 */
[----:B------:R-:W-:Y:S02]  /*4860*/  CS2R R86, SRZ ;  /* 0x0000000000567805 */ /* 0x000fe4000001ff00 */
[----:B------:R-:W-:Y:S01]  /*4870*/  CS2R R84, SRZ ;  /* 0x0000000000547805 */ /* 0x000fe2000001ff00 */
[----:B------:R0:W2:Y:S01]  /*4880*/  MUFU.TANH R69, R60 ;  /* 0x0000003c00457308 */ /* 0x0000a20000002400 */
[----:B------:R-:W-:-:S02]  /*4890*/  CS2R R82, SRZ ;  /* 0x0000000000527805 */ /* 0x000fc4000001ff00 */
[----:B------:R-:W-:Y:S02]  /*48a0*/  CS2R R80, SRZ ;  /* 0x0000000000507805 */ /* 0x000fe4000001ff00 */
[----:B------:R-:W-:Y:S02]  /*48b0*/  CS2R R78, SRZ ;  /* 0x00000000004e7805 */ /* 0x000fe4000001ff00 */
[----:B------:R-:W-:Y:S02]  /*48c0*/  CS2R R76, SRZ ;  /* 0x00000000004c7805 */ /* 0x000fe4000001ff00 */
[----:B------:R-:W-:Y:S02]  /*48d0*/  CS2R R74, SRZ ;  /* 0x00000000004a7805 */ /* 0x000fe4000001ff00 */
[----:B------:R-:W-:Y:S01]  /*48e0*/  CS2R R72, SRZ ;  /* 0x0000000000487805 */ /* 0x000fe2000001ff00 */
[----:B------:R3:W4:Y:S01]  /*48f0*/  MUFU.TANH R70, R61 ;  /* 0x0000003d00467308 */ /* 0x0007220000002400 */
[----:B0-----:R-:W-:-:S02]  /*4900*/  FSEL R60, R27, -INF , P1 ;  /* 0xff8000001b3c7808 */ /* 0x001fc40000800000 */
[----:B------:R-:W-:Y:S02]  /*4910*/  ISETP.GT.AND P1, PT, R6, 0x49, PT ;  /* 0x000000490600780c */ /* 0x000fe40003f24270 */
[----:B------:R-:W-:Y:S02]  /*4920*/  FMNMX.FTZ R6, R60, R7, !PT ;  /* 0x000000073c067209 */ /* 0x000fe40007810000 */
[----:B-1----:R-:W-:Y:S01]  /*4930*/  FSEL R62, R31, -INF , P1 ;  /* 0xff8000001f3e7808 */ /* 0x002fe20000800000 */
[----:B------:R-:W0:Y:S01]  /*4940*/  MUFU.TANH R53, R53 ;  /* 0x0000003500357308 */ /* 0x000e220000002400 */
[----:B---3--:R-:W-:Y:S02]  /*4950*/  FSEL R61, R30, -INF , P2 ;  /* 0xff8000001e3d7808 */ /* 0x008fe40001000000 */
[----:B------:R-:W-:Y:S02]  /*4960*/  ISETP.GT.AND P1, PT, R0, RZ, PT ;  /* 0x000000ff0000720c */ /* 0x000fe40003f24270 */
[----:B------:R-:W-:-:S02]  /*4970*/  FMNMX.FTZ R7, R61, R6, !PT ;  /* 0x000000063d077209 */ /* 0x000fc40007810000 */
[----:B------:R-:W-:Y:S01]  /*4980*/  ISETP.GT.AND P2, PT, R0, 0x1, PT ;  /* 0x000000010000780c */ /* 0x000fe20003f44270 */
[----:B------:R-:W1:Y:S01]  /*4990*/  MUFU.TANH R26, R40 ;  /* 0x00000028001a7308 */ /* 0x000e620000002400 */
[----:B------:R-:W-:Y:S02]  /*49a0*/  FMNMX.FTZ R7, R62, R7, !PT ;  /* 0x000000073e077209 */ /* 0x000fe40007810000 */
[----:B------:R-:W-:Y:S02]  /*49b0*/  FSEL R2, R67, -INF , P1 ;  /* 0xff80000043027808 */ /* 0x000fe40000800000 */
[----:B------:R-:W-:Y:S01]  /*49c0*/  ISETP.GT.AND P1, PT, R0, 0x9, PT ;  /* 0x000000090000780c */ /* 0x000fe20003f24270 */
[----:B------:R-:W3:Y:S01]  /*49d0*/  SHFL.BFLY PT, R6, R7, 0x2, 0x1f ;  /* 0x0c401f0007067f89 */ /* 0x000ee200000e0000 */
[----:B--2---:R-:W-:Y:S01]  /*49e0*/  FSEL R12, R69, -INF , P3 ;  /* 0xff800000450c7808 */ /* 0x004fe20001800000 */
[----:B------:R-:W2:Y:S01]  /*49f0*/  MUFU.TANH R41, R41 ;  /* 0x0000002900297308 */ /* 0x000ea20000002400 */
[----:B----4-:R-:W-:-:S02]  /*4a00*/  FSEL R13, R70, -INF , P1 ;  /* 0xff800000460d7808 */ /* 0x010fc40000800000 */
[C---:B------:R-:W-:Y:S02]  /*4a10*/  ISETP.GT.AND P1, PT, R0.reuse, 0x11, PT ;  /* 0x000000110000780c */ /* 0x040fe40003f24270 */
[----:B------:R-:W-:-:S03]  /*4a20*/  ISETP.GT.AND P3, PT, R0, 0x28, PT ;  /* 0x000000280000780c */ /* 0x000fc60003f64270 */
[----:B------:R-:W4:Y:S08]  /*4a30*/  MUFU.TANH R44, R44 ;  /* 0x0000002c002c7308 */ /* 0x000f300000002400 */
[----:B------:R-:W-:Y:S01]  /*4a40*/  MUFU.TANH R40, R24 ;  /* 0x0000001800287308 */ /* 0x000fe20000002400 */
[----:B---3--:R-:W-:Y:S02]  /*4a50*/  FMNMX.FTZ R20, R7, R6, !PT ;  /* 0x0000000607147209 */ /* 0x008fe40007810000 */
[----:B------:R-:W-:-:S05]  /*4a60*/  FSEL R7, R68, -INF , P2 ;  /* 0xff80000044077808 */ /* 0x000fca0001000000 */
[----:B------:R-:W3:Y:S01]  /*4a70*/  MUFU.TANH R45, R45 ;  /* 0x0000002d002d7308 */ /* 0x000ee20000002400 */
[----:B------:R-:W-:Y:S01]  /*4a80*/  ISETP.GT.AND P2, PT, R0, 0x10, PT ;  /* 0x000000100000780c */ /* 0x000fe20003f44270 */
[----:B------:R-:W5:Y:S01]  /*4a90*/  SHFL.BFLY PT, R21, R20, 0x1, 0x1f ;  /* 0x0c201f0014157f89 */ /* 0x000f6200000e0000 */
[----:B------:R-:W-:Y:S02]  /*4aa0*/  FMNMX.FTZ R3, R2, R7, !PT ;  /* 0x0000000702037209 */ /* 0x000fe40007810000 */
[----:B------:R-:W-:Y:S02]  /*4ab0*/  CS2R R68, SRZ ;  /* 0x0000000000447805 */ /* 0x000fe4000001ff00 */
[----:B------:R-:W-:Y:S01]  /*4ac0*/  FMNMX.FTZ R6, R12, R3, !PT ;  /* 0x000000030c067209 */ /* 0x000fe20007810000 */
[----:B------:R-:W-:Y:S03]  /*4ad0*/  MUFU.TANH R63, R25 ;  /* 0x00000019003f7308 */ /* 0x000fe60000002400 */
[----:B------:R-:W-:-:S05]  /*4ae0*/  FMNMX.FTZ R27, R13, R6, !PT ;  /* 0x000000060d1b7209 */ /* 0x000fca0007810000 */
[----:B------:R-:W3:Y:S08]  /*4af0*/  MUFU.TANH R30, R32 ;  /* 0x00000020001e7308 */ /* 0x000ef00000002400 */
[----:B------:R0:W-:Y:S01]  /*4b00*/  MUFU.TANH R65, R28 ;  /* 0x0000001c00417308 */ /* 0x0001e20000002400 */
[----:B-----5:R-:W-:Y:S02]  /*4b10*/  FMNMX.FTZ R3, R20, R21, !PT ;  /* 0x0000001514037209 */ /* 0x020fe40007810000 */
[----:B------:R-:W-:-:S02]  /*4b20*/  FSEL R20, R71, -INF , P2 ;  /* 0xff80000047147808 */ /* 0x000fc40001000000 */
[----:B------:R-:W-:Y:S02]  /*4b30*/  CS2R R70, SRZ ;  /* 0x0000000000467805 */ /* 0x000fe4000001ff00 */
[----:B------:R-:W-:Y:S02]  /*4b40*/  ISETP.GT.AND P2, PT, R0, 0x18, PT ;  /* 0x000000180000780c */ /* 0x000fe40003f44270 */
[----:B------:R-:W-:Y:S01]  /*4b50*/  FSEL R21, R64, -INF , P1 ;  /* 0xff80000040157808 */ /* 0x000fe20000800000 */
[----:B0-----:R-:W-:Y:S01]  /*4b60*/  FMUL.FTZ R28, R3, UR6 ;  /* 0x00000006031c7c20 */ /* 0x001fe20008410000 */
[----:B------:R-:W-:Y:S01]  /*4b70*/  FMNMX.FTZ R6, R20, R27, !PT ;  /* 0x0000001b14067209 */ /* 0x000fe20007810000 */
[----:B------:R-:W0:Y:S01]  /*4b80*/  MUFU.TANH R34, R33 ;  /* 0x0000002100227308 */ /* 0x000e220000002400 */
[----:B------:R-:W-:Y:S02]  /*4b90*/  ISETP.GT.AND P1, PT, R0, 0x19, PT ;  /* 0x000000190000780c */ /* 0x000fe40003f24270 */
[----:B------:R-:W-:-:S02]  /*4ba0*/  FSEL R24, R66, -INF , P2 ;  /* 0xff80000042187808 */ /* 0x000fc40001000000 */
[----:B------:R-:W-:Y:S02]  /*4bb0*/  CS2R R66, SRZ ;  /* 0x0000000000427805 */ /* 0x000fe4000001ff00 */
[----:B------:R-:W-:Y:S02]  /*4bc0*/  FMNMX.FTZ R27, R21, R6, !PT ;  /* 0x00000006151b7209 */ /* 0x000fe40007810000 */
[----:B------:R-:W-:Y:S01]  /*4bd0*/  ISETP.GT.AND P2, PT, R0, 0x20, PT ;  /* 0x000000200000780c */ /* 0x000fe20003f44270 */
[----:B------:R-:W5:Y:S01]  /*4be0*/  MUFU.TANH R36, R36 ;  /* 0x0000002400247308 */ /* 0x000f620000002400 */
[----:B------:R-:W-:Y:S02]  /*4bf0*/  FSEL R25, R53, -INF , P1 ;  /* 0xff80000035197808 */ /* 0x000fe40000800000 */
[----:B------:R-:W-:Y:S02]  /*4c00*/  FMNMX.FTZ R6, R24, R27, !PT ;  /* 0x0000001b18067209 */ /* 0x000fe40007810000 */
[----:B------:R-:W-:-:S02]  /*4c10*/  ISETP.GT.AND P1, PT, R0, 0x21, PT ;  /* 0x000000210000780c */ /* 0x000fc40003f24270 */
[----:B-1----:R-:W-:Y:S01]  /*4c20*/  FSEL R26, R26, -INF , P2 ;  /* 0xff8000001a1a7808 */ /* 0x002fe20001000000 */
[----:B------:R-:W1:Y:S01]  /*4c30*/  MUFU.TANH R37, R37 ;  /* 0x0000002500257308 */ /* 0x000e620000002400 */
[----:B------:R-:W-:Y:S02]  /*4c40*/  FMNMX.FTZ R31, R25, R6, !PT ;  /* 0x00000006191f7209 */ /* 0x000fe40007810000 */
[----:B------:R-:W-:Y:S02]  /*4c50*/  FSETP.NEU.FTZ.AND P2, PT, R3, -INF , PT ;  /* 0xff8000000300780b */ /* 0x000fe40003f5d000 */
[----:B--2---:R-:W-:Y:S02]  /*4c60*/  FSEL R27, R41, -INF , P1 ;  /* 0xff800000291b7808 */ /* 0x004fe40000800000 */
[----:B------:R-:W-:Y:S01]  /*4c70*/  FMNMX.FTZ R6, R26, R31, !PT ;  /* 0x0000001f1a067209 */ /* 0x000fe20007810000 */
[----:B------:R3:W2:Y:S01]  /*4c80*/  MUFU.TANH R64, R29 ;  /* 0x0000001d00407308 */ /* 0x0006a20000002400 */
[----:B------:R-:W-:-:S02]  /*4c90*/  FSEL R41, R28, RZ, P2 ;  /* 0x000000ff1c297208 */ /* 0x000fc40001000000 */
[----:B------:R-:W-:Y:S02]  /*4ca0*/  ISETP.GT.AND P1, PT, R0, 0x29, PT ;  /* 0x000000290000780c */ /* 0x000fe40003f24270 */
[----:B----4-:R-:W-:Y:S01]  /*4cb0*/  FSEL R28, R44, -INF , P3 ;  /* 0xff8000002c1c7808 */ /* 0x010fe20001800000 */
[--C-:B------:R-:W-:Y:S01]  /*4cc0*/  FFMA.FTZ R42, R42, UR6, -R41.reuse ;  /* 0x000000062a2a7c23 */ /* 0x100fe20008010829 */
[----:B------:R-:W-:Y:S01]  /*4cd0*/  FMNMX.FTZ R31, R27, R6, !PT ;  /* 0x000000061b1f7209 */ /* 0x000fe20007810000 */
[--C-:B------:R-:W-:Y:S01]  /*4ce0*/  FFMA.FTZ R43, R43, UR6, -R41.reuse ;  /* 0x000000062b2b7c23 */ /* 0x100fe20008010829 */
[----:B------:R-:W-:Y:S01]  /*4cf0*/  ISETP.GT.AND P2, PT, R0, 0x30, PT ;  /* 0x000000300000780c */ /* 0x000fe20003f44270 */
[--C-:B------:R-:W-:Y:S01]  /*4d00*/  FFMA.FTZ R46, R46, UR6, -R41.reuse ;  /* 0x000000062e2e7c23 */ /* 0x100fe20008010829 */
[----:B---3--:R-:W-:Y:S01]  /*4d10*/  FSEL R29, R45, -INF , P1 ;  /* 0xff8000002d1d7808 */ /* 0x008fe20000800000 */
[----:B------:R-:W-:Y:S01]  /*4d20*/  MUFU.EX2 R42, R42 ;  /* 0x0000002a002a7308 */ /* 0x000fe20000000800 */
[----:B------:R-:W-:Y:S01]  /*4d30*/  FMNMX.FTZ R6, R28, R31, !PT ;  /* 0x0000001f1c067209 */ /* 0x000fe20007810000 */
[--C-:B------:R-:W-:Y:S01]  /*4d40*/  FFMA.FTZ R47, R47, UR6, -R41.reuse ;  /* 0x000000062f2f7c23 */ /* 0x100fe20008010829 */
[----:B------:R-:W-:Y:S01]  /*4d50*/  ISETP.GT.AND P1, PT, R0, 0x31, PT ;  /* 0x000000310000780c */ /* 0x000fe20003f24270 */
[--C-:B------:R-:W-:Y:S01]  /*4d60*/  FFMA.FTZ R48, R48, UR6, -R41.reuse ;  /* 0x0000000630307c23 */ /* 0x100fe20008010829 */
[----:B------:R-:W-:Y:S01]  /*4d70*/  FSEL R30, R30, -INF , P2 ;  /* 0xff8000001e1e7808 */ /* 0x000fe20001000000 */
[--C-:B------:R-:W-:Y:S01]  /*4d80*/  FFMA.FTZ R49, R49, UR6, -R41.reuse ;  /* 0x0000000631317c23 */ /* 0x100fe20008010829 */
[----:B------:R-:W-:Y:S01]  /*4d90*/  FMNMX.FTZ R33, R29, R6, !PT ;  /* 0x000000061d217209 */ /* 0x000fe20007810000 */
[----:B------:R-:W3:Y:S01]  /*4da0*/  MUFU.EX2 R43, R43 ;  /* 0x0000002b002b7308 */ /* 0x000ee20000000800 */
[----:B------:R-:W-:Y:S01]  /*4db0*/  ISETP.GT.AND P2, PT, R0, 0x38, PT ;  /* 0x000000380000780c */ /* 0x000fe20003f44270 */
[--C-:B------:R-:W-:Y:S01]  /*4dc0*/  FFMA.FTZ R50, R50, UR6, -R41.reuse ;  /* 0x0000000632327c23 */ /* 0x100fe20008010829 */
[----:B0-----:R-:W-:Y:S01]  /*4dd0*/  FSEL R31, R34, -INF , P1 ;  /* 0xff800000221f7808 */ /* 0x001fe20000800000 */
[--C-:B------:R-:W-:Y:S01]  /*4de0*/  FFMA.FTZ R51, R51, UR6, -R41.reuse ;  /* 0x0000000633337c23 */ /* 0x100fe20008010829 */
[----:B------:R-:W-:Y:S01]  /*4df0*/  FMNMX.FTZ R6, R30, R33, !PT ;  /* 0x000000211e067209 */ /* 0x000fe20007810000 */
[--C-:B------:R-:W-:Y:S01]  /*4e00*/  FFMA.FTZ R52, R52, UR6, -R41.reuse ;  /* 0x0000000634347c23 */ /* 0x100fe20008010829 */
[----:B------:R-:W-:Y:S01]  /*4e10*/  ISETP.GT.AND P1, PT, R0, 0x39, PT ;  /* 0x000000390000780c */ /* 0x000fe20003f24270 */
[----:B------:R-:W-:Y:S01]  /*4e20*/  MUFU.EX2 R46, R46 ;  /* 0x0000002e002e7308 */ /* 0x000fe20000000800 */
[----:B-----5:R-:W-:Y:S01]  /*4e30*/  FSEL R32, R36, -INF , P2 ;  /* 0xff80000024207808 */ /* 0x020fe20001000000 */
[--C-:B------:R-:W-:Y:S01]  /*4e40*/  FFMA.FTZ R39, R39, UR6, -R41.reuse ;  /* 0x0000000627277c23 */ /* 0x100fe20008010829 */
[----:B------:R-:W-:Y:S01]  /*4e50*/  FMNMX.FTZ R35, R31, R6, !PT ;  /* 0x000000061f237209 */ /* 0x000fe20007810000 */
[--C-:B------:R-:W-:Y:S01]  /*4e60*/  FFMA.FTZ R54, R54, UR6, -R41.reuse ;  /* 0x0000000636367c23 */ /* 0x100fe20008010829 */
[----:B------:R-:W-:Y:S01]  /*4e70*/  ISETP.GT.AND P2, PT, R0, 0x40, PT ;  /* 0x000000400000780c */ /* 0x000fe20003f44270 */
[--C-:B------:R-:W-:Y:S01]  /*4e80*/  FFMA.FTZ R55, R55, UR6, -R41.reuse ;  /* 0x0000000637377c23 */ /* 0x100fe20008010829 */
[----:B-1----:R-:W-:Y:S01]  /*4e90*/  FSEL R33, R37, -INF , P1 ;  /* 0xff80000025217808 */ /* 0x002fe20000800000 */
[----:B------:R-:W0:Y:S01]  /*4ea0*/  MUFU.EX2 R47, R47 ;  /* 0x0000002f002f7308 */ /* 0x000e220000000800 */
[----:B------:R-:W-:Y:S01]  /*4eb0*/  FMNMX.FTZ R6, R32, R35, !PT ;  /* 0x0000002320067209 */ /* 0x000fe20007810000 */
[--C-:B------:R-:W-:Y:S01]  /*4ec0*/  FFMA.FTZ R56, R56, UR6, -R41.reuse ;  /* 0x0000000638387c23 */ /* 0x100fe20008010829 */
[----:B------:R-:W-:Y:S01]  /*4ed0*/  ISETP.GT.AND P1, PT, R0, 0x41, PT ;  /* 0x000000410000780c */ /* 0x000fe20003f24270 */
[--C-:B------:R-:W-:Y:S01]  /*4ee0*/  FFMA.FTZ R57, R57, UR6, -R41.reuse ;  /* 0x0000000639397c23 */ /* 0x100fe20008010829 */
[----:B------:R-:W-:Y:S01]  /*4ef0*/  FSEL R34, R40, -INF , P2 ;  /* 0xff80000028227808 */ /* 0x000fe20001000000 */
[--C-:B------:R-:W-:Y:S01]  /*4f00*/  FFMA.FTZ R40, R38, UR6, -R41.reuse ;  /* 0x0000000626287c23 */ /* 0x100fe20008010829 */
[----:B------:R-:W-:Y:S01]  /*4f10*/  FMNMX.FTZ R37, R33, R6, !PT ;  /* 0x0000000621257209 */ /* 0x000fe20007810000 */
[----:B------:R-:W-:Y:S01]  /*4f20*/  MUFU.EX2 R48, R48 ;  /* 0x0000003000307308 */ /* 0x000fe20000000800 */
[----:B------:R-:W-:Y:S01]  /*4f30*/  ISETP.GT.AND P2, PT, R0, 0x48, PT ;  /* 0x000000480000780c */ /* 0x000fe20003f44270 */
[--C-:B------:R-:W-:Y:S01]  /*4f40*/  FFMA.FTZ R58, R58, UR6, -R41.reuse ;  /* 0x000000063a3a7c23 */ /* 0x100fe20008010829 */
[----:B------:R-:W-:Y:S01]  /*4f50*/  FSEL R35, R63, -INF , P1 ;  /* 0xff8000003f237808 */ /* 0x000fe20000800000 */
[--C-:B------:R-:W-:Y:S01]  /*4f60*/  FFMA.FTZ R59, R59, UR6, -R41.reuse ;  /* 0x000000063b3b7c23 */ /* 0x100fe20008010829 */
[----:B------:R-:W-:Y:S01]  /*4f70*/  FMNMX.FTZ R6, R34, R37, !PT ;  /* 0x0000002522067209 */ /* 0x000fe20007810000 */
[--C-:B------:R-:W-:Y:S01]  /*4f80*/  FFMA.FTZ R60, R60, UR6, -R41.reuse ;  /* 0x000000063c3c7c23 */ /* 0x100fe20008010829 */
[----:B------:R-:W-:Y:S01]  /*4f90*/  ISETP.GT.AND P1, PT, R0, 0x49, PT ;  /* 0x000000490000780c */ /* 0x000fe20003f24270 */
[----:B------:R-:W1:Y:S01]  /*4fa0*/  MUFU.EX2 R49, R49 ;  /* 0x0000003100317308 */ /* 0x000e620000000800 */
[----:B------:R-:W-:Y:S01]  /*4fb0*/  FSEL R0, R65, -INF , P2 ;  /* 0xff80000041007808 */ /* 0x000fe20001000000 */
[--C-:B------:R-:W-:Y:S01]  /*4fc0*/  FFMA.FTZ R61, R61, UR6, -R41.reuse ;  /* 0x000000063d3d7c23 */ /* 0x100fe20008010829 */
[----:B------:R-:W-:Y:S01]  /*4fd0*/  FMNMX.FTZ R37, R35, R6, !PT ;  /* 0x0000000623257209 */ /* 0x000fe20007810000 */
[----:B------:R-:W-:Y:S01]  /*4fe0*/  FFMA.FTZ R41, R62, UR6, -R41 ;  /* 0x000000063e297c23 */ /* 0x000fe20008010829 */
[----:B--2---:R-:W-:-:S02]  /*4ff0*/  FSEL R36, R64, -INF , P1 ;  /* 0xff80000040247808 */ /* 0x004fc40000800000 */
[----:B------:R-:W-:Y:S02]  /*5000*/  CS2R R64, SRZ ;  /* 0x0000000000407805 */ /* 0x000fe4000001ff00 */
[----:B------:R-:W-:Y:S01]  /*5010*/  FMNMX.FTZ R37, R0, R37, !PT ;  /* 0x0000002500257209 */ /* 0x000fe20007810000 */
[----:B------:R-:W-:Y:S01]  /*5020*/  MUFU.EX2 R50, R50 ;  /* 0x0000003200327308 */ /* 0x000fe20000000800 */
[----:B---3--:R-:W-:Y:S02]  /*5030*/  F2FP.F16.F32.PACK_AB R209, R43, R42 ;  /* 0x0000002a2bd1723e */ /* 0x008fe400000000ff */
[----:B------:R-:W-:Y:S02]  /*5040*/  CS2R R62, SRZ ;  /* 0x00000000003e7805 */ /* 0x000fe4000001ff00 */
[----:B------:R-:W-:Y:S02]  /*5050*/  FMNMX.FTZ R37, R36, R37, !PT ;  /* 0x0000002524257209 */ /* 0x000fe40007810000 */
[----:B0-----:R-:W-:-:S03]  /*5060*/  F2FP.F16.F32.PACK_AB R211, R47, R46 ;  /* 0x0000002e2fd3723e */ /* 0x001fc600000000ff */
[----:B------:R-:W0:Y:S01]  /*5070*/  SHFL.BFLY PT, R6, R37, 0x2, 0x1f ;  /* 0x0c401f0025067f89 */ /* 0x000e2200000e0000 */
[----:B------:R-:W2:Y:S01]  /*5080*/  MUFU.EX2 R51, R51 ;  /* 0x0000003300337308 */ /* 0x000ea20000000800 */
[----:B-1----:R-:W-:-:S07]  /*5090*/  F2FP.F16.F32.PACK_AB R205, R49, R48 ;  /* 0x0000003031cd723e */ /* 0x002fce00000000ff */
[----:B------:R-:W-:Y:S08]  /*50a0*/  MUFU.EX2 R40, R40 ;  /* 0x0000002800287308 */ /* 0x000ff00000000800 */
[----:B------:R-:W-:Y:S01]  /*50b0*/  MUFU.EX2 R201, R52 ;  /* 0x0000003400c97308 */ /* 0x000fe20000000800 */
[----:B--2---:R-:W-:Y:S02]  /*50c0*/  F2FP.F16.F32.PACK_AB R207, R51, R50 ;  /* 0x0000003233cf723e */ /* 0x004fe400000000ff */
[----:B0-----:R-:W-:-:S05]  /*50d0*/  FMNMX.FTZ R38, R37, R6, !PT ;  /* 0x0000000625267209 */ /* 0x001fca0007810000 */
[----:B------:R-:W-:Y:S01]  /*50e0*/  MUFU.EX2 R39, R39 ;  /* 0x0000002700277308 */ /* 0x000fe20000000800 */
[----:B------:R-:W0:Y:S07]  /*50f0*/  SHFL.BFLY PT, R37, R38, 0x1, 0x1f ;  /* 0x0c201f0026257f89 */ /* 0x000e2e00000e0000 */
[----:B------:R-:W1:Y:S08]  /*5100*/  MUFU.EX2 R54, R54 ;  /* 0x0000003600367308 */ /* 0x000e700000000800 */
[----:B------:R-:W-:Y:S08]  /*5110*/  MUFU.EX2 R55, R55 ;  /* 0x0000003700377308 */ /* 0x000ff00000000800 */
[----:B------:R-:W2:Y:S01]  /*5120*/  MUFU.EX2 R56, R56 ;  /* 0x0000003800387308 */ /* 0x000ea20000000800 */
[----:B-1----:R-:W-:-:S02]  /*5130*/  F2FP.F16.F32.PACK_AB R203, R54, R39 ;  /* 0x0000002736cb723e */ /* 0x002fc400000000ff */
[----:B0-----:R-:W-:-:S04]  /*5140*/  FMNMX.FTZ R6, R38, R37, !PT ;  /* 0x0000002526067209 */ /* 0x001fc80007810000 */
[C---:B------:R-:W-:Y:S01]  /*5150*/  FSETP.NEU.FTZ.AND P1, PT, R6.reuse, -INF , PT ;  /* 0xff8000000600780b */ /* 0x040fe20003f3d000 */
[----:B------:R-:W-:Y:S01]  /*5160*/  FMUL.FTZ R37, R6, UR6 ;  /* 0x0000000606257c20 */ /* 0x000fe20008410000 */
[----:B------:R-:W-:Y:S04]  /*5170*/  MUFU.EX2 R57, R57 ;  /* 0x0000003900397308 */ /* 0x000fe80000000800 */
[----:B------:R-:W-:Y:S02]  /*5180*/  FSEL R37, R37, RZ, P1 ;  /* 0x000000ff25257208 */ /* 0x000fe40000800000 */
[----:B------:R-:W-:Y:S02]  /*5190*/  PLOP3.LUT P1, PT, PT, PT, UP0, 0x80, 0x0 ;  /* 0x000000000000781c */ /* 0x000fe40003f2f008 */
        /* <DEDUP_REMOVED lines=23> */
[----:B--2---:R-:W-:Y:S01]  /*5310*/  F2FP.F16.F32.PACK_AB R197, R56, R55 ;  /* 0x0000003738c5723e */ /* 0x004fe200000000ff */
[----:B------:R-:W2:Y:S01]  /*5320*/  MUFU.EX2 R12, R12 ;  /* 0x0000000c000c7308 */ /* 0x000ea20000000800 */
[----:B0-----:R-:W-:-:S07]  /*5330*/  F2FP.F16.F32.PACK_AB R199, R58, R57 ;  /* 0x000000393ac7723e */ /* 0x001fce00000000ff */
[----:B------:R-:W0:Y:S01]  /*5340*/  MUFU.EX2 R13, R13 ;  /* 0x0000000d000d7308 */ /* 0x000e220000000800 */
[----:B-1----:R-:W-:Y:S01]  /*5350*/  FADD.FTZ R45, R2, R7 ;  /* 0x00000007022d7221 */ /* 0x002fe20000010000 */
[----:B------:R-:W-:-:S06]  /*5360*/  F2FP.F16.F32.PACK_AB R208, R7, R2 ;  /* 0x0000000207d0723e */ /* 0x000fcc00000000ff */
[----:B------:R-:W1:Y:S01]  /*5370*/  MUFU.EX2 R20, R20 ;  /* 0x0000001400147308 */ /* 0x000e620000000800 */
[----:B--2---:R-:W-:Y:S01]  /*5380*/  FADD.FTZ R38, R12, R45 ;  /* 0x0000002d0c267221 */ /* 0x004fe20000010000 */
[----:B------:R-:W-:-:S06]  /*5390*/  FADD.FTZ R45, R42, R43 ;  /* 0x0000002b2a2d7221 */ /* 0x000fcc0000010000 */
[----:B------:R-:W2:Y:S01]  /*53a0*/  MUFU.EX2 R21, R21 ;  /* 0x0000001500157308 */ /* 0x000ea20000000800 */
[C---:B0-----:R-:W-:Y:S01]  /*53b0*/  FADD.FTZ R53, R13.reuse, R38 ;  /* 0x000000260d357221 */ /* 0x041fe20000010000 */
[----:B------:R-:W-:Y:S01]  /*53c0*/  FADD.FTZ R38, R46, R45 ;  /* 0x0000002d2e267221 */ /* 0x000fe20000010000 */
[----:B------:R-:W-:-:S03]  /*53d0*/  F2FP.F16.F32.PACK_AB R210, R13, R12 ;  /* 0x0000000c0dd2723e */ /* 0x000fc600000000ff */
[----:B------:R-:W-:Y:S01]  /*53e0*/  FADD.FTZ R45, R47, R38 ;  /* 0x000000262f2d7221 */ /* 0x000fe20000010000 */
[----:B------:R-:W-:Y:S01]  /*53f0*/  CS2R R46, SRZ ;  /* 0x00000000002e7805 */ /* 0x000fe2000001ff00 */
[----:B------:R-:W0:Y:S01]  /*5400*/  MUFU.EX2 R24, R24 ;  /* 0x0000001800187308 */ /* 0x000e220000000800 */
[----:B-1----:R-:W-:Y:S01]  /*5410*/  FADD.FTZ R44, R20, R53 ;  /* 0x00000035142c7221 */ /* 0x002fe20000010000 */
[----:B------:R-:W-:-:S04]  /*5420*/  FADD.FTZ R38, R48, R45 ;  /* 0x0000002d30267221 */ /* 0x000fc80000010000 */
[----:B------:R-:W-:Y:S01]  /*5430*/  FADD.FTZ R45, R49, R38 ;  /* 0x00000026312d7221 */ /* 0x000fe20000010000 */
[----:B------:R-:W-:Y:S01]  /*5440*/  CS2R R48, SRZ ;  /* 0x0000000000307805 */ /* 0x000fe2000001ff00 */
[----:B------:R-:W1:Y:S01]  /*5450*/  MUFU.EX2 R25, R25 ;  /* 0x0000001900197308 */ /* 0x000e620000000800 */
[C---:B--2---:R-:W-:Y:S01]  /*5460*/  FADD.FTZ R53, R21.reuse, R44 ;  /* 0x0000002c15357221 */ /* 0x044fe20000010000 */
[----:B------:R-:W-:Y:S01]  /*5470*/  FADD.FTZ R38, R50, R45 ;  /* 0x0000002d32267221 */ /* 0x000fe20000010000 */
[----:B------:R-:W-:-:S03]  /*5480*/  F2FP.F16.F32.PACK_AB R204, R21, R20 ;  /* 0x0000001415cc723e */ /* 0x000fc600000000ff */
[----:B------:R-:W-:Y:S01]  /*5490*/  FADD.FTZ R37, R51, R38 ;  /* 0x0000002633257221 */ /* 0x000fe20000010000 */
[----:B------:R-:W-:Y:S01]  /*54a0*/  CS2R R50, SRZ ;  /* 0x0000000000327805 */ /* 0x000fe2000001ff00 */
[----:B------:R-:W2:Y:S01]  /*54b0*/  MUFU.EX2 R26, R26 ;  /* 0x0000001a001a7308 */ /* 0x000ea20000000800 */
[----:B0-----:R-:W-:Y:S01]  /*54c0*/  FADD.FTZ R44, R24, R53 ;  /* 0x00000035182c7221 */ /* 0x001fe20000010000 */
[----:B------:R-:W-:-:S04]  /*54d0*/  FADD.FTZ R38, R40, R37 ;  /* 0x0000002528267221 */ /* 0x000fc80000010000 */
[C---:B------:R-:W-:Y:S01]  /*54e0*/  FADD.FTZ R38, R201.reuse, R38 ;  /* 0x00000026c9267221 */ /* 0x040fe20000010000 */
[----:B------:R-:W-:Y:S01]  /*54f0*/  F2FP.F16.F32.PACK_AB R201, R201, R40 ;  /* 0x00000028c9c9723e */ /* 0x000fe200000000ff */
[----:B------:R-:W0:Y:S01]  /*5500*/  MUFU.EX2 R27, R27 ;  /* 0x0000001b001b7308 */ /* 0x000e220000000800 */
[----:B-1----:R-:W-:Y:S01]  /*5510*/  FADD.FTZ R53, R25, R44 ;  /* 0x0000002c19357221 */ /* 0x002fe20000010000 */
[----:B------:R-:W-:Y:S01]  /*5520*/  FADD.FTZ R7, R39, R38 ;  /* 0x0000002627077221 */ /* 0x000fe20000010000 */
[----:B------:R-:W-:Y:S02]  /*5530*/  F2FP.F16.F32.PACK_AB R206, R25, R24 ;  /* 0x0000001819ce723e */ /* 0x000fe400000000ff */
[----:B------:R-:W-:Y:S02]  /*5540*/  CS2R R44, SRZ ;  /* 0x00000000002c7805 */ /* 0x000fe4000001ff00 */
[----:B------:R-:W-:Y:S01]  /*5550*/  CS2R R38, SRZ ;  /* 0x0000000000267805 */ /* 0x000fe2000001ff00 */
[----:B------:R-:W-:Y:S01]  /*5560*/  FADD.FTZ R2, R54, R7 ;  /* 0x0000000736027221 */ /* 0x000fe20000010000 */
[----:B------:R-:W-:Y:S01]  /*5570*/  CS2R R24, SRZ ;  /* 0x0000000000187805 */ /* 0x000fe2000001ff00 */
[----:B------:R-:W1:Y:S01]  /*5580*/  MUFU.EX2 R28, R28 ;  /* 0x0000001c001c7308 */ /* 0x000e620000000800 */
[----:B--2---:R-:W-:Y:S01]  /*5590*/  FADD.FTZ R42, R26, R53 ;  /* 0x000000351a2a7221 */ /* 0x004fe20000010000 */
[----:B------:R-:W-:Y:S01]  /*55a0*/  FADD.FTZ R13, R55, R2 ;  /* 0x00000002370d7221 */ /* 0x000fe20000010000 */
[----:B------:R-:W-:-:S02]  /*55b0*/  CS2R R54, SRZ ;  /* 0x0000000000367805 */ /* 0x000fc4000001ff00 */
[----:B------:R-:W-:Y:S01]  /*55c0*/  CS2R R52, SRZ ;  /* 0x0000000000347805 */ /* 0x000fe2000001ff00 */
[----:B------:R-:W-:Y:S02]  /*55d0*/  FADD.FTZ R2, R56, R13 ;  /* 0x0000000d38027221 */ /* 0x000fe40000010000 */
[----:B------:R-:W2:Y:S01]  /*55e0*/  MUFU.EX2 R29, R29 ;  /* 0x0000001d001d7308 */ /* 0x000ea20000000800 */
[----:B0-----:R-:W-:Y:S01]  /*55f0*/  FADD.FTZ R43, R27, R42 ;  /* 0x0000002a1b2b7221 */ /* 0x001fe20000010000 */
[----:B------:R-:W-:Y:S01]  /*5600*/  FADD.FTZ R13, R57, R2 ;  /* 0x00000002390d7221 */ /* 0x000fe20000010000 */
[----:B------:R-:W-:Y:S02]  /*5610*/  F2FP.F16.F32.PACK_AB R200, R27, R26 ;  /* 0x0000001a1bc8723e */ /* 0x000fe400000000ff */
[----:B------:R-:W-:Y:S02]  /*5620*/  CS2R R56, SRZ ;  /* 0x0000000000387805 */ /* 0x000fe4000001ff00 */
[----:B------:R-:W-:Y:S01]  /*5630*/  CS2R R26, SRZ ;  /* 0x00000000001a7805 */ /* 0x000fe2000001ff00 */
[----:B------:R-:W0:Y:S01]  /*5640*/  MUFU.EX2 R30, R30 ;  /* 0x0000001e001e7308 */ /* 0x000e220000000800 */
[----:B-1----:R-:W-:-:S07]  /*5650*/  FADD.FTZ R42, R28, R43 ;  /* 0x0000002b1c2a7221 */ /* 0x002fce0000010000 */
[----:B------:R-:W1:Y:S01]  /*5660*/  MUFU.EX2 R31, R31 ;  /* 0x0000001f001f7308 */ /* 0x000e620000000800 */
[C---:B--2---:R-:W-:Y:S01]  /*5670*/  FADD.FTZ R37, R29.reuse, R42 ;  /* 0x0000002a1d257221 */ /* 0x044fe20000010000 */
[----:B------:R-:W-:Y:S02]  /*5680*/  F2FP.F16.F32.PACK_AB R202, R29, R28 ;  /* 0x0000001c1dca723e */ /* 0x000fe400000000ff */
[----:B------:R-:W-:Y:S02]  /*5690*/  CS2R R42, SRZ ;  /* 0x00000000002a7805 */ /* 0x000fe4000001ff00 */
[----:B------:R-:W-:Y:S02]  /*56a0*/  CS2R R28, SRZ ;  /* 0x00000000001c7805 */ /* 0x000fe4000001ff00 */
[----:B------:R-:W2:Y:S01]  /*56b0*/  MUFU.EX2 R32, R32 ;  /* 0x0000002000207308 */ /* 0x000ea20000000800 */
[----:B0-----:R-:W-:-:S07]  /*56c0*/  FADD.FTZ R12, R30, R37 ;  /* 0x000000251e0c7221 */ /* 0x001fce0000010000 */
[----:B------:R-:W0:Y:S01]  /*56d0*/  MUFU.EX2 R33, R33 ;  /* 0x0000002100217308 */ /* 0x000e220000000800 */
[C---:B-1----:R-:W-:Y:S01]  /*56e0*/  FADD.FTZ R7, R31.reuse, R12 ;  /* 0x0000000c1f077221 */ /* 0x042fe20000010000 */
[----:B------:R-:W-:Y:S02]  /*56f0*/  F2FP.F16.F32.PACK_AB R196, R31, R30 ;  /* 0x0000001e1fc4723e */ /* 0x000fe400000000ff */
[----:B------:R-:W-:-:S04]  /*5700*/  CS2R R30, SRZ ;  /* 0x00000000001e7805 */ /* 0x000fc8000001ff00 */
[----:B------:R-:W1:Y:S01]  /*5710*/  MUFU.EX2 R34, R34 ;  /* 0x0000002200227308 */ /* 0x000e620000000800 */
[----:B--2---:R-:W-:-:S07]  /*5720*/  FADD.FTZ R12, R32, R7 ;  /* 0x00000007200c7221 */ /* 0x004fce0000010000 */
[----:B------:R-:W2:Y:S01]  /*5730*/  MUFU.EX2 R35, R35 ;  /* 0x0000002300237308 */ /* 0x000ea20000000800 */
[C---:B0-----:R-:W-:Y:S01]  /*5740*/  FADD.FTZ R21, R33.reuse, R12 ;  /* 0x0000000c21157221 */ /* 0x041fe20000010000 */
[----:B------:R-:W-:Y:S01]  /*5750*/  FADD.FTZ R12, R58, R13 ;  /* 0x0000000d3a0c7221 */ /* 0x000fe20000010000 */
[----:B------:R-:W-:Y:S02]  /*5760*/  F2FP.F16.F32.PACK_AB R198, R33, R32 ;  /* 0x0000002021c6723e */ /* 0x000fe400000000ff */
[----:B------:R-:W-:-:S03]  /*5770*/  CS2R R32, SRZ ;  /* 0x0000000000207805 */ /* 0x000fc6000001ff00 */
[----:B------:R-:W0:Y:S01]  /*5780*/  MUFU.EX2 R59, R59 ;  /* 0x0000003b003b7308 */ /* 0x000e220000000800 */
[----:B-1----:R-:W-:-:S07]  /*5790*/  FADD.FTZ R20, R34, R21 ;  /* 0x0000001522147221 */ /* 0x002fce0000010000 */
[----:B------:R-:W1:Y:S01]  /*57a0*/  MUFU.EX2 R0, R0 ;  /* 0x0000000000007308 */ /* 0x000e620000000800 */
[C---:B--2---:R-:W-:Y:S01]  /*57b0*/  FADD.FTZ R21, R35.reuse, R20 ;  /* 0x0000001423157221 */ /* 0x044fe20000010000 */
[----:B------:R-:W-:Y:S02]  /*57c0*/  F2FP.F16.F32.PACK_AB R192, R35, R34 ;  /* 0x0000002223c0723e */ /* 0x000fe400000000ff */
[----:B------:R-:W-:-:S04]  /*57d0*/  CS2R R34, SRZ ;  /* 0x0000000000227805 */ /* 0x000fc8000001ff00 */
[----:B------:R-:W2:Y:S01]  /*57e0*/  MUFU.EX2 R60, R60 ;  /* 0x0000003c003c7308 */ /* 0x000ea20000000800 */
[----:B0-----:R-:W-:-:S07]  /*57f0*/  FADD.FTZ R13, R59, R12 ;  /* 0x0000000c3b0d7221 */ /* 0x001fce0000010000 */
[----:B------:R0:W3:Y:S01]  /*5800*/  MUFU.EX2 R7, R36 ;  /* 0x0000002400077308 */ /* 0x0000e20000000800 */
[----:B-1----:R-:W-:-:S07]  /*5810*/  FADD.FTZ R20, R0, R21 ;  /* 0x0000001500147221 */ /* 0x002fce0000010000 */
[----:B------:R-:W1:Y:S01]  /*5820*/  MUFU.EX2 R61, R61 ;  /* 0x0000003d003d7308 */ /* 0x000e620000000800 */
[C---:B--2---:R-:W-:Y:S01]  /*5830*/  FADD.FTZ R12, R60.reuse, R13 ;  /* 0x0000000d3c0c7221 */ /* 0x044fe20000010000 */
[----:B------:R-:W-:Y:S02]  /*5840*/  F2FP.F16.F32.PACK_AB R193, R60, R59 ;  /* 0x0000003b3cc1723e */ /* 0x000fe400000000ff */
[----:B------:R-:W-:Y:S02]  /*5850*/  CS2R R58, SRZ ;  /* 0x00000000003a7805 */ /* 0x000fe4000001ff00 */
[----:B0-----:R-:W-:Y:S02]  /*5860*/  CS2R R36, SRZ ;  /* 0x0000000000247805 */ /* 0x001fe4000001ff00 */
[----:B------:R0:W2:Y:S01]  /*5870*/  MUFU.EX2 R2, R41 ;  /* 0x0000002900027308 */ /* 0x0000a20000000800 */
[C---:B---3--:R-:W-:Y:S01]  /*5880*/  FADD.FTZ R13, R7.reuse, R20 ;  /* 0x00000014070d7221 */ /* 0x048fe20000010000 */
[----:B------:R-:W-:Y:S01]  /*5890*/  F2FP.F16.F32.PACK_AB R194, R7, R0 ;  /* 0x0000000007c2723e */ /* 0x000fe200000000ff */
[----:B------:R-:W-:-:S02]  /*58a0*/  IMAD.MOV.U32 R0, RZ, RZ, 0x3f800000 ;  /* 0x3f800000ff007424 */ /* 0x000fc400078e00ff */
[----:B-1----:R-:W-:Y:S01]  /*58b0*/  FADD.FTZ R7, R61, R12 ;  /* 0x0000000c3d077221 */ /* 0x002fe20000010000 */
[----:B0-----:R-:W-:-:S03]  /*58c0*/  CS2R R40, SRZ ;  /* 0x0000000000287805 */ /* 0x001fc6000001ff00 */
[C---:B--2---:R-:W-:Y:S01]  /*58d0*/  FADD.FTZ R12, R2.reuse, R7 ;  /* 0x00000007020c7221 */ /* 0x044fe20000010000 */
[----:B------:R-:W-:Y:S01]  /*58e0*/  IMAD.U32 R7, RZ, RZ, UR7 ;  /* 0x00000007ff077e24 */ /* 0x000fe2000f8e00ff */
[----:B------:R-:W-:Y:S02]  /*58f0*/  F2FP.F16.F32.PACK_AB R195, R2, R61 ;  /* 0x0000003d02c3723e */ /* 0x000fe400000000ff */
[----:B------:R-:W-:Y:S02]  /*5900*/  CS2R R60, SRZ ;  /* 0x00000000003c7805 */ /* 0x000fe4000001ff00 */
[----:B------:R-:W-:Y:S01]  /*5910*/  MOV R2, 0x3f800000 ;  /* 0x3f80000000027802 */ /* 0x000fe20000000f00 */
[----:B------:R-:W-:Y:S06]  /*5920*/  @!P1 BRA `(.L_x_2203) ;  /* 0x0000004400bc9947 */ /* 0x000fec0003800000 */
[----:B------:R-:W-:Y:S01]  /*5930*/  R2UR UR7, R212 ;  /* 0x00000000d40772ca */ /* 0x000fe200000e0000 */
[----:B------:R-:W-:Y:S01]  /*5940*/  UMOV UR6, URZ ;  /* 0x0000003f00067c82 */ /* 0x000fe20008000000 */
[----:B------:R-:W-:Y:S01]  /*5950*/  MOV R21, R3 ;  /* 0x0000000300157202 */ /* 0x000fe20000000f00 */
[----:B------:R-:W-:Y:S02]  /*5960*/  IMAD.MOV.U32 R20, RZ, RZ, R6 ;  /* 0x000000ffff147224 */ /* 0x000fe400078e0006 */
[----:B------:R-:W-:Y:S02]  /*5970*/  IMAD.U32 R217, RZ, RZ, UR6 ;  /* 0x00000006ffd97e24 */ /* 0x000fe4000f8e00ff */
[----:B------:R-:W-:Y:S02]  /*5980*/  IMAD.MOV.U32 R2, RZ, RZ, 0x3f800000 ;  /* 0x3f800000ff027424 */ /* 0x000fe400078e00ff */
[----:B------:R-:W-:Y:S02]  /*5990*/  IMAD.MOV.U32 R151, RZ, RZ, RZ ;  /* 0x000000ffff977224 */ /* 0x000fe400078e00ff */
[----:B------:R-:W-:-:S02]  /*59a0*/  IMAD.U32 R218, RZ, RZ, UR6 ;  /* 0x00000006ffda7e24 */ /* 0x000fc4000f8e00ff */
[----:B------:R-:W-:-:S07]  /*59b0*/  MOV R212, UR7 ;  /* 0x0000000700d47c02 */ /* 0x000fce0008000f00 */
.L_x_2214:
        /* <DEDUP_REMOVED lines=8> */
.L_x_2204:
[----:B------:R-:W-:Y:S02]  /*5a40*/  R2UR UR10, R218 ;  /* 0x00000000da0a72ca */ /* 0x000fe400000e0000 */
[----:B------:R-:W-:Y:S02]  /*5a50*/  R2UR UR6, R16 ;  /* 0x00000000100672ca */ /* 0x000fe400000e0000 */
[----:B------:R-:W-:-:S09]  /*5a60*/  R2UR UR7, R7 ;  /* 0x00000000070772ca */ /* 0x000fd200000e0000 */
[----:B------:R-:W-:-:S04]  /*5a70*/  UIADD3 UR61, UR10, 0x1, URZ ;  /* 0x000000010a3d7890 */ /* 0x000fc8000fffe03f */
[----:B------:R-:W-:Y:S01]  /*5a80*/  UISETP.NE.AND UP0, UPT, UR61, 0x2, UPT ;  /* 0x000000023d00788c */ /* 0x000fe2000bf05270 */
[----:B------:R-:W-:-:S03]  /*5a90*/  MOV R3, UR7 ;  /* 0x0000000700037c02 */ /* 0x000fc60008000f00 */
[----:B------:R-:W-:Y:S01]  /*5aa0*/  USEL UR61, UR61, URZ, UP0 ;  /* 0x0000003f3d3d7287 */ /* 0x000fe20008000000 */
[----:B------:R-:W-:-:S03]  /*5ab0*/  SHF.L.U32 R3, R3, 0x1f, RZ ;  /* 0x0000001f03037819 */ /* 0x000fc600000006ff */
[----:B------:R-:W-:-:S06]  /*5ac0*/  ULEA UR6, UR61, UR6, 0x3 ;  /* 0x000000063d067291 */ /* 0x000fcc000f8e183f */
[----:B------:R-:W-:-:S03]  /*5ad0*/  IMAD.U32 R214, RZ, RZ, UR6 ;  /* 0x00000006ffd67e24 */ /* 0x000fc6000f8e00ff */
[----:B------:R0:W1:Y:S01]  /*5ae0*/  SYNCS.PHASECHK.TRANS64.TRYWAIT P1, [UR6+0x38830], R3 ;  /* 0x03883003ff0075a7 */ /* 0x0000620008020146 */
[----:B------:R-:W-:Y:S05]  /*5af0*/  @!P0 BRA `(.L_x_2205) ;  /* 0x0000000000048947 */ /* 0x000fea0003800000 */
[----:B------:R-:W-:Y:S01]  /*5b00*/  BPT.TRAP 0x1 ;  /* 0x000000040000795c */ /* 0x000fe20000300000 */
.L_x_2205:
[----:B-1----:R-:W-:Y:S05]  /*5b10*/  @P1 BRA `(.L_x_2206) ;  /* 0x00000000000c1947 */ /* 0x002fea0003800000 */
[----:B------:R-:W-:-:S13]  /*5b20*/  R2UR UR6, R214 ;  /* 0x00000000d60672ca */ /* 0x000fda00000e0000 */
[----:B------:R-:W1:Y:S02]  /*5b30*/  SYNCS.PHASECHK.TRANS64.TRYWAIT P1, [UR6+0x38830], R3 ;  /* 0x03883003ff0075a7 */ /* 0x000e640008020146 */
[----:B-1----:R-:W-:Y:S05]  /*5b40*/  @!P1 BRA `(.L_x_2207) ;  /* 0x0000010000109947 */ /* 0x002fea0003800000 */
.L_x_2206:
[----:B------:R-:W-:Y:S01]  /*5b50*/  R2UR UR6, R15 ;  /* 0x000000000f0672ca */ /* 0x000fe200000e0000 */
[----:B------:R-:W-:Y:S01]  /*5b60*/  WARPGROUP.ARRIVE ;  /* 0x00000000000079c5 */ /* 0x000fe20000000000 */
        /* <DEDUP_REMOVED lines=11> */
[----:B------:R-:W-:Y:S01]  /*5c20*/  UIMAD UR60, UR61, 0xa00, UR6 ;  /* 0x00000a003d3c78a4 */ /* 0x000fe2000f8e0206 */
[----:B------:R-:W-:Y:S01]  /*5c30*/  MOV R215, UR53 ;  /* 0x0000003500d77c02 */ /* 0x000fe20008000f00 */
[----:B------:R-:W-:Y:S01]  /*5c40*/  UMOV UR23, 0x40000040 ;  /* 0x4000004000177882 */ /* 0x000fe20000000000 */
[----:B------:R-:W-:Y:S01]  /*5c50*/  MOV R216, UR52 ;  /* 0x0000003400d87c02 */ /* 0x000fe20008000f00 */
[----:B------:R-:W-:Y:S01]  /*5c60*/  UIADD3 UR6, UR60, 0x80, URZ ;  /* 0x000000803c067890 */ /* 0x000fe2000fffe03f */
[----:B------:R-:W-:Y:S01]  /*5c70*/  R2UR UR52, R10 ;  /* 0x000000000a3472ca */ /* 0x000fe200000e0000 */
[----:B------:R-:W-:Y:S01]  /*5c80*/  UIADD3 UR7, UR60, 0x102, URZ ;  /* 0x000001023c077890 */ /* 0x000fe2000fffe03f */
[----:B------:R-:W-:Y:S01]  /*5c90*/  R2UR UR53, R11 ;  /* 0x000000000b3572ca */ /* 0x000fe200000e0000 */
[----:B------:R-:W-:Y:S01]  /*5ca0*/  UMOV UR58, UR60 ;  /* 0x0000003c003a7c82 */ /* 0x000fe20008000000 */
[----:B------:R-:W-:Y:S01]  /*5cb0*/  UIADD3 UR14, UR60, 0x280, URZ ;  /* 0x000002803c0e7890 */ /* 0x000fe2000fffe03f */
[----:B------:R-:W-:Y:S01]  /*5cc0*/  HGMMA.64x16x16.F32 R184, gdesc[UR56], RZ, !UPT, gsb0 ;  /* 0x0020000038b879f0 */ /* 0x000fe2000c0008ff */
[----:B------:R-:W-:Y:S01]  /*5cd0*/  UMOV UR50, UR6 ;  /* 0x0000000600327c82 */ /* 0x000fe20008000000 */
[----:B------:R-:W-:Y:S01]  /*5ce0*/  R2UR UR56, R4 ;  /* 0x00000000043872ca */ /* 0x000fe200000e0000 */
[----:B------:R-:W-:Y:S01]  /*5cf0*/  UIADD3 UR58, UR60, 0x100, URZ ;  /* 0x000001003c3a7890 */ /* 0x000fe2000fffe03f */
[----:B------:R-:W-:Y:S01]  /*5d00*/  R2UR UR57, R5 ;  /* 0x00000000053972ca */ /* 0x000fe200000e0000 */
[----:B------:R-:W-:Y:S01]  /*5d10*/  UMOV UR59, 0x40000040 ;  /* 0x40000040003b7882 */ /* 0x000fe20000000000 */
[----:B------:R-:W-:Y:S01]  /*5d20*/  UIADD3 UR6, UR60, 0x180, URZ ;  /* 0x000001803c067890 */ /* 0x000fe2000fffe03f */
[-C--:B------:R-:W-:Y:S01]  /*5d30*/  FMUL.FTZ R24, R24, R0.reuse ;  /* 0x0000000018187220 */ /* 0x080fe20000410000 */
[----:B------:R-:W-:Y:S01]  /*5d40*/  UMOV UR10, UR52 ;  /* 0x00000034000a7c82 */ /* 0x000fe20008000000 */
        /* <DEDUP_REMOVED lines=52> */
[----:B------:R-:W-:Y:S01]  /*6090*/  UMOV UR50, UR6 ;  /* 0x0000000600327c82 */ /* 0x000fe20008000000 */
[----:B------:R-:W-:Y:S01]  /*60a0*/  R2UR UR49, R5 ;  /* 0x00000000053172ca */ /* 0x000fe200000e0000 */
[----:B------:R-:W-:Y:S01]  /*60b0*/  UMOV UR51, 0x40000040 ;  /* 0x4000004000337882 */ /* 0x000fe20000000000 */
[----:B------:R-:W-:Y:S01]  /*60c0*/  UIADD3 UR6, UR60, 0x2, URZ ;  /* 0x000000023c067890 */ /* 0x000fe2000fffe03f */
[-C--:B------:R-:W-:Y:S01]  /*60d0*/  FMUL.FTZ R92, R92, R0.reuse ;  /* 0x000000005c5c7220 */ /* 0x080fe20000410000 */
[-C--:B------:R-:W-:Y:S01]  /*60e0*/  FMUL.FTZ R93, R93, R0.reuse ;  /* 0x000000005d5d7220 */ /* 0x080fe20000410000 */
[-C--:B------:R-:W-:Y:S01]  /*60f0*/  FMUL.FTZ R96, R96, R0.reuse ;  /* 0x0000000060607220 */ /* 0x080fe20000410000 */
[-C--:B------:R-:W-:Y:S01]  /*6100*/  FMUL.FTZ R97, R97, R0.reuse ;  /* 0x0000000061617220 */ /* 0x080fe20000410000 */
[-C--:B------:R-:W-:Y:S01]  /*6110*/  FMUL.FTZ R100, R100, R0.reuse ;  /* 0x0000000064647220 */ /* 0x080fe20000410000 */
[-C--:B------:R-:W-:Y:S01]  /*6120*/  FMUL.FTZ R101, R101, R0.reuse ;  /* 0x0000000065657220 */ /* 0x080fe20000410000 */
[----:B------:R-:W-:Y:S01]  /*6130*/  UMOV UR54, UR6 ;  /* 0x0000000600367c82 */ /* 0x000fe20008000000 */
        /* <DEDUP_REMOVED lines=99> */
[----:B------:R-:W-:Y:S01]  /*6770*/  R2UR UR49, R3 ;  /* 0x00000000033172ca */ /* 0x000fe200000e0000 */
[----:B------:R-:W-:Y:S01]  /*6780*/  UIADD3 UR50, UR60, 0x782, URZ ;  /* 0x000007823c327890 */ /* 0x000fe2000fffe03f */
[----:B------:R-:W-:Y:S01]  /*6790*/  R2UR UR48, R6 ;  /* 0x00000000063072ca */ /* 0x000fe200000e0000 */
[----:B------:R-:W-:Y:S01]  /*67a0*/  UMOV UR51, 0x40000040 ;  /* 0x4000004000337882 */ /* 0x000fe20000000000 */
[----:B------:R-:W-:Y:S02]  /*67b0*/  MOV R3, UR9 ;  /* 0x0000000900037c02 */ /* 0x000fe40008000f00 */
        /* <DEDUP_REMOVED lines=441> */
.L_x_2208:
        /* <DEDUP_REMOVED lines=9> */
.L_x_2209:
[----:B-1----:R-:W-:Y:S05]  /*83e0*/  @P1 BRA `(.L_x_2210) ;  /* 0x0000000000081947 */ /* 0x002fea0003800000 */
[----:B------:R-:W1:Y:S02]  /*83f0*/  SYNCS.PHASECHK.TRANS64.TRYWAIT P1, [UR10+0x38850], R0 ;  /* 0x03885000ff0075a7 */ /* 0x000e64000802014a */
[----:B-1----:R-:W-:Y:S05]  /*8400*/  @!P1 BRA `(.L_x_2211) ;  /* 0x000000d400fc9947 */ /* 0x002fea0003800000 */
.L_x_2210:
[----:B------:R-:W-:Y:S01]  /*8410*/  R2UR UR6, R16 ;  /* 0x00000000100672ca */ /* 0x000fe200000e0000 */
[----:B------:R-:W-:Y:S01]  /*8420*/  WARPGROUP.ARRIVE ;  /* 0x00000000000079c5 */ /* 0x000fe20000000000 */
[----:B------:R-:W-:-:S11]  /*8430*/  R2UR UR7, R218 ;  /* 0x00000000da0772ca */ /* 0x000fd600000e0000 */
[----:B------:R-:W-:-:S04]  /*8440*/  UIADD3 UR6, UR6, 0x400, URZ ;  /* 0x0000040006067890 */ /* 0x000fc8000fffe03f */
[----:B------:R-:W-:-:S04]  /*8450*/  USHF.R.U32.HI UR6, URZ, 0x4, UR6 ;  /* 0x000000043f067899 */ /* 0x000fc80008011606 */
[----:B------:R-:W-:-:S04]  /*8460*/  ULOP3.LUT UR6, UR6, 0x3fff, URZ, 0xc0, !UPT ;  /* 0x00003fff06067892 */ /* 0x000fc8000f8ec03f */
[----:B------:R-:W-:-:S04]  /*8470*/  ULOP3.LUT UR6, UR6, 0x2800000, URZ, 0xfc, !UPT ;  /* 0x0280000006067892 */ /* 0x000fc8000f8efc3f */
[----:B------:R-:W-:-:S03]  /*8480*/  UIMAD UR11, UR7, 0xa00, UR6 ;  /* 0x00000a00070b78a4 */ /* 0x000fc6000f8e0206 */
[----:B------:R-:W-:-:S04]  /*8490*/  UMOV UR7, 0x40000040 ;  /* 0x4000004000077882 */ /* 0x000fc80000000000 */
        /* <DEDUP_REMOVED lines=29> */
.L_x_2212:
[----:B------:R-:W-:Y:S01]  /*8670*/  R2UR UR6, R19 ;  /* 0x00000000130672ca */ /* 0x000fe200000e0000 */
[----:B------:R-:W-:Y:S01]  /*8680*/  ULDC UR7, c[0x0][0x9d8] ;  /* 0x0002760000077ab9 */ /* 0x000fe20000000800 */
[----:B------:R-:W-:Y:S01]  /*8690*/  R2UR UR15, R212 ;  /* 0x00000000d40f72ca */ /* 0x000fe200000e0000 */
[----:B------:R-:W-:Y:S01]  /*86a0*/  FMUL.FTZ R176, R176, UR7 ;  /* 0x00000007b0b07c20 */ /* 0x000fe20008410000 */
[----:B-1----:R-:W-:Y:S01]  /*86b0*/  FMUL.FTZ R3, R185, UR7 ;  /* 0x00000007b9037c20 */ /* 0x002fe20008410000 */
[----:B------:R-:W-:Y:S01]  /*86c0*/  FMUL.FTZ R185, R191, UR7 ;  /* 0x00000007bfb97c20 */ /* 0x000fe20008410000 */
[----:B0-----:R-:W-:Y:S01]  /*86d0*/  FMUL.FTZ R0, R180, UR7 ;  /* 0x00000007b4007c20 */ /* 0x001fe20008410000 */
[----:B------:R-:W-:Y:S01]  /*86e0*/  MUFU.TANH R191, R176 ;  /* 0x000000b000bf7308 */ /* 0x000fe20000002400 */
[----:B------:R-:W-:Y:S01]  /*86f0*/  IMAD.MOV.U32 R180, RZ, RZ, R14 ;  /* 0x000000ffffb47224 */ /* 0x000fe200078e000e */
[----:B------:R-:W-:Y:S01]  /*8700*/  R2UR UR14, R17 ;  /* 0x00000000110e72ca */ /* 0x000fe200000e0000 */
[----:B------:R-:W-:Y:S01]  /*8710*/  FMUL.FTZ R2, R184, UR7 ;  /* 0x00000007b8027c20 */ /* 0x000fe20008410000 */
[----:B------:R-:W-:Y:S01]  /*8720*/  FMUL.FTZ R192, R189, UR7 ;  /* 0x00000007bdc07c20 */ /* 0x000fe20008410000 */
[----:B------:R-:W-:Y:S01]  /*8730*/  MOV R189, 0xfffffffe ;  /* 0xfffffffe00bd7802 */ /* 0x000fe20000000f00 */
[----:B------:R-:W-:Y:S01]  /*8740*/  UISETP.NE.AND UP0, UPT, UR6, URZ, UPT ;  /* 0x0000003f0600728c */ /* 0x000fe2000bf05270 */
[----:B------:R-:W-:Y:S01]  /*8750*/  FMUL.FTZ R193, R188, UR7 ;  /* 0x00000007bcc17c20 */ /* 0x000fe20008410000 */
[----:B------:R-:W-:Y:S01]  /*8760*/  ULDC UR11, c[0x0][0x2f0] ;  /* 0x0000bc00000b7ab9 */ /* 0x000fe20000000800 */
[----:B------:R0:W-:Y:S01]  /*8770*/  MUFU.TANH R194, R0 ;  /* 0x0000000000c27308 */ /* 0x0001e20000002400 */
        /* <DEDUP_REMOVED lines=8> */
[----:B------:R-:W1:Y:S01]  /*8800*/  MUFU.TANH R2, R2 ;  /* 0x0000000200027308 */ /* 0x000e620000002400 */
[----:B0-----:R-:W-:Y:S01]  /*8810*/  IMAD.U32 R0, RZ, RZ, UR11 ;  /* 0x0000000bff007e24 */ /* 0x001fe2000f8e00ff */
[----:B------:R-:W-:Y:S01]  /*8820*/  ULDC UR11, c[0x0][0x288] ;  /* 0x0000a200000b7ab9 */ /* 0x000fe20000000800 */
[----:B------:R-:W-:Y:S01]  /*8830*/  FMUL.FTZ R184, R187, UR7 ;  /* 0x00000007bbb87c20 */ /* 0x000fe20008410000 */
[----:B------:R-:W-:Y:S01]  /*8840*/  FMUL.FTZ R187, R178, UR7 ;  /* 0x00000007b2bb7c20 */ /* 0x000fe20008410000 */
[----:B------:R-:W-:Y:S01]  /*8850*/  FMUL.FTZ R168, R168, UR7 ;  /* 0x00000007a8a87c20 */ /* 0x000fe20008410000 */
[----:B------:R-:W-:Y:S01]  /*8860*/  FMUL.FTZ R169, R169, UR7 ;  /* 0x00000007a9a97c20 */ /* 0x000fe20008410000 */
[----:B------:R-:W-:Y:S01]  /*8870*/  @P1 IMAD.HI.U32 R176, R14, UR6, RZ ;  /* 0x000000060eb01c27 */ /* 0x000fe2000f8e00ff */
[----:B------:R-:W-:Y:S01]  /*8880*/  @UP0 ULDC UR6, c[0x0][0x450] ;  /* 0x0001140000060ab9 */ /* 0x000fe20000000800 */
[----:B------:R-:W0:Y:S02]  /*8890*/  MUFU.TANH R3, R3 ;  /* 0x0000000300037308 */ /* 0x000e240000002400 */
[----:B------:R-:W-:Y:S01]  /*88a0*/  FMUL.FTZ R173, R173, UR7 ;  /* 0x00000007adad7c20 */ /* 0x000fe20008410000 */
[----:B------:R-:W-:Y:S01]  /*88b0*/  FMUL.FTZ R172, R172, UR7 ;  /* 0x00000007acac7c20 */ /* 0x000fe20008410000 */
[----:B------:R-:W-:Y:S01]  /*88c0*/  @P2 SHF.R.U32.HI R180, RZ, UR6, R176 ;  /* 0x00000006ffb42c19 */ /* 0x000fe200080116b0 */
[----:B------:R-:W-:Y:S01]  /*88d0*/  UMOV UR6, 0x1 ;  /* 0x0000000100067882 */ /* 0x000fe20000000000 */
[----:B------:R-:W-:Y:S01]  /*88e0*/  FMUL.FTZ R160, R160, UR7 ;  /* 0x00000007a0a07c20 */ /* 0x000fe20008410000 */
[----:B------:R-:W-:Y:S01]  /*88f0*/  UIMAD UR6, UR15, -0x50, UR6 ;  /* 0xffffffb00f0678a4 */ /* 0x000fe2000f8e0206 */
[----:B------:R-:W-:Y:S01]  /*8900*/  FMUL.FTZ R161, R161, UR7 ;  /* 0x00000007a1a17c20 */ /* 0x000fe20008410000 */
[----:B------:R-:W2:Y:S01]  /*8910*/  SHFL.IDX PT, R176, R180, RZ, 0x1c1f ;  /* 0x001c1fffb4b07589 */ /* 0x000ea200000e0000 */
[----:B------:R-:W3:Y:S01]  /*8920*/  MUFU.TANH R193, R193 ;  /* 0x000000c100c17308 */ /* 0x000ee20000002400 */
[----:B------:R-:W-:Y:S01]  /*8930*/  FMUL.FTZ R164, R164, UR7 ;  /* 0x00000007a4a47c20 */ /* 0x000fe20008410000 */
[----:B------:R-:W-:Y:S01]  /*8940*/  FMUL.FTZ R165, R165, UR7 ;  /* 0x00000007a5a57c20 */ /* 0x000fe20008410000 */
[----:B------:R-:W-:-:S02]  /*8950*/  IMAD R189, R18, R189, UR6 ;  /* 0x0000000612bd7e24 */ /* 0x000fc4000f8e02bd */
[----:B------:R-:W-:Y:S01]  /*8960*/  FMUL.FTZ R152, R152, UR7 ;  /* 0x0000000798987c20 */ /* 0x000fe20008410000 */
[----:B------:R-:W-:Y:S01]  /*8970*/  FMUL.FTZ R153, R153, UR7 ;  /* 0x0000000799997c20 */ /* 0x000fe20008410000 */
[----:B------:R-:W-:Y:S01]  /*8980*/  FMUL.FTZ R182, R182, UR7 ;  /* 0x00000007b6b67c20 */ /* 0x000fe20008410000 */
[----:B------:R-:W-:Y:S01]  /*8990*/  IMAD R189, R0, UR14, R189 ;  /* 0x0000000e00bd7c24 */ /* 0x000fe2000f8e02bd */
[----:B------:R-:W4:Y:S01]  /*89a0*/  MUFU.TANH R192, R192 ;  /* 0x000000c000c07308 */ /* 0x000f220000002400 */
[----:B------:R-:W-:Y:S01]  /*89b0*/  FMUL.FTZ R183, R183, UR7 ;  /* 0x00000007b7b77c20 */ /* 0x000fe20008410000 */
[----:B------:R-:W-:Y:S01]  /*89c0*/  FMUL.FTZ R170, R170, UR7 ;  /* 0x00000007aaaa7c20 */ /* 0x000fe20008410000 */
[----:B------:R-:W-:Y:S01]  /*89d0*/  FMUL.FTZ R171, R171, UR7 ;  /* 0x00000007abab7c20 */ /* 0x000fe20008410000 */
[----:B------:R-:W-:Y:S01]  /*89e0*/  FMUL.FTZ R174, R174, UR7 ;  /* 0x00000007aeae7c20 */ /* 0x000fe20008410000 */
[----:B------:R-:W-:Y:S01]  /*89f0*/  ULDC UR6, c[0x0][0x988] ;  /* 0x0002620000067ab9 */ /* 0x000fe20000000800 */
[----:B------:R-:W-:-:S02]  /*8a00*/  FMUL.FTZ R175, R175, UR7 ;  /* 0x00000007afaf7c20 */ /* 0x000fc40008410000 */
[----:B------:R1:W-:Y:S01]  /*8a10*/  MUFU.TANH R195, R181 ;  /* 0x000000b500c37308 */ /* 0x0003e20000002400 */
[----:B--2---:R-:W-:-:S07]  /*8a20*/  IADD3 R0, R176, -UR11, R189 ;  /* 0x8000000bb0007c10 */ /* 0x004fce000fffe0bd */
[----:B------:R-:W2:Y:S01]  /*8a30*/  MUFU.TANH R190, R190 ;  /* 0x000000be00be7308 */ /* 0x000ea20000002400 */
[C---:B------:R-:W-:Y:S02]  /*8a40*/  ISETP.GT.AND P1, PT, R0.reuse, RZ, PT ;  /* 0x000000ff0000720c */ /* 0x040fe40003f24270 */
[----:B------:R-:W-:Y:S02]  /*8a50*/  ISETP.GT.AND P2, PT, R0, 0x1, PT ;  /* 0x000000010000780c */ /* 0x000fe40003f44270 */
[----:B-1----:R-:W-:-:S03]  /*8a60*/  FSEL R181, R2, -INF , P1 ;  /* 0xff80000002b57808 */ /* 0x002fc60000800000 */
[----:B------:R-:W1:Y:S01]  /*8a70*/  MUFU.TANH R196, R168 ;  /* 0x000000a800c47308 */ /* 0x000e620000002400 */
[C---:B------:R-:W-:Y:S02]  /*8a80*/  ISETP.GT.AND P1, PT, R0.reuse, 0x8, PT ;  /* 0x000000080000780c */ /* 0x040fe40003f24270 */
[----:B0-----:R-:W-:Y:S02]  /*8a90*/  FSEL R179, R3, -INF , P2 ;  /* 0xff80000003b37808 */ /* 0x001fe40001000000 */
[----:B------:R-:W-:Y:S02]  /*8aa0*/  FMNMX.FTZ R2, R181, R20, !PT ;  /* 0x00000014b5027209 */ /* 0x000fe40007810000 */
[----:B------:R-:W-:Y:S01]  /*8ab0*/  ISETP.GT.AND P2, PT, R0, 0x9, PT ;  /* 0x000000090000780c */ /* 0x000fe20003f44270 */
[----:B------:R-:W0:Y:S01]  /*8ac0*/  MUFU.TANH R197, R169 ;  /* 0x000000a900c57308 */ /* 0x000e220000002400 */
[----:B---3--:R-:W-:Y:S02]  /*8ad0*/  FSEL R178, R193, -INF , P1 ;  /* 0xff800000c1b27808 */ /* 0x008fe40000800000 */
[----:B------:R-:W-:-:S02]  /*8ae0*/  FMNMX.FTZ R3, R179, R2, !PT ;  /* 0x00000002b3037209 */ /* 0x000fc40007810000 */
[----:B------:R-:W-:Y:S02]  /*8af0*/  ISETP.GT.AND P1, PT, R0, 0x10, PT ;  /* 0x000000100000780c */ /* 0x000fe40003f24270 */
[----:B----4-:R-:W-:Y:S01]  /*8b00*/  FSEL R177, R192, -INF , P2 ;  /* 0xff800000c0b17808 */ /* 0x010fe20001000000 */
[----:B------:R2:W3:Y:S01]  /*8b10*/  MUFU.TANH R199, R173 ;  /* 0x000000ad00c77308 */ /* 0x0004e20000002400 */
[----:B------:R-:W-:Y:S02]  /*8b20*/  FMNMX.FTZ R2, R178, R3, !PT ;  /* 0x00000003b2027209 */ /* 0x000fe40007810000 */
[C---:B------:R-:W-:Y:S02]  /*8b30*/  ISETP.GT.AND P2, PT, R0.reuse, 0x11, PT ;  /* 0x000000110000780c */ /* 0x040fe40003f44270 */
[----:B------:R-:W-:Y:S02]  /*8b40*/  FSEL R176, R191, -INF , P1 ;  /* 0xff800000bfb07808 */ /* 0x000fe40000800000 */
[----:B------:R-:W-:Y:S01]  /*8b50*/  FMNMX.FTZ R3, R177, R2, !PT ;  /* 0x00000002b1037209 */ /* 0x000fe20007810000 */
[----:B------:R4:W5:Y:S01]  /*8b60*/  MUFU.TANH R198, R172 ;  /* 0x000000ac00c67308 */ /* 0x0009620000002400 */
[----:B------:R-:W-:-:S02]  /*8b70*/  ISETP.GT.AND P1, PT, R0, 0x18, PT ;  /* 0x000000180000780c */ /* 0x000fc40003f24270 */
[----:B--2---:R-:W-:Y:S01]  /*8b80*/  FSEL R173, R190, -INF , P2 ;  /* 0xff800000bead7808 */ /* 0x004fe20001000000 */
[----:B------:R-:W-:Y:S01]  /*8b90*/  FMUL.FTZ R190, R157, UR7 ;  /* 0x000000079dbe7c20 */ /* 0x000fe20008410000 */
[----:B------:R-:W-:Y:S02]  /*8ba0*/  FMNMX.FTZ R2, R176, R3, !PT ;  /* 0x00000003b0027209 */ /* 0x000fe40007810000 */
[----:B------:R-:W-:Y:S01]  /*8bb0*/  ISETP.GT.AND P2, PT, R0, 0x19, PT ;  /* 0x000000190000780c */ /* 0x000fe20003f44270 */
[----:B------:R-:W2:Y:S01]  /*8bc0*/  MUFU.TANH R200, R160 ;  /* 0x000000a000c87308 */ /* 0x000ea20000002400 */
[----:B----4-:R-:W-:Y:S02]  /*8bd0*/  FSEL R172, R194, -INF , P1 ;  /* 0xff800000c2ac7808 */ /* 0x010fe40000800000 */
[----:B------:R-:W-:Y:S02]  /*8be0*/  FMNMX.FTZ R3, R173, R2, !PT ;  /* 0x00000002ad037209 */ /* 0x000fe40007810000 */
[----:B------:R-:W-:-:S02]  /*8bf0*/  ISETP.GT.AND P1, PT, R0, 0x20, PT ;  /* 0x000000200000780c */ /* 0x000fc40003f24270 */
[----:B------:R-:W-:Y:S01]  /*8c00*/  FSEL R168, R195, -INF , P2 ;  /* 0xff800000c3a87808 */ /* 0x000fe20001000000 */
[----:B------:R-:W4:Y:S01]  /*8c10*/  MUFU.TANH R193, R161 ;  /* 0x000000a100c17308 */ /* 0x000f220000002400 */
[----:B------:R-:W-:Y:S02]  /*8c20*/  FMNMX.FTZ R3, R172, R3, !PT ;  /* 0x00000003ac037209 */ /* 0x000fe40007810000 */
[----:B------:R-:W-:Y:S02]  /*8c30*/  ISETP.GT.AND P2, PT, R0, 0x21, PT ;  /* 0x000000210000780c */ /* 0x000fe40003f44270 */
[----:B-1----:R-:W-:Y:S02]  /*8c40*/  FSEL R169, R196, -INF , P1 ;  /* 0xff800000c4a97808 */ /* 0x002fe40000800000 */
[----:B------:R-:W-:Y:S01]  /*8c50*/  FMNMX.FTZ R2, R168, R3, !PT ;  /* 0x00000003a8027209 */ /* 0x000fe20007810000 */
[----:B------:R0:W1:Y:S01]  /*8c60*/  MUFU.TANH R191, R164 ;  /* 0x000000a400bf7308 */ /* 0x0000620000002400 */
[----:B------:R-:W-:-:S02]  /*8c70*/  ISETP.GT.AND P1, PT, R0, 0x28, PT ;  /* 0x000000280000780c */ /* 0x000fc40003f24270 */
[----:B------:R-:W-:-:S05]  /*8c80*/  FMNMX.FTZ R3, R169, R2, !PT ;  /* 0x00000002a9037209 */ /* 0x000fca0007810000 */
[----:B------:R5:W1:Y:S01]  /*8c90*/  MUFU.TANH R194, R165 ;  /* 0x000000a500c27308 */ /* 0x000a620000002400 */
[----:B0-----:R-:W-:Y:S02]  /*8ca0*/  FSEL R164, R197, -INF , P2 ;  /* 0xff800000c5a47808 */ /* 0x001fe40001000000 */
[----:B------:R-:W-:Y:S02]  /*8cb0*/  ISETP.GT.AND P2, PT, R0, 0x29, PT ;  /* 0x000000290000780c */ /* 0x000fe40003f44270 */
[----:B------:R-:W-:Y:S02]  /*8cc0*/  FMNMX.FTZ R2, R164, R3, !PT ;  /* 0x00000003a4027209 */ /* 0x000fe40007810000 */
[----:B---3--:R-:W-:Y:S01]  /*8cd0*/  FSEL R160, R199, -INF , P2 ;  /* 0xff800000c7a07808 */ /* 0x008fe20001000000 */
[----:B------:R0:W3:Y:S01]  /*8ce0*/  MUFU.TANH R195, R152 ;  /* 0x0000009800c37308 */ /* 0x0000e20000002400 */
[----:B-----5:R-:W-:Y:S02]  /*8cf0*/  FSEL R165, R198, -INF , P1 ;  /* 0xff800000c6a57808 */ /* 0x020fe40000800000 */
[----:B------:R-:W-:-:S02]  /*8d00*/  ISETP.GT.AND P1, PT, R0, 0x30, PT ;  /* 0x000000300000780c */ /* 0x000fc40003f24270 */
[----:B------:R-:W-:Y:S01]  /*8d10*/  FMNMX.FTZ R3, R165, R2, !PT ;  /* 0x00000002a5037209 */ /* 0x000fe20007810000 */
[----:B------:R-:W-:Y:S01]  /*8d20*/  FMUL.FTZ R2, R156, UR7 ;  /* 0x000000079c027c20 */ /* 0x000fe20008410000 */
[----:B------:R-:W-:Y:S01]  /*8d30*/  ISETP.GT.AND P2, PT, R0, 0x31, PT ;  /* 0x000000310000780c */ /* 0x000fe20003f44270 */
[----:B------:R3:W5:Y:S01]  /*8d40*/  MUFU.TANH R196, R153 ;  /* 0x0000009900c47308 */ /* 0x0007620000002400 */
[----:B--2---:R-:W-:Y:S02]  /*8d50*/  FSEL R161, R200, -INF , P1 ;  /* 0xff800000c8a17808 */ /* 0x004fe40000800000 */
[----:B0-----:R-:W-:Y:S02]  /*8d60*/  FMNMX.FTZ R152, R160, R3, !PT ;  /* 0x00000003a0987209 */ /* 0x001fe40007810000 */
[----:B------:R-:W-:Y:S02]  /*8d70*/  ISETP.GT.AND P1, PT, R0, 0x38, PT ;  /* 0x000000380000780c */ /* 0x000fe40003f24270 */
[----:B----4-:R-:W-:Y:S01]  /*8d80*/  FSEL R156, R193, -INF , P2 ;  /* 0xff800000c19c7808 */ /* 0x010fe20001000000 */
[----:B------:R0:W2:Y:S01]  /*8d90*/  MUFU.TANH R197, R2 ;  /* 0x0000000200c57308 */ /* 0x0000a20000002400 */
[----:B------:R-:W-:-:S02]  /*8da0*/  FMNMX.FTZ R3, R161, R152, !PT ;  /* 0x00000098a1037209 */ /* 0x000fc40007810000 */
[----:B------:R-:W-:Y:S02]  /*8db0*/  ISETP.GT.AND P2, PT, R0, 0x39, PT ;  /* 0x000000390000780c */ /* 0x000fe40003f44270 */
[----:B-1----:R-:W-:Y:S02]  /*8dc0*/  FSEL R157, R191, -INF , P1 ;  /* 0xff800000bf9d7808 */ /* 0x002fe40000800000 */
[----:B------:R-:W-:Y:S01]  /*8dd0*/  FMNMX.FTZ R192, R156, R3, !PT ;  /* 0x000000039cc07209 */ /* 0x000fe20007810000 */
[----:B------:R1:W4:Y:S01]  /*8de0*/  MUFU.TANH R193, R190 ;  /* 0x000000be00c17308 */ /* 0x0003220000002400 */
[----:B------:R-:W-:Y:S02]  /*8df0*/  ISETP.GT.AND P1, PT, R0, 0x40, PT ;  /* 0x000000400000780c */ /* 0x000fe40003f24270 */
[----:B------:R-:W-:Y:S01]  /*8e00*/  FSEL R152, R194, -INF , P2 ;  /* 0xff800000c2987808 */ /* 0x000fe20001000000 */
[----:B------:R-:W-:Y:S01]  /*8e10*/  FMUL.FTZ R194, R154, UR7 ;  /* 0x000000079ac27c20 */ /* 0x000fe20008410000 */
[----:B------:R-:W-:-:S02]  /*8e20*/  FMNMX.FTZ R3, R157, R192, !PT ;  /* 0x000000c09d037209 */ /* 0x000fc40007810000 */
[----:B------:R-:W-:Y:S01]  /*8e30*/  ISETP.GT.AND P2, PT, R0, 0x41, PT ;  /* 0x000000410000780c */ /* 0x000fe20003f44270 */
[----:B------:R-:W4:Y:S01]  /*8e40*/  MUFU.TANH R6, R6 ;  /* 0x0000000600067308 */ /* 0x000f220000002400 */
[----:B---3--:R-:W-:Y:S01]  /*8e50*/  FSEL R153, R195, -INF , P1 ;  /* 0xff800000c3997808 */ /* 0x008fe20000800000 */
[----:B------:R-:W-:Y:S01]  /*8e60*/  FMUL.FTZ R195, R155, UR7 ;  /* 0x000000079bc37c20 */ /* 0x000fe20008410000 */
[----:B0-----:R-:W-:Y:S02]  /*8e70*/  FMNMX.FTZ R2, R152, R3, !PT ;  /* 0x0000000398027209 */ /* 0x001fe40007810000 */
[----:B------:R-:W-:Y:S02]  /*8e80*/  ISETP.GT.AND P1, PT, R0, 0x48, PT ;  /* 0x000000480000780c */ /* 0x000fe40003f24270 */
[----:B-----5:R-:W-:Y:S01]  /*8e90*/  FSEL R3, R196, -INF , P2 ;  /* 0xff800000c4037808 */ /* 0x020fe20001000000 */
[----:B------:R-:W0:Y:S01]  /*8ea0*/  MUFU.TANH R184, R184 ;  /* 0x000000b800b87308 */ /* 0x000e220000002400 */
[----:B-1----:R-:W-:Y:S01]  /*8eb0*/  FMNMX.FTZ R190, R153, R2, !PT ;  /* 0x0000000299be7209 */ /* 0x002fe20007810000 */
[----:B------:R-:W-:Y:S01]  /*8ec0*/  FMUL.FTZ R196, R158, UR7 ;  /* 0x000000079ec47c20 */ /* 0x000fe20008410000 */
[----:B------:R-:W-:-:S02]  /*8ed0*/  ISETP.GT.AND P2, PT, R0, 0x49, PT ;  /* 0x000000490000780c */ /* 0x000fc40003f44270 */
[----:B--2---:R-:W-:Y:S01]  /*8ee0*/  FSEL R2, R197, -INF , P1 ;  /* 0xff800000c5027808 */ /* 0x004fe20000800000 */
[----:B------:R-:W-:Y:S01]  /*8ef0*/  FMUL.FTZ R197, R159, UR7 ;  /* 0x000000079fc57c20 */ /* 0x000fe20008410000 */
[----:B------:R-:W-:Y:S01]  /*8f00*/  FMNMX.FTZ R191, R3, R190, !PT ;  /* 0x000000be03bf7209 */ /* 0x000fe20007810000 */
[----:B------:R-:W-:Y:S01]  /*8f10*/  FMUL.FTZ R190, R162, UR7 ;  /* 0x00000007a2be7c20 */ /* 0x000fe20008410000 */
[----:B----4-:R-:W-:Y:S01]  /*8f20*/  FSEL R0, R193, -INF , P2 ;  /* 0xff800000c1007808 */ /* 0x010fe20001000000 */
[----:B------:R-:W1:Y:S01]  /*8f30*/  SHFL.IDX PT, R162, R180, 0x1, 0x1c1f ;  /* 0x003c1f00b4a27f89 */ /* 0x000e6200000e0000 */
[----:B------:R-:W-:Y:S01]  /*8f40*/  FMNMX.FTZ R191, R2, R191, !PT ;  /* 0x000000bf02bf7209 */ /* 0x000fe20007810000 */
[----:B------:R-:W2:Y:S03]  /*8f50*/  MUFU.TANH R186, R186 ;  /* 0x000000ba00ba7308 */ /* 0x000ea60000002400 */
[----:B------:R-:W-:Y:S01]  /*8f60*/  FMNMX.FTZ R192, R0, R191, !PT ;  /* 0x000000bf00c07209 */ /* 0x000fe20007810000 */
[----:B------:R-:W-:-:S04]  /*8f70*/  FMUL.FTZ R191, R163, UR7 ;  /* 0x00000007a3bf7c20 */ /* 0x000fc80008410000 */
[----:B------:R-:W3:Y:S01]  /*8f80*/  SHFL.BFLY PT, R193, R192, 0x2, 0x1f ;  /* 0x0c401f00c0c17f89 */ /* 0x000ee200000e0000 */
[----:B------:R-:W4:Y:S08]  /*8f90*/  MUFU.TANH R185, R185 ;  /* 0x000000b900b97308 */ /* 0x000f300000002400 */
[----:B------:R-:W5:Y:S01]  /*8fa0*/  MUFU.TANH R187, R187 ;  /* 0x000000bb00bb7308 */ /* 0x000f620000002400 */
[----:B-1----:R-:W-:Y:S01]  /*8fb0*/  IADD3 R189, R162, -UR11, R189 ;  /* 0x8000000ba2bd7c10 */ /* 0x002fe2000fffe0bd */
[----:B------:R-:W1:Y:S06]  /*8fc0*/  S2UR UR11, SR_CgaCtaId ;  /* 0x00000000000b79c3 */ /* 0x000e6c0000008800 */
[----:B------:R-:W1:Y:S01]  /*8fd0*/  MUFU.TANH R188, R188 ;  /* 0x000000bc00bc7308 */ /* 0x000e620000002400 */
[----:B------:R-:W-:-:S02]  /*8fe0*/  ISETP.GT.AND P1, PT, R189, RZ, PT ;  /* 0x000000ffbd00720c */ /* 0x000fc40003f24270 */
[C---:B------:R-:W-:Y:S02]  /*8ff0*/  ISETP.GT.AND P2, PT, R189.reuse, 0x1, PT ;  /* 0x00000001bd00780c */ /* 0x040fe40003f44270 */
[----:B------:R-:W-:Y:S02]  /*9000*/  FSEL R154, R6, -INF , P1 ;  /* 0xff800000069a7808 */ /* 0x000fe40000800000 */
[----:B---3--:R-:W-:Y:S01]  /*9010*/  FMNMX.FTZ R163, R192, R193, !PT ;  /* 0x000000c1c0a37209 */ /* 0x008fe20007810000 */
[----:B------:R-:W-:Y:S01]  /*9020*/  FMUL.FTZ R192, R166, UR7 ;  /* 0x00000007a6c07c20 */ /* 0x000fe20008410000 */
[----:B------:R-:W-:Y:S01]  /*9030*/  ISETP.GT.AND P1, PT, R189, 0x8, PT ;  /* 0x00000008bd00780c */ /* 0x000fe20003f24270 */
[----:B------:R-:W3:Y:S01]  /*9040*/  MUFU.TANH R182, R182 ;  /* 0x000000b600b67308 */ /* 0x000ee20000002400 */
[----:B0-----:R-:W-:Y:S01]  /*9050*/  FSEL R184, R184, -INF , P2 ;  /* 0xff800000b8b87808 */ /* 0x001fe20001000000 */
[----:B------:R-:W0:Y:S01]  /*9060*/  SHFL.BFLY PT, R166, R163, 0x1, 0x1f ;  /* 0x0c201f00a3a67f89 */ /* 0x000e2200000e0000 */
[----:B------:R-:W-:Y:S01]  /*9070*/  FMNMX.FTZ R155, R154, R21, !PT ;  /* 0x000000159a9b7209 */ /* 0x000fe20007810000 */
[----:B------:R-:W-:Y:S01]  /*9080*/  FMUL.FTZ R193, R167, UR7 ;  /* 0x00000007a7c17c20 */ /* 0x000fe20008410000 */
[----:B------:R-:W-:-:S02]  /*9090*/  ISETP.GT.AND P2, PT, R189, 0x9, PT ;  /* 0x00000009bd00780c */ /* 0x000fc40003f44270 */
[----:B--2---:R-:W-:Y:S01]  /*90a0*/  FSEL R186, R186, -INF , P1 ;  /* 0xff800000baba7808 */ /* 0x004fe20000800000 */
[----:B------:R-:W2:Y:S01]  /*90b0*/  MUFU.TANH R183, R183 ;  /* 0x000000b700b77308 */ /* 0x000ea20000002400 */
[----:B------:R-:W-:Y:S02]  /*90c0*/  FMNMX.FTZ R155, R184, R155, !PT ;  /* 0x0000009bb89b7209 */ /* 0x000fe40007810000 */
[----:B------:R-:W-:Y:S02]  /*90d0*/  ISETP.GT.AND P1, PT, R189, 0x10, PT ;  /* 0x00000010bd00780c */ /* 0x000fe40003f24270 */
[----:B----4-:R-:W-:Y:S02]  /*90e0*/  FSEL R185, R185, -INF , P2 ;  /* 0xff800000b9b97808 */ /* 0x010fe40001000000 */
[----:B------:R-:W-:Y:S01]  /*90f0*/  FMNMX.FTZ R158, R186, R155, !PT ;  /* 0x0000009bba9e7209 */ /* 0x000fe20007810000 */
[----:B------:R-:W4:Y:S01]  /*9100*/  MUFU.TANH R170, R170 ;  /* 0x000000aa00aa7308 */ /* 0x000f220000002400 */
[----:B------:R-:W-:-:S02]  /*9110*/  ISETP.GT.AND P2, PT, R189, 0x11, PT ;  /* 0x00000011bd00780c */ /* 0x000fc40003f44270 */
[----:B-----5:R-:W-:Y:S02]  /*9120*/  FSEL R155, R187, -INF , P1 ;  /* 0xff800000bb9b7808 */ /* 0x020fe40000800000 */
[----:B------:R-:W-:Y:S02]  /*9130*/  FMNMX.FTZ R162, R185, R158, !PT ;  /* 0x0000009eb9a27209 */ /* 0x000fe40007810000 */
[----:B------:R-:W-:Y:S01]  /*9140*/  ISETP.GT.AND P3, PT, R189, 0x18, PT ;  /* 0x00000018bd00780c */ /* 0x000fe20003f64270 */
[----:B------:R-:W5:Y:S01]  /*9150*/  MUFU.TANH R171, R171 ;  /* 0x000000ab00ab7308 */ /* 0x000f620000002400 */
[----:B-1----:R-:W-:Y:S02]  /*9160*/  FSEL R158, R188, -INF , P2 ;  /* 0xff800000bc9e7808 */ /* 0x002fe40001000000 */
[----:B0-----:R-:W-:Y:S02]  /*9170*/  FMNMX.FTZ R6, R163, R166, !PT ;  /* 0x000000a6a3067209 */ /* 0x001fe40007810000 */
[----:B------:R-:W-:-:S02]  /*9180*/  FMNMX.FTZ R163, R155, R162, !PT ;  /* 0x000000a29ba37209 */ /* 0x000fc40007810000 */
[C---:B------:R-:W-:Y:S01]  /*9190*/  FSETP.NEU.FTZ.AND P1, PT, R6.reuse, -INF , PT ;  /* 0xff8000000600780b */ /* 0x040fe20003f3d000 */
[----:B------:R-:W-:Y:S01]  /*91a0*/  FMUL.FTZ R187, R6, UR6 ;  /* 0x0000000606bb7c20 */ /* 0x000fe20008410000 */
[----:B------:R-:W0:Y:S01]  /*91b0*/  MUFU.TANH R174, R174 ;  /* 0x000000ae00ae7308 */ /* 0x000e220000002400 */
[----:B------:R-:W-:Y:S02]  /*91c0*/  ISETP.GT.AND P4, PT, R189, 0x19, PT ;  /* 0x00000019bd00780c */ /* 0x000fe40003f84270 */
[----:B---3--:R-:W-:Y:S02]  /*91d0*/  FSEL R159, R182, -INF , P3 ;  /* 0xff800000b69f7808 */ /* 0x008fe40001800000 */
[----:B------:R-:W-:Y:S02]  /*91e0*/  FMNMX.FTZ R166, R158, R163, !PT ;  /* 0x000000a39ea67209 */ /* 0x000fe40007810000 */
[----:B------:R-:W-:Y:S01]  /*91f0*/  FSEL R187, R187, RZ, P1 ;  /* 0x000000ffbbbb7208 */ /* 0x000fe20000800000 */
[----:B------:R-:W1:Y:S01]  /*9200*/  MUFU.TANH R175, R175 ;  /* 0x000000af00af7308 */ /* 0x000e620000002400 */
[----:B------:R-:W-:-:S02]  /*9210*/  ISETP.GT.AND P2, PT, R189, 0x20, PT ;  /* 0x00000020bd00780c */ /* 0x000fc40003f44270 */
[----:B--2---:R-:W-:Y:S01]  /*9220*/  FSEL R162, R183, -INF , P4 ;  /* 0xff800000b7a27808 */ /* 0x004fe20002000000 */
[--C-:B------:R-:W-:Y:S01]  /*9230*/  FFMA.FTZ R182, R181, UR6, -R187.reuse ;  /* 0x00000006b5b67c23 */ /* 0x100fe200080108bb */
[----:B------:R-:W-:Y:S01]  /*9240*/  FMNMX.FTZ R163, R159, R166, !PT ;  /* 0x000000a69fa37209 */ /* 0x000fe20007810000 */
[--C-:B------:R-:W-:Y:S01]  /*9250*/  FFMA.FTZ R208, R179, UR6, -R187.reuse ;  /* 0x00000006b3d07c23 */ /* 0x100fe200080108bb */
[C---:B------:R-:W-:Y:S01]  /*9260*/  ISETP.GT.AND P3, PT, R189.reuse, 0x21, PT ;  /* 0x00000021bd00780c */ /* 0x040fe20003f64270 */
[----:B------:R-:W2:Y:S01]  /*9270*/  MUFU.TANH R190, R190 ;  /* 0x000000be00be7308 */ /* 0x000ea20000002400 */
[----:B----4-:R-:W-:Y:S01]  /*9280*/  FSEL R166, R170, -INF , P2 ;  /* 0xff800000aaa67808 */ /* 0x010fe20001000000 */
[--C-:B------:R-:W-:Y:S01]  /*9290*/  FFMA.FTZ R210, R178, UR6, -R187.reuse ;  /* 0x00000006b2d27c23 */ /* 0x100fe200080108bb */
[----:B------:R-:W-:Y:S01]  /*92a0*/  FMNMX.FTZ R181, R162, R163, !PT ;  /* 0x000000a3a2b57209 */ /* 0x000fe20007810000 */
[--C-:B------:R-:W-:Y:S01]  /*92b0*/  FFMA.FTZ R204, R176, UR6, -R187.reuse ;  /* 0x00000006b0cc7c23 */ /* 0x100fe200080108bb */
[----:B------:R-:W-:Y:S01]  /*92c0*/  ISETP.GT.AND P2, PT, R189, 0x28, PT ;  /* 0x00000028bd00780c */ /* 0x000fe20003f44270 */
[--C-:B------:R-:W-:Y:S01]  /*92d0*/  FFMA.FTZ R206, R172, UR6, -R187.reuse ;  /* 0x00000006acce7c23 */ /* 0x100fe200080108bb */
[----:B-----5:R-:W-:Y:S01]  /*92e0*/  FSEL R167, R171, -INF , P3 ;  /* 0xff800000aba77808 */ /* 0x020fe20001800000 */
[----:B------:R-:W3:Y:S01]  /*92f0*/  MUFU.TANH R191, R191 ;  /* 0x000000bf00bf7308 */ /* 0x000ee20000002400 */
[----:B------:R-:W-:Y:S01]  /*9300*/  FMNMX.FTZ R180, R166, R181, !PT ;  /* 0x000000b5a6b47209 */ /* 0x000fe20007810000 */
[--C-:B------:R-:W-:Y:S01]  /*9310*/  FFMA.FTZ R202, R165, UR6, -R187.reuse ;  /* 0x00000006a5ca7c23 */ /* 0x100fe200080108bb */
[----:B------:R-:W-:Y:S01]  /*9320*/  ISETP.GT.AND P3, PT, R189, 0x29, PT ;  /* 0x00000029bd00780c */ /* 0x000fe20003f64270 */
[--C-:B------:R-:W-:Y:S01]  /*9330*/  FFMA.FTZ R165, R160, UR6, -R187.reuse ;  /* 0x00000006a0a57c23 */ /* 0x100fe200080108bb */
[----:B0-----:R-:W-:Y:S01]  /*9340*/  FSEL R170, R174, -INF , P2 ;  /* 0xff800000aeaa7808 */ /* 0x001fe20001000000 */
[--C-:B------:R-:W-:Y:S01]  /*9350*/  FFMA.FTZ R200, R169, UR6, -R187.reuse ;  /* 0x00000006a9c87c23 */ /* 0x100fe200080108bb */
[----:B------:R-:W-:Y:S01]  /*9360*/  FMNMX.FTZ R179, R167, R180, !PT ;  /* 0x000000b4a7b37209 */ /* 0x000fe20007810000 */
[----:B------:R-:W0:Y:S01]  /*9370*/  MUFU.TANH R192, R192 ;  /* 0x000000c000c07308 */ /* 0x000e220000002400 */
[----:B------:R-:W-:Y:S01]  /*9380*/  ISETP.GT.AND P2, PT, R189, 0x30, PT ;  /* 0x00000030bd00780c */ /* 0x000fe20003f44270 */
[--C-:B------:R-:W-:Y:S01]  /*9390*/  FFMA.FTZ R198, R157, UR6, -R187.reuse ;  /* 0x000000069dc67c23 */ /* 0x100fe200080108bb */
[----:B-1----:R-:W-:Y:S01]  /*93a0*/  FSEL R171, R175, -INF , P3 ;  /* 0xff800000afab7808 */ /* 0x002fe20001800000 */
[--C-:B------:R-:W-:Y:S01]  /*93b0*/  FFMA.FTZ R177, R177, UR6, -R187.reuse ;  /* 0x00000006b1b17c23 */ /* 0x100fe200080108bb */
[----:B------:R-:W-:Y:S01]  /*93c0*/  FMNMX.FTZ R180, R170, R179, !PT ;  /* 0x000000b3aab47209 */ /* 0x000fe20007810000 */
[--C-:B------:R-:W-:Y:S01]  /*93d0*/  FFMA.FTZ R169, R164, UR6, -R187.reuse ;  /* 0x00000006a4a97c23 */ /* 0x100fe200080108bb */
[----:B------:R-:W-:Y:S01]  /*93e0*/  ISETP.GT.AND P3, PT, R189, 0x31, PT ;  /* 0x00000031bd00780c */ /* 0x000fe20003f64270 */
[----:B------:R-:W1:Y:S01]  /*93f0*/  MUFU.TANH R193, R193 ;  /* 0x000000c100c17308 */ /* 0x000e620000002400 */
[----:B--2---:R-:W-:Y:S01]  /*9400*/  FSEL R174, R190, -INF , P2 ;  /* 0xff800000beae7808 */ /* 0x004fe20001000000 */
[----:B------:R-:W-:Y:S01]  /*9410*/  FFMA.FTZ R157, R152, UR6, -R187 ;  /* 0x00000006989d7c23 */ /* 0x000fe200080108bb */
[----:B------:R-:W-:-:S02]  /*9420*/  FMNMX.FTZ R179, R171, R180, !PT ;  /* 0x000000b4abb37209 */ /* 0x000fc40007810000 */
[----:B------:R-:W-:Y:S02]  /*9430*/  ISETP.GT.AND P2, PT, R189, 0x38, PT ;  /* 0x00000038bd00780c */ /* 0x000fe40003f44270 */
[----:B---3--:R-:W-:Y:S01]  /*9440*/  FSEL R175, R191, -INF , P3 ;  /* 0xff800000bfaf7808 */ /* 0x008fe20001800000 */
[----:B------:R-:W2:Y:S01]  /*9450*/  MUFU.TANH R194, R194 ;  /* 0x000000c200c27308 */ /* 0x000ea20000002400 */
[----:B------:R-:W-:Y:S02]  /*9460*/  FMNMX.FTZ R180, R174, R179, !PT ;  /* 0x000000b3aeb47209 */ /* 0x000fe40007810000 */
[----:B------:R-:W-:Y:S02]  /*9470*/  ISETP.GT.AND P3, PT, R189, 0x39, PT ;  /* 0x00000039bd00780c */ /* 0x000fe40003f64270 */
[----:B0-----:R-:W-:Y:S01]  /*9480*/  FSEL R178, R192, -INF , P2 ;  /* 0xff800000c0b27808 */ /* 0x001fe20001000000 */
[--C-:B------:R-:W-:Y:S01]  /*9490*/  FFMA.FTZ R192, R153, UR6, -R187.reuse ;  /* 0x0000000699c07c23 */ /* 0x100fe200080108bb */
[----:B------:R-:W-:Y:S01]  /*94a0*/  FMNMX.FTZ R181, R175, R180, !PT ;  /* 0x000000b4afb57209 */ /* 0x000fe20007810000 */
[----:B------:R-:W0:Y:S01]  /*94b0*/  MUFU.TANH R195, R195 ;  /* 0x000000c300c37308 */ /* 0x000e220000002400 */
[----:B------:R-:W-:Y:S01]  /*94c0*/  ISETP.GT.AND P2, PT, R189, 0x40, PT ;  /* 0x00000040bd00780c */ /* 0x000fe20003f44270 */
[----:B------:R-:W-:Y:S01]  /*94d0*/  FFMA.FTZ R153, R3, UR6, -R187 ;  /* 0x0000000603997c23 */ /* 0x000fe200080108bb */
[----:B-1----:R-:W-:-:S02]  /*94e0*/  FSEL R179, R193, -INF , P3 ;  /* 0xff800000c1b37808 */ /* 0x002fc40001800000 */
[C---:B------:R-:W-:Y:S02]  /*94f0*/  ISETP.GT.AND P3, PT, R189.reuse, 0x41, PT ;  /* 0x00000041bd00780c */ /* 0x040fe40003f64270 */
[----:B------:R-:W-:Y:S01]  /*9500*/  R2UR UR7, R214 ;  /* 0x00000000d60772ca */ /* 0x000fe200000e0000 */
[----:B------:R-:W-:Y:S01]  /*9510*/  MUFU.TANH R196, R196 ;  /* 0x000000c400c47308 */ /* 0x000fe20000002400 */
[----:B--2---:R-:W-:Y:S01]  /*9520*/  FSEL R180, R194, -INF , P2 ;  /* 0xff800000c2b47808 */ /* 0x004fe20001000000 */
[----:B------:R-:W-:Y:S01]  /*9530*/  FFMA.FTZ R194, R2, UR6, -R187 ;  /* 0x0000000602c27c23 */ /* 0x000fe200080108bb */
[----:B------:R-:W-:-:S05]  /*9540*/  ISETP.GT.AND P2, PT, R189, 0x48, PT ;  /* 0x00000048bd00780c */ /* 0x000fca0003f44270 */
[----:B------:R-:W1:Y:S01]  /*9550*/  MUFU.TANH R197, R197 ;  /* 0x000000c500c57308 */ /* 0x000e620000002400 */
[----:B0-----:R-:W-:Y:S02]  /*9560*/  FSEL R176, R195, -INF , P3 ;  /* 0xff800000c3b07808 */ /* 0x001fe40001800000 */
[----:B------:R-:W-:Y:S01]  /*9570*/  ISETP.GT.AND P3, PT, R189, 0x49, PT ;  /* 0x00000049bd00780c */ /* 0x000fe20003f64270 */
[----:B------:R-:W-:Y:S01]  /*9580*/  FFMA.FTZ R189, R173, UR6, -R187 ;  /* 0x00000006adbd7c23 */ /* 0x000fe200080108bb */
[----:B------:R-:W-:-:S03]  /*9590*/  UIADD3 UR7, UR7, 0x38840, URZ ;  /* 0x0003884007077890 */ /* 0x000fc6000fffe03f */
[----:B------:R0:W-:Y:S01]  /*95a0*/  MUFU.EX2 R163, R182 ;  /* 0x000000b600a37308 */ /* 0x0001e20000000800 */
[----:B------:R-:W-:-:S07]  /*95b0*/  UPRMT UR7, UR11, 0x654, UR7 ;  /* 0x000006540b077896 */ /* 0x000fce0008000007 */
[----:B------:R-:W-:Y:S01]  /*95c0*/  MUFU.EX2 R208, R208 ;  /* 0x000000d000d07308 */ /* 0x000fe20000000800 */
[----:B0-----:R-:W-:Y:S01]  /*95d0*/  FMNMX.FTZ R182, R178, R181, !PT ;  /* 0x000000b5b2b67209 */ /* 0x001fe20007810000 */
[----:B------:R-:W-:Y:S01]  /*95e0*/  SYNCS.ARRIVE.TRANS64.RED.A1T0 RZ, [UR7], RZ ;  /* 0x000000ffffff79a7 */ /* 0x000fe20008100407 */
[----:B-1----:R-:W-:Y:S02]  /*95f0*/  FSEL R188, R197, -INF , P3 ;  /* 0xff800000c5bc7808 */ /* 0x002fe40001800000 */
[----:B------:R-:W-:Y:S02]  /*9600*/  FMNMX.FTZ R181, R179, R182, !PT ;  /* 0x000000b6b3b57209 */ /* 0x000fe40007810000 */
[----:B------:R-:W-:Y:S01]  /*9610*/  FSEL R182, R196, -INF , P2 ;  /* 0xff800000c4b67808 */ /* 0x000fe20001000000 */
[--C-:B------:R-:W-:Y:S01]  /*9620*/  FFMA.FTZ R196, R161, UR6, -R187.reuse ;  /* 0x00000006a1c47c23 */ /* 0x100fe200080108bb */
[----:B------:R-:W-:Y:S01]  /*9630*/  FMNMX.FTZ R181, R180, R181, !PT ;  /* 0x000000b5b4b57209 */ /* 0x000fe20007810000 */
[----:B------:R-:W-:Y:S01]  /*9640*/  FFMA.FTZ R161, R156, UR6, -R187 ;  /* 0x000000069ca17c23 */ /* 0x000fe200080108bb */
[----:B------:R-:W-:Y:S02]  /*9650*/  MUFU.EX2 R210, R210 ;  /* 0x000000d200d27308 */ /* 0x000fe40000000800 */
[----:B------:R-:W-:-:S04]  /*9660*/  FMNMX.FTZ R173, R176, R181, !PT ;  /* 0x000000b5b0ad7209 */ /* 0x000fc80007810000 */
[----:B------:R-:W-:Y:S02]  /*9670*/  FMNMX.FTZ R173, R182, R173, !PT ;  /* 0x000000adb6ad7209 */ /* 0x000fe40007810000 */
[----:B------:R-:W-:Y:S02]  /*9680*/  MUFU.EX2 R177, R177 ;  /* 0x000000b100b17308 */ /* 0x000fe40000000800 */
[----:B------:R-:W-:Y:S01]  /*9690*/  FMNMX.FTZ R172, R188, R173, !PT ;  /* 0x000000adbcac7209 */ /* 0x000fe20007810000 */
[----:B------:R-:W-:-:S04]  /*96a0*/  FFMA.FTZ R173, R168, UR6, -R187 ;  /* 0x00000006a8ad7c23 */ /* 0x000fc800080108bb */
[----:B------:R-:W0:Y:S01]  /*96b0*/  SHFL.BFLY PT, R183, R172, 0x2, 0x1f ;  /* 0x0c401f00acb77f89 */ /* 0x000e2200000e0000 */
[----:B------:R-:W-:Y:S08]  /*96c0*/  MUFU.EX2 R204, R204 ;  /* 0x000000cc00cc7308 */ /* 0x000ff00000000800 */
        /* <DEDUP_REMOVED lines=8> */
[----:B0-----:R-:W-:Y:S01]  /*9750*/  FMNMX.FTZ R3, R183, R160, !PT ;  /* 0x000000a0b7037209 */ /* 0x001fe20007810000 */
[----:B------:R-:W-:-:S03]  /*9760*/  FFMA.FTZ R183, R0, UR6, -R187 ;  /* 0x0000000600b77c23 */ /* 0x000fc600080108bb */
[C---:B------:R-:W-:Y:S01]  /*9770*/  FSETP.NEU.FTZ.AND P2, PT, R3.reuse, -INF , PT ;  /* 0xff8000000300780b */ /* 0x040fe20003f5d000 */
[C---:B------:R-:W-:Y:S02]  /*9780*/  FMUL.FTZ R2, R3.reuse, UR6 ;  /* 0x0000000603027c20 */ /* 0x040fe40008410000 */
[----:B------:R-:W-:Y:S01]  /*9790*/  MUFU.EX2 R165, R165 ;  /* 0x000000a500a57308 */ /* 0x000fe20000000800 */
[----:B------:R-:W-:Y:S02]  /*97a0*/  FSEL R0, R3, RZ, P2 ;  /* 0x000000ff03007208 */ /* 0x000fe40001000000 */
[----:B------:R-:W-:-:S03]  /*97b0*/  FSEL R187, R2, RZ, P2 ;  /* 0x000000ff02bb7208 */ /* 0x000fc60001000000 */
[----:B------:R-:W-:Y:S02]  /*97c0*/  FADD.FTZ R2, -R0, R21 ;  /* 0x0000001500027221 */ /* 0x000fe40000010100 */
[----:B------:R-:W-:Y:S01]  /*97d0*/  MUFU.EX2 R196, R196 ;  /* 0x000000c400c47308 */ /* 0x000fe20000000800 */
[--C-:B------:R-:W-:Y:S01]  /*97e0*/  FFMA.FTZ R205, R155, UR6, -R187.reuse ;  /* 0x000000069bcd7c23 */ /* 0x100fe200080108bb */
[----:B------:R-:W-:Y:S01]  /*97f0*/  FSEL R155, R6, RZ, P1 ;  /* 0x000000ff069b7208 */ /* 0x000fe20000800000 */
[--C-:B------:R-:W-:Y:S01]  /*9800*/  FFMA.FTZ R209, R154, UR6, -R187.reuse ;  /* 0x000000069ad17c23 */ /* 0x100fe200080108bb */
[----:B------:R-:W-:Y:S01]  /*9810*/  FMUL.FTZ R2, R2, UR6 ;  /* 0x0000000602027c20 */ /* 0x000fe20008410000 */
[--C-:B------:R-:W-:Y:S01]  /*9820*/  FFMA.FTZ R152, R184, UR6, -R187.reuse ;  /* 0x00000006b8987c23 */ /* 0x100fe200080108bb */
[--C-:B------:R-:W-:Y:S01]  /*9830*/  FFMA.FTZ R211, R186, UR6, -R187.reuse ;  /* 0x00000006bad37c23 */ /* 0x100fe200080108bb */
[----:B------:R-:W-:Y:S01]  /*9840*/  FADD.FTZ R155, -R155, R20 ;  /* 0x000000149b9b7221 */ /* 0x000fe20000010100 */
[--C-:B------:R-:W-:Y:S01]  /*9850*/  FFMA.FTZ R154, R185, UR6, -R187.reuse ;  /* 0x00000006b99a7c23 */ /* 0x100fe200080108bb */
        /* <DEDUP_REMOVED lines=14> */
[----:B------:R-:W-:-:S02]  /*9940*/  FFMA.FTZ R182, R182, UR6, -R187 ;  /* 0x00000006b6b67c23 */ /* 0x000fc400080108bb */
[----:B------:R-:W1:Y:S08]  /*9950*/  MUFU.EX2 R2, R2 ;  /* 0x0000000200027308 */ /* 0x000e700000000800 */
[----:B------:R-:W2:Y:S01]  /*9960*/  MUFU.EX2 R152, R152 ;  /* 0x0000009800987308 */ /* 0x000ea20000000800 */
[----:B0-----:R-:W-:-:S04]  /*9970*/  FFMA.FTZ R13, R0, R13, R163 ;  /* 0x0000000d000d7223 */ /* 0x001fc800000100a3 */
[----:B------:R-:W-:-:S03]  /*9980*/  FADD.FTZ R13, R208, R13 ;  /* 0x0000000dd00d7221 */ /* 0x000fc60000010000 */
[----:B------:R-:W0:Y:S01]  /*9990*/  MUFU.EX2 R211, R211 ;  /* 0x000000d300d37308 */ /* 0x000e220000000800 */
[----:B-1----:R-:W-:Y:S01]  /*99a0*/  FFMA.FTZ R21, R2, R12, R209 ;  /* 0x0000000c02157223 */ /* 0x002fe200000100d1 */
[----:B------:R-:W-:-:S06]  /*99b0*/  FADD.FTZ R164, R210, R13 ;  /* 0x0000000dd2a47221 */ /* 0x000fcc0000010000 */
[----:B------:R-:W1:Y:S01]  /*99c0*/  MUFU.EX2 R154, R154 ;  /* 0x0000009a009a7308 */ /* 0x000e620000000800 */
[----:B--2---:R-:W-:Y:S01]  /*99d0*/  FADD.FTZ R12, R152, R21 ;  /* 0x00000015980c7221 */ /* 0x004fe20000010000 */
[----:B------:R-:W-:-:S04]  /*99e0*/  FADD.FTZ R21, R177, R164 ;  /* 0x000000a4b1157221 */ /* 0x000fc80000010000 */
[----:B------:R-:W-:Y:S02]  /*99f0*/  FADD.FTZ R164, R204, R21 ;  /* 0x00000015cca47221 */ /* 0x000fe40000010000 */
[----:B------:R-:W2:Y:S01]  /*9a00*/  MUFU.EX2 R205, R205 ;  /* 0x000000cd00cd7308 */ /* 0x000ea20000000800 */
[----:B0-----:R-:W-:Y:S01]  /*9a10*/  FADD.FTZ R13, R211, R12 ;  /* 0x0000000cd30d7221 */ /* 0x001fe20000010000 */
[----:B------:R-:W-:Y:S01]  /*9a20*/  FADD.FTZ R21, R181, R164 ;  /* 0x000000a4b5157221 */ /* 0x000fe20000010000 */
[----:B------:R-:W-:-:S03]  /*9a30*/  FFMA.FTZ R164, R179, UR6, -R187 ;  /* 0x00000006b3a47c23 */ /* 0x000fc600080108bb */
[----:B------:R-:W-:Y:S02]  /*9a40*/  FADD.FTZ R166, R206, R21 ;  /* 0x00000015cea67221 */ /* 0x000fe40000010000 */
[----:B------:R-:W0:Y:S01]  /*9a50*/  MUFU.EX2 R156, R156 ;  /* 0x0000009c009c7308 */ /* 0x000e220000000800 */
[----:B-1----:R-:W-:Y:S01]  /*9a60*/  FADD.FTZ R12, R154, R13 ;  /* 0x0000000d9a0c7221 */ /* 0x002fe20000010000 */
[----:B------:R-:W-:-:S04]  /*9a70*/  FADD.FTZ R21, R173, R166 ;  /* 0x000000a6ad157221 */ /* 0x000fc80000010000 */
[----:B------:R-:W-:Y:S02]  /*9a80*/  FADD.FTZ R166, R200, R21 ;  /* 0x00000015c8a67221 */ /* 0x000fe40000010000 */
[----:B------:R-:W1:Y:S01]  /*9a90*/  MUFU.EX2 R207, R207 ;  /* 0x000000cf00cf7308 */ /* 0x000e620000000800 */
[----:B--2---:R-:W-:Y:S01]  /*9aa0*/  FADD.FTZ R13, R205, R12 ;  /* 0x0000000ccd0d7221 */ /* 0x004fe20000010000 */
[----:B------:R-:W-:Y:S01]  /*9ab0*/  FADD.FTZ R21, R169, R166 ;  /* 0x000000a6a9157221 */ /* 0x000fe20000010000 */
[--C-:B------:R-:W-:Y:S01]  /*9ac0*/  FFMA.FTZ R166, R176, UR6, -R187.reuse ;  /* 0x00000006b0a67c23 */ /* 0x100fe200080108bb */
[----:B------:R-:W-:Y:S02]  /*9ad0*/  FFMA.FTZ R187, R188, UR6, -R187 ;  /* 0x00000006bcbb7c23 */ /* 0x000fe400080108bb */
        /* <DEDUP_REMOVED lines=47> */
.L_x_2213:
[----:B------:R-:W0:Y:S01]  /*9dd0*/  S2UR UR14, SR_CgaCtaId ;  /* 0x00000000000e79c3 */ /* 0x000e220000008800 */
[----:B------:R-:W-:Y:S01]  /*9de0*/  R2UR UR11, R213 ;  /* 0x00000000d50b72ca */ /* 0x000fe200000e0000 */
[----:B------:R-:W-:Y:S01]  /*9df0*/  UIADD3 UR10, UR10, 0x38860, URZ ;  /* 0x000388600a0a7890 */ /* 0x000fe2000fffe03f */
[----:B------:R-:W-:Y:S01]  /*9e00*/  R2UR UR7, R212 ;  /* 0x00000000d40772ca */ /* 0x000fe200000e0000 */
[----:B------:R-:W-:Y:S01]  /*9e10*/  IMAD.MOV.U32 R21, RZ, RZ, R3 ;  /* 0x000000ffff157224 */ /* 0x000fe200078e0003 */
[----:B------:R-:W-:Y:S01]  /*9e20*/  F2FP.F16.F32.PACK_AB R201, R20, R201 ;  /* 0x000000c914c9723e */ /* 0x000fe200000000ff */
[----:B------:R-:W-:Y:S01]  /*9e30*/  IMAD.MOV.U32 R20, RZ, RZ, R6 ;  /* 0x000000ffff147224 */ /* 0x000fe200078e0006 */
[----:B------:R-:W-:Y:S01]  /*9e40*/  F2FP.F16.F32.PACK_AB R208, R208, R163 ;  /* 0x000000a3d0d0723e */ /* 0x000fe200000000ff */
[----:B------:R-:W-:Y:S01]  /*9e50*/  IMAD.U32 R218, RZ, RZ, UR61 ;  /* 0x0000003dffda7e24 */ /* 0x000fe2000f8e00ff */
[----:B------:R-:W-:Y:S02]  /*9e60*/  F2FP.F16.F32.PACK_AB R209, R152, R209 ;  /* 0x000000d198d1723e */ /* 0x000fe400000000ff */
[----:B------:R-:W-:-:S02]  /*9e70*/  F2FP.F16.F32.PACK_AB R210, R177, R210 ;  /* 0x000000d2b1d2723e */ /* 0x000fc400000000ff */
[----:B------:R-:W-:Y:S02]  /*9e80*/  F2FP.F16.F32.PACK_AB R211, R154, R211 ;  /* 0x000000d39ad3723e */ /* 0x000fe400000000ff */
[----:B------:R-:W-:Y:S01]  /*9e90*/  F2FP.F16.F32.PACK_AB R204, R181, R204 ;  /* 0x000000ccb5cc723e */ /* 0x000fe200000000ff */
[----:B------:R-:W-:Y:S01]  /*9ea0*/  UISETP.GT.AND UP0, UPT, UR7, UR11, UPT ;  /* 0x0000000b0700728c */ /* 0x000fe2000bf04270 */
[----:B------:R-:W-:Y:S01]  /*9eb0*/  F2FP.F16.F32.PACK_AB R205, R156, R205 ;  /* 0x000000cd9ccd723e */ /* 0x000fe200000000ff */
[----:B------:R-:W-:Y:S01]  /*9ec0*/  UIADD3 UR7, UR7, -0x1, URZ ;  /* 0xffffffff07077890 */ /* 0x000fe2000fffe03f */
[----:B------:R-:W-:Y:S02]  /*9ed0*/  F2FP.F16.F32.PACK_AB R206, R173, R206 ;  /* 0x000000ceadce723e */ /* 0x000fe400000000ff */
[----:B------:R-:W-:Y:S02]  /*9ee0*/  F2FP.F16.F32.PACK_AB R207, R158, R207 ;  /* 0x000000cf9ecf723e */ /* 0x000fe400000000ff */
[----:B------:R-:W-:Y:S01]  /*9ef0*/  PLOP3.LUT P1, PT, PT, PT, UP0, 0x80, 0x0 ;  /* 0x000000000000781c */ /* 0x000fe20003f2f008 */
[----:B0-----:R-:W-:Y:S01]  /*9f00*/  UPRMT UR10, UR14, 0x654, UR10 ;  /* 0x000006540e0a7896 */ /* 0x001fe2000800000a */
[----:B------:R-:W-:Y:S01]  /*9f10*/  IMAD.U32 R212, RZ, RZ, UR7 ;  /* 0x00000007ffd47e24 */ /* 0x000fe2000f8e00ff */
[----:B------:R-:W-:-:S02]  /*9f20*/  F2FP.F16.F32.PACK_AB R200, R169, R200 ;  /* 0x000000c8a9c8723e */ /* 0x000fc400000000ff */
[----:B------:R-:W-:Y:S02]  /*9f30*/  F2FP.F16.F32.PACK_AB R202, R165, R202 ;  /* 0x000000caa5ca723e */ /* 0x000fe400000000ff */
[----:B------:R-:W-:Y:S02]  /*9f40*/  F2FP.F16.F32.PACK_AB R203, R160, R203 ;  /* 0x000000cba0cb723e */ /* 0x000fe400000000ff */
[----:B------:R-:W-:Y:S01]  /*9f50*/  F2FP.F16.F32.PACK_AB R196, R161, R196 ;  /* 0x000000c4a1c4723e */ /* 0x000fe200000000ff */
        /* <DEDUP_REMOVED lines=8> */
[----:B------:R-:W-:Y:S02]  /*9fe0*/  MOV R217, UR10 ;  /* 0x0000000a00d97c02 */ /* 0x000fe40008000f00 */
[----:B------:R-:W-:Y:S01]  /*9ff0*/  F2FP.F16.F32.PACK_AB R195, R187, R182 ;  /* 0x000000b6bbc3723e */ /* 0x000fe200000000ff */
[----:B------:R-:W-:Y:S06]  /*a000*/  @P1 BRA `(.L_x_2214) ;  /* 0xffffffb8006c1947 */ /* 0x000fec000383ffff */
[----:B------:R-:W-:-:S07]  /*a010*/  IMAD.U32 R212, RZ, RZ, UR7 ;  /* 0x00000007ffd47e24 */ /* 0x000fce000f8e00ff */
.L_x_2203:
[----:B------:R-:W-:Y:S02]  /*a020*/  R2UR UR10, R22 ;  /* 0x00000000160a72ca */ /* 0x000fe400000e0000 */
[----:B------:R-:W-:-:S13]  /*a030*/  R2UR UR7, R212 ;  /* 0x00000000d40772ca */ /* 0x000fda00000e0000 */
[----:B------:R-:W-:-:S06]  /*a040*/  UISETP.GE.AND UP0, UPT, UR7, UR10, UPT ;  /* 0x0000000a0700728c */ /* 0x000fcc000bf06270 */
[----:B------:R-:W-:-:S13]  /*a050*/  PLOP3.LUT P1, PT, PT, PT, UP0, 0x80, 0x0 ;  /* 0x000000000000781c */ /* 0x000fda0003f2f008 */
[----:B------:R-:W-:Y:S05]  /*a060*/  @!P1 BRA `(.L_x_2215) ;  /* 0x00000040000c9947 */ /* 0x000fea0003800000 */
[----:B------:R-:W-:Y:S01]  /*a070*/  R2UR UR6, R7 ;  /* 0x00000000070672ca */ /* 0x000fe200000e0000 */
[----:B------:R-:W-:Y:S01]  /*a080*/  IMAD.MOV.U32 R17, RZ, RZ, R6 ;  /* 0x000000ffff117224 */ /* 0x000fe200078e0006 */
[----:B------:R-:W-:Y:S01]  /*a090*/  MOV R14, R3 ;  /* 0x00000003000e7202 */ /* 0x000fe20000000f00 */
[----:B------:R-:W-:Y:S01]  /*a0a0*/  UMOV UR60, UR61 ;  /* 0x0000003d003c7c82 */ /* 0x000fe20008000000 */
[----:B------:R-:W-:-:S09]  /*a0b0*/  ULDC UR7, c[0x0][0x9d8] ;  /* 0x0002760000077ab9 */ /* 0x000fd20000000800 */
[----:B------:R-:W-:-:S07]  /*a0c0*/  IMAD.U32 R214, RZ, RZ, UR6 ;  /* 0x00000006ffd67e24 */ /* 0x000fce000f8e00ff */
.L_x_2226:
        /* <DEDUP_REMOVED lines=9> */
.L_x_2216:
[----:B------:R-:W-:Y:S02]  /*a160*/  R2UR UR6, R16 ;  /* 0x00000000100672ca */ /* 0x000fe400000e0000 */
[----:B------:R-:W-:-:S11]  /*a170*/  R2UR UR10, R7 ;  /* 0x00000000070a72ca */ /* 0x000fd600000e0000 */
[----:B------:R-:W-:Y:S02]  /*a180*/  ULEA UR6, UR61, UR6, 0x3 ;  /* 0x000000063d067291 */ /* 0x000fe4000f8e183f */
[----:B------:R-:W-:-:S04]  /*a190*/  MOV R3, UR10 ;  /* 0x0000000a00037c02 */ /* 0x000fc80008000f00 */
[----:B------:R-:W-:Y:S01]  /*a1a0*/  SHF.L.U32 R3, R3, 0x1f, RZ ;  /* 0x0000001f03037819 */ /* 0x000fe200000006ff */
[----:B------:R-:W-:-:S03]  /*a1b0*/  IMAD.U32 R213, RZ, RZ, UR6 ;  /* 0x00000006ffd57e24 */ /* 0x000fc6000f8e00ff */
[----:B------:R0:W1:Y:S01]  /*a1c0*/  SYNCS.PHASECHK.TRANS64.TRYWAIT P1, [UR6+0x38830], R3 ;  /* 0x03883003ff0075a7 */ /* 0x0000620008020146 */
[----:B------:R-:W-:Y:S05]  /*a1d0*/  @!P0 BRA `(.L_x_2217) ;  /* 0x0000000000048947 */ /* 0x000fea0003800000 */
[----:B------:R-:W-:Y:S01]  /*a1e0*/  BPT.TRAP 0x1 ;  /* 0x000000040000795c */ /* 0x000fe20000300000 */
.L_x_2217:
[----:B-1----:R-:W-:Y:S05]  /*a1f0*/  @P1 BRA `(.L_x_2218) ;  /* 0x00000000000c1947 */ /* 0x002fea0003800000 */
[----:B------:R-:W-:-:S13]  /*a200*/  R2UR UR6, R213 ;  /* 0x00000000d50672ca */ /* 0x000fda00000e0000 */
[----:B------:R-:W1:Y:S02]  /*a210*/  SYNCS.PHASECHK.TRANS64.TRYWAIT P1, [UR6+0x38830], R3 ;  /* 0x03883003ff0075a7 */ /* 0x000e640008020146 */
[----:B-1----:R-:W-:Y:S05]  /*a220*/  @!P1 BRA `(.L_x_2219) ;  /* 0x000000b8008c9947 */ /* 0x002fea0003800000 */
.L_x_2218:
        /* <DEDUP_REMOVED lines=35> */
[----:B------:R-:W-:Y:S01]  /*a460*/  R2UR UR14, R10 ;  /* 0x000000000a0e72ca */ /* 0x000fe200000e0000 */
[----:B------:R-:W-:Y:S01]  /*a470*/  UMOV UR54, UR10 ;  /* 0x0000000a00367c82 */ /* 0x000fe20008000000 */
[----:B------:R-:W-:Y:S01]  /*a480*/  R2UR UR15, R11 ;  /* 0x000000000b0f72ca */ /* 0x000fe200000e0000 */
        /* <DEDUP_REMOVED lines=303> */
[----:B------:R-:W-:Y:S02]  /*b780*/  R2UR UR14, R8 ;  /* 0x00000000080e72ca */ /* 0x000fe400000e0000 */
[----:B------:R-:W-:-:S11]  /*b790*/  R2UR UR15, R9 ;  /* 0x00000000090f72ca */ /* 0x000fd600000e0000 */
        /* <DEDUP_REMOVED lines=308> */
.L_x_2220:
        /* <DEDUP_REMOVED lines=8> */
.L_x_2221:
[----:B-1----:R-:W-:Y:S05]  /*cb60*/  @P1 BRA `(.L_x_2222) ;  /* 0x0000000000081947 */ /* 0x002fea0003800000 */
[----:B------:R-:W1:Y:S02]  /*cb70*/  SYNCS.PHASECHK.TRANS64.TRYWAIT P1, [UR14+0x38850], R0 ;  /* 0x03885000ff0075a7 */ /* 0x000e64000802014e */
[----:B-1----:R-:W-:Y:S05]  /*cb80*/  @!P1 BRA `(.L_x_2223) ;  /* 0x0000009000509947 */ /* 0x002fea0003800000 */
.L_x_2222:
        /* <DEDUP_REMOVED lines=37> */
.L_x_2224:
        /* <DEDUP_REMOVED lines=45> */
[----:B------:R-:W-:Y:S01]  /*d0b0*/  ULDC UR6, c[0x0][0x988] ;  /* 0x0002620000067ab9 */ /* 0x000fe20000000800 */
[----:B------:R-:W2:Y:S01]  /*d0c0*/  MUFU.TANH R20, R20 ;  /* 0x0000001400147308 */ /* 0x000ea20000002400 */
[----:B0-----:R-:W-:Y:S01]  /*d0d0*/  FMNMX.FTZ R3, R18, R3, !PT ;  /* 0x0000000312037209 */ /* 0x001fe20007810000 */
[----:B------:R-:W0:Y:S01]  /*d0e0*/  S2UR UR11, SR_CgaCtaId ;  /* 0x00000000000b79c3 */ /* 0x000e220000008800 */
[----:B------:R-:W-:-:S05]  /*d0f0*/  R2UR UR10, R213 ;  /* 0x00000000d50a72ca */ /* 0x000fca00000e0000 */
[----:B------:R-:W3:Y:S01]  /*d100*/  MUFU.TANH R187, R187 ;  /* 0x000000bb00bb7308 */ /* 0x000ee20000002400 */
[----:B-1----:R-:W-:Y:S01]  /*d110*/  FMNMX.FTZ R0, R186, R167, !PT ;  /* 0x000000a7ba007209 */ /* 0x002fe20007810000 */
[----:B------:R-:W-:-:S06]  /*d120*/  FMUL.FTZ R167, R153, UR7 ;  /* 0x0000000799a77c20 */ /* 0x000fcc0008410000 */
[----:B------:R-:W1:Y:S01]  /*d130*/  MUFU.TANH R21, R21 ;  /* 0x0000001500157308 */ /* 0x000e620000002400 */
[----:B--2---:R-:W-:Y:S01]  /*d140*/  FMNMX.FTZ R2, R20, R3, !PT ;  /* 0x0000000314027209 */ /* 0x004fe20007810000 */
[----:B------:R-:W-:-:S06]  /*d150*/  UIADD3 UR10, UR10, 0x38840, URZ ;  /* 0x000388400a0a7890 */ /* 0x000fcc000fffe03f */
[----:B------:R-:W2:Y:S01]  /*d160*/  MUFU.TANH R188, R188 ;  /* 0x000000bc00bc7308 */ /* 0x000ea20000002400 */
[----:B---3--:R-:W-:Y:S01]  /*d170*/  FMNMX.FTZ R3, R187, R0, !PT ;  /* 0x00000000bb037209 */ /* 0x008fe20007810000 */
[----:B0-----:R-:W-:-:S06]  /*d180*/  UPRMT UR10, UR11, 0x654, UR10 ;  /* 0x000006540b0a7896 */ /* 0x001fcc000800000a */
[----:B------:R-:W0:Y:S01]  /*d190*/  MUFU.TANH R176, R176 ;  /* 0x000000b000b07308 */ /* 0x000e220000002400 */
[----:B-1----:R-:W-:Y:S02]  /*d1a0*/  FMNMX.FTZ R153, R21, R2, !PT ;  /* 0x0000000215997209 */ /* 0x002fe40007810000 */
[----:B------:R-:W-:Y:S05]  /*d1b0*/  SYNCS.ARRIVE.TRANS64.RED.A1T0 RZ, [UR10], RZ ;  /* 0x000000ffffff79a7 */ /* 0x000fea000810040a */
[----:B------:R-:W1:Y:S01]  /*d1c0*/  MUFU.TANH R189, R189 ;  /* 0x000000bd00bd7308 */ /* 0x000e620000002400 */
[----:B--2---:R-:W-:-:S07]  /*d1d0*/  FMNMX.FTZ R0, R188, R3, !PT ;  /* 0x00000003bc007209 */ /* 0x004fce0007810000 */
[----:B------:R-:W2:Y:S01]  /*d1e0*/  MUFU.TANH R177, R177 ;  /* 0x000000b100b17308 */ /* 0x000ea20000002400 */
[----:B0-----:R-:W-:Y:S01]  /*d1f0*/  FMNMX.FTZ R2, R176, R153, !PT ;  /* 0x00000099b0027209 */ /* 0x001fe20007810000 */
[----:B------:R-:W-:-:S06]  /*d200*/  FMUL.FTZ R153, R155, UR7 ;  /* 0x000000079b997c20 */ /* 0x000fcc0008410000 */
        /* <DEDUP_REMOVED lines=31> */
[----:B-1----:R-:W-:Y:S01]  /*d400*/  FMNMX.FTZ R2, R160, R155, !PT ;  /* 0x0000009ba0027209 */ /* 0x002fe20007810000 */
[----:B------:R-:W-:-:S06]  /*d410*/  FMUL.FTZ R155, R159, UR7 ;  /* 0x000000079f9b7c20 */ /* 0x000fcc0008410000 */
        /* <DEDUP_REMOVED lines=23> */
[----:B-1----:R-:W-:Y:S02]  /*d590*/  FMNMX.FTZ R2, R154, R159, !PT ;  /* 0x0000009f9a027209 */ /* 0x002fe40007810000 */
[----:B--2---:R-:W-:-:S05]  /*d5a0*/  FMNMX.FTZ R0, R157, R0, !PT ;  /* 0x000000009d007209 */ /* 0x004fca0007810000 */
[----:B------:R-:W1:Y:S01]  /*d5b0*/  SHFL.BFLY PT, R3, R0, 0x2, 0x1f ;  /* 0x0c401f0000037f89 */ /* 0x000e6200000e0000 */
[----:B0-----:R-:W-:-:S05]  /*d5c0*/  FMNMX.FTZ R2, R155, R2, !PT ;  /* 0x000000029b027209 */ /* 0x001fca0007810000 */
[----:B------:R-:W0:Y:S01]  /*d5d0*/  SHFL.BFLY PT, R159, R2, 0x2, 0x1f ;  /* 0x0c401f00029f7f89 */ /* 0x000e2200000e0000 */
[----:B-1----:R-:W-:-:S05]  /*d5e0*/  FMNMX.FTZ R158, R0, R3, !PT ;  /* 0x00000003009e7209 */ /* 0x002fca0007810000 */
[----:B------:R-:W1:Y:S01]  /*d5f0*/  SHFL.BFLY PT, R3, R158, 0x1, 0x1f ;  /* 0x0c201f009e037f89 */ /* 0x000e6200000e0000 */
[----:B0-----:R-:W-:-:S05]  /*d600*/  FMNMX.FTZ R159, R2, R159, !PT ;  /* 0x0000009f029f7209 */ /* 0x001fca0007810000 */
[----:B------:R-:W0:Y:S01]  /*d610*/  SHFL.BFLY PT, R190, R159, 0x1, 0x1f ;  /* 0x0c201f009fbe7f89 */ /* 0x000e2200000e0000 */
[----:B-1----:R-:W-:-:S05]  /*d620*/  FMNMX.FTZ R6, R158, R3, !PT ;  /* 0x000000039e067209 */ /* 0x002fca0007810000 */
[C---:B------:R-:W-:Y:S01]  /*d630*/  FADD.FTZ R17, -R6.reuse, R17 ;  /* 0x0000001106117221 */ /* 0x040fe20000010100 */
[----:B------:R-:W-:Y:S01]  /*d640*/  FMUL.FTZ R191, R6, UR6 ;  /* 0x0000000606bf7c20 */ /* 0x000fe20008410000 */
[----:B0-----:R-:W-:Y:S02]  /*d650*/  FMNMX.FTZ R3, R159, R190, !PT ;  /* 0x000000be9f037209 */ /* 0x001fe40007810000 */
[----:B------:R-:W-:Y:S01]  /*d660*/  FMUL.FTZ R190, R17, UR6 ;  /* 0x0000000611be7c20 */ /* 0x000fe20008410000 */
[--C-:B------:R-:W-:Y:S01]  /*d670*/  FFMA.FTZ R17, R184, UR6, -R191.reuse ;  /* 0x00000006b8117c23 */ /* 0x100fe200080108bf */
[--C-:B------:R-:W-:Y:S01]  /*d680*/  FFMA.FTZ R208, R185, UR6, -R191.reuse ;  /* 0x00000006b9d07c23 */ /* 0x100fe200080108bf */
[--C-:B------:R-:W-:Y:S01]  /*d690*/  FFMA.FTZ R210, R186, UR6, -R191.reuse ;  /* 0x00000006bad27c23 */ /* 0x100fe200080108bf */
[----:B------:R-:W-:Y:S01]  /*d6a0*/  FADD.FTZ R14, -R3, R14 ;  /* 0x0000000e030e7221 */ /* 0x000fe20000010100 */
[----:B------:R-:W-:Y:S01]  /*d6b0*/  MUFU.EX2 R0, R190 ;  /* 0x000000be00007308 */ /* 0x000fe20000000800 */
[--C-:B------:R-:W-:Y:S01]  /*d6c0*/  FFMA.FTZ R159, R187, UR6, -R191.reuse ;  /* 0x00000006bb9f7c23 */ /* 0x100fe200080108bf */
[--C-:B------:R-:W-:Y:S01]  /*d6d0*/  FFMA.FTZ R204, R188, UR6, -R191.reuse ;  /* 0x00000006bccc7c23 */ /* 0x100fe200080108bf */
[----:B------:R-:W-:Y:S01]  /*d6e0*/  FMUL.FTZ R14, R14, UR6 ;  /* 0x000000060e0e7c20 */ /* 0x000fe20008410000 */
        /* <DEDUP_REMOVED lines=13> */
[----:B0-----:R-:W-:Y:S01]  /*d7c0*/  FMUL.FTZ R14, R3, UR6 ;  /* 0x00000006030e7c20 */ /* 0x001fe20008410000 */
[--C-:B------:R-:W-:Y:S01]  /*d7d0*/  FFMA.FTZ R175, R175, UR6, -R191.reuse ;  /* 0x00000006afaf7c23 */ /* 0x100fe200080108bf */
[--C-:B------:R-:W-:Y:S01]  /*d7e0*/  FFMA.FTZ R165, R165, UR6, -R191.reuse ;  /* 0x00000006a5a57c23 */ /* 0x100fe200080108bf */
[----:B------:R-:W-:Y:S01]  /*d7f0*/  FFMA.FTZ R167, R167, UR6, -R191 ;  /* 0x00000006a7a77c23 */ /* 0x000fe200080108bf */
        /* <DEDUP_REMOVED lines=12> */
[----:B-1----:R-:W-:Y:S01]  /*d8c0*/  FFMA.FTZ R13, R0, R13, R17 ;  /* 0x0000000d000d7223 */ /* 0x002fe20000010011 */
        /* <DEDUP_REMOVED lines=9> */
[----:B------:R-:W-:Y:S01]  /*d960*/  FFMA.FTZ R154, R154, UR6, -R14 ;  /* 0x000000069a9a7c23 */ /* 0x000fe2000801080e */
[----:B------:R-:W-:-:S04]  /*d970*/  FFMA.FTZ R157, R157, UR6, -R191 ;  /* 0x000000069d9d7c23 */ /* 0x000fc800080108bf */
[----:B------:R-:W0:Y:S01]  /*d980*/  MUFU.EX2 R210, R210 ;  /* 0x000000d200d27308 */ /* 0x000e220000000800 */
[----:B--2---:R-:W-:-:S07]  /*d990*/  FFMA.FTZ R19, R2, R12, R209 ;  /* 0x0000000c02137223 */ /* 0x004fce00000100d1 */
        /* <DEDUP_REMOVED lines=16> */
[--C-:B------:R-:W-:Y:S01]  /*daa0*/  FFMA.FTZ R162, R163, UR6, -R14.reuse ;  /* 0x00000006a3a27c23 */ /* 0x100fe2000801080e */
[----:B------:R-:W-:-:S05]  /*dab0*/  FFMA.FTZ R14, R155, UR6, -R14 ;  /* 0x000000069b0e7c23 */ /* 0x000fca000801080e */
        /* <DEDUP_REMOVED lines=58> */
.L_x_2225:
[----:B------:R-:W0:Y:S01]  /*de60*/  S2UR UR15, SR_CgaCtaId ;  /* 0x00000000000f79c3 */ /* 0x000e220000008800 */
[----:B------:R-:W-:Y:S01]  /*de70*/  R2UR UR11, R22 ;  /* 0x00000000160b72ca */ /* 0x000fe200000e0000 */
[----:B------:R-:W-:Y:S01]  /*de80*/  UIADD3 UR14, UR14, 0x38860, URZ ;  /* 0x000388600e0e7890 */ /* 0x000fe2000fffe03f */
[----:B------:R-:W-:Y:S01]  /*de90*/  R2UR UR10, R212 ;  /* 0x00000000d40a72ca */ /* 0x000fe200000e0000 */
[----:B------:R-:W-:Y:S01]  /*dea0*/  UMOV UR60, UR61 ;  /* 0x0000003d003c7c82 */ /* 0x000fe20008000000 */
[----:B------:R-:W-:Y:S02]  /*deb0*/  F2FP.F16.F32.PACK_AB R208, R208, R17 ;  /* 0x00000011d0d0723e */ /* 0x000fe400000000ff */
[----:B------:R-:W-:Y:S01]  /*dec0*/  F2FP.F16.F32.PACK_AB R195, R14, R195 ;  /* 0x000000c30ec3723e */ /* 0x000fe200000000ff */
[----:B------:R-:W-:Y:S01]  /*ded0*/  IMAD.MOV.U32 R14, RZ, RZ, R3 ;  /* 0x000000ffff0e7224 */ /* 0x000fe200078e0003 */
[----:B------:R-:W-:Y:S02]  /*dee0*/  F2FP.F16.F32.PACK_AB R209, R18, R209 ;  /* 0x000000d112d1723e */ /* 0x000fe400000000ff */
[----:B------:R-:W-:-:S02]  /*def0*/  F2FP.F16.F32.PACK_AB R210, R159, R210 ;  /* 0x000000d29fd2723e */ /* 0x000fc400000000ff */
[----:B------:R-:W-:Y:S02]  /*df00*/  F2FP.F16.F32.PACK_AB R211, R20, R211 ;  /* 0x000000d314d3723e */ /* 0x000fe400000000ff */
[----:B------:R-:W-:Y:S01]  /*df10*/  F2FP.F16.F32.PACK_AB R204, R185, R204 ;  /* 0x000000ccb9cc723e */ /* 0x000fe200000000ff */
[----:B------:R-:W-:Y:S01]  /*df20*/  UISETP.GT.AND UP0, UPT, UR10, UR11, UPT ;  /* 0x0000000b0a00728c */ /* 0x000fe2000bf04270 */
[----:B------:R-:W-:Y:S01]  /*df30*/  R2UR UR11, R7 ;  /* 0x00000000070b72ca */ /* 0x000fe200000e0000 */
        /* <DEDUP_REMOVED lines=8> */
[----:B------:R-:W-:Y:S01]  /*dfc0*/  IMAD.U32 R214, RZ, RZ, UR11 ;  /* 0x0000000bffd67e24 */ /* 0x000fe2000f8e00ff */
[----:B------:R-:W-:Y:S02]  /*dfd0*/  F2FP.F16.F32.PACK_AB R201, R164, R201 ;  /* 0x000000c9a4c9723e */ /* 0x000fe400000000ff */
[----:B------:R-:W-:Y:S01]  /*dfe0*/  SYNCS.ARRIVE.TRANS64.RED.A1T0 RZ, [UR14], RZ ;  /* 0x000000ffffff79a7 */ /* 0x000fe2000810040e */
        /* <DEDUP_REMOVED lines=9> */
[----:B------:R-:W-:Y:S01]  /*e080*/  MOV R17, R6 ;  /* 0x0000000600117202 */ /* 0x000fe20000000f00 */
[----:B------:R-:W-:Y:S06]  /*e090*/  @P1 BRA `(.L_x_2226) ;  /* 0xffffffc0000c1947 */ /* 0x000fec000383ffff */
.L_x_2215:
        /* <DEDUP_REMOVED lines=131> */
.L_x_2227:
        /* <DEDUP_REMOVED lines=8> */
.L_x_2228:
[----:B-1----:R-:W-:Y:S05]  /*e950*/  @P1 BRA `(.L_x_2229) ;  /* 0x0000000000081947 */ /* 0x002fea0003800000 */
[----:B------:R-:W1:Y:S02]  /*e960*/  SYNCS.PHASECHK.TRANS64.TRYWAIT P1, [UR5+0x38850], R0 ;  /* 0x03885000ff0075a7 */ /* 0x000e640008020145 */
[----:B-1----:R-:W-:Y:S05]  /*e970*/  @!P1 BRA `(.L_x_2230) ;  /* 0x0000007000ec9947 */ /* 0x002fea0003800000 */
.L_x_2229:
[----:B------:R-:W-:Y:S01]  /*e980*/  R2UR UR4, R16 ;  /* 0x00000000100472ca */ /* 0x000fe200000e0000 */
[----:B------:R-:W-:Y:S01]  /*e990*/  WARPGROUP.ARRIVE ;  /* 0x00000000000079c5 */ /* 0x000fe20000000000 */
[----:B------:R-:W-:Y:S01]  /*e9a0*/  UMOV UR11, 0x40000040 ;  /* 0x40000040000b7882 */ /* 0x000fe20000000000 */
[----:B01----:R-:W0:Y:S04]  /*e9b0*/  SHFL.BFLY PT, R0, R13, 0x2, 0x1f ;  /* 0x0c401f000d007f89 */ /* 0x003e2800000e0000 */
[----:B------:R-:W1:Y:S06]  /*e9c0*/  SHFL.BFLY PT, R5, R12, 0x2, 0x1f ;  /* 0x0c401f000c057f89 */ /* 0x000e6c00000e0000 */
[----:B------:R-:W-:-:S04]  /*e9d0*/  UIADD3 UR4, UR4, 0x400, URZ ;  /* 0x0000040004047890 */ /* 0x000fc8000fffe03f */
[----:B------:R-:W-:-:S04]  /*e9e0*/  USHF.R.U32.HI UR4, URZ, 0x4, UR4 ;  /* 0x000000043f047899 */ /* 0x000fc80008011604 */
[----:B------:R-:W-:-:S04]  /*e9f0*/  ULOP3.LUT UR4, UR4, 0x3fff, URZ, 0xc0, !UPT ;  /* 0x00003fff04047892 */ /* 0x000fc8000f8ec03f */
[----:B------:R-:W-:Y:S01]  /*ea00*/  ULOP3.LUT UR4, UR4, 0x2800000, URZ, 0xfc, !UPT ;  /* 0x0280000004047892 */ /* 0x000fe2000f8efc3f */
[----:B0-----:R-:W-:Y:S01]  /*ea10*/  FADD.FTZ R0, R0, R13 ;  /* 0x0000000d00007221 */ /* 0x001fe20000010000 */
[----:B------:R-:W-:Y:S02]  /*ea20*/  IMAD.U32 R13, RZ, RZ, UR6 ;  /* 0x00000006ff0d7e24 */ /* 0x000fe4000f8e00ff */
[----:B------:R-:W-:Y:S01]  /*ea30*/  UIMAD UR4, UR61, 0xa00, UR4 ;  /* 0x00000a003d0478a4 */ /* 0x000fe2000f8e0204 */
[----:B-1----:R-:W-:-:S03]  /*ea40*/  FADD.FTZ R2, R5, R12 ;  /* 0x0000000c05027221 */ /* 0x002fc60000010000 */
[----:B------:R-:W-:Y:S01]  /*ea50*/  UIADD3 UR8, UR4, 0x80, URZ ;  /* 0x0000008004087890 */ /* 0x000fe2000fffe03f */
[----:B------:R-:W0:Y:S02]  /*ea60*/  SHFL.BFLY PT, R5, R0, 0x1, 0x1f ;  /* 0x0c201f0000057f89 */ /* 0x000e2400000e0000 */
[----:B------:R-:W-:-:S06]  /*ea70*/  UMOV UR10, UR4 ;  /* 0x00000004000a7c82 */ /* 0x000fcc0008000000 */
[----:B------:R-:W-:Y:S01]  /*ea80*/  HGMMA.64x256x16.F32 R24, R208, gdesc[UR8].tnspB, R24, gsb0 ;  /* 0x43e00008d0187df0 */ /* 0x000fe20008000818 */
[----:B------:R-:W-:Y:S01]  /*ea90*/  UMOV UR11, 0x40000040 ;  /* 0x40000040000b7882 */ /* 0x000fe20000000000 */
[----:B------:R-:W-:Y:S01]  /*eaa0*/  UMOV UR10, UR8 ;  /* 0x00000008000a7c82 */ /* 0x000fe20008000000 */
[----:B------:R-:W-:Y:S01]  /*eab0*/  UIADD3 UR8, UR4, 0x100, URZ ;  /* 0x0000010004087890 */ /* 0x000fe2000fffe03f */
[----:B------:R-:W1:Y:S01]  /*eac0*/  SHFL.BFLY PT, R7, R2, 0x1, 0x1f ;  /* 0x0c201f0002077f89 */ /* 0x000e6200000e0000 */
[----:B0-----:R-:W-:Y:S01]  /*ead0*/  FADD.FTZ R11, R0, R5 ;  /* 0x00000005000b7221 */ /* 0x001fe20000010000 */
[----:B------:R-:W-:Y:S01]  /*eae0*/  CS2R R4, SRZ ;  /* 0x0000000000047805 */ /* 0x000fe2000001ff00 */
[----:B------:R-:W-:-:S03]  /*eaf0*/  IMAD.MOV.U32 R0, RZ, RZ, -0x800000 ;  /* 0xff800000ff007424 */ /* 0x000fc600078e00ff */
[----:B------:R-:W-:Y:S01]  /*eb00*/  FSETP.NE.FTZ.AND P1, PT, R11, RZ, PT ;  /* 0x000000ff0b00720b */ /* 0x000fe20003f35000 */
[----:B-1----:R-:W-:Y:S01]  /*eb10*/  FADD.FTZ R14, R2, R7 ;  /* 0x00000007020e7221 */ /* 0x002fe20000010000 */
[----:B------:R-:W-:Y:S02]  /*eb20*/  MOV R7, UR6 ;  /* 0x0000000600077c02 */ /* 0x000fe40008000f00 */
[----:B------:R-:W-:Y:S02]  /*eb30*/  MOV R2, 0xff800000 ;  /* 0xff80000000027802 */ /* 0x000fe40000000f00 */
        /* <DEDUP_REMOVED lines=37> */
.L_x_2231:
        /* <DEDUP_REMOVED lines=133> */
.L_x_2195:
[----:B------:R-:W-:Y:S05]  /*f5e0*/  @P0 BRA `(.L_x_2232) ;  /* 0x0000002000600947 */ /* 0x000fea0003800000 */
[----:B------:R-:W0:Y:S01]  /*f5f0*/  S2R R3, SR_TID.X ;  /* 0x0000000000037919 */ /* 0x000e220000002100 */
[----:B------:R-:W-:Y:S01]  /*f600*/  R2UR UR13, R23 ;  /* 0x00000000170d72ca */ /* 0x000fe200000e0000 */
[----:B------:R-:W1:Y:S01]  /*f610*/  S2UR UR12, SR_CTAID.Z ;  /* 0x00000000000c79c3 */ /* 0x000e620000002700 */
[----:B------:R-:W-:Y:S01]  /*f620*/  ULDC.64 UR8, c[0x0][0xbd0] ;  /* 0x0002f40000087ab9 */ /* 0x000fe20000000a00 */
[----:B------:R-:W-:Y:S01]  /*f630*/  ULDC.64 UR14, c[0x0][0x208] ;  /* 0x00008200000e7ab9 */ /* 0x000fe20000000a00 */
[----:B------:R-:W-:Y:S05]  /*f640*/  BSSY B0, `(.L_x_2233) ;  /* 0x000014c000007945 */ /* 0x000fea0003800000 */
[----:B------:R-:W2:Y:S04]  /*f650*/  LDC.64 R18, c[0x0][0xbd8] ;  /* 0x0002f600ff127b82 */ /* 0x000ea80000000a00 */
[----:B------:R-:W-:-:S02]  /*f660*/  USHF.R.S32.HI UR7, URZ, 0x1f, UR13 ;  /* 0x0000001f3f077899 */ /* 0x000fc4000801140d */
[----:B------:R-:W-:Y:S02]  /*f670*/  UIMAD.WIDE.U32 UR4, UR13, UR8, URZ ;  /* 0x000000080d0472a5 */ /* 0x000fe4000f8e003f */
[----:B------:R-:W-:Y:S01]  /*f680*/  UIMAD UR6, UR7, UR8, URZ ;  /* 0x00000008070672a4 */ /* 0x000fe2000f8e023f */
[----:B------:R-:W3:Y:S03]  /*f690*/  S2UR UR11, SR_CTAID.Y ;  /* 0x00000000000b79c3 */ /* 0x000ee60000002600 */
[----:B------:R-:W-:-:S03]  /*f6a0*/  UIMAD UR6, UR13, UR9, UR6 ;  /* 0x000000090d0672a4 */ /* 0x000fc6000f8e0206 */
[----:B------:R-:W-:Y:S01]  /*f6b0*/  ULDC.64 UR8, c[0x0][0xb38] ;  /* 0x0002ce0000087ab9 */ /* 0x000fe20000000a00 */
[----:B------:R-:W-:Y:S01]  /*f6c0*/  UIADD3 UR6, UR5, UR6, URZ ;  /* 0x0000000605067290 */ /* 0x000fe2000fffe03f */
[----:B------:R-:W3:Y:S01]  /*f6d0*/  LDC R153, c[0x0][0xc50] ;  /* 0x00031400ff997b82 */ /* 0x000ee20000000800 */
[----:B------:R-:W-:Y:S02]  /*f6e0*/  UIMAD UR7, UR7, UR8, URZ ;  /* 0x00000008070772a4 */ /* 0x000fe4000f8e023f */
[----:B-1----:R-:W-:Y:S01]  /*f6f0*/  USHF.R.S32.HI UR10, URZ, 0x1f, UR12 ;  /* 0x0000001f3f0a7899 */ /* 0x002fe2000801140c */
[----:B0-----:R-:W-:-:S04]  /*f700*/  VIADD R5, R3, 0xffffff80 ;  /* 0xffffff8003057836 */ /* 0x001fc80000000000 */
[----:B------:R-:W0:Y:S01]  /*f710*/  LDC.64 R20, c[0x0][0xb40] ;  /* 0x0002d000ff147b82 */ /* 0x000e220000000a00 */
[----:B------:R-:W-:-:S04]  /*f720*/  SHF.R.S32.HI R4, RZ, 0x1f, R5 ;  /* 0x0000001fff047819 */ /* 0x000fc80000011405 */
[CC--:B------:R-:W-:Y:S02]  /*f730*/  LEA.HI R6, R4.reuse, R5.reuse, RZ, 0x7 ;  /* 0x0000000504067211 */ /* 0x0c0fe400078f38ff */
[----:B------:R-:W-:Y:S02]  /*f740*/  LEA.HI R11, R4, R5, RZ, 0x2 ;  /* 0x00000005040b7211 */ /* 0x000fe400078f10ff */
[----:B------:R-:W-:Y:S02]  /*f750*/  LOP3.LUT R8, R6, 0xffffff80, RZ, 0xc0, !PT ;  /* 0xffffff8006087812 */ /* 0x000fe400078ec0ff */
[----:B------:R-:W-:-:S03]  /*f760*/  SHF.R.S32.HI R7, RZ, 0x7, R6 ;  /* 0x00000007ff077819 */ /* 0x000fc60000011406 */
[----:B------:R-:W-:Y:S01]  /*f770*/  IMAD.IADD R3, R5, 0x1, -R8 ;  /* 0x0000000105037824 */ /* 0x000fe200078e0a08 */
[----:B------:R-:W-:Y:S01]  /*f780*/  LEA.HI R4, R6, R7, RZ, 0x1 ;  /* 0x0000000706047211 */ /* 0x000fe200078f08ff */
[----:B------:R-:W1:Y:S01]  /*f790*/  LDC R8, c[0x0][0xbe8] ;  /* 0x0002fa00ff087b82 */ /* 0x000e620000000800 */
[----:B------:R-:W-:Y:S02]  /*f7a0*/  LOP3.LUT R6, R11, 0xfffffffc, RZ, 0xc0, !PT ;  /* 0xfffffffc0b067812 */ /* 0x000fe400078ec0ff */
[----:B------:R-:W-:Y:S02]  /*f7b0*/  SHF.R.S32.HI R12, RZ, 0x1f, R3 ;  /* 0x0000001fff0c7819 */ /* 0x000fe40000011403 */
[----:B------:R-:W-:Y:S02]  /*f7c0*/  LOP3.LUT R4, R4, 0x3fffffe, RZ, 0xc0, !PT ;  /* 0x03fffffe04047812 */ /* 0x000fe400078ec0ff */
[----:B------:R-:W-:Y:S02]  /*f7d0*/  LEA.HI R10, R12, R3, RZ, 0x2 ;  /* 0x000000030c0a7211 */ /* 0x000fe400078f10ff */
[----:B------:R-:W-:Y:S01]  /*f7e0*/  IADD3 R5, R5, -R6, RZ ;  /* 0x8000000605057210 */ /* 0x000fe20007ffe0ff */
[----:B------:R-:W-:Y:S01]  /*f7f0*/  IMAD.IADD R6, R7, 0x1, -R4 ;  /* 0x0000000107067824 */ /* 0x000fe200078e0a04 */
[----:B------:R-:W-:-:S02]  /*f800*/  SHF.R.S32.HI R9, RZ, 0x2, R10 ;  /* 0x00000002ff097819 */ /* 0x000fc4000001140a */
[----:B------:R-:W-:Y:S02]  /*f810*/  SHF.R.S32.HI R14, RZ, 0x1f, R10 ;  /* 0x0000001fff0e7819 */ /* 0x000fe4000001140a */
[----:B------:R-:W-:Y:S02]  /*f820*/  LEA.HI R7, R5, R5, RZ, 0x1 ;  /* 0x0000000505077211 */ /* 0x000fe400078f08ff */
[----:B------:R-:W-:Y:S02]  /*f830*/  LEA.HI R14, R14, R9, RZ, 0x3 ;  /* 0x000000090e0e7211 */ /* 0x000fe400078f18ff */
[----:B------:R-:W-:Y:S02]  /*f840*/  LEA.HI R12, R12, R3, RZ, 0x5 ;  /* 0x000000030c0c7211 */ /* 0x000fe400078f28ff */
[----:B------:R-:W-:Y:S02]  /*f850*/  LOP3.LUT R14, R14, 0xfffffff8, RZ, 0xc0, !PT ;  /* 0xfffffff80e0e7812 */ /* 0x000fe400078ec0ff */
[----:B------:R-:W-:Y:S01]  /*f860*/  LOP3.LUT R10, R10, 0x7ffffffc, RZ, 0xc0, !PT ;  /* 0x7ffffffc0a0a7812 */ /* 0x000fe200078ec0ff */
[----:B------:R-:W-:Y:S01]  /*f870*/  BAR.SYNC.DEFER_BLOCKING 0x1, 0x100 ;  /* 0x0044000000007b1d */ /* 0x000fe20000010000 */
[----:B-1----:R-:W-:Y:S01]  /*f880*/  ISETP.NE.AND P0, PT, R8, 0x1, PT ;  /* 0x000000010800780c */ /* 0x002fe20003f05270 */
[----:B------:R-:W-:Y:S01]  /*f890*/  IMAD.IADD R4, R9, 0x1, -R14 ;  /* 0x0000000109047824 */ /* 0x000fe200078e0a0e */
[----:B------:R-:W-:-:S02]  /*f8a0*/  LOP3.LUT R14, R7, 0x1ffffffe, RZ, 0xc0, !PT ;  /* 0x1ffffffe070e7812 */ /* 0x000fc400078ec0ff */
[----:B------:R-:W-:Y:S01]  /*f8b0*/  SHF.R.S32.HI R7, RZ, 0x5, R12 ;  /* 0x00000005ff077819 */ /* 0x000fe2000001140c */
[----:B--2---:R-:W-:Y:S01]  /*f8c0*/  IMAD R12, R18, UR10, RZ ;  /* 0x0000000a120c7c24 */ /* 0x004fe2000f8e02ff */
[----:B------:R-:W-:Y:S01]  /*f8d0*/  IADD3 R11, R5, -R14, RZ ;  /* 0x8000000e050b7210 */ /* 0x000fe20007ffe0ff */
[----:B------:R-:W1:Y:S01]  /*f8e0*/  S2R R9, SR_CTAID.X ;  /* 0x0000000000097919 */ /* 0x000e620000002500 */
[----:B------:R-:W-:Y:S01]  /*f8f0*/  MOV R5, UR5 ;  /* 0x0000000500057c02 */ /* 0x000fe20008000f00 */
[----:B------:R-:W-:Y:S02]  /*f900*/  IMAD R7, R7, 0x10, R4 ;  /* 0x0000001007077824 */ /* 0x000fe400078e0204 */
[----:B------:R-:W-:Y:S01]  /*f910*/  IMAD.U32 R4, RZ, RZ, UR4 ;  /* 0x00000004ff047e24 */ /* 0x000fe2000f8e00ff */
[----:B------:R-:W-:Y:S01]  /*f920*/  UIMAD.WIDE.U32 UR4, UR13, UR8, URZ ;  /* 0x000000080d0472a5 */ /* 0x000fe2000f8e003f */
[----:B------:R-:W2:Y:S01]  /*f930*/  @P0 LDC R14, c[0x0][0xbec] ;  /* 0x0002fb00ff0e0b82 */ /* 0x000ea20000000800 */
[----:B------:R-:W-:-:S02]  /*f940*/  IMAD R16, R6, 0x40, R7 ;  /* 0x0000004006107824 */ /* 0x000fc400078e0207 */
[----:B------:R-:W-:Y:S01]  /*f950*/  IMAD.U32 R5, RZ, RZ, UR6 ;  /* 0x00000006ff057e24 */ /* 0x000fe2000f8e00ff */
[----:B------:R-:W-:Y:S01]  /*f960*/  UIMAD UR6, UR13, UR9, UR7 ;  /* 0x000000090d0672a4 */ /* 0x000fe2000f8e0207 */
[----:B------:R-:W-:Y:S01]  /*f970*/  IMAD R15, R19, UR12, R12 ;  /* 0x0000000c130f7c24 */ /* 0x000fe2000f8e020c */
[----:B------:R-:W-:Y:S01]  /*f980*/  LEA R6, R11, R16, 0x3 ;  /* 0x000000100b067211 */ /* 0x000fe200078e18ff */
[----:B------:R-:W-:Y:S01]  /*f990*/  IMAD.WIDE.U32 R4, R18, UR12, R4 ;  /* 0x0000000c12047c25 */ /* 0x000fe2000f8e0004 */
[----:B------:R-:W4:Y:S01]  /*f9a0*/  @P0 LDC R17, c[0x0][0xbf0] ;  /* 0x0002fc00ff110b82 */ /* 0x000f220000000800 */
[----:B------:R-:W-:Y:S02]  /*f9b0*/  UIADD3 UR6, UR5, UR6, URZ ;  /* 0x0000000605067290 */ /* 0x000fe4000fffe03f */
[----:B------:R-:W-:Y:S01]  /*f9c0*/  MOV R7, UR5 ;  /* 0x0000000500077c02 */ /* 0x000fe20008000f00 */
[----:B------:R-:W-:Y:S01]  /*f9d0*/  IMAD R18, RZ, RZ, -UR13 ;  /* 0x8000000dff127e24 */ /* 0x000fe2000f8e02ff */
[----:B------:R-:W-:Y:S01]  /*f9e0*/  ULDC.64 UR8, c[0x0][0xb28] ;  /* 0x0002ca0000087ab9 */ /* 0x000fe20000000a00 */
[----:B------:R-:W-:-:S02]  /*f9f0*/  IMAD.IADD R5, R5, 0x1, R15 ;  /* 0x0000000105057824 */ /* 0x000fc400078e020f */
[----:B------:R-:W-:Y:S01]  /*fa00*/  IMAD.U32 R7, RZ, RZ, UR6 ;  /* 0x00000006ff077e24 */ /* 0x000fe2000f8e00ff */
[----:B------:R-:W5:Y:S01]  /*fa10*/  @P0 LDC R22, c[0x0][0xbec] ;  /* 0x0002fb00ff160b82 */ /* 0x000f620000000800 */
[----:B---3--:R-:W-:Y:S01]  /*fa20*/  IMAD R153, R153, R18, UR11 ;  /* 0x0000000b99997e24 */ /* 0x008fe2000f8e0212 */
[----:B------:R-:W-:-:S06]  /*fa30*/  ULDC.64 UR6, c[0x0][0xb48] ;  /* 0x0002d20000067ab9 */ /* 0x000fcc0000000a00 */
[----:B------:R-:W3:Y:S01]  /*fa40*/  @P0 LDC R155, c[0x0][0xbf0] ;  /* 0x0002fc00ff9b0b82 */ /* 0x000ee20000000800 */
[----:B-1----:R-:W-:Y:S02]  /*fa50*/  IMAD R11, R9, 0x80, R6 ;  /* 0x00000080090b7824 */ /* 0x002fe400078e0206 */
[----:B------:R-:W-:Y:S01]  /*fa60*/  IMAD.U32 R6, RZ, RZ, UR4 ;  /* 0x00000004ff067e24 */ /* 0x000fe2000f8e00ff */
[----:B------:R-:W-:Y:S01]  /*fa70*/  ULDC.64 UR4, c[0x0][0xbe0] ;  /* 0x0002f80000047ab9 */ /* 0x000fe20000000a00 */
[----:B--2---:R-:W-:Y:S01]  /*fa80*/  @P0 IMAD.HI.U32 R12, R11, R14, RZ ;  /* 0x0000000e0b0c0227 */ /* 0x004fe200078e00ff */
[----:B------:R-:W-:-:S03]  /*fa90*/  MOV R13, R11 ;  /* 0x0000000b000d7202 */ /* 0x000fc60000000f00 */
[C---:B0-----:R-:W-:Y:S01]  /*faa0*/  IMAD R14, R20.reuse, UR10, RZ ;  /* 0x0000000a140e7c24 */ /* 0x041fe2000f8e02ff */
[----:B----4-:R-:W-:Y:S01]  /*fab0*/  @P0 SHF.R.U32.HI R13, RZ, R17, R12 ;  /* 0x00000011ff0d0219 */ /* 0x010fe2000001160c */
[----:B------:R-:W-:-:S04]  /*fac0*/  IMAD.WIDE.U32 R6, R20, UR12, R6 ;  /* 0x0000000c14067c25 */ /* 0x000fc8000f8e0006 */
[----:B------:R-:W-:Y:S01]  /*fad0*/  IMAD R17, R21, UR12, R14 ;  /* 0x0000000c15117c24 */ /* 0x000fe2000f8e020e */
[----:B------:R-:W-:Y:S01]  /*fae0*/  SHF.R.S32.HI R14, RZ, 0x1f, R153 ;  /* 0x0000001fff0e7819 */ /* 0x000fe20000011499 */
[----:B-----5:R-:W-:-:S03]  /*faf0*/  @P0 IMAD.HI.U32 R22, R11, R22, RZ ;  /* 0x000000160b160227 */ /* 0x020fc600078e00ff */
[----:B------:R-:W-:Y:S01]  /*fb00*/  IADD3 R7, R7, R17, RZ ;  /* 0x0000001107077210 */ /* 0x000fe20007ffe0ff */
[----:B------:R-:W-:Y:S02]  /*fb10*/  IMAD.MOV.U32 R15, RZ, RZ, R11 ;  /* 0x000000ffff0f7224 */ /* 0x000fe400078e000b */
[C---:B------:R-:W-:Y:S01]  /*fb20*/  IMAD R12, R14.reuse, UR4, RZ ;  /* 0x000000040e0c7c24 */ /* 0x040fe2000f8e02ff */
[----:B---3--:R-:W-:Y:S01]  /*fb30*/  @P0 SHF.R.U32.HI R15, RZ, R155, R22 ;  /* 0x0000009bff0f0219 */ /* 0x008fe20000011616 */
[----:B------:R-:W-:Y:S02]  /*fb40*/  IMAD R17, R14, UR6, RZ ;  /* 0x000000060e117c24 */ /* 0x000fe4000f8e02ff */
[----:B------:R-:W-:-:S04]  /*fb50*/  IMAD.WIDE.U32 R4, R153, UR4, R4 ;  /* 0x0000000499047c25 */ /* 0x000fc8000f8e0004 */
[----:B------:R-:W-:Y:S01]  /*fb60*/  IMAD R14, R153, UR5, R12 ;  /* 0x00000005990e7c24 */ /* 0x000fe2000f8e020c */
[----:B------:R-:W-:Y:S01]  /*fb70*/  IADD3 R4, P0, R13, R4, RZ ;  /* 0x000000040d047210 */ /* 0x000fe20007f1e0ff */
[C---:B------:R-:W-:Y:S01]  /*fb80*/  IMAD R19, R153.reuse, UR7, R17 ;  /* 0x0000000799137c24 */ /* 0x040fe2000f8e0211 */
[--C-:B------:R-:W-:Y:S01]  /*fb90*/  SHF.R.S32.HI R17, RZ, 0x1f, R13.reuse ;  /* 0x0000001fff117819 */ /* 0x100fe2000001140d */
[----:B------:R-:W-:Y:S01]  /*fba0*/  IMAD.MOV R13, RZ, RZ, -R13 ;  /* 0x000000ffff0d7224 */ /* 0x000fe200078e0a0d */
[----:B------:R-:W-:Y:S01]  /*fbb0*/  SHF.R.S32.HI R12, RZ, 0x1f, R15 ;  /* 0x0000001fff0c7819 */ /* 0x000fe2000001140f */
[----:B------:R-:W-:Y:S01]  /*fbc0*/  ULDC.64 UR4, c[0x0][0xb30] ;  /* 0x0002cc0000047ab9 */ /* 0x000fe20000000a00 */
[----:B------:R-:W-:Y:S01]  /*fbd0*/  IMAD.WIDE.U32 R6, R153, UR6, R6 ;  /* 0x0000000699067c25 */ /* 0x000fe2000f8e0006 */
[----:B------:R-:W-:Y:S01]  /*fbe0*/  IADD3.X R5, R17, R5, R14, P0, !PT ;  /* 0x0000000511057210 */ /* 0x000fe200007fe40e */
[----:B------:R-:W-:Y:S02]  /*fbf0*/  ULDC.64 UR6, c[0x0][0xbc8] ;  /* 0x0002f20000067ab9 */ /* 0x000fe40000000a00 */
[----:B------:R-:W-:Y:S01]  /*fc00*/  IMAD.MOV R18, RZ, RZ, -R15 ;  /* 0x000000ffff127224 */ /* 0x000fe200078e0a0f */
[----:B------:R-:W-:Y:S01]  /*fc10*/  IADD3 R7, R7, R19, RZ ;  /* 0x0000001307077210 */ /* 0x000fe20007ffe0ff */
[----:B------:R-:W-:-:S02]  /*fc20*/  IMAD R12, R12, UR4, RZ ;  /* 0x000000040c0c7c24 */ /* 0x000fc4000f8e02ff */
[C-C-:B------:R-:W-:Y:S02]  /*fc30*/  IMAD R13, R8.reuse, R13, R11.reuse ;  /* 0x0000000d080d7224 */ /* 0x140fe400078e020b */
[----:B------:R-:W-:Y:S02]  /*fc40*/  IMAD R11, R8, R18, R11 ;  /* 0x00000012080b7224 */ /* 0x000fe400078e020b */
[C---:B------:R-:W-:Y:S01]  /*fc50*/  IMAD R17, R15.reuse, UR5, R12 ;  /* 0x000000050f117c24 */ /* 0x040fe2000f8e020c */
[----:B------:R-:W-:Y:S01]  /*fc60*/  SHF.R.S32.HI R12, RZ, 0x1f, R13 ;  /* 0x0000001fff0c7819 */ /* 0x000fe2000001140d */
[----:B------:R-:W-:Y:S01]  /*fc70*/  IMAD.WIDE.U32 R6, R15, UR4, R6 ;  /* 0x000000040f067c25 */ /* 0x000fe2000f8e0006 */
[----:B------:R-:W-:Y:S01]  /*fc80*/  SHF.R.S32.HI R14, RZ, 0x1f, R11 ;  /* 0x0000001fff0e7819 */ /* 0x000fe2000001140b */
[----:B------:R-:W0:Y:S01]  /*fc90*/  S2UR UR5, SR_CgaCtaId ;  /* 0x00000000000579c3 */ /* 0x000e220000008800 */
[----:B------:R-:W-:Y:S01]  /*fca0*/  UMOV UR4, 0x400 ;  /* 0x0000040000047882 */ /* 0x000fe20000000000 */
[----:B------:R-:W-:-:S02]  /*fcb0*/  IMAD R12, R12, UR6, RZ ;  /* 0x000000060c0c7c24 */ /* 0x000fc4000f8e02ff */
[----:B------:R-:W-:Y:S02]  /*fcc0*/  IMAD.IADD R7, R7, 0x1, R17 ;  /* 0x0000000107077824 */ /* 0x000fe400078e0211 */
[----:B------:R-:W-:Y:S02]  /*fcd0*/  IMAD R14, R14, UR8, RZ ;  /* 0x000000080e0e7c24 */ /* 0x000fe4000f8e02ff */
[C---:B------:R-:W-:Y:S02]  /*fce0*/  IMAD R15, R13.reuse, UR7, R12 ;  /* 0x000000070d0f7c24 */ /* 0x040fe4000f8e020c */
[----:B------:R-:W-:Y:S01]  /*fcf0*/  IMAD.WIDE.U32 R4, R13, UR6, R4 ;  /* 0x000000060d047c25 */ /* 0x000fe2000f8e0004 */
[----:B------:R-:W-:-:S03]  /*fd00*/  ULDC.64 UR6, c[0x0][0xba8] ;  /* 0x0002ea0000067ab9 */ /* 0x000fc60000000a00 */
[C---:B------:R-:W-:Y:S01]  /*fd10*/  IMAD R17, R11.reuse, UR9, R14 ;  /* 0x000000090b117c24 */ /* 0x040fe2000f8e020e */
[----:B------:R-:W-:Y:S01]  /*fd20*/  LEA R18, P0, R4, UR6, 0x2 ;  /* 0x0000000604127c11 */ /* 0x000fe2000f8010ff */
[----:B------:R-:W-:Y:S01]  /*fd30*/  IMAD.WIDE.U32 R12, R11, UR8, R6 ;  /* 0x000000080b0c7c25 */ /* 0x000fe2000f8e0006 */
[----:B------:R-:W-:Y:S01]  /*fd40*/  ULDC.64 UR8, c[0x0][0xb00] ;  /* 0x0002c00000087ab9 */ /* 0x000fe20000000a00 */
[----:B------:R-:W-:Y:S02]  /*fd50*/  ULDC UR6, c[0x0][0xa88] ;  /* 0x0002a20000067ab9 */ /* 0x000fe40000000800 */
[----:B------:R-:W-:Y:S01]  /*fd60*/  IMAD.IADD R5, R5, 0x1, R15 ;  /* 0x0000000105057824 */ /* 0x000fe200078e020f */
[----:B------:R-:W-:Y:S01]  /*fd70*/  IADD3 R7, R13, R17, RZ ;  /* 0x000000110d077210 */ /* 0x000fe20007ffe0ff */
[----:B------:R-:W-:Y:S01]  /*fd80*/  SHFL.IDX PT, R14, R18, 0x1, 0x1c1f ;  /* 0x003c1f00120e7f89 */ /* 0x000fe200000e0000 */
[----:B------:R-:W-:Y:S01]  /*fd90*/  LEA R6, P1, R12, UR8, 0x2 ;  /* 0x000000080c067c11 */ /* 0x000fe2000f8210ff */
[----:B------:R-:W-:Y:S01]  /*fda0*/  IMAD R11, R9, 0x80, R16 ;  /* 0x00000080090b7824 */ /* 0x000fe200078e0210 */
[----:B------:R-:W-:Y:S01]  /*fdb0*/  LEA.HI.X R17, R4, UR7, R5, 0x2, P0 ;  /* 0x0000000704117c11 */ /* 0x000fe200080f1405 */
[----:B0-----:R-:W-:Y:S01]  /*fdc0*/  ULEA UR4, UR5, UR4, 0x18 ;  /* 0x0000000405047291 */ /* 0x001fe2000f8ec03f */
[----:B------:R-:W-:Y:S01]  /*fdd0*/  LEA.HI.X R7, R12, UR9, R7, 0x2, P1 ;  /* 0x000000090c077c11 */ /* 0x000fe200088f1407 */
[----:B------:R-:W-:Y:S01]  /*fde0*/  IMAD R8, R8, UR6, RZ ;  /* 0x0000000608087c24 */ /* 0x000fe2000f8e02ff */
[----:B------:R-:W-:Y:S01]  /*fdf0*/  SHFL.IDX PT, R12, R18, RZ, 0x1c1f ;  /* 0x001c1fff120c7589 */ /* 0x000fe200000e0000 */
[----:B------:R-:W-:Y:S01]  /*fe00*/  LOP3.LUT P0, RZ, R3, 0x3, RZ, 0xc0, !PT ;  /* 0x0000000303ff7812 */ /* 0x000fe2000780c0ff */
[C---:B------:R-:W-:Y:S01]  /*fe10*/  VIADD R9, R11.reuse, 0x8 ;  /* 0x000000080b097836 */ /* 0x040fe20000000000 */
[----:B------:R-:W-:Y:S01]  /*fe20*/  UIADD3 UR4, UR4, 0x38820, URZ ;  /* 0x0003882004047890 */ /* 0x000fe2000fffe03f */
[----:B------:R-:W0:Y:S01]  /*fe30*/  SHFL.IDX PT, R13, R17, RZ, 0x1c1f ;  /* 0x001c1fff110d7589 */ /* 0x000e2200000e0000 */
[----:B------:R-:W-:-:S02]  /*fe40*/  ISETP.GE.OR P1, PT, R11, R8, P0 ;  /* 0x000000080b00720c */ /* 0x000fc40000726670 */
[-C--:B------:R-:W-:Y:S01]  /*fe50*/  ISETP.GE.OR P0, PT, R9, R8.reuse, P0 ;  /* 0x000000080900720c */ /* 0x080fe20000706670 */
[----:B------:R-:W1:Y:S01]  /*fe60*/  SHFL.IDX PT, R15, R17, 0x1, 0x1c1f ;  /* 0x003c1f00110f7f89 */ /* 0x000e6200000e0000 */
[----:B------:R-:W-:Y:S01]  /*fe70*/  ISETP.GE.AND P2, PT, R11, R8, PT ;  /* 0x000000080b00720c */ /* 0x000fe20003f46270 */
[----:B------:R-:W-:Y:S01]  /*fe80*/  UPRMT UR4, URZ, 0x654, UR4 ;  /* 0x000006543f047896 */ /* 0x000fe20008000004 */
[----:B------:R-:W-:Y:S01]  /*fe90*/  IADD3 R3, R3, -R10, RZ ;  /* 0x8000000a03037210 */ /* 0x000fe20007ffe0ff */
[----:B------:R2:W3:Y:S04]  /*fea0*/  SHFL.IDX PT, R4, R6, RZ, 0x1c1f ;  /* 0x001c1fff06047589 */ /* 0x0004e800000e0000 */
[----:B------:R2:W4:Y:S01]  /*feb0*/  SHFL.IDX PT, R5, R7, RZ, 0x1c1f ;  /* 0x001c1fff07057589 */ /* 0x00052200000e0000 */
[----:B------:R-:W-:-:S02]  /*fec0*/  IMAD.SHL.U32 R3, R3, 0x2, RZ ;  /* 0x0000000203037824 */ /* 0x000fc400078e00ff */
[----:B------:R-:W-:Y:S01]  /*fed0*/  SYNCS.ARRIVE.TRANS64.RED.A1T0 RZ, [UR4], RZ ;  /* 0x000000ffffff79a7 */ /* 0x000fe20008100404 */
[----:B0-----:R2:W-:Y:S04]  /*fee0*/  @!P1 ST.E desc[UR14][R12.64], R0 ;  /* 0x000000000c009985 */ /* 0x0015e8000c10190e */
[----:B-1----:R2:W-:Y:S01]  /*fef0*/  @!P0 ST.E desc[UR14][R14.64], R2 ;  /* 0x000000020e008985 */ /* 0x0025e2000c10190e */
[----:B------:R-:W-:Y:S05]  /*ff00*/  @P2 BRA `(.L_x_2234) ;  /* 0x0000000800fc2947 */ /* 0x000fea0003800000 */
[C---:B--2---:R-:W-:Y:S01]  /*ff10*/  VIADD R0, R3.reuse, 0x8 ;  /* 0x0000000803007836 */ /* 0x044fe20000000000 */
[C---:B------:R-:W-:Y:S01]  /*ff20*/  IADD3 R2, R3.reuse, 0x10, RZ ;  /* 0x0000001003027810 */ /* 0x040fe20007ffe0ff */
[C---:B------:R-:W-:Y:S01]  /*ff30*/  VIADD R10, R3.reuse, 0x18 ;  /* 0x00000018030a7836 */ /* 0x040fe20000000000 */
[----:B------:R-:W-:Y:S01]  /*ff40*/  ULDC UR4, c[0x0][0xac8] ;  /* 0x0002b20000047ab9 */ /* 0x000fe20000000800 */
[C---:B------:R-:W-:Y:S01]  /*ff50*/  VIADD R18, R3.reuse, 0x20 ;  /* 0x0000002003127836 */ /* 0x040fe20000000000 */
[----:B------:R-:W-:Y:S01]  /*ff60*/  ISETP.GE.AND P3, PT, R0, UR4, PT ;  /* 0x0000000400007c0c */ /* 0x000fe2000bf66270 */
[----:B------:R-:W-:Y:S01]  /*ff70*/  ULDC.64 UR6, c[0x0][0x208] ;  /* 0x0000820000067ab9 */ /* 0x000fe20000000a00 */
[----:B------:R-:W-:Y:S01]  /*ff80*/  ISETP.GE.AND P4, PT, R2, UR4, PT ;  /* 0x0000000402007c0c */ /* 0x000fe2000bf86270 */
[C---:B------:R-:W-:Y:S01]  /*ff90*/  VIADD R21, R3.reuse, 0x48 ;  /* 0x0000004803157836 */ /* 0x040fe20000000000 */
[----:B------:R-:W-:Y:S01]  /*ffa0*/  ISETP.GE.AND P5, PT, R10, UR4, PT ;  /* 0x000000040a007c0c */ /* 0x000fe2000bfa6270 */
[C---:B------:R-:W-:Y:S01]  /*ffb0*/  VIADD R22, R3.reuse, 0x50 ;  /* 0x0000005003167836 */ /* 0x040fe20000000000 */
[----:B------:R-:W-:-:S02]  /*ffc0*/  ISETP.GE.AND P2, PT, R3, UR4, PT ;  /* 0x0000000403007c0c */ /* 0x000fc4000bf46270 */
[----:B------:R-:W-:Y:S02]  /*ffd0*/  IADD3 R19, R3, 0x28, RZ ;  /* 0x0000002803137810 */ /* 0x000fe40007ffe0ff */
[----:B------:R-:W-:Y:S02]  /*ffe0*/  ISETP.GE.AND P0, PT, R18, UR4, PT ;  /* 0x0000000412007c0c */ /* 0x000fe4000bf06270 */
[----:B------:R-:W-:Y:S02]  /*fff0*/  ISETP.GE.AND P1, PT, R19, UR4, PT ;  /* 0x0000000413007c0c */ /* 0x000fe4000bf26270 */
[----:B------:R-:W-:Y:S02]  /*10000*/  @!P3 LEA.HI R0, R0, R0, RZ, 0x1 ;  /* 0x000000000000b211 */ /* 0x000fe400078f08ff */
[----:B------:R-:W-:Y:S02]  /*10010*/  @!P4 LEA.HI R2, R2, R2, RZ, 0x1 ;  /* 0x000000020202c211 */ /* 0x000fe400078f08ff */
[----:B------:R-:W-:-:S02]  /*10020*/  @!P5 LEA.HI R10, R10, R10, RZ, 0x1 ;  /* 0x0000000a0a0ad211 */ /* 0x000fc400078f08ff */
[----:B------:R-:W-:Y:S01]  /*10030*/  @!P3 LOP3.LUT R13, R0, 0xfffffffe, RZ, 0xc0, !PT ;  /* 0xfffffffe000db812 */ /* 0x000fe200078ec0ff */
[C---:B------:R-:W-:Y:S01]  /*10040*/  VIADD R0, R3.reuse, 0x30 ;  /* 0x0000003003007836 */ /* 0x040fe20000000000 */
[----:B------:R-:W-:Y:S01]  /*10050*/  @!P4 LOP3.LUT R15, R2, 0xfffffffe, RZ, 0xc0, !PT ;  /* 0xfffffffe020fc812 */ /* 0x000fe200078ec0ff */
[C---:B------:R-:W-:Y:S01]  /*10060*/  VIADD R2, R3.reuse, 0x38 ;  /* 0x0000003803027836 */ /* 0x040fe20000000000 */
[----:B------:R-:W-:Y:S01]  /*10070*/  @!P5 LOP3.LUT R17, R10, 0xfffffffe, RZ, 0xc0, !PT ;  /* 0xfffffffe0a11d812 */ /* 0x000fe200078ec0ff */
[C-C-:B---34-:R-:W-:Y:S01]  /*10080*/  @!P2 IMAD.WIDE R10, R3.reuse, 0x4, R4.reuse ;  /* 0x00000004030aa825 */ /* 0x158fe200078e0204 */
[----:B------:R-:W-:Y:S02]  /*10090*/  IADD3 R20, R3, 0x40, RZ ;  /* 0x0000004003147810 */ /* 0x000fe40007ffe0ff */
[----:B------:R-:W-:Y:S01]  /*100a0*/  ISETP.GE.AND P6, PT, R22, UR4, PT ;  /* 0x0000000416007c0c */ /* 0x000fe2000bfc6270 */
[----:B------:R-:W-:Y:S01]  /*100b0*/  @!P3 IMAD.WIDE R12, R13, 0x4, R4 ;  /* 0x000000040d0cb825 */ /* 0x000fe200078e0204 */
[----:B------:R0:W-:Y:S01]  /*100c0*/  @!P2 ST.E.64 desc[UR6][R10.64], R24 ;  /* 0x000000180a00a985 */ /* 0x0001e2000c101b06 */
[----:B------:R-:W-:-:S02]  /*100d0*/  ISETP.GE.AND P2, PT, R0, UR4, PT ;  /* 0x0000000400007c0c */ /* 0x000fc4000bf46270 */
[--C-:B------:R-:W-:Y:S01]  /*100e0*/  @!P4 IMAD.WIDE R14, R15, 0x4, R4.reuse ;  /* 0x000000040f0ec825 */ /* 0x100fe200078e0204 */
[----:B------:R1:W-:Y:S01]  /*100f0*/  @!P3 ST.E.64 desc[UR6][R12.64], R28 ;  /* 0x0000001c0c00b985 */ /* 0x0003e2000c101b06 */
[----:B------:R-:W-:Y:S02]  /*10100*/  ISETP.GE.AND P3, PT, R2, UR4, PT ;  /* 0x0000000402007c0c */ /* 0x000fe4000bf66270 */
[----:B------:R-:W-:Y:S01]  /*10110*/  @!P5 IMAD.WIDE R16, R17, 0x4, R4 ;  /* 0x000000041110d825 */ /* 0x000fe200078e0204 */
[----:B------:R2:W-:Y:S01]  /*10120*/  @!P4 ST.E.64 desc[UR6][R14.64], R32 ;  /* 0x000000200e00c985 */ /* 0x0005e2000c101b06 */
[----:B------:R-:W-:Y:S02]  /*10130*/  ISETP.GE.AND P4, PT, R20, UR4, PT ;  /* 0x0000000414007c0c */ /* 0x000fe4000bf86270 */
[----:B------:R-:W-:Y:S01]  /*10140*/  @!P0 LEA.HI R18, R18, R18, RZ, 0x1 ;  /* 0x0000001212128211 */ /* 0x000fe200078f08ff */
[----:B------:R3:W-:Y:S01]  /*10150*/  @!P5 ST.E.64 desc[UR6][R16.64], R36 ;  /* 0x000000241000d985 */ /* 0x0007e2000c101b06 */
[----:B------:R-:W-:-:S02]  /*10160*/  ISETP.GE.AND P5, PT, R21, UR4, PT ;  /* 0x0000000415007c0c */ /* 0x000fc4000bfa6270 */
[----:B------:R-:W-:Y:S02]  /*10170*/  @!P1 LEA.HI R19, R19, R19, RZ, 0x1 ;  /* 0x0000001313139211 */ /* 0x000fe400078f08ff */
[----:B0-----:R-:W-:Y:S01]  /*10180*/  @!P0 LOP3.LUT R11, R18, 0xfffffffe, RZ, 0xc0, !PT ;  /* 0xfffffffe120b8812 */ /* 0x001fe200078ec0ff */
[----:B-1----:R-:W-:Y:S01]  /*10190*/  VIADD R28, R3, 0x60 ;  /* 0x00000060031c7836 */ /* 0x002fe20000000000 */
[----:B------:R-:W-:Y:S02]  /*101a0*/  @!P1 LOP3.LUT R13, R19, 0xfffffffe, RZ, 0xc0, !PT ;  /* 0xfffffffe130d9812 */ /* 0x000fe400078ec0ff */
        /* <DEDUP_REMOVED lines=11> */
[C---:B------:R-:W-:Y:S01]  /*10260*/  VIADD R0, R3.reuse, 0x68 ;  /* 0x0000006803007836 */ /* 0x040fe20000000000 */
[----:B------:R-:W-:Y:S01]  /*10270*/  @!P4 LOP3.LUT R19, R20, 0xfffffffe, RZ, 0xc0, !PT ;  /* 0xfffffffe1413c812 */ /* 0x000fe200078ec0ff */
[----:B------:R-:W-:Y:S01]  /*10280*/  VIADD R20, R3, 0x78 ;  /* 0x0000007803147836 */ /* 0x000fe20000000000 */
[----:B------:R-:W-:Y:S02]  /*10290*/  @!P5 LOP3.LUT R21, R21, 0xfffffffe, RZ, 0xc0, !PT ;  /* 0xfffffffe1515d812 */ /* 0x000fe400078ec0ff */
[----:B------:R-:W-:Y:S02]  /*102a0*/  IADD3 R24, R3, 0x58, RZ ;  /* 0x0000005803187810 */ /* 0x000fe40007ffe0ff */
[----:B------:R-:W-:Y:S01]  /*102b0*/  @!P6 LOP3.LUT R25, R22, 0xfffffffe, RZ, 0xc0, !PT ;  /* 0xfffffffe1619e812 */ /* 0x000fe200078ec0ff */
[----:B0-----:R-:W-:Y:S01]  /*102c0*/  @!P2 IMAD.WIDE R10, R15, 0x4, R4 ;  /* 0x000000040f0aa825 */ /* 0x001fe200078e0204 */
[----:B------:R-:W-:-:S02]  /*102d0*/  ISETP.GE.AND P1, PT, R24, UR4, PT ;  /* 0x0000000418007c0c */ /* 0x000fc4000bf26270 */
[----:B------:R-:W-:Y:S01]  /*102e0*/  ISETP.GE.AND P0, PT, R28, UR4, PT ;  /* 0x000000041c007c0c */ /* 0x000fe2000bf06270 */
[--C-:B-1----:R-:W-:Y:S01]  /*102f0*/  @!P3 IMAD.WIDE R12, R17, 0x4, R4.reuse ;  /* 0x00000004110cb825 */ /* 0x102fe200078e0204 */
[----:B------:R0:W-:Y:S01]  /*10300*/  @!P2 ST.E.64 desc[UR6][R10.64], R48 ;  /* 0x000000300a00a985 */ /* 0x0001e2000c101b06 */
[----:B------:R-:W-:Y:S02]  /*10310*/  IADD3 R2, R3, 0x70, RZ ;  /* 0x0000007003027810 */ /* 0x000fe40007ffe0ff */
[--C-:B------:R-:W-:Y:S01]  /*10320*/  @!P4 IMAD.WIDE R14, R19, 0x4, R4.reuse ;  /* 0x00000004130ec825 */ /* 0x100fe200078e0204 */
[----:B------:R1:W-:Y:S01]  /*10330*/  @!P3 ST.E.64 desc[UR6][R12.64], R52 ;  /* 0x000000340c00b985 */ /* 0x0003e2000c101b06 */
[----:B------:R-:W-:Y:S02]  /*10340*/  IADD3 R22, R3, 0x88, RZ ;  /* 0x0000008803167810 */ /* 0x000fe40007ffe0ff */
[----:B------:R-:W-:Y:S01]  /*10350*/  @!P5 IMAD.WIDE R16, R21, 0x4, R4 ;  /* 0x000000041510d825 */ /* 0x000fe200078e0204 */
[----:B------:R2:W-:Y:S01]  /*10360*/  @!P4 ST.E.64 desc[UR6][R14.64], R56 ;  /* 0x000000380e00c985 */ /* 0x0005e2000c101b06 */
[----:B------:R-:W-:-:S02]  /*10370*/  ISETP.GE.AND P2, PT, R0, UR4, PT ;  /* 0x0000000400007c0c */ /* 0x000fc4000bf46270 */
        /* <DEDUP_REMOVED lines=29> */
[----:B------:R-:W-:Y:S01]  /*10550*/  @!P3 LOP3.LUT R25, R22, 0xfffffffe, RZ, 0xc0, !PT ;  /* 0xfffffffe1619b812 */ /* 0x000fe200078ec0ff */
[----:B------:R-:W-:Y:S01]  /*10560*/  VIADD R22, R3, 0xc0 ;  /* 0x000000c003167836 */ /* 0x000fe20000000000 */
[----:B------:R-:W-:Y:S01]  /*10570*/  ISETP.GE.AND P0, PT, R24, UR4, PT ;  /* 0x0000000418007c0c */ /* 0x000fe2000bf06270 */
[--C-:B0-----:R-:W-:Y:S01]  /*10580*/  @!P2 IMAD.WIDE R10, R15, 0x4, R4.reuse ;  /* 0x000000040f0aa825 */ /* 0x101fe200078e0204 */
[----:B------:R-:W-:Y:S02]  /*10590*/  IADD3 R0, R3, 0xa0, RZ ;  /* 0x000000a003007810 */ /* 0x000fe40007ffe0ff */
[----:B------:R-:W-:Y:S01]  /*105a0*/  ISETP.GE.AND P1, PT, R28, UR4, PT ;  /* 0x000000041c007c0c */ /* 0x000fe2000bf26270 */
[--C-:B-1----:R-:W-:Y:S01]  /*105b0*/  @!P6 IMAD.WIDE R12, R17, 0x4, R4.reuse ;  /* 0x00000004110ce825 */ /* 0x102fe200078e0204 */
[----:B------:R0:W-:Y:S01]  /*105c0*/  @!P2 ST.E.64 desc[UR6][R10.64], R76 ;  /* 0x0000004c0a00a985 */ /* 0x0001e2000c101b06 */
[----:B------:R-:W-:Y:S02]  /*105d0*/  ISETP.GE.AND P2, PT, R0, UR4, PT ;  /* 0x0000000400007c0c */ /* 0x000fe4000bf46270 */
[----:B------:R-:W-:Y:S01]  /*105e0*/  @!P5 IMAD.WIDE R14, R19, 0x4, R4 ;  /* 0x00000004130ed825 */ /* 0x000fe200078e0204 */
[----:B------:R1:W-:Y:S01]  /*105f0*/  @!P6 ST.E.64 desc[UR6][R12.64], R80 ;  /* 0x000000500c00e985 */ /* 0x0003e2000c101b06 */
[----:B------:R-:W-:-:S02]  /*10600*/  ISETP.GE.AND P6, PT, R22, UR4, PT ;  /* 0x0000000416007c0c */ /* 0x000fc4000bfc6270 */
[--C-:B------:R-:W-:Y:S01]  /*10610*/  @!P4 IMAD.WIDE R16, R21, 0x4, R4.reuse ;  /* 0x000000041510c825 */ /* 0x100fe200078e0204 */
[----:B------:R2:W-:Y:S01]  /*10620*/  @!P5 ST.E.64 desc[UR6][R14.64], R84 ;  /* 0x000000540e00d985 */ /* 0x0005e2000c101b06 */
[----:B------:R-:W-:Y:S02]  /*10630*/  IADD3 R21, R3, 0xb8, RZ ;  /* 0x000000b803157810 */ /* 0x000fe40007ffe0ff */
[----:B------:R-:W-:Y:S01]  /*10640*/  @!P3 IMAD.WIDE R18, R25, 0x4, R4 ;  /* 0x000000041912b825 */ /* 0x000fe200078e0204 */
[----:B------:R3:W-:Y:S01]  /*10650*/  @!P4 ST.E.64 desc[UR6][R16.64], R88 ;  /* 0x000000581000c985 */ /* 0x0007e2000c101b06 */
[----:B------:R-:W-:Y:S02]  /*10660*/  ISETP.GE.AND P4, PT, R20, UR4, PT ;  /* 0x0000000414007c0c */ /* 0x000fe4000bf86270 */
[----:B------:R-:W-:Y:S01]  /*10670*/  ISETP.GE.AND P5, PT, R21, UR4, PT ;  /* 0x0000000415007c0c */ /* 0x000fe2000bfa6270 */
[----:B------:R4:W-:Y:S01]  /*10680*/  @!P3 ST.E.64 desc[UR6][R18.64], R92 ;  /* 0x0000005c1200b985 */ /* 0x0009e2000c101b06 */
[----:B------:R-:W-:-:S02]  /*10690*/  ISETP.GE.AND P3, PT, R2, UR4, PT ;  /* 0x0000000402007c0c */ /* 0x000fc4000bf66270 */
[----:B------:R-:W-:Y:S02]  /*106a0*/  @!P0 LEA.HI R24, R24, R24, RZ, 0x1 ;  /* 0x0000001818188211 */ /* 0x000fe400078f08ff */
[----:B------:R-:W-:Y:S02]  /*106b0*/  @!P1 LEA.HI R28, R28, R28, RZ, 0x1 ;  /* 0x0000001c1c1c9211 */ /* 0x000fe400078f08ff */
[----:B0-----:R-:W-:Y:S02]  /*106c0*/  @!P0 LOP3.LUT R11, R24, 0xfffffffe, RZ, 0xc0, !PT ;  /* 0xfffffffe180b8812 */ /* 0x001fe400078ec0ff */
[----:B------:R-:W-:Y:S02]  /*106d0*/  @!P2 LEA.HI R0, R0, R0, RZ, 0x1 ;  /* 0x000000000000a211 */ /* 0x000fe400078f08ff */
[----:B-1----:R-:W-:Y:S01]  /*106e0*/  @!P1 LOP3.LUT R13, R28, 0xfffffffe, RZ, 0xc0, !PT ;  /* 0xfffffffe1c0d9812 */ /* 0x002fe200078ec0ff */
[----:B------:R-:W-:Y:S01]  /*106f0*/  @!P0 IMAD.WIDE R10, R11, 0x4, R4 ;  /* 0x000000040b0a8825 */ /* 0x000fe200078e0204 */
[----:B------:R-:W-:-:S02]  /*10700*/  @!P4 LEA.HI R20, R20, R20, RZ, 0x1 ;  /* 0x000000141414c211 */ /* 0x000fc400078f08ff */
        /* <DEDUP_REMOVED lines=22> */
[----:B-1----:R-:W-:Y:S01]  /*10870*/  @!P4 IMAD.WIDE R12, R19, 0x4, R4 ;  /* 0x00000004130cc825 */ /* 0x002fe200078e0204 */
[----:B--2---:R-:W-:-:S03]  /*10880*/  IADD3 R14, R3, 0xe8, RZ ;  /* 0x000000e8030e7810 */ /* 0x004fc60007ffe0ff */
[----:B------:R-:W-:Y:S01]  /*10890*/  @!P6 IMAD.WIDE R18, R25, 0x4, R4 ;  /* 0x000000041912e825 */ /* 0x000fe200078e0204 */
[----:B------:R1:W-:Y:S01]  /*108a0*/  @!P4 ST.E.64 desc[UR6][R12.64], R112 ;  /* 0x000000700c00c985 */ /* 0x0003e2000c101b06 */
[----:B------:R-:W-:Y:S02]  /*108b0*/  ISETP.GE.AND P4, PT, R14, UR4, PT ;  /* 0x000000040e007c0c */ /* 0x000fe4000bf86270 */
[C---:B------:R-:W-:Y:S01]  /*108c0*/  VIADD R21, R3.reuse, 0xe0 ;  /* 0x000000e003157836 */ /* 0x040fe20000000000 */
[----:B------:R2:W-:Y:S01]  /*108d0*/  @!P5 ST.E.64 desc[UR6][R16.64], R116 ;  /* 0x000000741000d985 */ /* 0x0005e2000c101b06 */
[C---:B------:R-:W-:Y:S01]  /*108e0*/  VIADD R15, R3.reuse, 0xf0 ;  /* 0x000000f0030f7836 */ /* 0x040fe20000000000 */
[----:B------:R-:W-:Y:S01]  /*108f0*/  @!P0 LEA.HI R0, R0, R0, RZ, 0x1 ;  /* 0x0000000000008211 */ /* 0x000fe200078f08ff */
[----:B0-----:R-:W-:Y:S01]  /*10900*/  VIADD R11, R3, 0xf8 ;  /* 0x000000f8030b7836 */ /* 0x001fe20000000000 */
[----:B------:R0:W-:Y:S01]  /*10910*/  @!P6 ST.E.64 desc[UR6][R18.64], R120 ;  /* 0x000000781200e985 */ /* 0x0001e2000c101b06 */
[----:B------:R-:W-:-:S02]  /*10920*/  ISETP.GE.AND P3, PT, R21, UR4, PT ;  /* 0x0000000415007c0c */ /* 0x000fc4000bf66270 */
[----:B------:R-:W-:Y:S02]  /*10930*/  ISETP.GE.AND P5, PT, R15, UR4, PT ;  /* 0x000000040f007c0c */ /* 0x000fe4000bfa6270 */
[----:B------:R-:W-:Y:S02]  /*10940*/  ISETP.GE.AND P6, PT, R11, UR4, PT ;  /* 0x000000040b007c0c */ /* 0x000fe4000bfc6270 */
[----:B------:R-:W-:Y:S02]  /*10950*/  @!P1 LEA.HI R2, R2, R2, RZ, 0x1 ;  /* 0x0000000202029211 */ /* 0x000fe400078f08ff */
[----:B------:R-:W-:Y:S02]  /*10960*/  @!P2 LEA.HI R20, R20, R20, RZ, 0x1 ;  /* 0x000000141414a211 */ /* 0x000fe400078f08ff */
[----:B------:R-:W-:Y:S02]  /*10970*/  @!P4 LEA.HI R14, R14, R14, RZ, 0x1 ;  /* 0x0000000e0e0ec211 */ /* 0x000fe400078f08ff */
[----:B-1----:R-:W-:-:S02]  /*10980*/  @!P1 LOP3.LUT R13, R2, 0xfffffffe, RZ, 0xc0, !PT ;  /* 0xfffffffe020d9812 */ /* 0x002fc400078ec0ff */
[----:B------:R-:W-:Y:S02]  /*10990*/  @!P3 LEA.HI R21, R21, R21, RZ, 0x1 ;  /* 0x000000151515b211 */ /* 0x000fe400078f08ff */
[----:B------:R-:W-:Y:S02]  /*109a0*/  @!P5 LEA.HI R10, R15, R15, RZ, 0x1 ;  /* 0x0000000f0f0ad211 */ /* 0x000fe400078f08ff */
[----:B------:R-:W-:Y:S02]  /*109b0*/  @!P6 LEA.HI R12, R11, R11, RZ, 0x1 ;  /* 0x0000000b0b0ce211 */ /* 0x000fe400078f08ff */
[----:B------:R-:W-:Y:S02]  /*109c0*/  @!P0 LOP3.LUT R11, R0, 0xfffffffe, RZ, 0xc0, !PT ;  /* 0xfffffffe000b8812 */ /* 0x000fe400078ec0ff */
[----:B------:R-:W-:Y:S02]  /*109d0*/  @!P2 LOP3.LUT R15, R20, 0xfffffffe, RZ, 0xc0, !PT ;  /* 0xfffffffe140fa812 */ /* 0x000fe400078ec0ff */
[----:B--2---:R-:W-:-:S02]  /*109e0*/  @!P3 LOP3.LUT R17, R21, 0xfffffffe, RZ, 0xc0, !PT ;  /* 0xfffffffe1511b812 */ /* 0x004fc400078ec0ff */
        /* <DEDUP_REMOVED lines=17> */
.L_x_2234:
[----:B------:R-:W-:Y:S05]  /*10b00*/  BSYNC B0 ;  /* 0x0000000000007941 */ /* 0x000fea0003800000 */
.L_x_2233:
[----:B------:R-:W-:Y:S01]  /*10b10*/  ISETP.GE.AND P0, PT, R9, R8, PT ;  /* 0x000000080900720c */ /* 0x000fe20003f06270 */
[----:B0---4-:R1:W4:Y:S04]  /*10b20*/  SHFL.IDX PT, R5, R7, 0x1, 0x1c1f ;  /* 0x003c1f0007057f89 */ /* 0x01132800000e0000 */
[----:B---3--:R1:W3:Y:S08]  /*10b30*/  SHFL.IDX PT, R4, R6, 0x1, 0x1c1f ;  /* 0x003c1f0006047f89 */ /* 0x0082f000000e0000 */
[----:B-1----:R-:W-:Y:S05]  /*10b40*/  @P0 BRA `(.L_x_2193) ;  /* 0x0000004c00d00947 */ /* 0x002fea0003800000 */
[C---:B--2---:R-:W-:Y:S01]  /*10b50*/  IADD3 R0, R3.reuse, 0x8, RZ ;  /* 0x0000000803007810 */ /* 0x044fe20007ffe0ff */
[C---:B------:R-:W-:Y:S01]  /*10b60*/  VIADD R2, R3.reuse, 0x10 ;  /* 0x0000001003027836 */ /* 0x040fe20000000000 */
[----:B------:R-:W-:Y:S01]  /*10b70*/  ULDC UR4, c[0x0][0xac8] ;  /* 0x0002b20000047ab9 */ /* 0x000fe20000000800 */
[C---:B------:R-:W-:Y:S01]  /*10b80*/  VIADD R12, R3.reuse, 0x18 ;  /* 0x00000018030c7836 */ /* 0x040fe20000000000 */
[----:B------:R-:W-:Y:S01]  /*10b90*/  ISETP.GE.AND P1, PT, R0, UR4, PT ;  /* 0x0000000400007c0c */ /* 0x000fe2000bf26270 */
[----:B------:R-:W-:Y:S01]  /*10ba0*/  ULDC.64 UR6, c[0x0][0x208] ;  /* 0x0000820000067ab9 */ /* 0x000fe20000000a00 */
[----:B------:R-:W-:Y:S01]  /*10bb0*/  ISETP.GE.AND P2, PT, R2, UR4, PT ;  /* 0x0000000402007c0c */ /* 0x000fe2000bf46270 */
[C---:B------:R-:W-:Y:S01]  /*10bc0*/  VIADD R15, R3.reuse, 0x40 ;  /* 0x00000040030f7836 */ /* 0x040fe20000000000 */
[C---:B------:R-:W-:Y:S01]  /*10bd0*/  ISETP.GE.AND P0, PT, R3.reuse, UR4, PT ;  /* 0x0000000403007c0c */ /* 0x040fe2000bf06270 */
[C---:B------:R-:W-:Y:S01]  /*10be0*/  VIADD R16, R3.reuse, 0x48 ;  /* 0x0000004803107836 */ /* 0x040fe20000000000 */
[C---:B------:R-:W-:Y:S01]  /*10bf0*/  IADD3 R13, R3.reuse, 0x20, RZ ;  /* 0x00000020030d7810 */ /* 0x040fe20007ffe0ff */
[----:B------:R-:W-:Y:S01]  /*10c00*/  VIADD R20, R3, 0x58 ;  /* 0x0000005803147836 */ /* 0x000fe20000000000 */
[----:B------:R-:W-:-:S02]  /*10c10*/  ISETP.GE.AND P5, PT, R12, UR4, PT ;  /* 0x000000040c007c0c */ /* 0x000fc4000bfa6270 */
[----:B------:R-:W-:Y:S02]  /*10c20*/  ISETP.GE.AND P6, PT, R13, UR4, PT ;  /* 0x000000040d007c0c */ /* 0x000fe4000bfc6270 */
[C---:B------:R-:W-:Y:S02]  /*10c30*/  IADD3 R14, R3.reuse, 0x38, RZ ;  /* 0x00000038030e7810 */ /* 0x040fe40007ffe0ff */
[----:B------:R-:W-:Y:S02]  /*10c40*/  @!P1 LEA.HI R0, R0, R0, RZ, 0x1 ;  /* 0x0000000000009211 */ /* 0x000fe400078f08ff */
[----:B------:R-:W-:Y:S01]  /*10c50*/  @!P2 LEA.HI R2, R2, R2, RZ, 0x1 ;  /* 0x000000020202a211 */ /* 0x000fe200078f08ff */
[C-C-:B---34-:R-:W-:Y:S01]  /*10c60*/  @!P0 IMAD.WIDE R6, R3.reuse, 0x4, R4.reuse ;  /* 0x0000000403068825 */ /* 0x158fe200078e0204 */
[----:B------:R-:W-:Y:S02]  /*10c70*/  @!P1 LOP3.LUT R9, R0, 0xfffffffe, RZ, 0xc0, !PT ;  /* 0xfffffffe00099812 */ /* 0x000fe400078ec0ff */
[----:B------:R-:W-:Y:S01]  /*10c80*/  @!P2 LOP3.LUT R11, R2, 0xfffffffe, RZ, 0xc0, !PT ;  /* 0xfffffffe020ba812 */ /* 0x000fe200078ec0ff */
[----:B------:R-:W-:Y:S01]  /*10c90*/  VIADD R0, R3, 0x28 ;  /* 0x0000002803007836 */ /* 0x000fe20000000000 */
[----:B------:R0:W-:Y:S01]  /*10ca0*/  @!P0 ST.E.64 desc[UR6][R6.64], R26 ;  /* 0x0000001a06008985 */ /* 0x0001e2000c101b06 */
[----:B------:R-:W-:Y:S01]  /*10cb0*/  @!P1 IMAD.WIDE R8, R9, 0x4, R4 ;  /* 0x0000000409089825 */ /* 0x000fe200078e0204 */
[----:B------:R-:W-:-:S02]  /*10cc0*/  ISETP.GE.AND P3, PT, R15, UR4, PT ;  /* 0x000000040f007c0c */ /* 0x000fc4000bf66270 */
[----:B------:R-:W-:Y:S01]  /*10cd0*/  ISETP.GE.AND P0, PT, R0, UR4, PT ;  /* 0x0000000400007c0c */ /* 0x000fe2000bf06270 */
[----:B------:R-:W-:Y:S01]  /*10ce0*/  @!P2 IMAD.WIDE R10, R11, 0x4, R4 ;  /* 0x000000040b0aa825 */ /* 0x000fe200078e0204 */
[----:B------:R1:W-:Y:S01]  /*10cf0*/  @!P1 ST.E.64 desc[UR6][R8.64], R30 ;  /* 0x0000001e08009985 */ /* 0x0003e2000c101b06 */
[----:B------:R-:W-:Y:S02]  /*10d00*/  ISETP.GE.AND P4, PT, R16, UR4, PT ;  /* 0x0000000410007c0c */ /* 0x000fe4000bf86270 */
[----:B------:R-:W-:Y:S01]  /*10d10*/  VIADD R2, R3, 0x30 ;  /* 0x0000003003027836 */ /* 0x000fe20000000000 */
[----:B------:R2:W-:Y:S01]  /*10d20*/  @!P2 ST.E.64 desc[UR6][R10.64], R34 ;  /* 0x000000220a00a985 */ /* 0x0005e2000c101b06 */
[----:B------:R-:W-:Y:S02]  /*10d30*/  ISETP.GE.AND P2, PT, R14, UR4, PT ;  /* 0x000000040e007c0c */ /* 0x000fe4000bf46270 */
[----:B------:R-:W-:Y:S02]  /*10d40*/  @!P5 LEA.HI R12, R12, R12, RZ, 0x1 ;  /* 0x0000000c0c0cd211 */ /* 0x000fe400078f08ff */
[----:B------:R-:W-:-:S02]  /*10d50*/  ISETP.GE.AND P1, PT, R2, UR4, PT ;  /* 0x0000000402007c0c */ /* 0x000fc4000bf26270 */
[----:B------:R-:W-:Y:S02]  /*10d60*/  @!P6 LEA.HI R13, R13, R13, RZ, 0x1 ;  /* 0x0000000d0d0de211 */ /* 0x000fe400078f08ff */
[----:B0-----:R-:W-:Y:S02]  /*10d70*/  @!P5 LOP3.LUT R7, R12, 0xfffffffe, RZ, 0xc0, !PT ;  /* 0xfffffffe0c07d812 */ /* 0x001fe400078ec0ff */
[----:B-1----:R-:W-:Y:S02]  /*10d80*/  @!P6 LOP3.LUT R9, R13, 0xfffffffe, RZ, 0xc0, !PT ;  /* 0xfffffffe0d09e812 */ /* 0x002fe400078ec0ff */
[----:B------:R-:W-:Y:S01]  /*10d90*/  @!P0 LEA.HI R0, R0, R0, RZ, 0x1 ;  /* 0x0000000000008211 */ /* 0x000fe200078f08ff */
[--C-:B------:R-:W-:Y:S01]  /*10da0*/  @!P5 IMAD.WIDE R6, R7, 0x4, R4.reuse ;  /* 0x000000040706d825 */ /* 0x100fe200078e0204 */
[----:B------:R-:W-:Y:S02]  /*10db0*/  @!P2 LEA.HI R14, R14, R14, RZ, 0x1 ;  /* 0x0000000e0e0ea211 */ /* 0x000fe400078f08ff */
[----:B--2---:R-:W-:Y:S01]  /*10dc0*/  @!P3 LEA.HI R10, R15, R15, RZ, 0x1 ;  /* 0x0000000f0f0ab211 */ /* 0x004fe200078f08ff */
[----:B------:R-:W-:Y:S01]  /*10dd0*/  @!P6 IMAD.WIDE R8, R9, 0x4, R4 ;  /* 0x000000040908e825 */ /* 0x000fe200078e0204 */
[----:B------:R-:W-:Y:S01]  /*10de0*/  @!P1 LEA.HI R2, R2, R2, RZ, 0x1 ;  /* 0x0000000202029211 */ /* 0x000fe200078f08ff */
[----:B------:R0:W-:Y:S01]  /*10df0*/  @!P5 ST.E.64 desc[UR6][R6.64], R38 ;  /* 0x000000260600d985 */ /* 0x0001e2000c101b06 */
[----:B------:R-:W-:-:S02]  /*10e00*/  @!P4 LEA.HI R16, R16, R16, RZ, 0x1 ;  /* 0x000000101010c211 */ /* 0x000fc400078f08ff */
[----:B------:R-:W-:Y:S01]  /*10e10*/  @!P0 LOP3.LUT R11, R0, 0xfffffffe, RZ, 0xc0, !PT ;  /* 0xfffffffe000b8812 */ /* 0x000fe200078ec0ff */
[----:B------:R1:W-:Y:S01]  /*10e20*/  @!P6 ST.E.64 desc[UR6][R8.64], R42 ;  /* 0x0000002a0800e985 */ /* 0x0003e2000c101b06 */
[----:B------:R-:W-:Y:S01]  /*10e30*/  @!P1 LOP3.LUT R13, R2, 0xfffffffe, RZ, 0xc0, !PT ;  /* 0xfffffffe020d9812 */ /* 0x000fe200078ec0ff */
[C---:B------:R-:W-:Y:S01]  /*10e40*/  VIADD R0, R3.reuse, 0x60 ;  /* 0x0000006003007836 */ /* 0x040fe20000000000 */
[----:B------:R-:W-:Y:S02]  /*10e50*/  @!P2 LOP3.LUT R15, R14, 0xfffffffe, RZ, 0xc0, !PT ;  /* 0xfffffffe0e0fa812 */ /* 0x000fe400078ec0ff */
[----:B------:R-:W-:Y:S02]  /*10e60*/  @!P3 LOP3.LUT R17, R10, 0xfffffffe, RZ, 0xc0, !PT ;  /* 0xfffffffe0a11b812 */ /* 0x000fe400078ec0ff */
        /* <DEDUP_REMOVED lines=8> */
[----:B------:R-:W-:Y:S02]  /*10ef0*/  IADD3 R2, R3, 0x68, RZ ;  /* 0x0000006803027810 */ /* 0x000fe40007ffe0ff */
[--C-:B------:R-:W-:Y:S01]  /*10f00*/  @!P2 IMAD.WIDE R10, R15, 0x4, R4.reuse ;  /* 0x000000040f0aa825 */ /* 0x100fe200078e0204 */
[----:B------:R1:W-:Y:S03]  /*10f10*/  @!P1 ST.E.64 desc[UR6][R8.64], R50 ;  /* 0x0000003208009985 */ /* 0x0003e6000c101b06 */
[----:B------:R-:W-:Y:S01]  /*10f20*/  @!P3 IMAD.WIDE R12, R17, 0x4, R4 ;  /* 0x00000004110cb825 */ /* 0x000fe200078e0204 */
[----:B------:R2:W-:Y:S01]  /*10f30*/  @!P2 ST.E.64 desc[UR6][R10.64], R54 ;  /* 0x000000360a00a985 */ /* 0x0005e2000c101b06 */
[----:B------:R-:W-:-:S02]  /*10f40*/  ISETP.GE.AND P2, PT, R16, UR4, PT ;  /* 0x0000000410007c0c */ /* 0x000fc4000bf46270 */
[----:B------:R-:W-:Y:S01]  /*10f50*/  @!P4 IMAD.WIDE R14, R19, 0x4, R4 ;  /* 0x00000004130ec825 */ /* 0x000fe200078e0204 */
[----:B------:R3:W-:Y:S01]  /*10f60*/  @!P3 ST.E.64 desc[UR6][R12.64], R58 ;  /* 0x0000003a0c00b985 */ /* 0x0007e2000c101b06 */
[C---:B------:R-:W-:Y:S02]  /*10f70*/  IADD3 R19, R3.reuse, 0x80, RZ ;  /* 0x0000008003137810 */ /* 0x040fe40007ffe0ff */
[----:B------:R-:W-:Y:S01]  /*10f80*/  VIADD R17, R3, 0x78 ;  /* 0x0000007803117836 */ /* 0x000fe20000000000 */
[----:B------:R4:W-:Y:S01]  /*10f90*/  @!P4 ST.E.64 desc[UR6][R14.64], R62 ;  /* 0x0000003e0e00c985 */ /* 0x0009e2000c101b06 */
[----:B------:R-:W-:Y:S02]  /*10fa0*/  ISETP.GE.AND P4, PT, R0, UR4, PT ;  /* 0x0000000400007c0c */ /* 0x000fe4000bf86270 */
[----:B------:R-:W-:Y:S02]  /*10fb0*/  ISETP.GE.AND P3, PT, R2, UR4, PT ;  /* 0x0000000402007c0c */ /* 0x000fe4000bf66270 */
[----:B------:R-:W-:-:S02]  /*10fc0*/  ISETP.GE.AND P1, PT, R17, UR4, PT ;  /* 0x0000000411007c0c */ /* 0x000fc4000bf26270 */
[----:B------:R-:W-:Y:S02]  /*10fd0*/  ISETP.GE.AND P0, PT, R19, UR4, PT ;  /* 0x0000000413007c0c */ /* 0x000fe4000bf06270 */
        /* <DEDUP_REMOVED lines=37> */
[----:B------:R-:W-:Y:S02]  /*11230*/  @!P6 LEA.HI R18, R18, R18, RZ, 0x1 ;  /* 0x000000121212e211 */ /* 0x000fe400078f08ff */
[----:B------:R-:W-:Y:S01]  /*11240*/  VIADD R19, R3, 0xb8 ;  /* 0x000000b803137836 */ /* 0x000fe20000000000 */
[----:B------:R-:W-:Y:S01]  /*11250*/  @!P0 ST.E.64 desc[UR6][R14.64], R90 ;  /* 0x0000005a0e008985 */ /* 0x000fe2000c101b06 */
[----:B------:R-:W-:-:S02]  /*11260*/  ISETP.GE.AND P0, PT, R0, UR4, PT ;  /* 0x0000000400007c0c */ /* 0x000fc4000bf06270 */
[----:B------:R-:W-:Y:S02]  /*11270*/  @!P5 LEA.HI R20, R20, R20, RZ, 0x1 ;  /* 0x000000141414d211 */ /* 0x000fe400078f08ff */
        /* <DEDUP_REMOVED lines=9> */
[----:B------:R0:W-:Y:S01]  /*11310*/  @!P6 ST.E.64 desc[UR6][R6.64], R94 ;  /* 0x0000005e0600e985 */ /* 0x0001e2000c101b06 */
[----:B------:R-:W-:Y:S02]  /*11320*/  @!P3 LEA.HI R16, R16, R16, RZ, 0x1 ;  /* 0x000000101010b211 */ /* 0x000fe400078f08ff */
[----:B--2---:R-:W-:Y:S01]  /*11330*/  @!P0 LOP3.LUT R11, R0, 0xfffffffe, RZ, 0xc0, !PT ;  /* 0xfffffffe000b8812 */ /* 0x004fe200078ec0ff */
[----:B------:R1:W-:Y:S01]  /*11340*/  @!P5 ST.E.64 desc[UR6][R8.64], R98 ;  /* 0x000000620800d985 */ /* 0x0003e2000c101b06 */
[----:B------:R-:W-:Y:S01]  /*11350*/  ISETP.GE.AND P5, PT, R18, UR4, PT ;  /* 0x0000000412007c0c */ /* 0x000fe2000bfa6270 */
[----:B------:R-:W-:Y:S01]  /*11360*/  VIADD R0, R3, 0xd0 ;  /* 0x000000d003007836 */ /* 0x000fe20000000000 */
[----:B------:R-:W-:Y:S02]  /*11370*/  @!P2 LEA.HI R17, R17, R17, RZ, 0x1 ;  /* 0x000000111111a211 */ /* 0x000fe400078f08ff */
[----:B------:R-:W-:-:S02]  /*11380*/  IADD3 R20, R3, 0xc8, RZ ;  /* 0x000000c803147810 */ /* 0x000fc40007ffe0ff */
[----:B------:R-:W-:Y:S02]  /*11390*/  @!P1 LEA.HI R19, R19, R19, RZ, 0x1 ;  /* 0x0000001313139211 */ /* 0x000fe400078f08ff */
[----:B---3--:R-:W-:Y:S01]  /*113a0*/  @!P4 LOP3.LUT R13, R2, 0xfffffffe, RZ, 0xc0, !PT ;  /* 0xfffffffe020dc812 */ /* 0x008fe200078ec0ff */
[--C-:B0-----:R-:W-:Y:S01]  /*113b0*/  @!P0 IMAD.WIDE R6, R11, 0x4, R4.reuse ;  /* 0x000000040b068825 */ /* 0x101fe200078e0204 */
[----:B------:R-:W-:Y:S02]  /*113c0*/  @!P3 LOP3.LUT R15, R16, 0xfffffffe, RZ, 0xc0, !PT ;  /* 0xfffffffe100fb812 */ /* 0x000fe400078ec0ff */
[----:B------:R-:W-:Y:S01]  /*113d0*/  @!P2 LOP3.LUT R17, R17, 0xfffffffe, RZ, 0xc0, !PT ;  /* 0xfffffffe1111a812 */ /* 0x000fe200078ec0ff */
[--C-:B-1----:R-:W-:Y:S01]  /*113e0*/  @!P4 IMAD.WIDE R8, R13, 0x4, R4.reuse ;  /* 0x000000040d08c825 */ /* 0x102fe200078e0204 */
[----:B------:R-:W-:Y:S01]  /*113f0*/  ISETP.GE.AND P6, PT, R20, UR4, PT ;  /* 0x0000000414007c0c */ /* 0x000fe2000bfc6270 */
[----:B------:R0:W-:Y:S01]  /*11400*/  @!P0 ST.E.64 desc[UR6][R6.64], R102 ;  /* 0x0000006606008985 */ /* 0x0001e2000c101b06 */
[----:B------:R-:W-:Y:S01]  /*11410*/  @!P1 LOP3.LUT R19, R19, 0xfffffffe, RZ, 0xc0, !PT ;  /* 0xfffffffe13139812 */ /* 0x000fe200078ec0ff */
[--C-:B------:R-:W-:Y:S01]  /*11420*/  @!P3 IMAD.WIDE R10, R15, 0x4, R4.reuse ;  /* 0x000000040f0ab825 */ /* 0x100fe200078e0204 */
[----:B------:R-:W-:Y:S01]  /*11430*/  ISETP.GE.AND P0, PT, R0, UR4, PT ;  /* 0x0000000400007c0c */ /* 0x000fe2000bf06270 */
[----:B------:R1:W-:Y:S01]  /*11440*/  @!P4 ST.E.64 desc[UR6][R8.64], R106 ;  /* 0x0000006a0800c985 */ /* 0x0003e2000c101b06 */
[----:B------:R-:W-:Y:S01]  /*11450*/  IADD3 R16, R3, 0xe0, RZ ;  /* 0x000000e003107810 */ /* 0x000fe20007ffe0ff */
[--C-:B------:R-:W-:Y:S01]  /*11460*/  @!P2 IMAD.WIDE R12, R17, 0x4, R4.reuse ;  /* 0x00000004110ca825 */ /* 0x100fe200078e0204 */
[----:B------:R-:W-:Y:S01]  /*11470*/  @!P5 LEA.HI R18, R18, R18, RZ, 0x1 ;  /* 0x000000121212d211 */ /* 0x000fe200078f08ff */
[----:B------:R2:W-:Y:S02]  /*11480*/  @!P3 ST.E.64 desc[UR6][R10.64], R110 ;  /* 0x0000006e0a00b985 */ /* 0x0005e4000c101b06 */
[----:B------:R-:W-:-:S02]  /*11490*/  @!P1 IMAD.WIDE R14, R19, 0x4, R4 ;  /* 0x00000004130e9825 */ /* 0x000fc400078e0204 */
[----:B------:R-:W-:Y:S01]  /*114a0*/  @!P2 ST.E.64 desc[UR6][R12.64], R114 ;  /* 0x000000720c00a985 */ /* 0x000fe2000c101b06 */
[----:B------:R-:W-:Y:S01]  /*114b0*/  ISETP.GE.AND P2, PT, R16, UR4, PT ;  /* 0x0000000410007c0c */ /* 0x000fe2000bf46270 */
[C---:B------:R-:W-:Y:S01]  /*114c0*/  VIADD R2, R3.reuse, 0xd8 ;  /* 0x000000d803027836 */ /* 0x040fe20000000000 */
[----:B0-----:R-:W-:Y:S01]  /*114d0*/  @!P5 LOP3.LUT R7, R18, 0xfffffffe, RZ, 0xc0, !PT ;  /* 0xfffffffe1207d812 */ /* 0x001fe200078ec0ff */
[C---:B------:R-:W-:Y:S01]  /*114e0*/  VIADD R17, R3.reuse, 0xe8 ;  /* 0x000000e803117836 */ /* 0x040fe20000000000 */
[----:B------:R-:W-:Y:S01]  /*114f0*/  @!P1 ST.E.64 desc[UR6][R14.64], R118 ;  /* 0x000000760e009985 */ /* 0x000fe2000c101b06 */
[----:B------:R-:W-:Y:S01]  /*11500*/  VIADD R19, R3, 0xf0 ;  /* 0x000000f003137836 */ /* 0x000fe20000000000 */
[----:B------:R-:W-:Y:S01]  /*11510*/  ISETP.GE.AND P1, PT, R2, UR4, PT ;  /* 0x0000000402007c0c */ /* 0x000fe2000bf26270 */
[----:B------:R-:W-:Y:S01]  /*11520*/  @!P5 IMAD.WIDE R6, R7, 0x4, R4 ;  /* 0x000000040706d825 */ /* 0x000fe200078e0204 */
[----:B------:R-:W-:Y:S02]  /*11530*/  @!P6 LEA.HI R20, R20, R20, RZ, 0x1 ;  /* 0x000000141414e211 */ /* 0x000fe400078f08ff */
[----:B------:R-:W-:-:S02]  /*11540*/  ISETP.GE.AND P3, PT, R17, UR4, PT ;  /* 0x0000000411007c0c */ /* 0x000fc4000bf66270 */
[----:B------:R-:W-:Y:S01]  /*11550*/  ISETP.GE.AND P4, PT, R19, UR4, PT ;  /* 0x0000000413007c0c */ /* 0x000fe2000bf86270 */
[----:B------:R0:W-:Y:S01]  /*11560*/  @!P5 ST.E.64 desc[UR6][R6.64], R122 ;  /* 0x0000007a0600d985 */ /* 0x0001e2000c101b06 */
[----:B------:R-:W-:Y:S02]  /*11570*/  @!P0 LEA.HI R0, R0, R0, RZ, 0x1 ;  /* 0x0000000000008211 */ /* 0x000fe400078f08ff */
[----:B-1----:R-:W-:Y:S02]  /*11580*/  @!P6 LOP3.LUT R9, R20, 0xfffffffe, RZ, 0xc0, !PT ;  /* 0xfffffffe1409e812 */ /* 0x002fe400078ec0ff */
[----:B--2---:R-:W-:Y:S02]  /*11590*/  @!P0 LOP3.LUT R11, R0, 0xfffffffe, RZ, 0xc0, !PT ;  /* 0xfffffffe000b8812 */ /* 0x004fe400078ec0ff */
[----:B------:R-:W-:Y:S01]  /*115a0*/  @!P1 LEA.HI R2, R2, R2, RZ, 0x1 ;  /* 0x0000000202029211 */ /* 0x000fe200078f08ff */
[----:B------:R-:W-:Y:S01]  /*115b0*/  @!P6 IMAD.WIDE R8, R9, 0x4, R4 ;  /* 0x000000040908e825 */ /* 0x000fe200078e0204 */
[----:B------:R-:W-:-:S02]  /*115c0*/  @!P2 LEA.HI R16, R16, R16, RZ, 0x1 ;  /* 0x000000101010a211 */ /* 0x000fc400078f08ff */
[----:B------:R-:W-:Y:S02]  /*115d0*/  IADD3 R3, R3, 0xf8, RZ ;  /* 0x000000f803037810 */ /* 0x000fe40007ffe0ff */
[----:B------:R-:W-:Y:S01]  /*115e0*/  @!P3 LEA.HI R17, R17, R17, RZ, 0x1 ;  /* 0x000000111111b211 */ /* 0x000fe200078f08ff */
[----:B0-----:R-:W-:Y:S01]  /*115f0*/  @!P0 IMAD.WIDE R6, R11, 0x4, R4 ;  /* 0x000000040b068825 */ /* 0x001fe200078e0204 */
[----:B------:R0:W-:Y:S01]  /*11600*/  @!P6 ST.E.64 desc[UR6][R8.64], R126 ;  /* 0x0000007e0800e985 */ /* 0x0001e2000c101b06 */
[----:B------:R-:W-:Y:S02]  /*11610*/  @!P4 LEA.HI R19, R19, R19, RZ, 0x1 ;  /* 0x000000131313c211 */ /* 0x000fe400078f08ff */
[----:B------:R-:W-:Y:S01]  /*11620*/  @!P1 LOP3.LUT R13, R2, 0xfffffffe, RZ, 0xc0, !PT ;  /* 0xfffffffe020d9812 */ /* 0x000fe200078ec0ff */
[----:B------:R1:W-:Y:S01]  /*11630*/  @!P0 ST.E.64 desc[UR6][R6.64], R130 ;  /* 0x0000008206008985 */ /* 0x0003e2000c101b06 */
[----:B------:R-:W-:Y:S02]  /*11640*/  @!P2 LOP3.LUT R15, R16, 0xfffffffe, RZ, 0xc0, !PT ;  /* 0xfffffffe100fa812 */ /* 0x000fe400078ec0ff */
[----:B------:R-:W-:-:S02]  /*11650*/  ISETP.GE.AND P0, PT, R3, UR4, PT ;  /* 0x0000000403007c0c */ /* 0x000fc4000bf06270 */
[----:B------:R-:W-:Y:S01]  /*11660*/  @!P3 LOP3.LUT R17, R17, 0xfffffffe, RZ, 0xc0, !PT ;  /* 0xfffffffe1111b812 */ /* 0x000fe200078ec0ff */
[----:B------:R-:W-:Y:S01]  /*11670*/  @!P2 IMAD.WIDE R10, R15, 0x4, R4 ;  /* 0x000000040f0aa825 */ /* 0x000fe200078e0204 */
[----:B------:R-:W-:-:S03]  /*11680*/  @!P4 LOP3.LUT R19, R19, 0xfffffffe, RZ, 0xc0, !PT ;  /* 0xfffffffe1313c812 */ /* 0x000fc600078ec0ff */
[----:B0-----:R-:W-:-:S04]  /*11690*/  @!P1 IMAD.WIDE R8, R13, 0x4, R4 ;  /* 0x000000040d089825 */ /* 0x001fc800078e0204 */
        /* <DEDUP_REMOVED lines=13> */
.L_x_2232:
        /* <DEDUP_REMOVED lines=12> */
[----:B------:R-:W-:Y:S01]  /*11830*/  ISETP.NE.AND P0, PT, R6, 0x1, PT ;  /* 0x000000010600780c */ /* 0x000fe20003f05270 */
[----:B------:R-:W0:Y:S01]  /*11840*/  S2UR UR7, SR_CTAID.Z ;  /* 0x00000000000779c3 */ /* 0x000e220000002700 */
[----:B------:R-:W-:Y:S01]  /*11850*/  R2UR UR11, R23 ;  /* 0x00000000170b72ca */ /* 0x000fe200000e0000 */
[----:B------:R-:W-:Y:S01]  /*11860*/  ULDC.64 UR8, c[0x0][0xbd0] ;  /* 0x0002f40000087ab9 */ /* 0x000fe20000000a00 */
[----:B------:R-:W-:Y:S01]  /*11870*/  IMAD.MOV.U32 R5, RZ, RZ, R0 ;  /* 0x000000ffff057224 */ /* 0x000fe200078e0000 */
        /* <DEDUP_REMOVED lines=9> */
[----:B------:R-:W-:Y:S01]  /*11910*/  MOV R3, UR5 ;  /* 0x0000000500037c02 */ /* 0x000fe20008000f00 */
[----:B------:R-:W-:Y:S01]  /*11920*/  UIADD3 UR6, UR5, UR6, URZ ;  /* 0x0000000605067290 */ /* 0x000fe2000fffe03f */
[----:B------:R-:W-:Y:S02]  /*11930*/  IMAD.U32 R2, RZ, RZ, UR4 ;  /* 0x00000004ff027e24 */ /* 0x000fe4000f8e00ff */
[----:B------:R-:W-:Y:S02]  /*11940*/  ULDC.64 UR4, c[0x0][0xbe0] ;  /* 0x0002f80000047ab9 */ /* 0x000fe40000000a00 */
[----:B------:R-:W0:Y:S01]  /*11950*/  S2UR UR10, SR_CTAID.Y ;  /* 0x00000000000a79c3 */ /* 0x000e220000002600 */
[----:B------:R-:W-:-:S02]  /*11960*/  IMAD.U32 R3, RZ, RZ, UR6 ;  /* 0x00000006ff037e24 */ /* 0x000fc4000f8e00ff */
[C---:B-1----:R-:W-:Y:S02]  /*11970*/  IMAD R12, R10.reuse, UR8, RZ ;  /* 0x000000080a0c7c24 */ /* 0x042fe4000f8e02ff */
[----:B------:R-:W-:-:S03]  /*11980*/  IMAD.WIDE.U32 R2, R10, UR7, R2 ;  /* 0x000000070a027c25 */ /* 0x000fc6000f8e0002 */
[----:B------:R-:W0:Y:S01]  /*11990*/  LDC R8, c[0x0][0xc50] ;  /* 0x00031400ff087b82 */ /* 0x000e220000000800 */
[----:B--2---:R-:W-:-:S04]  /*119a0*/  @P0 IMAD.HI.U32 R4, R0, R7, RZ ;  /* 0x0000000700040227 */ /* 0x004fc800078e00ff */
[----:B------:R-:W-:Y:S02]  /*119b0*/  IMAD R7, RZ, RZ, -UR11 ;  /* 0x8000000bff077e24 */ /* 0x000fe4000f8e02ff */
[----:B------:R-:W-:Y:S01]  /*119c0*/  IMAD R11, R11, UR7, R12 ;  /* 0x000000070b0b7c24 */ /* 0x000fe2000f8e020c */
[----:B---3--:R-:W-:-:S03]  /*119d0*/  @P0 SHF.R.U32.HI R5, RZ, R9, R4 ;  /* 0x00000009ff050219 */ /* 0x008fc60000011604 */
[----:B------:R-:W-:Y:S02]  /*119e0*/  IMAD.IADD R3, R11, 0x1, R3 ;  /* 0x000000010b037824 */ /* 0x000fe400078e0203 */
[----:B0-----:R-:W-:Y:S01]  /*119f0*/  IMAD R9, R8, R7, UR10 ;  /* 0x0000000a08097e24 */ /* 0x001fe2000f8e0207 */
[----:B------:R-:W-:-:S03]  /*11a00*/  IADD3 R7, -R5, RZ, RZ ;  /* 0x000000ff05077210 */ /* 0x000fc60007ffe1ff */
        /* <DEDUP_REMOVED lines=20> */
.L_x_2191:
        /* <DEDUP_REMOVED lines=18> */
.L_x_2235:
[----:B------:R-:W-:Y:S01]  /*11c70*/  ULDC UR42, c[0x0][0xc50] ;  /* 0x00031400002a7ab9 */ /* 0x000fe20000000800 */
[----:B------:R-:W-:Y:S01]  /*11c80*/  UMOV UR39, UR6 ;  /* 0x0000000600277c82 */ /* 0x000fe20008000000 */
[----:B------:R-:W-:-:S11]  /*11c90*/  UISETP.NE.AND UP0, UPT, UR42, 0x1, UPT ;  /* 0x000000012a00788c */ /* 0x000fd6000bf05270 */
[----:B------:R-:W-:Y:S01]  /*11ca0*/  @UP0 ULDC UR4, c[0x0][0xc54] ;  /* 0x0003150000040ab9 */ /* 0x000fe20000000800 */
[----:B------:R-:W-:Y:S01]  /*11cb0*/  @UP0 ULDC UR7, c[0x0][0xc58] ;  /* 0x0003160000070ab9 */ /* 0x000fe20000000800 */
[----:B------:R-:W-:-:S04]  /*11cc0*/  UIMAD.WIDE.U32 UR4, UR6, UR4, URZ ;  /* 0x00000004060472a5 */ /* 0x000fc8000f8e003f */
[----:B------:R-:W-:-:S12]  /*11cd0*/  @UP0 USHF.R.U32.HI UR39, URZ, UR7, UR5 ;  /* 0x000000073f270299 */ /* 0x000fd80008011605 */
.L_x_2236:
        /* <DEDUP_REMOVED lines=12> */
[----:B0-----:R-:W-:-:S04]  /*11da0*/  ISETP.NE.U32.AND P0, PT, R2, RZ, PT ;  /* 0x000000ff0200720c */ /* 0x001fc80003f05070 */
[----:B------:R-:W-:-:S13]  /*11db0*/  ISETP.NE.AND.EX P0, PT, R3, RZ, PT, P0 ;  /* 0x000000ff0300720c */ /* 0x000fda0003f05300 */
[----:B------:R-:W0:Y:S08]  /*11dc0*/  @P0 LDC.64 R2, c[0x0][0xa28] ;  /* 0x00028a00ff020b82 */ /* 0x000e300000000a00 */
[----:B------:R-:W1:Y:S01]  /*11dd0*/  S2UR UR46, SR_CTAID.X ;  /* 0x00000000002e79c3 */ /* 0x000e620000002500 */
[----:B0-----:R-:W-:-:S05]  /*11de0*/  @P0 IMAD.WIDE R2, R26, 0x4, R2 ;  /* 0x000000041a020825 */ /* 0x001fca00078e0202 */
[----:B------:R0:W5:Y:S01]  /*11df0*/  @P0 LDG.E R23, desc[UR4][R2.64] ;  /* 0x0000000402170981 */ /* 0x000162000c1e1900 */
[----:B------:R-:W-:Y:S01]  /*11e00*/  ULDC UR4, c[0x0][0x448] ;  /* 0x0001120000047ab9 */ /* 0x000fe20000000800 */
[----:B------:R-:W-:Y:S02]  /*11e10*/  USHF.R.U32.HI UR9, URZ, 0x10, UR42 ;  /* 0x000000103f097899 */ /* 0x000fe4000801162a */
[----:B------:R-:W-:Y:S02]  /*11e20*/  UISETP.NE.AND UP1, UPT, UR4, 0x1, UPT ;  /* 0x000000010400788c */ /* 0x000fe4000bf25270 */
[----:B-1----:R-:W-:Y:S01]  /*11e30*/  ULEA UR6, UR46, 0x7f, 0x7 ;  /* 0x0000007f2e067891 */ /* 0x002fe2000f8e383f */
[----:B------:R-:W-:Y:S01]  /*11e40*/  ULDC.64 UR4, c[0x0][0x418] ;  /* 0x0001060000047ab9 */ /* 0x000fe20000000a00 */
[----:B------:R-:W-:Y:S02]  /*11e50*/  UP2UR UR47, UPR, URZ, 0x2 ;  /* 0x000000023f2f7883 */ /* 0x000fe40008000000 */
[----:B------:R-:W-:-:S02]  /*11e60*/  UISETP.NE.U32.AND UP0, UPT, UR4, URZ, UPT ;  /* 0x0000003f0400728c */ /* 0x000fc4000bf05070 */
[----:B------:R-:W-:Y:S02]  /*11e70*/  ULOP3.LUT UR42, UR42, 0xffff, URZ, 0xc0, !UPT ;  /* 0x0000ffff2a2a7892 */ /* 0x000fe4000f8ec03f */
[----:B------:R-:W-:Y:S01]  /*11e80*/  UISETP.NE.AND.EX UP0, UPT, UR5, URZ, UPT, UP0 ;  /* 0x0000003f0500728c */ /* 0x000fe2000bf05300 */
[----:B------:R-:W-:Y:S02]  /*11e90*/  ULDC UR4, c[0x0][0x424] ;  /* 0x0001090000047ab9 */ /* 0x000fe40000000800 */
[----:B------:R-:W-:Y:S01]  /*11ea0*/  @UP1 ULDC UR5, c[0x0][0x44c] ;  /* 0x0001130000051ab9 */ /* 0x000fe20000000800 */
[----:B------:R-:W-:Y:S02]  /*11eb0*/  USEL UR40, UR4, 0x1, UP0 ;  /* 0x0000000104287887 */ /* 0x000fe40008000000 */
[----:B------:R-:W-:Y:S02]  /*11ec0*/  UIMAD.WIDE.U32 UR4, UR6, UR5, URZ ;  /* 0x00000005060472a5 */ /* 0x000fe4000f8e003f */
[----:B------:R-:W-:Y:S01]  /*11ed0*/  UIMAD UR40, UR40, UR7, URZ ;  /* 0x00000007282872a4 */ /* 0x000fe2000f8e023f */
[----:B------:R-:W-:-:S02]  /*11ee0*/  UMOV UR38, URZ ;  /* 0x0000003f00267c82 */ /* 0x000fc40008000000 */
[----:B------:R-:W-:Y:S01]  /*11ef0*/  @UP1 ULDC UR7, c[0x0][0x450] ;  /* 0x0001140000071ab9 */ /* 0x000fe20000000800 */
[----:B------:R-:W-:Y:S02]  /*11f00*/  UIADD3 UR4, UR40, 0x4f, URZ ;  /* 0x0000004f28047890 */ /* 0x000fe4000fffe03f */
[----:B------:R-:W-:Y:S02]  /*11f10*/  @UP1 USHF.R.U32.HI UR6, URZ, UR7, UR5 ;  /* 0x000000073f061299 */ /* 0x000fe40008011605 */
[----:B------:R-:W-:-:S04]  /*11f20*/  UIADD3 UR5, UR40, 0x50, -UR8 ;  /* 0x0000005028057890 */ /* 0x000fc8000fffe808 */
[----:B------:R-:W-:Y:S02]  /*11f30*/  UIADD3 UR6, UR5, UR6, URZ ;  /* 0x0000000605067290 */ /* 0x000fe4000fffe03f */
[----:B------:R-:W-:Y:S02]  /*11f40*/  UIMAD.WIDE UR4, UR4, 0x66666667, URZ ;  /* 0x66666667040478a5 */ /* 0x000fe4000f8e023f */
[----:B------:R-:W-:Y:S02]  /*11f50*/  UIMAD.WIDE UR6, UR6, 0x66666667, URZ ;  /* 0x66666667060678a5 */ /* 0x000fe4000f8e023f */
[----:B------:R-:W-:Y:S02]  /*11f60*/  USHF.R.U32.HI UR41, URZ, 0x1f, UR5 ;  /* 0x0000001f3f297899 */ /* 0x000fe40008011605 */
[----:B------:R-:W-:Y:S02]  /*11f70*/  USHF.R.U32.HI UR43, URZ, 0x1f, UR7 ;  /* 0x0000001f3f2b7899 */ /* 0x000fe40008011607 */
[----:B------:R-:W-:-:S02]  /*11f80*/  ULEA.HI.SX32 UR41, UR5, UR41, 0x1b ;  /* 0x0000002905297291 */ /* 0x000fc4000f8fda3f */
[----:B------:R-:W-:-:S04]  /*11f90*/  ULEA.HI.SX32 UR43, UR7, UR43, 0x1b ;  /* 0x0000002b072b7291 */ /* 0x000fc8000f8fda3f */
[----:B------:R-:W-:-:S04]  /*11fa0*/  UISETP.LT.AND UP0, UPT, UR41, UR43, UPT ;  /* 0x0000002b2900728c */ /* 0x000fc8000bf01270 */
[----:B------:R-:W-:Y:S02]  /*11fb0*/  USEL UR11, UR41, UR43, UP0 ;  /* 0x0000002b290b7287 */ /* 0x000fe40008000000 */
[----:B------:R-:W-:Y:S02]  /*11fc0*/  UISETP.NE.AND UP0, UPT, UR9, URZ, UPT ;  /* 0x0000003f0900728c */ /* 0x000fe4000bf05270 */
[----:B------:R-:W-:-:S06]  /*11fd0*/  UISETP.GE.AND UP1, UPT, UR11, 0x1, UPT ;  /* 0x000000010b00788c */ /* 0x000fcc000bf26270 */
[----:B------:R-:W-:-:S03]  /*11fe0*/  PLOP3.LUT P0, PT, PT, PT, UP1, 0x80, 0x0 ;  /* 0x000000000000781c */ /* 0x000fc60003f0f018 */
[----:B------:R-:W-:-:S10]  /*11ff0*/  @!UP0 ULDC UR9, c[0x0][0x9f0] ;  /* 0x00027c0000098ab9 */ /* 0x000fd40000000800 */
[----:B0-----:R-:W-:Y:S05]  /*12000*/  @!P0 BRA `(.L_x_2238) ;  /* 0x0000000000788947 */ /* 0x001fea0003800000 */
[----:B------:R-:W-:Y:S01]  /*12010*/  IABS R2, UR9 ;  /* 0x0000000900027c13 */ /* 0x000fe20008000000 */
[----:B------:R-:W-:Y:S02]  /*12020*/  UIADD3 UR6, UR9, -0x1, UR11 ;  /* 0xffffffff09067890 */ /* 0x000fe4000fffe00b */
[----:B------:R-:W-:Y:S01]  /*12030*/  IABS R5, UR9 ;  /* 0x0000000900057c13 */ /* 0x000fe20008000000 */
[----:B------:R-:W-:Y:S01]  /*12040*/  UMOV UR4, URZ ;  /* 0x0000003f00047c82 */ /* 0x000fe20008000000 */
[----:B------:R-:W-:Y:S02]  /*12050*/  R2UR UR10, R2 ;  /* 0x00000000020a72ca */ /* 0x000fe400000e0000 */
[----:B------:R-:W-:Y:S01]  /*12060*/  IABS R4, UR6 ;  /* 0x0000000600047c13 */ /* 0x000fe20008000000 */
[----:B------:R-:W-:-:S03]  /*12070*/  ULOP3.LUT UR6, UR6, UR9, URZ, 0x3c, !UPT ;  /* 0x0000000906067292 */ /* 0x000fc6000f8e3c3f */
[----:B------:R-:W-:-:S07]  /*12080*/  R2UR UR8, R4 ;  /* 0x00000000040872ca */ /* 0x000fce00000e0000 */
        /* <DEDUP_REMOVED lines=22> */
.L_x_2238:
[----:B------:R-:W-:Y:S02]  /*121f0*/  UIMAD UR48, UR42, UR38, URZ ;  /* 0x000000262a3072a4 */ /* 0x000fe4000f8e023f */
[----:B------:R-:W-:Y:S02]  /*12200*/  IMAD.U32 R2, RZ, RZ, UR38 ;  /* 0x00000026ff027e24 */ /* 0x000fe4000f8e00ff */
[----:B------:R-:W-:Y:S02]  /*12210*/  IMAD.MOV.U32 R6, RZ, RZ, 0x1 ;  /* 0x00000001ff067424 */ /* 0x000fe400078e00ff */
[----:B------:R-:W-:-:S05]  /*12220*/  IMAD.U32 R19, RZ, RZ, UR48 ;  /* 0x00000030ff137e24 */ /* 0x000fca000f8e00ff */
[----:B------:R-:W-:Y:S02]  /*12230*/  VIADDMNMX R19, R19, R2, UR11, PT ;  /* 0x0000000b13137e46 */ /* 0x000fe4000b800102 */
[----:B------:R-:W-:Y:S02]  /*12240*/  MOV R2, RZ ;  /* 0x000000ff00027202 */ /* 0x000fe40000000f00 */
        /* <DEDUP_REMOVED lines=25> */
.L_x_2239:
        /* <DEDUP_REMOVED lines=20> */
.L_x_2241:
[----:B------:R0:W1:Y:S01]  /*12520*/  LDC.64 R2, c[0x4][R16] ;  /* 0x0100000010027b82 */ /* 0x0000620000000a00 */
[----:B------:R-:W-:Y:S01]  /*12530*/  ULDC.64 UR4, c[0x4][0xa8] ;  /* 0x01002a0000047ab9 */ /* 0x000fe20000000a00 */
[----:B------:R-:W-:Y:S01]  /*12540*/  ULDC.64 UR6, c[0x4][0xb0] ;  /* 0x01002c0000067ab9 */ /* 0x000fe20000000a00 */
[----:B------:R-:W-:Y:S01]  /*12550*/  IMAD.U32 R4, RZ, RZ, UR4 ;  /* 0x00000004ff047e24 */ /* 0x000fe2000f8e00ff */
        /* <DEDUP_REMOVED lines=11> */
.L_x_2240:
[----:B------:R-:W0:Y:S01]  /*12610*/  LDC.64 R2, c[0x0][0x9f8] ;  /* 0x00027e00ff027b82 */ /* 0x000e220000000a00 */
[----:B------:R-:W-:Y:S01]  /*12620*/  IMAD.MOV.U32 R34, RZ, RZ, R26 ;  /* 0x000000ffff227224 */ /* 0x000fe200078e001a */
[----:B------:R-:W-:-:S06]  /*12630*/  ULDC.64 UR4, c[0x0][0x208] ;  /* 0x0000820000047ab9 */ /* 0x000fcc0000000a00 */
[----:B------:R-:W1:Y:S01]  /*12640*/  LDC R18, c[0x0][0x430] ;  /* 0x00010c00ff127b82 */ /* 0x000e620000000800 */
[----:B0-----:R-:W-:-:S04]  /*12650*/  ISETP.NE.U32.AND P0, PT, R2, RZ, PT ;  /* 0x000000ff0200720c */ /* 0x001fc80003f05070 */
[----:B------:R-:W-:-:S13]  /*12660*/  ISETP.NE.AND.EX P0, PT, R3, RZ, PT, P0 ;  /* 0x000000ff0300720c */ /* 0x000fda0003f05300 */
[----:B------:R-:W0:Y:S02]  /*12670*/  @P0 LDC.64 R2, c[0x0][0x9f8] ;  /* 0x00027e00ff020b82 */ /* 0x000e240000000a00 */
[----:B0-----:R-:W-:-:S05]  /*12680*/  @P0 IMAD.WIDE R2, R26, 0x4, R2 ;  /* 0x000000041a020825 */ /* 0x001fca00078e0202 */
[----:B------:R0:W2:Y:S01]  /*12690*/  @P0 LDG.E R34, desc[UR4][R2.64] ;  /* 0x0000000402220981 */ /* 0x0000a2000c1e1900 */
[----:B------:R-:W-:Y:S01]  /*126a0*/  SHF.L.U32 R24, R25, 0x4, RZ ;  /* 0x0000000419187819 */ /* 0x000fe200000006ff */
[----:B------:R-:W-:Y:S01]  /*126b0*/  VIADD R29, R19, 0xffffffff ;  /* 0xffffffff131d7836 */ /* 0x000fe20000000000 */
[----:B------:R-:W-:Y:S02]  /*126c0*/  LOP3.LUT R6, R25, 0x7f, RZ, 0xc0, !PT ;  /* 0x0000007f19067812 */ /* 0x000fe400078ec0ff */
[----:B------:R-:W-:Y:S02]  /*126d0*/  LOP3.LUT R24, R24, 0x70, RZ, 0xc0, !PT ;  /* 0x0000007018187812 */ /* 0x000fe400078ec0ff */
[----:B------:R-:W-:Y:S02]  /*126e0*/  SHF.R.U32.HI R0, RZ, 0x3, R6 ;  /* 0x00000003ff007819 */ /* 0x000fe40000011606 */
[----:B-1----:R-:W-:Y:S02]  /*126f0*/  ISETP.NE.AND P1, PT, R18, 0x1, PT ;  /* 0x000000011200780c */ /* 0x002fe40003f25270 */
[----:B------:R-:W-:-:S02]  /*12700*/  LOP3.LUT R17, R24, R0, RZ, 0xfc, !PT ;  /* 0x0000000018117212 */ /* 0x000fc400078efcff */
[----:B------:R-:W-:-:S03]  /*12710*/  LOP3.LUT R16, R16, 0xffffffbf, RZ, 0xc0, !PT ;  /* 0xffffffbf10107812 */ /* 0x000fc600078ec0ff */
[----:B------:R-:W-:-:S04]  /*12720*/  IMAD R4, R29, 0x50, R17 ;  /* 0x000000501d047824 */ /* 0x000fc800078e0211 */
[C---:B-----5:R-:W-:Y:S01]  /*12730*/  IMAD.IADD R7, R4.reuse, 0x1, R23 ;  /* 0x0000000104077824 */ /* 0x060fe200078e0217 */
[----:B------:R-:W-:Y:S01]  /*12740*/  ISETP.GE.AND P0, PT, R4, UR40, PT ;  /* 0x0000002804007c0c */ /* 0x000fe2000bf06270 */
[----:B------:R-:W1:Y:S01]  /*12750*/  @P1 LDC R0, c[0x0][0x434] ;  /* 0x00010d00ff001b82 */ /* 0x000e620000000800 */
[----:B------:R-:W-:Y:S02]  /*12760*/  @P1 LOP3.LUT R16, R16, 0x40, RZ, 0xfc, !PT ;  /* 0x0000004010101812 */ /* 0x000fe400078efcff */
[----:B------:R-:W-:Y:S02]  /*12770*/  ISETP.GT.U32.OR P0, PT, R17, 0x4f, P0 ;  /* 0x0000004f1100780c */ /* 0x000fe40000704470 */
[----:B------:R-:W-:-:S03]  /*12780*/  MOV R10, R7 ;  /* 0x00000007000a7202 */ /* 0x000fc60000000f00 */
[----:B0-----:R-:W0:Y:S08]  /*12790*/  @P1 LDC R3, c[0x0][0x438] ;  /* 0x00010e00ff031b82 */ /* 0x001e300000000800 */
[----:B------:R-:W3:Y:S08]  /*127a0*/  @!P0 LDC.64 R8, c[0x0][0x428] ;  /* 0x00010a00ff088b82 */ /* 0x000ef00000000a00 */
[----:B------:R-:W4:Y:S01]  /*127b0*/  @!P0 LDC.64 R4, c[0x0][0x418] ;  /* 0x00010600ff048b82 */ /* 0x000f220000000a00 */
[----:B-1----:R-:W-:-:S05]  /*127c0*/  @P1 IMAD.HI.U32 R0, R7, R0, RZ ;  /* 0x0000000007001227 */ /* 0x002fca00078e00ff */
[----:B0-----:R-:W-:-:S04]  /*127d0*/  @P1 SHF.R.U32.HI R10, RZ, R3, R0 ;  /* 0x00000003ff0a1219 */ /* 0x001fc80000011600 */
[--C-:B------:R-:W-:Y:S01]  /*127e0*/  @!P0 SHF.R.S32.HI R3, RZ, 0x1f, R10.reuse ;  /* 0x0000001fff038819 */ /* 0x100fe2000001140a */
[----:B------:R-:W-:Y:S01]  /*127f0*/  @!P0 IMAD.MOV.U32 R2, RZ, RZ, R10 ;  /* 0x000000ffff028224 */ /* 0x000fe200078e000a */
[----:B------:R-:W-:Y:S02]  /*12800*/  LOP3.LUT R16, R16, 0xffffffef, RZ, 0xc0, !PT ;  /* 0xffffffef10107812 */ /* 0x000fe400078ec0ff */
[----:B--2---:R-:W-:Y:S01]  /*12810*/  SHF.R.S32.HI R11, RZ, 0x1f, R34 ;  /* 0x0000001fff0b7819 */ /* 0x004fe20000011422 */
[----:B---3--:R-:W-:-:S04]  /*12820*/  @!P0 IMAD.WIDE.U32 R2, R34, R8, R2 ;  /* 0x0000000822028225 */ /* 0x008fc800078e0002 */
[----:B------:R-:W-:Y:S01]  /*12830*/  @!P0 IMAD R0, R11, R8, RZ ;  /* 0x000000080b008224 */ /* 0x000fe200078e02ff */
[----:B----4-:R-:W-:Y:S01]  /*12840*/  @!P0 LEA R4, P1, R2, R4, 0x2 ;  /* 0x0000000402048211 */ /* 0x010fe200078210ff */
[----:B------:R0:W-:Y:S02]  /*12850*/  STL [R1], R11 ;  /* 0x0000000b01007387 */ /* 0x0001e40000100800 */
[----:B------:R-:W-:-:S04]  /*12860*/  @!P0 IMAD R9, R34, R9, R0 ;  /* 0x0000000922098224 */ /* 0x000fc800078e0200 */
[----:B------:R-:W-:-:S05]  /*12870*/  @!P0 IMAD.IADD R0, R3, 0x1, R9 ;  /* 0x0000000103008824 */ /* 0x000fca00078e0209 */
[----:B------:R-:W-:Y:S02]  /*12880*/  @!P0 LEA.HI.X R5, R2, R5, R0, 0x2, P1 ;  /* 0x0000000502058211 */ /* 0x000fe400008f1400 */
[----:B------:R-:W-:-:S06]  /*12890*/  MOV R0, RZ ;  /* 0x000000ff00007202 */ /* 0x000fcc0000000f00 */
[----:B------:R1:W5:Y:S01]  /*128a0*/  @!P0 LDG.E R0, desc[UR4][R4.64] ;  /* 0x0000000404008981 */ /* 0x000362000c1e1900 */
[----:B------:R-:W-:Y:S01]  /*128b0*/  ULDC UR4, c[0x0][0x2f4] ;  /* 0x0000bd0000047ab9 */ /* 0x000fe20000000800 */
[----:B------:R-:W-:Y:S01]  /*128c0*/  UMOV UR5, 0xffffffff ;  /* 0xffffffff00057882 */ /* 0x000fe20000000000 */
[----:B-1----:R-:W-:-:S05]  /*128d0*/  IMAD.SHL.U32 R4, R25, 0x8, RZ ;  /* 0x0000000819047824 */ /* 0x002fca00078e00ff */
        /* <DEDUP_REMOVED lines=15> */
[----:B0-----:R-:W-:Y:S06]  /*129d0*/  BRA.DIV UR5, `(.L_x_2242) ;  /* 0x0000003205ec7947 */ /* 0x001fec000b800000 */
.L_x_2286:
[----:B------:R-:W2:Y:S01]  /*129e0*/  LDL R2, [R1+0x4] ;  /* 0x0000040001027983 */ /* 0x000ea20000100800 */
[----:B------:R-:W-:Y:S01]  /*129f0*/  ISETP.GT.U32.AND P1, PT, R17, 0x4f, PT ;  /* 0x0000004f1100780c */ /* 0x000fe20003f24070 */
[----:B------:R-:W-:Y:S01]  /*12a00*/  IMAD.U32 R33, RZ, RZ, UR39 ;  /* 0x00000027ff217e24 */ /* 0x000fe2000f8e00ff */
[----:B------:R-:W-:Y:S01]  /*12a10*/  LOP3.LUT R16, R16, 0xfffffffe, RZ, 0xc0, !PT ;  /* 0xfffffffe10107812 */ /* 0x000fe200078ec0ff */
[----:B------:R-:W-:-:S03]  /*12a20*/  IMAD.MOV R8, RZ, RZ, -R10 ;  /* 0x000000ffff087224 */ /* 0x000fc600078e0a0a */
[----:B------:R-:W-:Y:S01]  /*12a30*/  SHF.R.S32.HI R33, RZ, 0x1f, R33 ;  /* 0x0000001fff217819 */ /* 0x000fe20000011421 */
[----:B------:R-:W-:-:S06]  /*12a40*/  IMAD R8, R18, R8, R7 ;  /* 0x0000000812087224 */ /* 0x000fcc00078e0207 */
[----:B------:R-:W-:-:S04]  /*12a50*/  @P1 LOP3.LUT R16, R16, 0x1, RZ, 0xfc, !PT ;  /* 0x0000000110101812 */ /* 0x000fc800078efcff */
[----:B------:R-:W-:Y:S02]  /*12a60*/  LOP3.LUT R16, R16, 0xffffffdf, RZ, 0xc0, !PT ;  /* 0xffffffdf10107812 */ /* 0x000fe400078ec0ff */
[----:B--2---:R-:W-:-:S13]  /*12a70*/  R2UR UR4, R2 ;  /* 0x00000000020472ca */ /* 0x004fda00000e0000 */
[----:B------:R-:W-:-:S06]  /*12a80*/  ULOP3.LUT UR4, UR4, 0x2, URZ, 0xfc, !UPT ;  /* 0x0000000204047892 */ /* 0x000fcc000f8efc3f */
[----:B------:R-:W-:-:S04]  /*12a90*/  MOV R2, UR4 ;  /* 0x0000000400027c02 */ /* 0x000fc80008000f00 */
[----:B------:R-:W-:-:S13]  /*12aa0*/  ISETP.NE.AND P0, PT, R2, 0x3, PT ;  /* 0x000000030200780c */ /* 0x000fda0003f05270 */
[----:B------:R-:W-:Y:S01]  /*12ab0*/  @P0 LOP3.LUT R16, R16, 0x20, RZ, 0xfc, !PT ;  /* 0x0000002010100812 */ /* 0x000fe200078efcff */
[----:B------:R-:W-:Y:S06]  /*12ac0*/  @!P0 BRA `(.L_x_2243) ;  /* 0x0000000000048947 */ /* 0x000fec0003800000 */
[----:B------:R-:W-:Y:S01]  /*12ad0*/  BPT.TRAP 0x1 ;  /* 0x000000040000795c */ /* 0x000fe20000300000 */
.L_x_2243:
        /* <DEDUP_REMOVED lines=26> */
.L_x_2287:
[----:B------:R-:W-:Y:S01]  /*12c80*/  ULDC.64 UR4, c[0x0][0x300] ;  /* 0x0000c00000047ab9 */ /* 0x000fe20000000a00 */
[----:B------:R-:W-:Y:S01]  /*12c90*/  R2UR UR6, R33 ;  /* 0x00000000210672ca */ /* 0x000fe200000e0000 */
[----:B------:R-:W-:Y:S01]  /*12ca0*/  IMAD R7, R7, UR4, RZ ;  /* 0x0000000407077c24 */ /* 0x000fe2000f8e02ff */
[----:B------:R-:W-:Y:S01]  /*12cb0*/  SHF.R.U32.HI R27, RZ, 0x3, R6 ;  /* 0x00000003ff1b7819 */ /* 0x000fe20000011606 */
[----:B0-----:R-:W-:Y:S01]  /*12cc0*/  IMAD.WIDE.U32 R2, R8, UR4, RZ ;  /* 0x0000000408027c25 */ /* 0x001fe2000f8e00ff */
[----:B------:R-:W-:-:S03]  /*12cd0*/  SHF.L.U32 R31, R6, 0x3, RZ ;  /* 0x00000003061f7819 */ /* 0x000fc600000006ff */
[----:B------:R-:W-:Y:S01]  /*12ce0*/  IMAD R7, R8, UR5, R7 ;  /* 0x0000000508077c24 */ /* 0x000fe2000f8e0207 */
[----:B------:R-:W-:Y:S02]  /*12cf0*/  ULDC.64 UR4, c[0x0][0x310] ;  /* 0x0000c40000047ab9 */ /* 0x000fe40000000a00 */
[----:B------:R-:W-:Y:S02]  /*12d00*/  IMAD R5, R5, UR4, RZ ;  /* 0x0000000405057c24 */ /* 0x000fe4000f8e02ff */
[----:B------:R-:W-:Y:S02]  /*12d10*/  IMAD.IADD R3, R3, 0x1, R7 ;  /* 0x0000000103037824 */ /* 0x000fe400078e0207 */
[C---:B------:R-:W-:Y:S02]  /*12d20*/  IMAD R5, R0.reuse, UR5, R5 ;  /* 0x0000000500057c24 */ /* 0x040fe4000f8e0205 */
[----:B------:R-:W-:Y:S01]  /*12d30*/  IMAD.WIDE.U32 R2, R0, UR4, R2 ;  /* 0x0000000400027c25 */ /* 0x000fe2000f8e0002 */
        /* <DEDUP_REMOVED lines=8> */
[----:B------:R-:W-:Y:S01]  /*12dc0*/  LEA R0, P0, R2, UR6, 0x1 ;  /* 0x0000000602007c11 */ /* 0x000fe2000f8008ff */
[----:B------:R-:W-:Y:S01]  /*12dd0*/  UMOV UR4, 0xffffffff ;  /* 0xffffffff00047882 */ /* 0x000fe20000000000 */
[----:B------:R-:W-:Y:S02]  /*12de0*/  LOP3.LUT R3, R4, 0x1c0, RZ, 0xc0, !PT ;  /* 0x000001c004037812 */ /* 0x000fe400078ec0ff */
[----:B------:R-:W-:Y:S01]  /*12df0*/  LEA.HI.X R7, R2, UR7, R7, 0x1, P0 ;  /* 0x0000000702077c11 */ /* 0x000fe200080f0c07 */
[----:B------:R-:W-:Y:S01]  /*12e00*/  IMAD.MOV.U32 R2, RZ, RZ, -0x50 ;  /* 0xffffffb0ff027424 */ /* 0x000fe200078e00ff */
[----:B------:R-:W-:-:S03]  /*12e10*/  LOP3.LUT R4, R3, 0x38, R4, 0xf8, !PT ;  /* 0x0000003803047812 */ /* 0x000fc600078ef804 */
[----:B------:R-:W-:Y:S01]  /*12e20*/  IMAD R6, R29, R2, UR40 ;  /* 0x000000281d067e24 */ /* 0x000fe2000f8e0202 */
[----:B------:R-:W-:-:S03]  /*12e30*/  LOP3.LUT R4, R4, 0x38, R25, 0x78, !PT ;  /* 0x0000003804047812 */ /* 0x000fc600078e7819 */
[----:B------:R-:W-:Y:S01]  /*12e40*/  IMAD.IADD R6, R6, 0x1, -R27 ;  /* 0x0000000106067824 */ /* 0x000fe200078e0a1b */
[----:B------:R-:W-:-:S04]  /*12e50*/  LOP3.LUT R31, R4, 0x200, R31, 0xf8, !PT ;  /* 0x00000200041f7812 */ /* 0x000fc800078ef81f */
        /* <DEDUP_REMOVED lines=44> */
.L_x_2299:
        /* <DEDUP_REMOVED lines=19> */
.L_x_2247:
[----:B------:R-:W-:Y:S05]  /*13250*/  BSYNC B0 ;  /* 0x0000000000007941 */ /* 0x000fea0003800000 */
.L_x_2246:
[----:B------:R-:W-:Y:S01]  /*13260*/  NOP ;  /* 0x0000000000007918 */ /* 0x000fe20000000000 */
[----:B------:R-:W-:Y:S01]  /*13270*/  SYNCS.ARRIVE.TRANS64.RED.A0T1 RZ, [UR44+0x38830], RZ ;  /* 0x038830ffffff79a7 */ /* 0x000fe2000820042c */
[----:B------:R-:W-:Y:S01]  /*13280*/  ARRIVES.LDGSTSBAR.64.TRANSCNT [UR44+0x38830] ;  /* 0x03883000ff0079b0 */ /* 0x000fe20008000aac */
[----:B------:R-:W-:Y:S01]  /*13290*/  NOP ;  /* 0x0000000000007918 */ /* 0x000fe20000000000 */
[----:B------:R-:W-:-:S13]  /*132a0*/  LOP3.LUT P0, RZ, R16, 0x20, RZ, 0xc0, !PT ;  /* 0x0000002010ff7812 */ /* 0x000fda000780c0ff */
[----:B------:R-:W-:Y:S05]  /*132b0*/  @!P0 BRA `(.L_x_2248) ;  /* 0x0000000000048947 */ /* 0x000fea0003800000 */
[----:B------:R-:W-:Y:S01]  /*132c0*/  BPT.TRAP 0x1 ;  /* 0x000000040000795c */ /* 0x000fe20000300000 */
.L_x_2248:
        /* <DEDUP_REMOVED lines=30> */
.L_x_2249:
[----:B0-----:R-:W0:Y:S01]  /*134b0*/  S2R R2, SR_TID.X ;  /* 0x0000000000027919 */ /* 0x001e220000002100 */
[----:B------:R-:W-:Y:S01]  /*134c0*/  UISETP.NE.AND UP0, UPT, UR47, URZ, UPT ;  /* 0x0000003f2f00728c */ /* 0x000fe2000bf05270 */
[----:B------:R-:W-:Y:S01]  /*134d0*/  IMAD.U32 R0, RZ, RZ, UR46 ;  /* 0x0000002eff007e24 */ /* 0x000fe2000f8e00ff */
[----:B------:R-:W1:Y:S01]  /*134e0*/  LDC R7, c[0x0][0x448] ;  /* 0x00011200ff077b82 */ /* 0x000e620000000800 */
[----:B------:R-:W-:Y:S01]  /*134f0*/  IMAD.U32 R4, RZ, RZ, UR36 ;  /* 0x00000024ff047e24 */ /* 0x000fe2000f8e00ff */
[----:B------:R-:W-:Y:S01]  /*13500*/  MOV R5, UR37 ;  /* 0x0000002500057c02 */ /* 0x000fe20008000f00 */
[----:B------:R-:W-:Y:S01]  /*13510*/  IMAD.U32 R3, RZ, RZ, UR45 ;  /* 0x0000002dff037e24 */ /* 0x000fe2000f8e00ff */
[----:B------:R-:W-:-:S05]  /*13520*/  PLOP3.LUT P0, PT, PT, PT, UP0, 0x80, 0x0 ;  /* 0x000000000000781c */ /* 0x000fca0003f0f008 */
[----:B------:R-:W-:Y:S01]  /*13530*/  @UP0 ULDC UR4, c[0x0][0x44c] ;  /* 0x0001130000040ab9 */ /* 0x000fe20000000800 */
[----:B0-----:R-:W-:-:S04]  /*13540*/  LOP3.LUT R2, R2, 0x7f, RZ, 0xc0, !PT ;  /* 0x0000007f02027812 */ /* 0x001fc800078ec0ff */
[----:B------:R-:W-:-:S04]  /*13550*/  SHF.R.U32.HI R2, RZ, 0x3, R2 ;  /* 0x00000003ff027819 */ /* 0x000fc80000011602 */
[----:B------:R-:W-:-:S05]  /*13560*/  LOP3.LUT R2, R24, R2, RZ, 0xfc, !PT ;  /* 0x0000000218027212 */ /* 0x000fca00078efcff */
[----:B------:R-:W-:-:S04]  /*13570*/  IMAD R0, R0, 0x80, R2 ;  /* 0x0000008000007824 */ /* 0x000fc800078e0202 */
[----:B------:R-:W-:Y:S01]  /*13580*/  @P0 IMAD.HI.U32 R2, R0, UR4, RZ ;  /* 0x0000000400020c27 */ /* 0x000fe2000f8e00ff */
[----:B------:R-:W-:Y:S01]  /*13590*/  PLOP3.LUT P0, PT, PT, PT, UP0, 0x80, 0x0 ;  /* 0x000000000000781c */ /* 0x000fe20003f0f008 */
[----:B------:R-:W-:Y:S01]  /*135a0*/  @UP0 ULDC UR4, c[0x0][0x450] ;  /* 0x0001140000040ab9 */ /* 0x000fe20000000800 */
[----:B------:R-:W-:-:S11]  /*135b0*/  MOV R9, R0 ;  /* 0x0000000000097202 */ /* 0x000fd60000000f00 */
[----:B------:R-:W-:Y:S01]  /*135c0*/  @P0 SHF.R.U32.HI R9, RZ, UR4, R2 ;  /* 0x00000004ff090c19 */ /* 0x000fe20008011602 */
[----:B------:R-:W-:Y:S01]  /*135d0*/  ULDC.64 UR4, c[0x0][0x2e0] ;  /* 0x0000b80000047ab9 */ /* 0x000fe20000000a00 */
[----:B------:R-:W-:Y:S02]  /*135e0*/  IMAD.MOV.U32 R2, RZ, RZ, R4 ;  /* 0x000000ffff027224 */ /* 0x000fe400078e0004 */
[----:B------:R-:W-:Y:S01]  /*135f0*/  IADD3 R5, -R9, RZ, RZ ;  /* 0x000000ff09057210 */ /* 0x000fe20007ffe1ff */
[----:B------:R-:W-:Y:S02]  /*13600*/  IMAD R25, R25, UR4, RZ ;  /* 0x0000000419197c24 */ /* 0x000fe4000f8e02ff */
[----:B------:R-:W-:-:S04]  /*13610*/  IMAD.WIDE.U32 R2, R26, UR4, R2 ;  /* 0x000000041a027c25 */ /* 0x000fc8000f8e0002 */
[----:B-1----:R-:W-:Y:S01]  /*13620*/  IMAD R5, R7, R5, R0 ;  /* 0x0000000507057224 */ /* 0x002fe200078e0200 */
[----:B------:R-:W-:Y:S01]  /*13630*/  SHF.R.S32.HI R0, RZ, 0x1f, R9 ;  /* 0x0000001fff007819 */ /* 0x000fe20000011409 */
[----:B------:R-:W-:Y:S01]  /*13640*/  IMAD R25, R26, UR5, R25 ;  /* 0x000000051a197c24 */ /* 0x000fe2000f8e0219 */
[----:B------:R-:W-:-:S03]  /*13650*/  ULDC.64 UR4, c[0x0][0x2d0] ;  /* 0x0000b40000047ab9 */ /* 0x000fc60000000a00 */
[----:B------:R-:W-:Y:S02]  /*13660*/  IMAD.IADD R3, R3, 0x1, R25 ;  /* 0x0000000103037824 */ /* 0x000fe400078e0219 */
[----:B------:R-:W-:Y:S02]  /*13670*/  IMAD R0, R0, UR4, RZ ;  /* 0x0000000400007c24 */ /* 0x000fe4000f8e02ff */
        /* <DEDUP_REMOVED lines=19> */
[----:B------:R-:W-:Y:S01]  /*137b0*/  SHFL.IDX PT, R3, R6, RZ, 0x181f ;  /* 0x00181fff06037589 */ /* 0x000fe200000e0000 */
[----:B------:R-:W-:Y:S01]  /*137c0*/  MOV R8, UR46 ;  /* 0x0000002e00087c02 */ /* 0x000fe20008000f00 */
[----:B------:R-:W-:Y:S01]  /*137d0*/  ULDC UR4, c[0x0][0x288] ;  /* 0x0000a20000047ab9 */ /* 0x000fe20000000800 */
[----:B------:R-:W-:Y:S01]  /*137e0*/  ULDC.64 UR6, c[0x0][0x208] ;  /* 0x0000820000067ab9 */ /* 0x000fe20000000a00 */
[----:B------:R-:W0:Y:S01]  /*137f0*/  SHFL.IDX PT, R2, R0, RZ, 0x181f ;  /* 0x00181fff00027589 */ /* 0x000e2200000e0000 */
[----:B------:R-:W-:Y:S02]  /*13800*/  IMAD R7, R7, UR4, RZ ;  /* 0x0000000407077c24 */ /* 0x000fe4000f8e02ff */
[----:B------:R-:W-:Y:S01]  /*13810*/  IMAD R8, R8, 0x80, R27 ;  /* 0x0000008008087824 */ /* 0x000fe200078e021b */
[----:B------:R-:W-:Y:S03]  /*13820*/  SHFL.IDX PT, R5, R6, 0x1, 0x181f ;  /* 0x00381f0006057f89 */ /* 0x000fe600000e0000 */
[C---:B------:R-:W-:Y:S01]  /*13830*/  VIADD R10, R8.reuse, 0x10 ;  /* 0x00000010080a7836 */ /* 0x040fe20000000000 */
[----:B------:R-:W-:Y:S01]  /*13840*/  ISETP.GE.AND P0, PT, R8, R7, PT ;  /* 0x000000070800720c */ /* 0x000fe20003f06270 */
[----:B------:R-:W1:Y:S04]  /*13850*/  SHFL.IDX PT, R4, R0, 0x1, 0x181f ;  /* 0x00381f0000047f89 */ /* 0x000e6800000e0000 */
[----:B------:R-:W-:Y:S08]  /*13860*/  SHFL.IDX PT, R14, R0, 0x7, 0x181f ;  /* 0x00f81f00000e7f89 */ /* 0x000ff000000e0000 */
[----:B------:R-:W-:Y:S01]  /*13870*/  @!P0 LEA R9, R31, UR44, 0x1 ;  /* 0x0000002c1f098c11 */ /* 0x000fe2000f8e08ff */
[----:B0-----:R-:W-:-:S05]  /*13880*/  @!P0 IMAD.WIDE.U32 R2, R22, 0x2, R2 ;  /* 0x0000000216028825 */ /* 0x001fca00078e0002 */
[----:B------:R-:W-:Y:S04]  /*13890*/  @!P0 LDGSTS.E.BYPASS.LTC128B.128 [R9+0x14400], desc[UR6][R2.64], !P4 ;  /* 0x1440000002098fae */ /* 0x000fe8000e101d46 */
[----:B------:R-:W-:Y:S04]  /*138a0*/  @!P0 LDGSTS.E.BYPASS.LTC128B.128 [R9+0x18400], desc[UR6][R2.64+0x80], !P3 ;  /* 0x1840008002098fae */ /* 0x000fe8000d901d46 */
[----:B------:R-:W-:Y:S04]  /*138b0*/  @!P0 LDGSTS.E.BYPASS.LTC128B.128 [R9+0x1c400], desc[UR6][R2.64+0x100], !P2 ;  /* 0x1c40010002098fae */ /* 0x000fe8000d101d46 */
[----:B------:R0:W-:Y:S01]  /*138c0*/  @!P0 LDGSTS.E.BYPASS.LTC128B.128 [R9+0x20400], desc[UR6][R2.64+0x180], !P1 ;  /* 0x2040018002098fae */ /* 0x0001e2000c901d46 */
[----:B------:R-:W-:-:S02]  /*138d0*/  ISETP.GE.AND P0, PT, R10, R7, PT ;  /* 0x000000070a00720c */ /* 0x000fc40003f06270 */
[----:B------:R-:W-:Y:S01]  /*138e0*/  IADD3 R10, R8, 0x20, RZ ;  /* 0x00000020080a7810 */ /* 0x000fe20007ffe0ff */
        /* <DEDUP_REMOVED lines=56> */
.L_x_2316:
[----:B------:R-:W-:Y:S01]  /*13c70*/  VIADD R8, R8, 0x70 ;  /* 0x0000007008087836 */ /* 0x000fe20000000000 */
[----:B------:R-:W-:Y:S01]  /*13c80*/  BSSY B0, `(.L_x_2251) ;  /* 0x000000f000007945 */ /* 0x000fe20003800000 */
[----:B-1----:R-:W-:Y:S01]  /*13c90*/  MOV R2, R14 ;  /* 0x0000000e00027202 */ /* 0x002fe20000000f00 */
[----:B------:R-:W-:Y:S02]  /*13ca0*/  IMAD.MOV.U32 R3, RZ, RZ, R6 ;  /* 0x000000ffff037224 */ /* 0x000fe400078e0006 */
[----:B------:R-:W-:-:S13]  /*13cb0*/  ISETP.GE.AND P0, PT, R8, R7, PT ;  /* 0x000000070800720c */ /* 0x000fda0003f06270 */
        /* <DEDUP_REMOVED lines=11> */
.L_x_2252:
[----:B------:R-:W-:Y:S05]  /*13d70*/  BSYNC B0 ;  /* 0x0000000000007941 */ /* 0x000fea0003800000 */
.L_x_2251:
[----:B------:R-:W-:Y:S01]  /*13d80*/  NOP ;  /* 0x0000000000007918 */ /* 0x000fe20000000000 */
[----:B------:R-:W-:Y:S01]  /*13d90*/  SYNCS.ARRIVE.TRANS64.RED.A0T1 RZ, [UR44+0x38800], RZ ;  /* 0x038800ffffff79a7 */ /* 0x000fe2000820042c */
[----:B------:R-:W-:Y:S01]  /*13da0*/  IMAD.MOV.U32 R0, RZ, RZ, 0x1 ;  /* 0x00000001ff007424 */ /* 0x000fe200078e00ff */
[----:B------:R-:W-:Y:S01]  /*13db0*/  IADD3 R19, R19, -0x2, RZ ;  /* 0xfffffffe13137810 */ /* 0x000fe20007ffe0ff */
[----:B------:R-:W-:Y:S01]  /*13dc0*/  ARRIVES.LDGSTSBAR.64.TRANSCNT [UR44+0x38800] ;  /* 0x03880000ff0079b0 */ /* 0x000fe20008000aac */
[----:B------:R-:W-:Y:S02]  /*13dd0*/  IMAD.MOV.U32 R26, RZ, RZ, 0x1 ;  /* 0x00000001ff1a7424 */ /* 0x000fe400078e00ff */
[----:B------:R-:W-:Y:S01]  /*13de0*/  SHF.L.U32 R0, R0, 0x1f, RZ ;  /* 0x0000001f00007819 */ /* 0x000fe200000006ff */
[----:B------:R-:W-:Y:S01]  /*13df0*/  NOP ;  /* 0x0000000000007918 */ /* 0x000fe20000000000 */
[----:B------:R-:W-:Y:S02]  /*13e00*/  SYNCS.ARRIVE.TRANS64.A1T0 RZ, [UR44+0x38800], RZ ;  /* 0x038800ffffff79a7 */ /* 0x000fe4000810002c */
[----:B------:R-:W1:Y:S02]  /*13e10*/  SYNCS.PHASECHK.TRANS64.TRYWAIT P0, [UR44+0x38820], R0 ;  /* 0x03882000ff0075a7 */ /* 0x000e64000800016c */
[----:B-1----:R-:W-:Y:S05]  /*13e20*/  @!P0 BRA `(.L_x_2253) ;  /* 0x0000003000888947 */ /* 0x002fea0003800000 */
.L_x_2317:
[----:B------:R-:W-:Y:S01]  /*13e30*/  ISETP.GE.AND P0, PT, R19, UR48, PT ;  /* 0x0000003013007c0c */ /* 0x000fe2000bf06270 */
[----:B------:R-:W-:-:S12]  /*13e40*/  IMAD.MOV.U32 R21, RZ, RZ, RZ ;  /* 0x000000ffff157224 */ /* 0x000fd800078e00ff */
[----:B------:R-:W-:Y:S05]  /*13e50*/  @!P0 BRA `(.L_x_2254) ;  /* 0x0000001000888947 */ /* 0x000fea0003800000 */
[----:B0-----:R-:W0:Y:S01]  /*13e60*/  S2R R2, SR_TID.X ;  /* 0x0000000000027919 */ /* 0x001e220000002100 */
[----:B------:R-:W-:Y:S01]  /*13e70*/  UIADD3 UR4, UR42, 0x1, URZ ;  /* 0x000000012a047890 */ /* 0x000fe2000fffe03f */
[----:B------:R-:W-:Y:S01]  /*13e80*/  LOP3.LUT R0, RZ, UR41, RZ, 0x33, !PT ;  /* 0x00000029ff007c12 */ /* 0x000fe2000f8e33ff */
[----:B------:R-:W-:Y:S01]  /*13e90*/  ULOP3.LUT UR5, URZ, UR43, URZ, 0x33, !UPT ;  /* 0x0000002b3f057292 */ /* 0x000fe2000f8e333f */
[----:B------:R-:W-:Y:S01]  /*13ea0*/  BSSY B0, `(.L_x_2254) ;  /* 0x000011d000007945 */ /* 0x000fe20003800000 */
[----:B------:R-:W-:Y:S01]  /*13eb0*/  UIMAD UR4, UR4, UR38, URZ ;  /* 0x00000026040472a4 */ /* 0x000fe2000f8e023f */
[----:B------:R-:W-:-:S05]  /*13ec0*/  MOV R20, RZ ;  /* 0x000000ff00147202 */ /* 0x000fca0000000f00 */
[----:B------:R-:W-:Y:S01]  /*13ed0*/  LOP3.LUT R3, RZ, UR4, RZ, 0x33, !PT ;  /* 0x00000004ff037c12 */ /* 0x000fe2000f8e33ff */
[----:B------:R-:W-:Y:S02]  /*13ee0*/  ULDC UR4, c[0x0][0x2f4] ;  /* 0x0000bd0000047ab9 */ /* 0x000fe40000000800 */
[----:B------:R-:W-:Y:S02]  /*13ef0*/  ISETP.GE.AND P4, PT, R22, UR4, PT ;  /* 0x0000000416007c0c */ /* 0x000fe4000bf86270 */
[----:B------:R-:W-:Y:S02]  /*13f00*/  VIMNMX3 R0, R0, UR5, R3, !PT ;  /* 0x0000000500007c0f */ /* 0x000fe4000f800103 */
        /* <DEDUP_REMOVED lines=9> */
[----:B------:R-:W-:Y:S01]  /*13fa0*/  IADD3 R3, R23, -0xf0, RZ ;  /* 0xffffff1017037810 */ /* 0x000fe20007ffe0ff */
[----:B------:R-:W-:Y:S02]  /*13fb0*/  IMAD.MOV.U32 R23, RZ, RZ, 0x1 ;  /* 0x00000001ff177424 */ /* 0x000fe400078e00ff */
[C---:B------:R-:W-:Y:S02]  /*13fc0*/  IMAD R5, R0.reuse, 0x50, R5 ;  /* 0x0000005000057824 */ /* 0x040fe400078e0205 */
[----:B------:R-:W-:Y:S02]  /*13fd0*/  IMAD R10, R0, -0x50, R3 ;  /* 0xffffffb0000a7824 */ /* 0x000fe400078e0203 */
[----:B------:R-:W-:-:S07]  /*13fe0*/  VIADD R0, R5, 0xa0 ;  /* 0x000000a005007836 */ /* 0x000fce0000000000 */
.L_x_2267:
        /* <DEDUP_REMOVED lines=37> */
.L_x_2255:
[----:B------:R-:W-:Y:S01]  /*14240*/  LEA R19, R21, UR44, 0x3 ;  /* 0x0000002c15137c11 */ /* 0x000fe2000f8e18ff */
[----:B------:R-:W-:Y:S01]  /*14250*/  BSSY B1, `(.L_x_2256) ;  /* 0x0000004000017945 */ /* 0x000fe20003800000 */
[----:B------:R-:W-:-:S04]  /*14260*/  SHF.L.U32 R2, R26, 0x1f, RZ ;  /* 0x0000001f1a027819 */ /* 0x000fc800000006ff */
[----:B------:R-:W1:Y:S02]  /*14270*/  SYNCS.PHASECHK.TRANS64.TRYWAIT P0, [R19+URZ+0x38840], R2 ;  /* 0x03884002130075a7 */ /* 0x000e64000800017f */
[----:B-1----:R-:W-:Y:S05]  /*14280*/  @!P0 BRA `(.L_x_2257) ;  /* 0x0000002c00888947 */ /* 0x002fea0003800000 */
.L_x_2318:
[----:B------:R-:W-:Y:S05]  /*14290*/  BSYNC B1 ;  /* 0x0000000000017941 */ /* 0x000fea0003800000 */
.L_x_2256:
        /* <DEDUP_REMOVED lines=73> */
.L_x_2330:
        /* <DEDUP_REMOVED lines=18> */
.L_x_2259:
        /* <DEDUP_REMOVED lines=10> */
.L_x_2260:
[----:B------:R1:W-:Y:S01]  /*148f0*/  SYNCS.ARRIVE.TRANS64.A1T0 RZ, [R19+URZ+0x38830], RZ ;  /* 0x038830ff13ff79a7 */ /* 0x0003e2000810003f */
[----:B------:R-:W-:Y:S05]  /*14900*/  @!P6 BRA `(.L_x_2261) ;  /* 0x000000000004e947 */ /* 0x000fea0003800000 */
[----:B------:R-:W-:Y:S01]  /*14910*/  BPT.TRAP 0x1 ;  /* 0x000000040000795c */ /* 0x000fe20000300000 */
.L_x_2261:
[----:B0-----:R-:W-:Y:S01]  /*14920*/  SHF.L.U32 R3, R23, 0x1f, RZ ;  /* 0x0000001f17037819 */ /* 0x001fe200000006ff */
[----:B------:R-:W-:Y:S01]  /*14930*/  BSSY B1, `(.L_x_2262) ;  /* 0x0000004000017945 */ /* 0x000fe20003800000 */
[----:B------:R-:W-:-:S04]  /*14940*/  LEA R4, R20, UR44, 0x3 ;  /* 0x0000002c14047c11 */ /* 0x000fc8000f8e18ff */
[----:B------:R-:W0:Y:S02]  /*14950*/  SYNCS.PHASECHK.TRANS64.TRYWAIT P0, [R4+URZ+0x38860], R3 ;  /* 0x03886003040075a7 */ /* 0x000e24000800017f */
[----:B0-----:R-:W-:Y:S05]  /*14960*/  @!P0 BRA `(.L_x_2263) ;  /* 0x0000002c00b08947 */ /* 0x001fea0003800000 */
.L_x_2331:
[----:B------:R-:W-:Y:S05]  /*14970*/  BSYNC B1 ;  /* 0x0000000000017941 */ /* 0x000fea0003800000 */
.L_x_2262:
        /* <DEDUP_REMOVED lines=56> */
.L_x_2343:
        /* <DEDUP_REMOVED lines=26> */
.L_x_2265:
        /* <DEDUP_REMOVED lines=10> */
.L_x_2266:
        /* <DEDUP_REMOVED lines=20> */
.L_x_2254:
[----:B------:R-:W-:-:S13]  /*15080*/  LOP3.LUT P0, RZ, R16, 0x20, RZ, 0xc0, !PT ;  /* 0x0000002010ff7812 */ /* 0x000fda000780c0ff */
[----:B------:R-:W-:Y:S05]  /*15090*/  @!P0 BRA `(.L_x_2268) ;  /* 0x0000000000048947 */ /* 0x000fea0003800000 */
[----:B------:R-:W-:Y:S01]  /*150a0*/  BPT.TRAP 0x1 ;  /* 0x000000040000795c */ /* 0x000fe20000300000 */
.L_x_2268:
        /* <DEDUP_REMOVED lines=12> */
.L_x_2344:
[----:B------:R-:W-:Y:S05]  /*15170*/  BSYNC B0 ;  /* 0x0000000000007941 */ /* 0x000fea0003800000 */
.L_x_2269:
        /* <DEDUP_REMOVED lines=62> */
.L_x_2356:
        /* <DEDUP_REMOVED lines=17> */
.L_x_2272:
        /* <DEDUP_REMOVED lines=10> */
.L_x_2273:
[----:B------:R-:W-:Y:S01]  /*15710*/  VIADD R2, R21, 0x1 ;  /* 0x0000000115027836 */ /* 0x000fe20000000000 */
[----:B------:R1:W-:Y:S04]  /*15720*/  SYNCS.ARRIVE.TRANS64.A1T0 RZ, [R0+URZ+0x38850], RZ ;  /* 0x038850ff00ff79a7 */ /* 0x0003e8000810003f */
[----:B------:R-:W-:-:S04]  /*15730*/  ISETP.NE.AND P0, PT, R2, 0x2, PT ;  /* 0x000000020200780c */ /* 0x000fc80003f05270 */
[----:B------:R-:W-:Y:S02]  /*15740*/  SEL R3, RZ, 0x1, P0 ;  /* 0x00000001ff037807 */ /* 0x000fe40000000000 */
[----:B------:R-:W-:Y:S02]  /*15750*/  SEL R2, R2, RZ, P0 ;  /* 0x000000ff02027207 */ /* 0x000fe40000000000 */
[----:B-1----:R-:W-:-:S07]  /*15760*/  LOP3.LUT R0, R26, R3, RZ, 0x3c, !PT ;  /* 0x000000031a007212 */ /* 0x002fce00078e3cff */
.L_x_2237:
[----:B0-----:R-:W0:Y:S01]  /*15770*/  S2R R4, SR_CgaCtaId ;  /* 0x0000000000047919 */ /* 0x001e220000008800 */
[----:B------:R-:W-:Y:S02]  /*15780*/  MOV R3, 0x400 ;  /* 0x0000040000037802 */ /* 0x000fe40000000f00 */
[----:B------:R-:W-:Y:S02]  /*15790*/  SHF.L.U32 R6, R6, 0x1f, RZ ;  /* 0x0000001f06067819 */ /* 0x000fe400000006ff */
[----:B0-----:R-:W-:-:S04]  /*157a0*/  LEA R7, R4, R3, 0x18 ;  /* 0x0000000304077211 */ /* 0x001fc800078ec0ff */
[----:B------:R-:W0:Y:S02]  /*157b0*/  SYNCS.PHASECHK.TRANS64.TRYWAIT P0, [R7+URZ+0x38820], R6 ;  /* 0x03882006070075a7 */ /* 0x000e24000800017f */
[----:B0-----:R-:W-:Y:S05]  /*157c0*/  @!P0 BRA `(.L_x_2274) ;  /* 0x0000002c00fc8947 */ /* 0x001fea0003800000 */
.L_x_2357:
[----:B------:R-:W-:-:S03]  /*157d0*/  UMOV UR4, 0xffffffff ;  /* 0xffffffff00047882 */ /* 0x000fc60000000000 */
[----:B------:R-:W-:Y:S05]  /*157e0*/  BRA.DIV UR4, `(.L_x_2275) ;  /* 0x0000003204087947 */ /* 0x000fea000b800000 */
[----:B------:R-:W1:Y:S02]  /*157f0*/  S2R R3, SR_TID.X ;  /* 0x0000000000037919 */ /* 0x000e640000002100 */
[----:B-1----:R-:W-:-:S04]  /*15800*/  SHF.R.U32.HI R3, RZ, 0x5, R3 ;  /* 0x00000005ff037819 */ /* 0x002fc80000011603 */
[----:B------:R-:W-:-:S05]  /*15810*/  LOP3.LUT R3, R3, 0x3, RZ, 0xc0, !PT ;  /* 0x0000000303037812 */ /* 0x000fca00078ec0ff */
[----:B------:R1:W2:Y:S02]  /*15820*/  SHFL.IDX PT, R14, R3, RZ, 0x1f ;  /* 0x00001fff030e7589 */ /* 0x0002a400000e0000 */
.L_x_2360:
[----:B--2---:R-:W-:-:S13]  /*15830*/  ISETP.NE.AND P0, PT, R14, RZ, PT ;  /* 0x000000ff0e00720c */ /* 0x004fda0003f05270 */
[----:B------:R-:W-:Y:S05]  /*15840*/  @P0 BRA `(.L_x_2193) ;  /* 0x0000000000900947 */ /* 0x000fea0003800000 */
[----:B------:R-:W-:-:S03]  /*15850*/  UMOV UR4, 0xffffffff ;  /* 0xffffffff00047882 */ /* 0x000fc60000000000 */
[----:B------:R-:W-:Y:S05]  /*15860*/  BRA.DIV UR4, `(.L_x_2276) ;  /* 0x00000032041c7947 */ /* 0x000fea000b800000 */
[----:B------:R-:W-:-:S13]  /*15870*/  ELECT P6, URZ, PT ;  /* 0x00000000003f782f */ /* 0x000fda00038c0000 */
.L_x_2363:
        /* <DEDUP_REMOVED lines=8> */
.L_x_2277:
[C---:B------:R-:W-:Y:S01]  /*15900*/  LEA R5, R2.reuse, R7, 0x3 ;  /* 0x0000000702057211 */ /* 0x040fe200078e18ff */
[----:B------:R-:W-:Y:S01]  /*15910*/  VIADD R2, R2, 0x1 ;  /* 0x0000000102027836 */ /* 0x000fe20000000000 */
[----:B------:R-:W-:-:S04]  /*15920*/  SHF.L.U32 R4, R0, 0x1f, RZ ;  /* 0x0000001f00047819 */ /* 0x000fc800000006ff */
[----:B------:R-:W1:Y:S01]  /*15930*/  SYNCS.PHASECHK.TRANS64.TRYWAIT P1, [R5+URZ+0x38840], R4 ;  /* 0x03884004050075a7 */ /* 0x000e62000802017f */
[----:B------:R-:W-:-:S04]  /*15940*/  ISETP.NE.AND P2, PT, R2, 0x2, PT ;  /* 0x000000020200780c */ /* 0x000fc80003f45270 */
[----:B------:R-:W-:Y:S01]  /*15950*/  SEL R3, RZ, 0x1, P2 ;  /* 0x00000001ff037807 */ /* 0x000fe20001000000 */
[----:B-1----:R-:W-:Y:S08]  /*15960*/  @!P1 BRA `(.L_x_2278) ;  /* 0x0000002c00fc9947 */ /* 0x002ff00003800000 */
.L_x_2364:
[----:B------:R-:W-:Y:S02]  /*15970*/  SEL R2, R2, RZ, P2 ;  /* 0x000000ff02027207 */ /* 0x000fe40001000000 */
[----:B------:R-:W-:Y:S01]  /*15980*/  LOP3.LUT R0, R0, R3, RZ, 0x3c, !PT ;  /* 0x0000000300007212 */ /* 0x000fe200078e3cff */
[----:B------:R-:W-:Y:S06]  /*15990*/  @!P0 BRA `(.L_x_2279) ;  /* 0x0000000000048947 */ /* 0x000fec0003800000 */
[----:B------:R-:W-:Y:S01]  /*159a0*/  BPT.TRAP 0x1 ;  /* 0x000000040000795c */ /* 0x000fe20000300000 */
.L_x_2279:
[----:B------:R-:W-:Y:S01]  /*159b0*/  IMAD R3, R2, 0x8, R7 ;  /* 0x0000000802037824 */ /* 0x000fe200078e0207 */
[----:B------:R-:W-:-:S04]  /*159c0*/  SHF.L.U32 R0, R0, 0x1f, RZ ;  /* 0x0000001f00007819 */ /* 0x000fc800000006ff */
[----:B------:R-:W2:Y:S02]  /*159d0*/  SYNCS.PHASECHK.TRANS64.TRYWAIT P1, [R3+URZ+0x38840], R0 ;  /* 0x03884000030075a7 */ /* 0x000ea4000802017f */
[----:B--2---:R-:W-:Y:S05]  /*159e0*/  @!P1 BRA `(.L_x_2280) ;  /* 0x0000002c00f09947 */ /* 0x004fea0003800000 */
.L_x_2365:
[----:B------:R-:W-:Y:S05]  /*159f0*/  @!P0 BRA `(.L_x_2281) ;  /* 0x0000000000048947 */ /* 0x000fea0003800000 */
[----:B------:R-:W-:Y:S01]  /*15a00*/  BPT.TRAP 0x1 ;  /* 0x000000040000795c */ /* 0x000fe20000300000 */
.L_x_2281:
[----:B------:R-:W3:Y:S02]  /*15a10*/  SYNCS.PHASECHK.TRANS64.TRYWAIT P1, [R5+URZ+0x38860], R4 ;  /* 0x03886004050075a7 */ /* 0x000ee4000802017f */
[----:B---3--:R-:W-:Y:S05]  /*15a20*/  @!P1 BRA `(.L_x_2282) ;  /* 0x0000002c00f49947 */ /* 0x008fea0003800000 */
.L_x_2366:
[----:B------:R-:W-:Y:S05]  /*15a30*/  @!P0 BRA `(.L_x_2283) ;  /* 0x0000000000048947 */ /* 0x000fea0003800000 */
[----:B------:R-:W-:Y:S01]  /*15a40*/  BPT.TRAP 0x1 ;  /* 0x000000040000795c */ /* 0x000fe20000300000 */
.L_x_2283:
[----:B----4-:R4:W0:Y:S02]  /*15a50*/  SYNCS.PHASECHK.TRANS64.TRYWAIT P0, [R3+URZ+0x38860], R0 ;  /* 0x03886000030075a7 */ /* 0x010824000800017f */
[----:B0-----:R-:W-:Y:S05]  /*15a60*/  @!P0 NANOSLEEP.SYNCS 0x989680 ;  /* 0x009896800000895d */ /* 0x001fea0003900000 */
[----:B------:R-:W0:Y:S02]  /*15a70*/  @!P0 SYNCS.PHASECHK.TRANS64 P0, [R3+URZ+0x38860], R0 ;  /* 0x03886000030085a7 */ /* 0x000e24000800007f */
[----:B0-----:R-:W-:Y:S05]  /*15a80*/  @!P0 BRA `(.L_x_2283) ;  /* 0xfffffffc00f08947 */ /* 0x001fea000383ffff */
.L_x_2193:
[----:B------:R-:W-:Y:S05]  /*15a90*/  BSYNC B6 ;  /* 0x0000000000067941 */ /* 0x000fea0003800000 */
.L_x_2190:
[----:B------:R-:W-:Y:S05]  /*15aa0*/  EXIT ;  /* 0x000000000000794d */ /* 0x000fea0003800000 */
.L_x_2197:
[----:B------:R-:W-:-:S13]  /*15ab0*/  R2UR UR4, R16 ;  /* 0x00000000100472ca */ /* 0x000fda00000e0000 */
[----:B0-----:R-:W-:-:S04]  /*15ac0*/  MOV R3, UR4 ;  /* 0x0000000400037c02 */ /* 0x001fc80008000f00 */
[----:B------:R0:W1:Y:S03]  /*15ad0*/  SYNCS.PHASECHK.TRANS64.TRYWAIT P0, [R3+URZ+0x38800], R0 ;  /* 0x03880000030075a7 */ /* 0x000066000800017f */
[----:B-1----:R-:W-:Y:S05]  /*15ae0*/  @!P0 NANOSLEEP.SYNCS 0x989680 ;  /* 0x009896800000895d */ /* 0x002fea0003900000 */
[----:B------:R-:W1:Y:S02]  /*15af0*/  @!P0 SYNCS.PHASECHK.TRANS64 P0, [R3+URZ+0x38800], R0 ;  /* 0x03880000030085a7 */ /* 0x000e64000800007f */
[----:B-1----:R-:W-:Y:S05]  /*15b00*/  @!P0 BRA `(.L_x_2197) ;  /* 0xfffffffc00e88947 */ /* 0x002fea000383ffff */
[----:B------:R-:W-:Y:S05]  /*15b10*/  BRA `(.L_x_2284) ;  /* 0xfffffeb800b47947 */ /* 0x000fea000383ffff */
.L_x_2201:
[----:B------:R-:W-:-:S13]  /*15b20*/  R2UR UR4, R16 ;  /* 0x00000000100472ca */ /* 0x000fda00000e0000 */
[----:B0-----:R-:W-:-:S04]  /*15b30*/  IMAD.U32 R3, RZ, RZ, UR4 ;  /* 0x00000004ff037e24 */ /* 0x001fc8000f8e00ff */
[----:B------:R0:W2:Y:S03]  /*15b40*/  SYNCS.PHASECHK.TRANS64.TRYWAIT P1, [R3+URZ+0x38830], R0 ;  /* 0x03883000030075a7 */ /* 0x0000a6000802017f */
[----:B--2---:R-:W-:Y:S05]  /*15b50*/  @!P1 NANOSLEEP.SYNCS 0x989680 ;  /* 0x009896800000995d */ /* 0x004fea0003900000 */
[----:B------:R-:W2:Y:S02]  /*15b60*/  @!P1 SYNCS.PHASECHK.TRANS64 P1, [R3+URZ+0x38830], R0 ;  /* 0x03883000030095a7 */ /* 0x000ea4000802007f */
[----:B--2---:R-:W-:Y:S05]  /*15b70*/  @!P1 BRA `(.L_x_2201) ;  /* 0xfffffffc00e89947 */ /* 0x004fea000383ffff */
[----:B------:R-:W-:Y:S05]  /*15b80*/  BRA `(.L_x_2200) ;  /* 0xfffffeb800dc7947 */ /* 0x000fea000383ffff */
.L_x_2207:
[----:B------:R-:W-:-:S13]  /*15b90*/  R2UR UR6, R214 ;  /* 0x00000000d60672ca */ /* 0x000fda00000e0000 */
[----:B-1----:R-:W-:-:S04]  /*15ba0*/  IMAD.U32 R6, RZ, RZ, UR6 ;  /* 0x00000006ff067e24 */ /* 0x002fc8000f8e00ff */
[----:B------:R1:W2:Y:S03]  /*15bb0*/  SYNCS.PHASECHK.TRANS64.TRYWAIT P1, [R6+URZ+0x38830], R3 ;  /* 0x03883003060075a7 */ /* 0x0002a6000802017f */
[----:B--2---:R-:W-:Y:S05]  /*15bc0*/  @!P1 NANOSLEEP.SYNCS 0x989680 ;  /* 0x009896800000995d */ /* 0x004fea0003900000 */
[----:B------:R-:W2:Y:S02]  /*15bd0*/  @!P1 SYNCS.PHASECHK.TRANS64 P1, [R6+URZ+0x38830], R3 ;  /* 0x03883003060095a7 */ /* 0x000ea4000802007f */
[----:B--2---:R-:W-:Y:S05]  /*15be0*/  @!P1 BRA `(.L_x_2207) ;  /* 0xfffffffc00e89947 */ /* 0x004fea000383ffff */
[----:B------:R-:W-:Y:S05]  /*15bf0*/  BRA `(.L_x_2206) ;  /* 0xfffffefc00d47947 */ /* 0x000fea000383ffff */
.L_x_2211:
[----:B-1----:R-:W-:-:S04]  /*15c00*/  MOV R3, UR10 ;  /* 0x0000000a00037c02 */ /* 0x002fc80008000f00 */
[----:B------:R1:W2:Y:S03]  /*15c10*/  SYNCS.PHASECHK.TRANS64.TRYWAIT P1, [R3+URZ+0x38850], R0 ;  /* 0x03885000030075a7 */ /* 0x0002a6000802017f */
[----:B--2---:R-:W-:Y:S05]  /*15c20*/  @!P1 NANOSLEEP.SYNCS 0x989680 ;  /* 0x009896800000995d */ /* 0x004fea0003900000 */
[----:B------:R-:W2:Y:S02]  /*15c30*/  @!P1 SYNCS.PHASECHK.TRANS64 P1, [R3+URZ+0x38850], R0 ;  /* 0x03885000030095a7 */ /* 0x000ea4000802007f */
[----:B--2---:R-:W-:Y:S05]  /*15c40*/  @!P1 BRA `(.L_x_2211) ;  /* 0xfffffffc00ec9947 */ /* 0x004fea000383ffff */
[----:B------:R-:W-:Y:S05]  /*15c50*/  BRA `(.L_x_2210) ;  /* 0xffffff2400ec7947 */ /* 0x000fea000383ffff */
.L_x_2219:
[----:B------:R-:W-:-:S13]  /*15c60*/  R2UR UR6, R213 ;  /* 0x00000000d50672ca */ /* 0x000fda00000e0000 */
[----:B-1----:R-:W-:-:S04]  /*15c70*/  IMAD.U32 R6, RZ, RZ, UR6 ;  /* 0x00000006ff067e24 */ /* 0x002fc8000f8e00ff */
[----:B------:R1:W2:Y:S03]  /*15c80*/  SYNCS.PHASECHK.TRANS64.TRYWAIT P1, [R6+URZ+0x38830], R3 ;  /* 0x03883003060075a7 */ /* 0x0002a6000802017f */
[----:B--2---:R-:W-:Y:S05]  /*15c90*/  @!P1 NANOSLEEP.SYNCS 0x989680 ;  /* 0x009896800000995d */ /* 0x004fea0003900000 */
[----:B------:R-:W2:Y:S02]  /*15ca0*/  @!P1 SYNCS.PHASECHK.TRANS64 P1, [R6+URZ+0x38830], R3 ;  /* 0x03883003060095a7 */ /* 0x000ea4000802007f */
[----:B--2---:R-:W-:Y:S05]  /*15cb0*/  @!P1 BRA `(.L_x_2219) ;  /* 0xfffffffc00e89947 */ /* 0x004fea000383ffff */
[----:B------:R-:W-:Y:S05]  /*15cc0*/  BRA `(.L_x_2218) ;  /* 0xffffff4400587947 */ /* 0x000fea000383ffff */
.L_x_2223:
[----:B-1----:R-:W-:-:S04]  /*15cd0*/  IMAD.U32 R3, RZ, RZ, UR14 ;  /* 0x0000000eff037e24 */ /* 0x002fc8000f8e00ff */
[----:B------:R1:W2:Y:S03]  /*15ce0*/  SYNCS.PHASECHK.TRANS64.TRYWAIT P1, [R3+URZ+0x38850], R0 ;  /* 0x03885000030075a7 */ /* 0x0002a6000802017f */
[----:B--2---:R-:W-:Y:S05]  /*15cf0*/  @!P1 NANOSLEEP.SYNCS 0x989680 ;  /* 0x009896800000995d */ /* 0x004fea0003900000 */
[----:B------:R-:W2:Y:S02]  /*15d00*/  @!P1 SYNCS.PHASECHK.TRANS64 P1, [R3+URZ+0x38850], R0 ;  /* 0x03885000030095a7 */ /* 0x000ea4000802007f */
[----:B--2---:R-:W-:Y:S05]  /*15d10*/  @!P1 BRA `(.L_x_2223) ;  /* 0xfffffffc00ec9947 */ /* 0x004fea000383ffff */
[----:B------:R-:W-:Y:S05]  /*15d20*/  BRA `(.L_x_2222) ;  /* 0xffffff6c00987947 */ /* 0x000fea000383ffff */
.L_x_2230:
[----:B-1----:R-:W-:-:S04]  /*15d30*/  MOV R5, UR5 ;  /* 0x0000000500057c02 */ /* 0x002fc80008000f00 */
[----:B------:R1:W2:Y:S03]  /*15d40*/  SYNCS.PHASECHK.TRANS64.TRYWAIT P1, [R5+URZ+0x38850], R0 ;  /* 0x03885000050075a7 */ /* 0x0002a6000802017f */
[----:B--2---:R-:W-:Y:S05]  /*15d50*/  @!P1 NANOSLEEP.SYNCS 0x989680 ;  /* 0x009896800000995d */ /* 0x004fea0003900000 */
[----:B------:R-:W2:Y:S02]  /*15d60*/  @!P1 SYNCS.PHASECHK.TRANS64 P1, [R5+URZ+0x38850], R0 ;  /* 0x03885000050095a7 */ /* 0x000ea4000802007f */
[----:B--2---:R-:W-:Y:S05]  /*15d70*/  @!P1 BRA `(.L_x_2230) ;  /* 0xfffffffc00ec9947 */ /* 0x004fea000383ffff */
[----:B------:R-:W-:Y:S05]  /*15d80*/  BRA `(.L_x_2229) ;  /* 0xffffff8800fc7947 */ /* 0x000fea000383ffff */
.L_x_2242:
[----:B------:R-:W-:Y:S01]  /*15d90*/  IMAD.MOV.U32 R13, RZ, RZ, R27 ;  /* 0x000000ffff0d7224 */ /* 0x000fe200078e001b */
[----:B------:R-:W-:Y:S01]  /*15da0*/  MOV R11, 0x1f ;  /* 0x0000001f000b7802 */ /* 0x000fe20000000f00 */
[----:B------:R-:W-:Y:S02]  /*15db0*/  IMAD.MOV.U32 R12, RZ, RZ, RZ ;  /* 0x000000ffff0c7224 */ /* 0x000fe400078e00ff */
[----:B------:R-:W-:-:S07]  /*15dc0*/  IMAD.MOV.U32 R15, RZ, RZ, -0x1 ;  /* 0xffffffffff0f7424 */ /* 0x000fce00078e00ff */
[----:B-----5:R-:W-:Y:S05]  /*15dd0*/  WARPSYNC.COLLECTIVE R15, `(.L_x_2285) ;  /* 0x000000000f087348 */ /* 0x020fea0003c00000 */
[----:B------:R0:W1:Y:S02]  /*15de0*/  SHFL.IDX P6, R14, R13, R12, R11 ;  /* 0x0000000c0d0e7389 */ /* 0x00006400000c000b */
[----:B01---5:R-:W-:Y:S01]  /*15df0*/  ENDCOLLECTIVE ;  /* 0x000000000000791b */ /* 0x023fe20003800000 */
.L_x_2285:
[----:B------:R-:W-:Y:S05]  /*15e00*/  BRA `(.L_x_2286) ;  /* 0xffffffc800f47947 */ /* 0x000fea000383ffff */
.L_x_2244:
[----:B0-----:R-:W-:-:S04]  /*15e10*/  IMAD.U32 R3, RZ, RZ, UR44 ;  /* 0x0000002cff037e24 */ /* 0x001fc8000f8e00ff */
[----:B------:R0:W1:Y:S03]  /*15e20*/  SYNCS.PHASECHK.TRANS64.TRYWAIT P0, [R3+URZ+0x38840], R2 ;  /* 0x03884002030075a7 */ /* 0x000066000800017f */
[----:B-1----:R-:W-:Y:S05]  /*15e30*/  @!P0 NANOSLEEP.SYNCS 0x989680 ;  /* 0x009896800000895d */ /* 0x002fea0003900000 */
[----:B------:R-:W1:Y:S02]  /*15e40*/  @!P0 SYNCS.PHASECHK.TRANS64 P0, [R3+URZ+0x38840], R2 ;  /* 0x03884002030085a7 */ /* 0x000e64000800007f */
[----:B-1----:R-:W-:Y:S05]  /*15e50*/  @!P0 BRA `(.L_x_2244) ;  /* 0xfffffffc00ec8947 */ /* 0x002fea000383ffff */
[----:B------:R-:W-:Y:S05]  /*15e60*/  BRA `(.L_x_2287) ;  /* 0xffffffcc00847947 */ /* 0x000fea000383ffff */
.L_x_2245:
        /* <DEDUP_REMOVED lines=8> */
.L_x_2289:
[----:B------:R-:W-:Y:S05]  /*15ef0*/  BSYNC B0 ;  /* 0x0000000000007941 */ /* 0x000fea0003800000 */
.L_x_2288:
[----:B------:R-:W-:Y:S01]  /*15f00*/  IMAD.MOV.U32 R13, RZ, RZ, R0 ;  /* 0x000000ffff0d7224 */ /* 0x000fe200078e0000 */
[----:B------:R-:W-:Y:S01]  /*15f10*/  MOV R12, RZ ;  /* 0x000000ff000c7202 */ /* 0x000fe20000000f00 */
[----:B------:R-:W-:Y:S01]  /*15f20*/  IMAD.MOV.U32 R11, RZ, RZ, 0x181f ;  /* 0x0000181fff0b7424 */ /* 0x000fe200078e00ff */
[C---:B------:R-:W-:Y:S01]  /*15f30*/  LOP3.LUT P4, RZ, R16.reuse, 0x10, RZ, 0xc0, !PT ;  /* 0x0000001010ff7812 */ /* 0x040fe2000788c0ff */
[----:B------:R-:W-:Y:S01]  /*15f40*/  IMAD.MOV.U32 R15, RZ, RZ, -0x1 ;  /* 0xffffffffff0f7424 */ /* 0x000fe200078e00ff */
[C---:B------:R-:W-:Y:S01]  /*15f50*/  LOP3.LUT P3, RZ, R16.reuse, 0x8, RZ, 0xc0, !PT ;  /* 0x0000000810ff7812 */ /* 0x040fe2000786c0ff */
[----:B------:R-:W-:Y:S01]  /*15f60*/  IMAD.MOV.U32 R5, RZ, RZ, R14 ;  /* 0x000000ffff057224 */ /* 0x000fe200078e000e */
[----:B------:R-:W-:-:S13]  /*15f70*/  LOP3.LUT P2, RZ, R16, 0x4, RZ, 0xc0, !PT ;  /* 0x0000000410ff7812 */ /* 0x000fda000784c0ff */
[----:B------:R-:W-:Y:S05]  /*15f80*/  WARPSYNC.COLLECTIVE R15, `(.L_x_2290) ;  /* 0x000000000f087348 */ /* 0x000fea0003c00000 */
[----:B------:R0:W1:Y:S02]  /*15f90*/  SHFL.IDX P6, R14, R13, R12, R11 ;  /* 0x0000000c0d0e7389 */ /* 0x00006400000c000b */
[----:B01----:R-:W-:Y:S01]  /*15fa0*/  ENDCOLLECTIVE ;  /* 0x000000000000791b */ /* 0x003fe20003800000 */
.L_x_2290:
[----:B------:R-:W-:Y:S01]  /*15fb0*/  LOP3.LUT P1, RZ, R16, 0x2, RZ, 0xc0, !PT ;  /* 0x0000000210ff7812 */ /* 0x000fe2000782c0ff */
[----:B------:R-:W-:Y:S01]  /*15fc0*/  ULDC.64 UR4, c[0x0][0x208] ;  /* 0x0000820000047ab9 */ /* 0x000fe20000000a00 */
[----:B------:R-:W-:Y:S01]  /*15fd0*/  @P0 LEA R9, R31, UR44, 0x1 ;  /* 0x0000002c1f090c11 */ /* 0x000fe2000f8e08ff */
        /* <DEDUP_REMOVED lines=15> */
.L_x_2291:
[----:B------:R-:W-:Y:S01]  /*160d0*/  @P0 LEA R21, R31, UR44, 0x1 ;  /* 0x0000002c1f150c11 */ /* 0x000fe2000f8e08ff */
[----:B------:R-:W-:Y:S01]  /*160e0*/  IMAD.MOV.U32 R13, RZ, RZ, R0 ;  /* 0x000000ffff0d7224 */ /* 0x000fe200078e0000 */
[----:B------:R-:W-:-:S07]  /*160f0*/  MOV R3, R14 ;  /* 0x0000000e00037202 */ /* 0x000fce0000000f00 */
[----:B------:R-:W-:Y:S05]  /*16100*/  WARPSYNC.COLLECTIVE R15, `(.L_x_2292) ;  /* 0x000000000f087348 */ /* 0x000fea0003c00000 */
[----:B------:R0:W1:Y:S02]  /*16110*/  SHFL.IDX P6, R14, R13, R12, R11 ;  /* 0x0000000c0d0e7389 */ /* 0x00006400000c000b */
[----:B01----:R-:W-:Y:S01]  /*16120*/  ENDCOLLECTIVE ;  /* 0x000000000000791b */ /* 0x003fe20003800000 */
.L_x_2292:
        /* <DEDUP_REMOVED lines=16> */
.L_x_2293:
[----:B------:R-:W-:Y:S02]  /*16230*/  @P0 LEA R9, R31, UR44, 0x1 ;  /* 0x0000002c1f090c11 */ /* 0x000fe4000f8e08ff */
[----:B------:R-:W-:Y:S01]  /*16240*/  MOV R13, R0 ;  /* 0x00000000000d7202 */ /* 0x000fe20000000f00 */
[----:B------:R-:W-:-:S07]  /*16250*/  IMAD.MOV.U32 R5, RZ, RZ, R14 ;  /* 0x000000ffff057224 */ /* 0x000fce00078e000e */
[----:B------:R-:W-:Y:S05]  /*16260*/  WARPSYNC.COLLECTIVE R15, `(.L_x_2294) ;  /* 0x000000000f087348 */ /* 0x000fea0003c00000 */
[----:B------:R0:W1:Y:S02]  /*16270*/  SHFL.IDX P6, R14, R13, R12, R11 ;  /* 0x0000000c0d0e7389 */ /* 0x00006400000c000b */
[----:B01----:R-:W-:Y:S01]  /*16280*/  ENDCOLLECTIVE ;  /* 0x000000000000791b */ /* 0x003fe20003800000 */
.L_x_2294:
        /* <DEDUP_REMOVED lines=16> */
.L_x_2295:
[----:B------:R-:W-:Y:S01]  /*16390*/  @P0 LEA R21, R31, UR44, 0x1 ;  /* 0x0000002c1f150c11 */ /* 0x000fe2000f8e08ff */
[----:B------:R-:W-:Y:S02]  /*163a0*/  IMAD.MOV.U32 R13, RZ, RZ, R0 ;  /* 0x000000ffff0d7224 */ /* 0x000fe400078e0000 */
[----:B------:R-:W-:-:S07]  /*163b0*/  IMAD.MOV.U32 R3, RZ, RZ, R14 ;  /* 0x000000ffff037224 */ /* 0x000fce00078e000e */
[----:B------:R-:W-:Y:S05]  /*163c0*/  WARPSYNC.COLLECTIVE R15, `(.L_x_2296) ;  /* 0x000000000f087348 */ /* 0x000fea0003c00000 */
[----:B------:R0:W1:Y:S02]  /*163d0*/  SHFL.IDX P6, R14, R13, R12, R11 ;  /* 0x0000000c0d0e7389 */ /* 0x00006400000c000b */
[----:B01----:R-:W-:Y:S01]  /*163e0*/  ENDCOLLECTIVE ;  /* 0x000000000000791b */ /* 0x003fe20003800000 */
.L_x_2296:
        /* <DEDUP_REMOVED lines=15> */
.L_x_2297:
[----:B------:R-:W-:Y:S01]  /*164e0*/  IMAD.MOV.U32 R13, RZ, RZ, R0 ;  /* 0x000000ffff0d7224 */ /* 0x000fe200078e0000 */
[----:B------:R-:W-:-:S07]  /*164f0*/  MOV R4, R14 ;  /* 0x0000000e00047202 */ /* 0x000fce0000000f00 */
[----:B------:R-:W-:Y:S05]  /*16500*/  WARPSYNC.COLLECTIVE R15, `(.L_x_2298) ;  /* 0x000000000f087348 */ /* 0x000fea0003c00000 */
[----:B------:R0:W1:Y:S02]  /*16510*/  SHFL.IDX P6, R14, R13, R12, R11 ;  /* 0x0000000c0d0e7389 */ /* 0x00006400000c000b */
[----:B01----:R-:W-:Y:S01]  /*16520*/  ENDCOLLECTIVE ;  /* 0x000000000000791b */ /* 0x003fe20003800000 */
.L_x_2298:
[----:B------:R-:W-:Y:S05]  /*16530*/  BRA `(.L_x_2299) ;  /* 0xffffffc800f87947 */ /* 0x000fea000383ffff */
.L_x_2250:
[----:B------:R-:W-:Y:S01]  /*16540*/  IMAD.MOV.U32 R13, RZ, RZ, R6 ;  /* 0x000000ffff0d7224 */ /* 0x000fe200078e0006 */
[----:B------:R-:W-:Y:S01]  /*16550*/  MOV R12, RZ ;  /* 0x000000ff000c7202 */ /* 0x000fe20000000f00 */
[----:B------:R-:W-:Y:S01]  /*16560*/  IMAD.MOV.U32 R11, RZ, RZ, 0x181f ;  /* 0x0000181fff0b7424 */ /* 0x000fe200078e00ff */
[----:B------:R-:W-:Y:S01]  /*16570*/  MOV R8, UR46 ;  /* 0x0000002e00087c02 */ /* 0x000fe20008000f00 */
[----:B------:R-:W-:-:S04]  /*16580*/  IMAD.MOV.U32 R15, RZ, RZ, -0x1 ;  /* 0xffffffffff0f7424 */ /* 0x000fc800078e00ff */
[----:B------:R-:W-:-:S07]  /*16590*/  IMAD R8, R8, 0x80, R27 ;  /* 0x0000008008087824 */ /* 0x000fce00078e021b */
[----:B------:R-:W-:Y:S05]  /*165a0*/  WARPSYNC.COLLECTIVE R15, `(.L_x_2300) ;  /* 0x000000000f087348 */ /* 0x000fea0003c00000 */
[----:B------:R0:W1:Y:S02]  /*165b0*/  SHFL.IDX P6, R14, R13, R12, R11 ;  /* 0x0000000c0d0e7389 */ /* 0x00006400000c000b */
[----:B01----:R-:W-:Y:S01]  /*165c0*/  ENDCOLLECTIVE ;  /* 0x000000000000791b */ /* 0x003fe20003800000 */
.L_x_2300:
[----:B------:R-:W-:Y:S02]  /*165d0*/  VIADD R4, R8, 0x10 ;  /* 0x0000001008047836 */ /* 0x000fe40000000000 */
[----:B------:R-:W-:Y:S01]  /*165e0*/  IMAD.MOV.U32 R13, RZ, RZ, R0 ;  /* 0x000000ffff0d7224 */ /* 0x000fe200078e0000 */
[----:B------:R-:W-:-:S07]  /*165f0*/  MOV R3, R14 ;  /* 0x0000000e00037202 */ /* 0x000fce0000000f00 */
[----:B------:R-:W-:Y:S05]  /*16600*/  WARPSYNC.COLLECTIVE R15, `(.L_x_2301) ;  /* 0x000000000f087348 */ /* 0x000fea0003c00000 */
[----:B------:R0:W1:Y:S02]  /*16610*/  SHFL.IDX P6, R14, R13, R12, R11 ;  /* 0x0000000c0d0e7389 */ /* 0x00006400000c000b */
[----:B01----:R-:W-:Y:S01]  /*16620*/  ENDCOLLECTIVE ;  /* 0x000000000000791b */ /* 0x003fe20003800000 */
.L_x_2301:
[----:B------:R-:W-:Y:S01]  /*16630*/  ULDC UR4, c[0x0][0x288] ;  /* 0x0000a20000047ab9 */ /* 0x000fe20000000800 */
[----:B------:R-:W-:Y:S01]  /*16640*/  ULDC.64 UR6, c[0x0][0x208] ;  /* 0x0000820000067ab9 */ /* 0x000fe20000000a00 */
[----:B------:R-:W-:-:S05]  /*16650*/  IMAD R7, R7, UR4, RZ ;  /* 0x0000000407077c24 */ /* 0x000fca000f8e02ff */
[----:B------:R-:W-:Y:S02]  /*16660*/  ISETP.GE.AND P0, PT, R8, R7, PT ;  /* 0x000000070800720c */ /* 0x000fe40003f06270 */
[----:B------:R-:W-:Y:S01]  /*16670*/  MOV R13, R6 ;  /* 0x00000006000d7202 */ /* 0x000fe20000000f00 */
[----:B------:R-:W-:-:S10]  /*16680*/  IMAD.MOV.U32 R12, RZ, RZ, 0x1 ;  /* 0x00000001ff0c7424 */ /* 0x000fd400078e00ff */
[----:B------:R-:W-:Y:S01]  /*16690*/  @!P0 LEA R9, R31, UR44, 0x1 ;  /* 0x0000002c1f098c11 */ /* 0x000fe2000f8e08ff */
        /* <DEDUP_REMOVED lines=13> */
.L_x_2302:
[----:B------:R-:W-:Y:S01]  /*16770*/  VIADD R2, R8, 0x20 ;  /* 0x0000002008027836 */ /* 0x000fe20000000000 */
[----:B------:R-:W-:Y:S02]  /*16780*/  @!P0 LEA R21, R31, UR44, 0x1 ;  /* 0x0000002c1f158c11 */ /* 0x000fe4000f8e08ff */
[----:B------:R-:W-:Y:S01]  /*16790*/  MOV R13, R0 ;  /* 0x00000000000d7202 */ /* 0x000fe20000000f00 */
[----:B------:R-:W-:-:S07]  /*167a0*/  IMAD.MOV.U32 R5, RZ, RZ, R14 ;  /* 0x000000ffff057224 */ /* 0x000fce00078e000e */
[----:B------:R-:W-:Y:S05]  /*167b0*/  WARPSYNC.COLLECTIVE R15, `(.L_x_2303) ;  /* 0x000000000f087348 */ /* 0x000fea0003c00000 */
[----:B------:R0:W1:Y:S02]  /*167c0*/  SHFL.IDX P6, R14, R13, R12, R11 ;  /* 0x0000000c0d0e7389 */ /* 0x00006400000c000b */
[----:B01----:R-:W-:Y:S01]  /*167d0*/  ENDCOLLECTIVE ;  /* 0x000000000000791b */ /* 0x003fe20003800000 */
.L_x_2303:
        /* <DEDUP_REMOVED lines=16> */
.L_x_2304:
[----:B------:R-:W-:Y:S01]  /*168e0*/  VIADD R4, R8, 0x30 ;  /* 0x0000003008047836 */ /* 0x000fe20000000000 */
[----:B------:R-:W-:Y:S02]  /*168f0*/  @!P0 LEA R9, R31, UR44, 0x1 ;  /* 0x0000002c1f098c11 */ /* 0x000fe4000f8e08ff */
[----:B------:R-:W-:Y:S01]  /*16900*/  MOV R13, R0 ;  /* 0x00000000000d7202 */ /* 0x000fe20000000f00 */
[----:B------:R-:W-:-:S07]  /*16910*/  IMAD.MOV.U32 R3, RZ, RZ, R14 ;  /* 0x000000ffff037224 */ /* 0x000fce00078e000e */
[----:B------:R-:W-:Y:S05]  /*16920*/  WARPSYNC.COLLECTIVE R15, `(.L_x_2305) ;  /* 0x000000000f087348 */ /* 0x000fea0003c00000 */
[----:B------:R0:W1:Y:S02]  /*16930*/  SHFL.IDX P6, R14, R13, R12, R11 ;  /* 0x0000000c0d0e7389 */ /* 0x00006400000c000b */
[----:B01----:R-:W-:Y:S01]  /*16940*/  ENDCOLLECTIVE ;  /* 0x000000000000791b */ /* 0x003fe20003800000 */
.L_x_2305:
        /* <DEDUP_REMOVED lines=16> */
.L_x_2306:
[----:B------:R-:W-:Y:S01]  /*16a50*/  VIADD R2, R8, 0x40 ;  /* 0x0000004008027836 */ /* 0x000fe20000000000 */
[----:B------:R-:W-:Y:S02]  /*16a60*/  @!P0 LEA R21, R31, UR44, 0x1 ;  /* 0x0000002c1f158c11 */ /* 0x000fe4000f8e08ff */
[----:B------:R-:W-:Y:S01]  /*16a70*/  MOV R13, R0 ;  /* 0x00000000000d7202 */ /* 0x000fe20000000f00 */
[----:B------:R-:W-:-:S07]  /*16a80*/  IMAD.MOV.U32 R5, RZ, RZ, R14 ;  /* 0x000000ffff057224 */ /* 0x000fce00078e000e */
[----:B------:R-:W-:Y:S05]  /*16a90*/  WARPSYNC.COLLECTIVE R15, `(.L_x_2307) ;  /* 0x000000000f087348 */ /* 0x000fea0003c00000 */
[----:B------:R0:W1:Y:S02]  /*16aa0*/  SHFL.IDX P6, R14, R13, R12, R11 ;  /* 0x0000000c0d0e7389 */ /* 0x00006400000c000b */
[----:B01----:R-:W-:Y:S01]  /*16ab0*/  ENDCOLLECTIVE ;  /* 0x000000000000791b */ /* 0x003fe20003800000 */
.L_x_2307:
        /* <DEDUP_REMOVED lines=16> */
.L_x_2308:
[----:B------:R-:W-:Y:S01]  /*16bc0*/  VIADD R4, R8, 0x50 ;  /* 0x0000005008047836 */ /* 0x000fe20000000000 */
[----:B------:R-:W-:Y:S02]  /*16bd0*/  @!P0 LEA R9, R31, UR44, 0x1 ;  /* 0x0000002c1f098c11 */ /* 0x000fe4000f8e08ff */
[----:B------:R-:W-:Y:S01]  /*16be0*/  MOV R13, R0 ;  /* 0x00000000000d7202 */ /* 0x000fe20000000f00 */
[----:B------:R-:W-:-:S07]  /*16bf0*/  IMAD.MOV.U32 R3, RZ, RZ, R14 ;  /* 0x000000ffff037224 */ /* 0x000fce00078e000e */
[----:B------:R-:W-:Y:S05]  /*16c00*/  WARPSYNC.COLLECTIVE R15, `(.L_x_2309) ;  /* 0x000000000f087348 */ /* 0x000fea0003c00000 */
[----:B------:R0:W1:Y:S02]  /*16c10*/  SHFL.IDX P6, R14, R13, R12, R11 ;  /* 0x0000000c0d0e7389 */ /* 0x00006400000c000b */
[----:B01----:R-:W-:Y:S01]  /*16c20*/  ENDCOLLECTIVE ;  /* 0x000000000000791b */ /* 0x003fe20003800000 */
.L_x_2309:
        /* <DEDUP_REMOVED lines=16> */
.L_x_2310:
[----:B------:R-:W-:Y:S01]  /*16d30*/  VIADD R2, R8, 0x60 ;  /* 0x0000006008027836 */ /* 0x000fe20000000000 */
[----:B------:R-:W-:Y:S02]  /*16d40*/  @!P0 LEA R21, R31, UR44, 0x1 ;  /* 0x0000002c1f158c11 */ /* 0x000fe4000f8e08ff */
[----:B------:R-:W-:Y:S01]  /*16d50*/  MOV R13, R0 ;  /* 0x00000000000d7202 */ /* 0x000fe20000000f00 */
[----:B------:R-:W-:-:S07]  /*16d60*/  IMAD.MOV.U32 R5, RZ, RZ, R14 ;  /* 0x000000ffff057224 */ /* 0x000fce00078e000e */
[----:B------:R-:W-:Y:S05]  /*16d70*/  WARPSYNC.COLLECTIVE R15, `(.L_x_2311) ;  /* 0x000000000f087348 */ /* 0x000fea0003c00000 */
[----:B------:R0:W1:Y:S02]  /*16d80*/  SHFL.IDX P6, R14, R13, R12, R11 ;  /* 0x0000000c0d0e7389 */ /* 0x00006400000c000b */
[----:B01----:R-:W-:Y:S01]  /*16d90*/  ENDCOLLECTIVE ;  /* 0x000000000000791b */ /* 0x003fe20003800000 */
.L_x_2311:
        /* <DEDUP_REMOVED lines=16> */
.L_x_2312:
[----:B------:R-:W-:Y:S02]  /*16ea0*/  @!P0 LEA R9, R31, UR44, 0x1 ;  /* 0x0000002c1f098c11 */ /* 0x000fe4000f8e08ff */
[----:B------:R-:W-:Y:S01]  /*16eb0*/  MOV R13, R0 ;  /* 0x00000000000d7202 */ /* 0x000fe20000000f00 */
[----:B------:R-:W-:-:S07]  /*16ec0*/  IMAD.MOV.U32 R3, RZ, RZ, R14 ;  /* 0x000000ffff037224 */ /* 0x000fce00078e000e */
[----:B------:R-:W-:Y:S05]  /*16ed0*/  WARPSYNC.COLLECTIVE R15, `(.L_x_2313) ;  /* 0x000000000f087348 */ /* 0x000fea0003c00000 */
[----:B------:R0:W1:Y:S02]  /*16ee0*/  SHFL.IDX P6, R14, R13, R12, R11 ;  /* 0x0000000c0d0e7389 */ /* 0x00006400000c000b */
[----:B01----:R-:W-:Y:S01]  /*16ef0*/  ENDCOLLECTIVE ;  /* 0x000000000000791b */ /* 0x003fe20003800000 */
.L_x_2313:
        /* <DEDUP_REMOVED lines=15> */
.L_x_2314:
[----:B------:R-:W-:Y:S02]  /*16ff0*/  IMAD.MOV.U32 R13, RZ, RZ, R0 ;  /* 0x000000ffff0d7224 */ /* 0x000fe400078e0000 */
[----:B------:R-:W-:-:S07]  /*17000*/  IMAD.MOV.U32 R6, RZ, RZ, R14 ;  /* 0x000000ffff067224 */ /* 0x000fce00078e000e */
[----:B------:R-:W-:Y:S05]  /*17010*/  WARPSYNC.COLLECTIVE R15, `(.L_x_2315) ;  /* 0x000000000f087348 */ /* 0x000fea0003c00000 */
[----:B------:R0:W1:Y:S02]  /*17020*/  SHFL.IDX P6, R14, R13, R12, R11 ;  /* 0x0000000c0d0e7389 */ /* 0x00006400000c000b */
[----:B01----:R-:W-:Y:S01]  /*17030*/  ENDCOLLECTIVE ;  /* 0x000000000000791b */ /* 0x003fe20003800000 */
.L_x_2315:
[----:B------:R-:W-:Y:S05]  /*17040*/  BRA `(.L_x_2316) ;  /* 0xffffffcc00087947 */ /* 0x000fea000383ffff */
.L_x_2253:
[----:B0-----:R-:W-:-:S04]  /*17050*/  MOV R3, UR44 ;  /* 0x0000002c00037c02 */ /* 0x001fc80008000f00 */
[----:B------:R0:W1:Y:S03]  /*17060*/  SYNCS.PHASECHK.TRANS64.TRYWAIT P0, [R3+URZ+0x38820], R0 ;  /* 0x03882000030075a7 */ /* 0x000066000800017f */
[----:B-1----:R-:W-:Y:S05]  /*17070*/  @!P0 NANOSLEEP.SYNCS 0x989680 ;  /* 0x009896800000895d */ /* 0x002fea0003900000 */
[----:B------:R-:W1:Y:S02]  /*17080*/  @!P0 SYNCS.PHASECHK.TRANS64 P0, [R3+URZ+0x38820], R0 ;  /* 0x03882000030085a7 */ /* 0x000e64000800007f */
[----:B-1----:R-:W-:Y:S05]  /*17090*/  @!P0 BRA `(.L_x_2253) ;  /* 0xfffffffc00ec8947 */ /* 0x002fea000383ffff */
[----:B------:R-:W-:Y:S05]  /*170a0*/  BRA `(.L_x_2317) ;  /* 0xffffffcc00607947 */ /* 0x000fea000383ffff */
.L_x_2257:
[----:B-1----:R1:W2:Y:S02]  /*170b0*/  SYNCS.PHASECHK.TRANS64.TRYWAIT P0, [R19+URZ+0x38840], R2 ;  /* 0x03884002130075a7 */ /* 0x0022a4000800017f */
[----:B--2---:R-:W-:Y:S05]  /*170c0*/  @!P0 NANOSLEEP.SYNCS 0x989680 ;  /* 0x009896800000895d */ /* 0x004fea0003900000 */
[----:B------:R-:W2:Y:S02]  /*170d0*/  @!P0 SYNCS.PHASECHK.TRANS64 P0, [R19+URZ+0x38840], R2 ;  /* 0x03884002130085a7 */ /* 0x000ea4000800007f */
[----:B--2---:R-:W-:Y:S05]  /*170e0*/  @!P0 BRA `(.L_x_2257) ;  /* 0xfffffffc00f08947 */ /* 0x004fea000383ffff */
[----:B------:R-:W-:Y:S05]  /*170f0*/  BRA `(.L_x_2318) ;  /* 0xffffffd000647947 */ /* 0x000fea000383ffff */
.L_x_2258:
        /* <DEDUP_REMOVED lines=8> */
.L_x_2320:
[----:B------:R-:W-:Y:S05]  /*17180*/  BSYNC B1 ;  /* 0x0000000000017941 */ /* 0x000fea0003800000 */
.L_x_2319:
        /* <DEDUP_REMOVED lines=11> */
.L_x_2321:
        /* <DEDUP_REMOVED lines=20> */
.L_x_2322:
[----:B------:R-:W-:Y:S01]  /*17380*/  MOV R13, R24 ;  /* 0x00000018000d7202 */ /* 0x000fe20000000f00 */
[----:B------:R-:W-:-:S07]  /*17390*/  IMAD.MOV.U32 R5, RZ, RZ, R14 ;  /* 0x000000ffff057224 */ /* 0x000fce00078e000e */
[----:B------:R-:W-:Y:S05]  /*173a0*/  WARPSYNC.COLLECTIVE R15, `(.L_x_2323) ;  /* 0x000000000f087348 */ /* 0x000fea0003c00000 */
[----:B------:R0:W1:Y:S02]  /*173b0*/  SHFL.IDX P6, R14, R13, R12, R11 ;  /* 0x0000000c0d0e7389 */ /* 0x00006400000c000b */
[----:B01----:R-:W-:Y:S01]  /*173c0*/  ENDCOLLECTIVE ;  /* 0x000000000000791b */ /* 0x003fe20003800000 */
.L_x_2323:
        /* <DEDUP_REMOVED lines=17> */
.L_x_2324:
[----:B------:R-:W-:Y:S01]  /*174e0*/  IMAD.MOV.U32 R13, RZ, RZ, R24 ;  /* 0x000000ffff0d7224 */ /* 0x000fe200078e0018 */
[----:B------:R-:W-:-:S07]  /*174f0*/  MOV R5, R14 ;  /* 0x0000000e00057202 */ /* 0x000fce0000000f00 */
[----:B------:R-:W-:Y:S05]  /*17500*/  WARPSYNC.COLLECTIVE R15, `(.L_x_2325) ;  /* 0x000000000f087348 */ /* 0x000fea0003c00000 */
[----:B------:R0:W1:Y:S02]  /*17510*/  SHFL.IDX P6, R14, R13, R12, R11 ;  /* 0x0000000c0d0e7389 */ /* 0x00006400000c000b */
[----:B01----:R-:W-:Y:S01]  /*17520*/  ENDCOLLECTIVE ;  /* 0x000000000000791b */ /* 0x003fe20003800000 */
.L_x_2325:
        /* <DEDUP_REMOVED lines=18> */
.L_x_2326:
[----:B------:R-:W-:Y:S02]  /*17650*/  IMAD.MOV.U32 R13, RZ, RZ, R24 ;  /* 0x000000ffff0d7224 */ /* 0x000fe400078e0018 */
[----:B------:R-:W-:-:S07]  /*17660*/  IMAD.MOV.U32 R32, RZ, RZ, R14 ;  /* 0x000000ffff207224 */ /* 0x000fce00078e000e */
[----:B------:R-:W-:Y:S05]  /*17670*/  WARPSYNC.COLLECTIVE R15, `(.L_x_2327) ;  /* 0x000000000f087348 */ /* 0x000fea0003c00000 */
[----:B------:R0:W1:Y:S02]  /*17680*/  SHFL.IDX P6, R14, R13, R12, R11 ;  /* 0x0000000c0d0e7389 */ /* 0x00006400000c000b */
[----:B01----:R-:W-:Y:S01]  /*17690*/  ENDCOLLECTIVE ;  /* 0x000000000000791b */ /* 0x003fe20003800000 */
.L_x_2327:
        /* <DEDUP_REMOVED lines=19> */
.L_x_2328:
[----:B------:R-:W-:Y:S01]  /*177d0*/  MOV R13, R24 ;  /* 0x00000018000d7202 */ /* 0x000fe20000000f00 */
[----:B------:R-:W-:-:S07]  /*177e0*/  IMAD.MOV.U32 R27, RZ, RZ, R14 ;  /* 0x000000ffff1b7224 */ /* 0x000fce00078e000e */
[----:B------:R-:W-:Y:S05]  /*177f0*/  WARPSYNC.COLLECTIVE R15, `(.L_x_2329) ;  /* 0x000000000f087348 */ /* 0x000fea0003c00000 */
[----:B------:R0:W1:Y:S02]  /*17800*/  SHFL.IDX P6, R14, R13, R12, R11 ;  /* 0x0000000c0d0e7389 */ /* 0x00006400000c000b */
[----:B01----:R-:W-:Y:S01]  /*17810*/  ENDCOLLECTIVE ;  /* 0x000000000000791b */ /* 0x003fe20003800000 */
.L_x_2329:
[----:B------:R-:W-:Y:S05]  /*17820*/  BRA `(.L_x_2330) ;  /* 0xffffffcc00c07947 */ /* 0x000fea000383ffff */
.L_x_2263:
[----:B0-----:R0:W2:Y:S02]  /*17830*/  SYNCS.PHASECHK.TRANS64.TRYWAIT P0, [R4+URZ+0x38860], R3 ;  /* 0x03886003040075a7 */ /* 0x0010a4000800017f */
[----:B--2---:R-:W-:Y:S05]  /*17840*/  @!P0 NANOSLEEP.SYNCS 0x989680 ;  /* 0x009896800000895d */ /* 0x004fea0003900000 */
[----:B------:R-:W2:Y:S02]  /*17850*/  @!P0 SYNCS.PHASECHK.TRANS64 P0, [R4+URZ+0x38860], R3 ;  /* 0x03886003040085a7 */ /* 0x000ea4000800007f */
[----:B--2---:R-:W-:Y:S05]  /*17860*/  @!P0 BRA `(.L_x_2263) ;  /* 0xfffffffc00f08947 */ /* 0x004fea000383ffff */
[----:B------:R-:W-:Y:S05]  /*17870*/  BRA `(.L_x_2331) ;  /* 0xffffffd0003c7947 */ /* 0x000fea000383ffff */
.L_x_2264:
        /* <DEDUP_REMOVED lines=8> */
.L_x_2333:
[----:B------:R-:W-:Y:S05]  /*17900*/  BSYNC B1 ;  /* 0x0000000000017941 */ /* 0x000fea0003800000 */
.L_x_2332:
        /* <DEDUP_REMOVED lines=9> */
.L_x_2334:
        /* <DEDUP_REMOVED lines=19> */
.L_x_2335:
[----:B------:R-:W-:Y:S02]  /*17ad0*/  IMAD.MOV.U32 R13, RZ, RZ, R17 ;  /* 0x000000ffff0d7224 */ /* 0x000fe400078e0011 */
[----:B------:R-:W-:-:S07]  /*17ae0*/  IMAD.MOV.U32 R3, RZ, RZ, R14 ;  /* 0x000000ffff037224 */ /* 0x000fce00078e000e */
[----:B------:R-:W-:Y:S05]  /*17af0*/  WARPSYNC.COLLECTIVE R15, `(.L_x_2336) ;  /* 0x000000000f087348 */ /* 0x000fea0003c00000 */
[----:B------:R0:W1:Y:S02]  /*17b00*/  SHFL.IDX P6, R14, R13, R12, R11 ;  /* 0x0000000c0d0e7389 */ /* 0x00006400000c000b */
[----:B01----:R-:W-:Y:S01]  /*17b10*/  ENDCOLLECTIVE ;  /* 0x000000000000791b */ /* 0x003fe20003800000 */
.L_x_2336:
        /* <DEDUP_REMOVED lines=19> */
.L_x_2337:
[----:B------:R-:W-:Y:S01]  /*17c50*/  IMAD.MOV.U32 R13, RZ, RZ, R17 ;  /* 0x000000ffff0d7224 */ /* 0x000fe200078e0011 */
[----:B------:R-:W-:-:S07]  /*17c60*/  MOV R3, R14 ;  /* 0x0000000e00037202 */ /* 0x000fce0000000f00 */
[----:B------:R-:W-:Y:S05]  /*17c70*/  WARPSYNC.COLLECTIVE R15, `(.L_x_2338) ;  /* 0x000000000f087348 */ /* 0x000fea0003c00000 */
[----:B------:R0:W1:Y:S02]  /*17c80*/  SHFL.IDX P6, R14, R13, R12, R11 ;  /* 0x0000000c0d0e7389 */ /* 0x00006400000c000b */
[----:B01----:R-:W-:Y:S01]  /*17c90*/  ENDCOLLECTIVE ;  /* 0x000000000000791b */ /* 0x003fe20003800000 */
.L_x_2338:
        /* <DEDUP_REMOVED lines=19> */
.L_x_2339:
[----:B------:R-:W-:Y:S01]  /*17dd0*/  MOV R13, R17 ;  /* 0x00000011000d7202 */ /* 0x000fe20000000f00 */
[----:B------:R-:W-:-:S07]  /*17de0*/  IMAD.MOV.U32 R3, RZ, RZ, R14 ;  /* 0x000000ffff037224 */ /* 0x000fce00078e000e */
[----:B------:R-:W-:Y:S05]  /*17df0*/  WARPSYNC.COLLECTIVE R15, `(.L_x_2340) ;  /* 0x000000000f087348 */ /* 0x000fea0003c00000 */
[----:B------:R0:W1:Y:S02]  /*17e00*/  SHFL.IDX P6, R14, R13, R12, R11 ;  /* 0x0000000c0d0e7389 */ /* 0x00006400000c000b */
[----:B01----:R-:W-:Y:S01]  /*17e10*/  ENDCOLLECTIVE ;  /* 0x000000000000791b */ /* 0x003fe20003800000 */
.L_x_2340:
        /* <DEDUP_REMOVED lines=19> */
.L_x_2341:
[----:B------:R-:W-:Y:S02]  /*17f50*/  IMAD.MOV.U32 R13, RZ, RZ, R17 ;  /* 0x000000ffff0d7224 */ /* 0x000fe400078e0011 */
[----:B------:R-:W-:-:S07]  /*17f60*/  IMAD.MOV.U32 R18, RZ, RZ, R14 ;  /* 0x000000ffff127224 */ /* 0x000fce00078e000e */
[----:B------:R-:W-:Y:S05]  /*17f70*/  WARPSYNC.COLLECTIVE R15, `(.L_x_2342) ;  /* 0x000000000f087348 */ /* 0x000fea0003c00000 */
[----:B------:R0:W1:Y:S02]  /*17f80*/  SHFL.IDX P6, R14, R13, R12, R11 ;  /* 0x0000000c0d0e7389 */ /* 0x00006400000c000b */
[----:B01----:R-:W-:Y:S01]  /*17f90*/  ENDCOLLECTIVE ;  /* 0x000000000000791b */ /* 0x003fe20003800000 */
.L_x_2342:
[----:B------:R-:W-:Y:S05]  /*17fa0*/  BRA `(.L_x_2343) ;  /* 0xffffffcc00547947 */ /* 0x000fea000383ffff */
.L_x_2270:
[----:B0-----:R0:W1:Y:S02]  /*17fb0*/  SYNCS.PHASECHK.TRANS64.TRYWAIT P0, [R0+URZ+0x38860], R3 ;  /* 0x03886003000075a7 */ /* 0x001064000800017f */
[----:B-1----:R-:W-:Y:S05]  /*17fc0*/  @!P0 NANOSLEEP.SYNCS 0x989680 ;  /* 0x009896800000895d */ /* 0x002fea0003900000 */
[----:B------:R-:W1:Y:S02]  /*17fd0*/  @!P0 SYNCS.PHASECHK.TRANS64 P0, [R0+URZ+0x38860], R3 ;  /* 0x03886003000085a7 */ /* 0x000e64000800007f */
[----:B-1----:R-:W-:Y:S05]  /*17fe0*/  @!P0 BRA `(.L_x_2270) ;  /* 0xfffffffc00f08947 */ /* 0x002fea000383ffff */
[----:B------:R-:W-:Y:S05]  /*17ff0*/  BRA `(.L_x_2344) ;  /* 0xffffffd0005c7947 */ /* 0x000fea000383ffff */
.L_x_2271:
        /* <DEDUP_REMOVED lines=8> */
.L_x_2346:
[----:B------:R-:W-:Y:S05]  /*18080*/  BSYNC B0 ;  /* 0x0000000000007941 */ /* 0x000fea0003800000 */
.L_x_2345:
        /* <DEDUP_REMOVED lines=9> */
.L_x_2347:
        /* <DEDUP_REMOVED lines=26> */
.L_x_2348:
[----:B------:R-:W-:Y:S01]  /*182c0*/  IMAD.MOV.U32 R13, RZ, RZ, R17 ;  /* 0x000000ffff0d7224 */ /* 0x000fe200078e0011 */
[----:B------:R-:W-:-:S07]  /*182d0*/  MOV R6, R14 ;  /* 0x0000000e00067202 */ /* 0x000fce0000000f00 */
[----:B------:R-:W-:Y:S05]  /*182e0*/  WARPSYNC.COLLECTIVE R15, `(.L_x_2349) ;  /* 0x000000000f087348 */ /* 0x000fea0003c00000 */
[----:B------:R0:W1:Y:S02]  /*182f0*/  SHFL.IDX P6, R14, R13, R12, R11 ;  /* 0x0000000c0d0e7389 */ /* 0x00006400000c000b */
[----:B01----:R-:W-:Y:S01]  /*18300*/  ENDCOLLECTIVE ;  /* 0x000000000000791b */ /* 0x003fe20003800000 */
.L_x_2349:
        /* <DEDUP_REMOVED lines=20> */
.L_x_2350:
[----:B------:R-:W-:Y:S01]  /*18450*/  IMAD.MOV.U32 R13, RZ, RZ, R17 ;  /* 0x000000ffff0d7224 */ /* 0x000fe200078e0011 */
[----:B------:R-:W-:-:S07]  /*18460*/  MOV R6, R14 ;  /* 0x0000000e00067202 */ /* 0x000fce0000000f00 */
[----:B------:R-:W-:Y:S05]  /*18470*/  WARPSYNC.COLLECTIVE R15, `(.L_x_2351) ;  /* 0x000000000f087348 */ /* 0x000fea0003c00000 */
[----:B------:R0:W1:Y:S02]  /*18480*/  SHFL.IDX P6, R14, R13, R12, R11 ;  /* 0x0000000c0d0e7389 */ /* 0x00006400000c000b */
[----:B01----:R-:W-:Y:S01]  /*18490*/  ENDCOLLECTIVE ;  /* 0x000000000000791b */ /* 0x003fe20003800000 */
.L_x_2351:
        /* <DEDUP_REMOVED lines=20> */
.L_x_2352:
[----:B------:R-:W-:Y:S01]  /*185e0*/  IMAD.MOV.U32 R13, RZ, RZ, R17 ;  /* 0x000000ffff0d7224 */ /* 0x000fe200078e0011 */
[----:B------:R-:W-:-:S07]  /*185f0*/  MOV R6, R14 ;  /* 0x0000000e00067202 */ /* 0x000fce0000000f00 */
[----:B------:R-:W-:Y:S05]  /*18600*/  WARPSYNC.COLLECTIVE R15, `(.L_x_2353) ;  /* 0x000000000f087348 */ /* 0x000fea0003c00000 */
[----:B------:R0:W1:Y:S02]  /*18610*/  SHFL.IDX P6, R14, R13, R12, R11 ;  /* 0x0000000c0d0e7389 */ /* 0x00006400000c000b */
[----:B01----:R-:W-:Y:S01]  /*18620*/  ENDCOLLECTIVE ;  /* 0x000000000000791b */ /* 0x003fe20003800000 */
.L_x_2353:
        /* <DEDUP_REMOVED lines=19> */
.L_x_2354:
[----:B------:R-:W-:Y:S01]  /*18760*/  IMAD.MOV.U32 R13, RZ, RZ, R17 ;  /* 0x000000ffff0d7224 */ /* 0x000fe200078e0011 */
[----:B------:R-:W-:-:S07]  /*18770*/  MOV R18, R14 ;  /* 0x0000000e00127202 */ /* 0x000fce0000000f00 */
[----:B------:R-:W-:Y:S05]  /*18780*/  WARPSYNC.COLLECTIVE R15, `(.L_x_2355) ;  /* 0x000000000f087348 */ /* 0x000fea0003c00000 */
[----:B------:R0:W1:Y:S02]  /*18790*/  SHFL.IDX P6, R14, R13, R12, R11 ;  /* 0x0000000c0d0e7389 */ /* 0x00006400000c000b */
[----:B01----:R-:W-:Y:S01]  /*187a0*/  ENDCOLLECTIVE ;  /* 0x000000000000791b */ /* 0x003fe20003800000 */
.L_x_2355:
[----:B------:R-:W-:Y:S05]  /*187b0*/  BRA `(.L_x_2356) ;  /* 0xffffffcc00687947 */ /* 0x000fea000383ffff */
.L_x_2274:
[----:B0-----:R0:W1:Y:S02]  /*187c0*/  SYNCS.PHASECHK.TRANS64.TRYWAIT P0, [R7+URZ+0x38820], R6 ;  /* 0x03882006070075a7 */ /* 0x001064000800017f */
[----:B-1----:R-:W-:Y:S05]  /*187d0*/  @!P0 NANOSLEEP.SYNCS 0x989680 ;  /* 0x009896800000895d */ /* 0x002fea0003900000 */
[----:B------:R-:W1:Y:S02]  /*187e0*/  @!P0 SYNCS.PHASECHK.TRANS64 P0, [R7+URZ+0x38820], R6 ;  /* 0x03882006070085a7 */ /* 0x000e64000800007f */
[----:B-1----:R-:W-:Y:S05]  /*187f0*/  @!P0 BRA `(.L_x_2274) ;  /* 0xfffffffc00f08947 */ /* 0x002fea000383ffff */
[----:B------:R-:W-:Y:S05]  /*18800*/  BRA `(.L_x_2357) ;  /* 0xffffffcc00f07947 */ /* 0x000fea000383ffff */
.L_x_2275:
        /* <DEDUP_REMOVED lines=11> */
.L_x_2359:
[----:B------:R-:W-:Y:S05]  /*188c0*/  BSYNC B0 ;  /* 0x0000000000007941 */ /* 0x000fea0003800000 */
.L_x_2358:
[----:B------:R-:W-:Y:S05]  /*188d0*/  BRA `(.L_x_2360) ;  /* 0xffffffcc00d47947 */ /* 0x000fea000383ffff */
.L_x_2276:
[----:B------:R-:W-:Y:S01]  /*188e0*/  BSSY B0, `(.L_x_2361) ;  /* 0x0000006000007945 */ /* 0x000fe20003800000 */
[----:B------:R-:W-:-:S07]  /*188f0*/  IMAD.MOV.U32 R15, RZ, RZ, -0x1 ;  /* 0xffffffffff0f7424 */ /* 0x000fce00078e00ff */
[----:B01---5:R-:W-:Y:S05]  /*18900*/  WARPSYNC.COLLECTIVE R15, `(.L_x_2362) ;  /* 0x000000000f0c7348 */ /* 0x023fea0003c00000 */
[----:B------:R-:W-:Y:S02]  /*18910*/  ELECT P6, UR62, PT ;  /* 0x00000000003e782f */ /* 0x000fe400038c0000 */
[----:B------:R-:W-:Y:S01]  /*18920*/  MOV R14, UR62 ;  /* 0x0000003e000e7c02 */ /* 0x000fe20008000f00 */
[----:B01---5:R-:W-:Y:S10]  /*18930*/  ENDCOLLECTIVE ;  /* 0x000000000000791b */ /* 0x023ff40003800000 */
.L_x_2362:
[----:B------:R-:W-:Y:S05]  /*18940*/  BSYNC B0 ;  /* 0x0000000000007941 */ /* 0x000fea0003800000 */
.L_x_2361:
[----:B------:R-:W-:Y:S05]  /*18950*/  BRA `(.L_x_2363) ;  /* 0xffffffcc00c87947 */ /* 0x000fea000383ffff */
.L_x_2278:
[----:B-1----:R1:W2:Y:S02]  /*18960*/  SYNCS.PHASECHK.TRANS64.TRYWAIT P1, [R5+URZ+0x38840], R4 ;  /* 0x03884004050075a7 */ /* 0x0022a4000802017f */
[----:B--2---:R-:W-:Y:S05]  /*18970*/  @!P1 NANOSLEEP.SYNCS 0x989680 ;  /* 0x009896800000995d */ /* 0x004fea0003900000 */
[----:B------:R-:W2:Y:S02]  /*18980*/  @!P1 SYNCS.PHASECHK.TRANS64 P1, [R5+URZ+0x38840], R4 ;  /* 0x03884004050095a7 */ /* 0x000ea4000802007f */
[----:B--2---:R-:W-:Y:S05]  /*18990*/  @!P1 BRA `(.L_x_2278) ;  /* 0xfffffffc00f09947 */ /* 0x004fea000383ffff */
[----:B------:R-:W-:Y:S05]  /*189a0*/  BRA `(.L_x_2364) ;  /* 0xffffffcc00f07947 */ /* 0x000fea000383ffff */
.L_x_2280:
[----:B--2---:R2:W3:Y:S02]  /*189b0*/  SYNCS.PHASECHK.TRANS64.TRYWAIT P1, [R3+URZ+0x38840], R0 ;  /* 0x03884000030075a7 */ /* 0x0044e4000802017f */
[----:B---3--:R-:W-:Y:S05]  /*189c0*/  @!P1 NANOSLEEP.SYNCS 0x989680 ;  /* 0x009896800000995d */ /* 0x008fea0003900000 */
[----:B------:R-:W3:Y:S02]  /*189d0*/  @!P1 SYNCS.PHASECHK.TRANS64 P1, [R3+URZ+0x38840], R0 ;  /* 0x03884000030095a7 */ /* 0x000ee4000802007f */
[----:B---3--:R-:W-:Y:S05]  /*189e0*/  @!P1 BRA `(.L_x_2280) ;  /* 0xfffffffc00f09947 */ /* 0x008fea000383ffff */
[----:B------:R-:W-:Y:S05]  /*189f0*/  BRA `(.L_x_2365) ;  /* 0xffffffcc00fc7947 */ /* 0x000fea000383ffff */
.L_x_2282:
[----:B---3--:R3:W4:Y:S02]  /*18a00*/  SYNCS.PHASECHK.TRANS64.TRYWAIT P1, [R5+URZ+0x38860], R4 ;  /* 0x03886004050075a7 */ /* 0x008724000802017f */
[----:B----4-:R-:W-:Y:S05]  /*18a10*/  @!P1 NANOSLEEP.SYNCS 0x989680 ;  /* 0x009896800000995d */ /* 0x010fea0003900000 */
[----:B------:R-:W4:Y:S02]  /*18a20*/  @!P1 SYNCS.PHASECHK.TRANS64 P1, [R5+URZ+0x38860], R4 ;  /* 0x03886004050095a7 */ /* 0x000f24000802007f */
[----:B----4-:R-:W-:Y:S05]  /*18a30*/  @!P1 BRA `(.L_x_2282) ;  /* 0xfffffffc00f09947 */ /* 0x010fea000383ffff */
[----:B------:R-:W-:Y:S05]  /*18a40*/  BRA `(.L_x_2366) ;  /* 0xffffffcc00f87947 */ /* 0x000fea000383ffff */
.L_x_2367:
        /* <DEDUP_REMOVED lines=11> */
.L_x_3277:


//--------------------- .text._ZN7cutlass13device_kernelIN5flash11enable_sm90INS1_16FlashAttnFwdSm90INS1_25CollectiveMainloopFwdSm90ILi2EN4cute5tupleIJNS5_1CILi1EEES8_S8_EEENS6_IJNS7_ILi128EEENS7_ILi80EEENS7_ILi256EEEEEELi256ENS_6half_tEfNS_4arch4Sm90ELb1ELb0ELb1ELb1ELb1ELb0ELb0ELb1ELb1ELb1ELb1ELb0EEENS1_21CollectiveEpilogueFwdINS6_IJSA_SC_SB_EEES9_SE_SG_Li256ELb1ELb1ELb1ELb0EEENS1_36VarlenDynamicPersistentTileSchedulerILi128ELi80ELi256ELi128ELb1ELb1ELb1ELb1ELb1ELb1EEEEEEEEEvNT_6ParamsE --------------------------
	.section	.text._ZN7cutlass13device_kernelIN5flash11enable_sm90INS1_16FlashAttnFwdSm90INS1_25CollectiveMainloopFwdSm90ILi2EN4cute5tupleIJNS5_1CILi1EEES8_S8_EEENS6_IJNS7_ILi128EEENS7_ILi80EEENS7_ILi256EEEEEELi256ENS_6half_tEfNS_4arch4Sm90ELb1ELb0ELb1ELb1ELb1ELb0ELb0ELb1ELb1ELb1ELb1ELb0EEENS1_21CollectiveEpilogueFwdINS6_IJSA_SC_SB_EEES9_SE_SG_Li256ELb1ELb1ELb1ELb0EEENS1_36VarlenDynamicPersistentTileSchedulerILi128ELi80ELi256ELi128ELb1ELb1ELb1ELb1ELb1ELb1EEEEEEEEEvNT_6ParamsE,"ax",@progbits
	.align	128
.text._ZN7cutlass13device_kernelIN5flash11enable_sm90INS1_16FlashAttnFwdSm90INS1_25CollectiveMainloopFwdSm90ILi2EN4cute5tupleIJNS5_1CILi1EEES8_S8_EEENS6_IJNS7_ILi128EEENS7_ILi80EEENS7_ILi256EEEEEELi256ENS_6half_tEfNS_4arch4Sm90ELb1ELb0ELb1ELb1ELb1ELb0ELb0ELb1ELb1ELb1ELb1ELb0EEENS1_21CollectiveEpilogueFwdINS6_IJSA_SC_SB_EEES9_SE_SG_Li256ELb1ELb1ELb1ELb0EEENS1_36VarlenDynamicPersistentTileSchedulerILi128ELi80ELi256ELi128ELb1ELb1ELb1ELb1ELb1ELb1EEEEEEEEEvNT_6ParamsE:
        .type           _ZN7cutlass13device_kernelIN5flash11enable_sm90INS1_16FlashAttnFwdSm90INS1_25CollectiveMainloopFwdSm90ILi2EN4cute5tupleIJNS5_1CILi1EEES8_S8_EEENS6_IJNS7_ILi128EEENS7_ILi80EEENS7_ILi256EEEEEELi256ENS_6half_tEfNS_4arch4Sm90ELb1ELb0ELb1ELb1ELb1ELb0ELb0ELb1ELb1ELb1ELb1ELb0EEENS1_21CollectiveEpilogueFwdINS6_IJSA_SC_SB_EEES9_SE_SG_Li256ELb1ELb1ELb1ELb0EEENS1_36VarlenDynamicPersistentTileSchedulerILi128ELi80ELi256ELi128ELb1ELb1ELb1ELb1ELb1ELb1EEEEEEEEEvNT_6ParamsE,@function
        .size           _ZN7cutlass13device_kernelIN5flash11enable_sm90INS1_16FlashAttnFwdSm90INS1_25CollectiveMainloopFwdSm90ILi2EN4cute5tupleIJNS5_1CILi1EEES8_S8_EEENS6_IJNS7_ILi128EEENS7_ILi80EEENS7_ILi256EEEEEELi256ENS_6half_tEfNS_4arch4Sm90ELb1ELb0ELb1ELb1ELb1ELb0ELb0ELb1ELb1ELb1ELb1ELb0EEENS1_21CollectiveEpilogueFwdINS6_IJSA_SC_SB_EEES9_SE_SG_Li256ELb1ELb1ELb1ELb0EEENS1_36VarlenDynamicPersistentTileSchedulerILi128ELi80ELi256ELi128ELb1ELb1ELb1ELb1ELb1ELb1EEEEEEEEEvNT_6ParamsE,(.L_x_3278 - _ZN7cutlass13device_kernelIN5flash11enable_sm90INS1_16FlashAttnFwdSm90INS1_25CollectiveMainloopFwdSm90ILi2EN4cute5tupleIJNS5_1CILi1EEES8_S8_EEENS6_IJNS7_ILi128EEENS7_ILi80EEENS7_ILi256EEEEEELi256ENS_6half_tEfNS_4arch4Sm90ELb1ELb0ELb1ELb1ELb1ELb0ELb0ELb1ELb1ELb1ELb1ELb0EEENS1_21CollectiveEpilogueFwdINS6_IJSA_SC_SB_EEES9_SE_SG_Li256ELb1ELb1ELb1ELb0EEENS1_36VarlenDynamicPersistentTileSchedulerILi128ELi80ELi256ELi128ELb1ELb1ELb1ELb1ELb1ELb1EEEEEEEEEvNT_6ParamsE)
        .other          _ZN7cutlass13device_kernelIN5flash11enable_sm90INS1_16FlashAttnFwdSm90INS1_25CollectiveMainloopFwdSm90ILi2EN4cute5tupleIJNS5_1CILi1EEES8_S8_EEENS6_IJNS7_ILi128EEENS7_ILi80EEENS7_ILi256EEEEEELi256ENS_6half_tEfNS_4arch4Sm90ELb1ELb0ELb1ELb1ELb1ELb0ELb0ELb1ELb1ELb1ELb1ELb0EEENS1_21CollectiveEpilogueFwdINS6_IJSA_SC_SB_EEES9_SE_SG_Li256ELb1ELb1ELb1ELb0EEENS1_36VarlenDynamicPersistentTileSchedulerILi128ELi80ELi256ELi128ELb1ELb1ELb1ELb1ELb1ELb1EEEEEEEEEvNT_6ParamsE,@"STO_CUDA_ENTRY STV_DEFAULT"
_ZN7cutlass13device_kernelIN5flash11enable_sm90INS1_16FlashAttnFwdSm90INS1_25CollectiveMainloopFwdSm90ILi2EN4cute5tupleIJNS5_1CILi1EEES8_S8_EEENS6_IJNS7_ILi128EEENS7_ILi80EEENS7_ILi256EEEEEELi256ENS_6half_tEfNS_4arch4Sm90ELb1ELb0ELb1ELb1ELb1ELb0ELb0ELb1ELb1ELb1ELb1ELb0EEENS1_21CollectiveEpilogueFwdINS6_IJSA_SC_SB_EEES9_SE_SG_Li256ELb1ELb1ELb1ELb0EEENS1_36VarlenDynamicPersistentTileSchedulerILi128ELi80ELi256ELi128ELb1ELb1ELb1ELb1ELb1ELb1EEEEEEEEEvNT_6ParamsE:
        /* <DEDUP_REMOVED lines=45> */
.L_x_2368:
        /* <DEDUP_REMOVED lines=22> */
.L_x_2369:
        /* <DEDUP_REMOVED lines=18> */
.L_x_2370:
        /* <DEDUP_REMOVED lines=22> */
.L_x_2371:
        /* <DEDUP_REMOVED lines=23> */
.L_x_2372:
        /* <DEDUP_REMOVED lines=10> */
.L_x_2374:
        /* <DEDUP_REMOVED lines=27> */
[C---:B------:R-:W-:Y:S01]  /*0a70*/  IMAD.IADD R13, R0.reuse, 0x1, -R5 ;  /* 0x00000001000d7824 */ /* 0x040fe200078e0a05 */
[CC--:B------:R-:W-:Y:S01]  /*0a80*/  LEA.HI R5, R3.reuse, R0.reuse, RZ, 0x2 ;  /* 0x0000000003057211 */ /* 0x0c0fe200078f10ff */
[----:B------:R-:W-:Y:S01]  /*0a90*/  ULOP3.LUT UR8, UR4, 0x1, URZ, 0xfc, !UPT ;  /* 0x0000000104087892 */ /* 0x000fe2000f8efc3f */
[----:B------:R-:W-:Y:S02]  /*0aa0*/  LEA.HI R3, R3, R0, RZ, 0x4 ;  /* 0x0000000003037211 */ /* 0x000fe400078f20ff */
[----:B------:R-:W-:Y:S01]  /*0ab0*/  SHF.R.S32.HI R8, RZ, 0x1f, R13 ;  /* 0x0000001fff087819 */ /* 0x000fe2000001140d */
[----:B------:R-:W-:Y:S01]  /*0ac0*/  STL [R1+0x34], R13 ;  /* 0x0000340d01007387 */ /* 0x000fe20000100800 */
[----:B------:R-:W-:Y:S01]  /*0ad0*/  LOP3.LUT R11, R5, 0xfffffffc, RZ, 0xc0, !PT ;  /* 0xfffffffc050b7812 */ /* 0x000fe200078ec0ff */
[----:B------:R-:W-:Y:S01]  /*0ae0*/  UMOV UR4, URZ ;  /* 0x0000003f00047c82 */ /* 0x000fe20008000000 */
[C---:B------:R-:W-:Y:S02]  /*0af0*/  LOP3.LUT R5, R3.reuse, 0x3fffff0, RZ, 0xc0, !PT ;  /* 0x03fffff003057812 */ /* 0x040fe400078ec0ff */
[----:B------:R-:W-:Y:S01]  /*0b00*/  SHF.R.S32.HI R4, RZ, 0x4, R3 ;  /* 0x00000004ff047819 */ /* 0x000fe20000011403 */
[----:B------:R-:W-:Y:S01]  /*0b10*/  IMAD.IADD R12, R0, 0x1, -R11 ;  /* 0x00000001000c7824 */ /* 0x000fe200078e0a0b */
[----:B------:R-:W-:Y:S01]  /*0b20*/  LEA.HI R9, R8, R13, RZ, 0x2 ;  /* 0x0000000d08097211 */ /* 0x000fe200078f10ff */
[----:B------:R-:W-:Y:S01]  /*0b30*/  IMAD.IADD R5, R0, 0x1, -R5 ;  /* 0x0000000100057824 */ /* 0x000fe200078e0a05 */
[----:B------:R-:W-:-:S02]  /*0b40*/  LEA.HI R0, R3, R4, RZ, 0x1 ;  /* 0x0000000403007211 */ /* 0x000fc400078f08ff */
[--C-:B------:R-:W-:Y:S01]  /*0b50*/  SHF.R.S32.HI R10, RZ, 0x2, R9.reuse ;  /* 0x00000002ff0a7819 */ /* 0x100fe20000011409 */
[----:B------:R-:W-:Y:S01]  /*0b60*/  IMAD R6, R5, 0x40, R6 ;  /* 0x0000004005067824 */ /* 0x000fe200078e0206 */
[----:B------:R-:W-:Y:S02]  /*0b70*/  SHF.R.S32.HI R7, RZ, 0x1f, R9 ;  /* 0x0000001fff077819 */ /* 0x000fe40000011409 */
        /* <DEDUP_REMOVED lines=10> */
[----:B------:R-:W-:Y:S01]  /*0c20*/  LOP3.LUT R9, R9, 0x7ffffffc, RZ, 0xc0, !PT ;  /* 0x7ffffffc09097812 */ /* 0x000fe200078ec0ff */
[----:B------:R-:W-:Y:S01]  /*0c30*/  IMAD.IADD R2, R3, 0x1, -R2 ;  /* 0x0000000103027824 */ /* 0x000fe200078e0a02 */
[----:B------:R-:W-:-:S02]  /*0c40*/  SHF.R.S32.HI R8, RZ, 0x5, R8 ;  /* 0x00000005ff087819 */ /* 0x000fc40000011408 */
[----:B------:R-:W-:Y:S01]  /*0c50*/  LOP3.LUT R3, R0, 0x1ffffffe, RZ, 0xc0, !PT ;  /* 0x1ffffffe00037812 */ /* 0x000fe200078ec0ff */
[----:B------:R-:W-:Y:S02]  /*0c60*/  IMAD R0, R7, 0x8, R6 ;  /* 0x0000000807007824 */ /* 0x000fe400078e0206 */
[----:B------:R-:W-:Y:S02]  /*0c70*/  IMAD.IADD R9, R13, 0x1, -R9 ;  /* 0x000000010d097824 */ /* 0x000fe400078e0a09 */
[----:B------:R-:W-:Y:S01]  /*0c80*/  IMAD R11, R8, 0x10, R11 ;  /* 0x00000010080b7824 */ /* 0x000fe200078e020b */
[----:B------:R0:W-:Y:S01]  /*0c90*/  STL [R1+0x3c], R0 ;  /* 0x00003c0001007387 */ /* 0x0001e20000100800 */
[----:B------:R-:W-:Y:S02]  /*0ca0*/  IMAD.SHL.U32 R23, R9, 0x2, RZ ;  /* 0x0000000209177824 */ /* 0x000fe400078e00ff */
[----:B------:R-:W-:Y:S02]  /*0cb0*/  IMAD.IADD R3, R12, 0x1, -R3 ;  /* 0x000000010c037824 */ /* 0x000fe400078e0a03 */
[C---:B------:R-:W-:Y:S01]  /*0cc0*/  VIADD R22, R23.reuse, 0x8 ;  /* 0x0000000817167836 */ /* 0x040fe20000000000 */
[C---:B------:R-:W-:Y:S01]  /*0cd0*/  IADD3 R19, R23.reuse, 0x20, RZ ;  /* 0x0000002017137810 */ /* 0x040fe20007ffe0ff */
[C---:B------:R-:W-:Y:S01]  /*0ce0*/  VIADD R21, R23.reuse, 0x10 ;  /* 0x0000001017157836 */ /* 0x040fe20000000000 */
[C---:B------:R-:W-:Y:S01]  /*0cf0*/  IADD3 R218, R23.reuse, 0xd8, RZ ;  /* 0x000000d817da7810 */ /* 0x040fe20007ffe0ff */
[C---:B------:R-:W-:Y:S01]  /*0d00*/  VIADD R20, R23.reuse, 0x18 ;  /* 0x0000001817147836 */ /* 0x040fe20000000000 */
[----:B------:R-:W-:Y:S01]  /*0d10*/  SHF.R.S32.HI R25, RZ, 0x1f, R22 ;  /* 0x0000001fff197819 */ /* 0x000fe20000011416 */
[----:B0-----:R-:W-:Y:S01]  /*0d20*/  IMAD R0, R2, 0x40, R11 ;  /* 0x0000004002007824 */ /* 0x001fe200078e020b */
[----:B------:R-:W-:Y:S01]  /*0d30*/  SHF.R.S32.HI R24, RZ, 0x1f, R21 ;  /* 0x0000001fff187819 */ /* 0x000fe20000011415 */
[----:B------:R-:W-:Y:S01]  /*0d40*/  IMAD.U32 R2, RZ, RZ, UR8 ;  /* 0x00000008ff027e24 */ /* 0x000fe2000f8e00ff */
[----:B------:R-:W-:Y:S01]  /*0d50*/  SHF.R.S32.HI R22, RZ, 0x1f, R20 ;  /* 0x0000001fff167819 */ /* 0x000fe20000011414 */
[C---:B------:R-:W-:Y:S01]  /*0d60*/  VIADD R18, R23.reuse, 0x28 ;  /* 0x0000002817127836 */ /* 0x040fe20000000000 */
[----:B------:R-:W-:Y:S01]  /*0d70*/  STL [R1+0x38], R0 ;  /* 0x0000380001007387 */ /* 0x000fe20000100800 */
        /* <DEDUP_REMOVED lines=14> */
[----:B0-----:R-:W-:Y:S01]  /*0e60*/  IMAD.U32 R2, RZ, RZ, UR4 ;  /* 0x00000004ff027e24 */ /* 0x001fe2000f8e00ff */
        /* <DEDUP_REMOVED lines=30> */
[----:B------:R-:W-:Y:S01]  /*1050*/  SHF.R.S32.HI R4, RZ, 0x1f, R224 ;  /* 0x0000001fff047819 */ /* 0x000fe200000114e0 */
[----:B------:R-:W-:Y:S01]  /*1060*/  IMAD.U32 R17, RZ, RZ, UR4 ;  /* 0x00000004ff117e24 */ /* 0x000fe2000f8e00ff */
[----:B------:R-:W-:-:S07]  /*1070*/  SHF.R.S32.HI R2, RZ, 0x1f, R223 ;  /* 0x0000001fff027819 */ /* 0x000fce00000114df */
.L_x_2438:
[----:B------:R-:W-:Y:S01]  /*1080*/  ULDC.64 UR8, c[0x0][0xc88] ;  /* 0x0003220000087ab9 */ /* 0x000fe20000000a00 */
[----:B------:R-:W-:Y:S01]  /*1090*/  ULDC.64 UR10, c[0x0][0xa18] ;  /* 0x00028600000a7ab9 */ /* 0x000fe20000000a00 */
[----:B------:R-:W-:Y:S02]  /*10a0*/  UIMAD.WIDE UR8, UR7, 0x4, UR8 ;  /* 0x00000004070878a5 */ /* 0x000fe4000f8e0208 */
[----:B------:R-:W-:Y:S01]  /*10b0*/  UISETP.NE.U32.AND UP1, UPT, UR10, URZ, UPT ;  /* 0x0000003f0a00728c */ /* 0x000fe2000bf25070 */
[----:B------:R-:W-:-:S03]  /*10c0*/  ULDC UR7, c[0x0][0x424] ;  /* 0x0001090000077ab9 */ /* 0x000fc60000000800 */
        /* <DEDUP_REMOVED lines=11> */
[----:B------:R-:W-:Y:S01]  /*1180*/  IMAD.U32 R221, RZ, RZ, UR4 ;  /* 0x00000004ffdd7e24 */ /* 0x000fe2000f8e00ff */
[----:B------:R-:W-:-:S04]  /*1190*/  @UP0 ULEA UR8, UP2, UR4, UR8, 0x2 ;  /* 0x0000000804080291 */ /* 0x000fc8000f84103f */
[----:B------:R-:W-:Y:S02]  /*11a0*/  @UP0 ULEA.HI.X UR9, UR4, UR9, UR12, 0x2, UP2 ;  /* 0x0000000904090291 */ /* 0x000fe400090f140c */
[----:B------:R-:W-:Y:S01]  /*11b0*/  IMAD.U32 R6, RZ, RZ, UR12 ;  /* 0x0000000cff067e24 */ /* 0x000fe2000f8e00ff */
[----:B------:R-:W-:Y:S01]  /*11c0*/  @UP1 ULEA UR10, UP0, UR4, UR10, 0x2 ;  /* 0x0000000a040a1291 */ /* 0x000fe2000f80103f */
[----:B------:R-:W-:-:S03]  /*11d0*/  IMAD.U32 R2, RZ, RZ, UR8 ;  /* 0x00000008ff027e24 */ /* 0x000fc6000f8e00ff */
[----:B------:R-:W-:Y:S01]  /*11e0*/  @UP1 ULEA.HI.X UR11, UR4, UR11, UR12, 0x2, UP0 ;  /* 0x0000000b040b1291 */ /* 0x000fe200080f140c */
[----:B------:R-:W-:Y:S01]  /*11f0*/  IMAD.U32 R3, RZ, RZ, UR9 ;  /* 0x00000009ff037e24 */ /* 0x000fe2000f8e00ff */
[----:B------:R-:W-:Y:S01]  /*1200*/  ULDC.64 UR8, c[0x0][0x418] ;  /* 0x0001060000087ab9 */ /* 0x000fe20000000a00 */
[----:B------:R-:W-:Y:S01]  /*1210*/  IMAD.U32 R4, RZ, RZ, UR10 ;  /* 0x0000000aff047e24 */ /* 0x000fe2000f8e00ff */
[----:B------:R0:W-:Y:S02]  /*1220*/  STL [R1+0x2c], R6 ;  /* 0x00002c0601007387 */ /* 0x0001e40000100800 */
[----:B------:R-:W-:Y:S02]  /*1230*/  IMAD.U32 R5, RZ, RZ, UR11 ;  /* 0x0000000bff057e24 */ /* 0x000fe4000f8e00ff */
[----:B------:R-:W2:Y:S01]  /*1240*/  @P0 LDG.E R2, desc[UR38][R2.64] ;  /* 0x0000002602020981 */ /* 0x000ea2000c1e1900 */
[----:B------:R-:W-:Y:S01]  /*1250*/  UISETP.NE.U32.AND UP0, UPT, UR8, URZ, UPT ;  /* 0x0000003f0800728c */ /* 0x000fe2000bf05070 */
[----:B------:R-:W-:-:S02]  /*1260*/  ULDC.64 UR10, c[0x0][0xa20] ;  /* 0x00028800000a7ab9 */ /* 0x000fc40000000a00 */
[----:B---3--:R-:W3:Y:S01]  /*1270*/  @P2 LDG.E R4, desc[UR38][R4.64] ;  /* 0x0000002604042981 */ /* 0x008ee2000c1e1900 */
[----:B------:R-:W-:Y:S01]  /*1280*/  UISETP.NE.AND.EX UP0, UPT, UR9, URZ, UPT, UP0 ;  /* 0x0000003f0900728c */ /* 0x000fe2000bf05300 */
[----:B------:R-:W-:Y:S01]  /*1290*/  ISETP.NE.U32.AND P1, PT, RZ, UR10, PT ;  /* 0x0000000aff007c0c */ /* 0x000fe2000bf25070 */
[----:B------:R-:W-:Y:S01]  /*12a0*/  ULDC UR8, c[0x0][0x2f0] ;  /* 0x0000bc0000087ab9 */ /* 0x000fe20000000800 */
[----:B------:R-:W-:Y:S02]  /*12b0*/  ULOP3.LUT UR9, UR5, 0xffff, URZ, 0xc0, !UPT ;  /* 0x0000ffff05097892 */ /* 0x000fe4000f8ec03f */
[----:B------:R-:W-:Y:S01]  /*12c0*/  USEL UR7, UR7, 0x1, UP0 ;  /* 0x0000000107077887 */ /* 0x000fe20008000000 */
[----:B------:R-:W-:Y:S01]  /*12d0*/  ISETP.NE.AND.EX P1, PT, RZ, UR11, PT, P1 ;  /* 0x0000000bff007c0c */ /* 0x000fe2000bf25310 */
[----:B------:R-:W-:Y:S02]  /*12e0*/  UMOV UR4, URZ ;  /* 0x0000003f00047c82 */ /* 0x000fe40008000000 */
[----:B------:R-:W-:Y:S01]  /*12f0*/  UIMAD UR7, UR7, UR8, URZ ;  /* 0x00000008070772a4 */ /* 0x000fe2000f8e023f */
[----:B------:R-:W-:Y:S01]  /*1300*/  IMAD.U32 R222, RZ, RZ, UR9 ;  /* 0x00000009ffde7e24 */ /* 0x000fe2000f8e00ff */
[----:B--2---:R-:W-:-:S02]  /*1310*/  @P0 R2UR UR4, R2 ;  /* 0x00000000020402ca */ /* 0x004fc400000e0000 */
[----:B---3--:R-:W-:-:S13]  /*1320*/  @P2 R2UR UR8, R4 ;  /* 0x00000000040822ca */ /* 0x008fda00000e0000 */
[----:B------:R-:W-:Y:S01]  /*1330*/  IMAD.U32 R22, RZ, RZ, UR8 ;  /* 0x00000008ff167e24 */ /* 0x000fe2000f8e00ff */
[----:B0---45:R-:W-:Y:S06]  /*1340*/  @P2 BRA `(.L_x_2375) ;  /* 0x0000000000442947 */ /* 0x031fec0003800000 */
[----:B------:R-:W-:Y:S02]  /*1350*/  ULDC.64 UR8, c[0x0][0xa00] ;  /* 0x0002800000087ab9 */ /* 0x000fe40000000a00 */
[----:B------:R-:W-:Y:S01]  /*1360*/  ISETP.NE.U32.AND P0, PT, RZ, UR8, PT ;  /* 0x00000008ff007c0c */ /* 0x000fe2000bf05070 */
[----:B------:R-:W-:Y:S02]  /*1370*/  ULDC UR8, c[0x0][0x288] ;  /* 0x0000a20000087ab9 */ /* 0x000fe40000000800 */
[----:B------:R-:W-:Y:S01]  /*1380*/  IMAD.U32 R22, RZ, RZ, UR8 ;  /* 0x00000008ff167e24 */ /* 0x000fe2000f8e00ff */
[----:B------:R-:W-:-:S13]  /*1390*/  ISETP.NE.AND.EX P0, PT, RZ, UR9, PT, P0 ;  /* 0x00000009ff007c0c */ /* 0x000fda000bf05300 */
[----:B------:R-:W-:Y:S05]  /*13a0*/  @!P0 BRA `(.L_x_2375) ;  /* 0x00000000002c8947 */ /* 0x000fea0003800000 */
[----:B------:R-:W-:Y:S01]  /*13b0*/  R2UR UR12, R221 ;  /* 0x00000000dd0c72ca */ /* 0x000fe200000e0000 */
[----:B------:R-:W-:-:S12]  /*13c0*/  ULDC.64 UR8, c[0x0][0xa00] ;  /* 0x0002800000087ab9 */ /* 0x000fd80000000a00 */
[----:B------:R-:W-:-:S06]  /*13d0*/  UIMAD.WIDE UR8, UR12, 0x4, UR8 ;  /* 0x000000040c0878a5 */ /* 0x000fcc000f8e0208 */
[----:B------:R-:W-:Y:S02]  /*13e0*/  IMAD.U32 R2, RZ, RZ, UR8 ;  /* 0x00000008ff027e24 */ /* 0x000fe4000f8e00ff */
[----:B------:R-:W-:-:S05]  /*13f0*/  IMAD.U32 R3, RZ, RZ, UR9 ;  /* 0x00000009ff037e24 */ /* 0x000fca000f8e00ff */
[----:B------:R-:W2:Y:S04]  /*1400*/  LDG.E R4, desc[UR38][R2.64] ;  /* 0x0000002602047981 */ /* 0x000ea8000c1e1900 */
[----:B------:R-:W3:Y:S01]  /*1410*/  LDG.E R0, desc[UR38][R2.64+0x4] ;  /* 0x0000042602007981 */ /* 0x000ee2000c1e1900 */
[----:B--2---:R-:W-:Y:S02]  /*1420*/  R2UR UR8, R4 ;  /* 0x00000000040872ca */ /* 0x004fe400000e0000 */
[----:B---3--:R-:W-:-:S13]  /*1430*/  R2UR UR9, R0 ;  /* 0x00000000000972ca */ /* 0x008fda00000e0000 */
[----:B------:R-:W-:-:S06]  /*1440*/  UIADD3 UR8, -UR8, UR9, URZ ;  /* 0x0000000908087290 */ /* 0x000fcc000fffe13f */
[----:B------:R-:W-:-:S07]  /*1450*/  IMAD.U32 R22, RZ, RZ, UR8 ;  /* 0x00000008ff167e24 */ /* 0x000fce000f8e00ff */
.L_x_2375:
[----:B------:R-:W-:Y:S05]  /*1460*/  @!P1 BRA `(.L_x_2376) ;  /* 0x0000000000249947 */ /* 0x000fea0003800000 */
[----:B------:R-:W-:Y:S02]  /*1470*/  R2UR UR8, R221 ;  /* 0x00000000dd0872ca */ /* 0x000fe400000e0000 */
[----:B------:R-:W-:-:S11]  /*1480*/  R2UR UR9, R6 ;  /* 0x00000000060972ca */ /* 0x000fd600000e0000 */
[----:B------:R-:W-:-:S04]  /*1490*/  ULEA UR7, UP0, UR8, UR10, 0x2 ;  /* 0x0000000a08077291 */ /* 0x000fc8000f80103f */
[----:B------:R-:W-:Y:S02]  /*14a0*/  ULEA.HI.X UR8, UR8, UR11, UR9, 0x2, UP0 ;  /* 0x0000000b08087291 */ /* 0x000fe400080f1409 */
[----:B------:R-:W-:-:S04]  /*14b0*/  IMAD.U32 R2, RZ, RZ, UR7 ;  /* 0x00000007ff027e24 */ /* 0x000fc8000f8e00ff */
[----:B------:R-:W-:-:S05]  /*14c0*/  IMAD.U32 R3, RZ, RZ, UR8 ;  /* 0x00000008ff037e24 */ /* 0x000fca000f8e00ff */
[----:B------:R-:W2:Y:S02]  /*14d0*/  LDG.E R2, desc[UR38][R2.64] ;  /* 0x0000002602027981 */ /* 0x000ea4000c1e1900 */
[----:B--2---:R-:W-:Y:S01]  /*14e0*/  R2UR UR7, R2 ;  /* 0x00000000020772ca */ /* 0x004fe200000e0000 */
[----:B------:R-:W-:-:S14]  /*14f0*/  BRA `(.L_x_2377) ;  /* 0x0000000000387947 */ /* 0x000fdc0003800000 */
.L_x_2376:
[----:B------:R-:W-:Y:S02]  /*1500*/  ULDC.64 UR8, c[0x0][0xa08] ;  /* 0x0002820000087ab9 */ /* 0x000fe40000000a00 */
[----:B------:R-:W-:-:S04]  /*1510*/  ISETP.NE.U32.AND P0, PT, RZ, UR8, PT ;  /* 0x00000008ff007c0c */ /* 0x000fc8000bf05070 */
        /* <DEDUP_REMOVED lines=12> */
.L_x_2377:
[----:B------:R-:W-:Y:S01]  /*15e0*/  ULDC UR8, c[0x0][0x448] ;  /* 0x0001120000087ab9 */ /* 0x000fe20000000800 */
[----:B------:R-:W-:Y:S01]  /*15f0*/  R2UR UR9, R22 ;  /* 0x00000000160972ca */ /* 0x000fe200000e0000 */
[----:B------:R-:W-:Y:S02]  /*1600*/  UISETP.NE.AND UP0, UPT, UR8, 0x1, UPT ;  /* 0x000000010800788c */ /* 0x000fe4000bf05270 */
[----:B------:R-:W-:Y:S02]  /*1610*/  USHF.L.U32 UR6, UR6, 0x7, URZ ;  /* 0x0000000706067899 */ /* 0x000fe4000800063f */
[----:B------:R-:W-:Y:S02]  /*1620*/  UIADD3 UR10, -UR4, UR7, URZ ;  /* 0x00000007040a7290 */ /* 0x000fe4000fffe13f */
[----:B------:R-:W-:Y:S02]  /*1630*/  UP2UR UR4, UPR, URZ, 0x1 ;  /* 0x000000013f047883 */ /* 0x000fe40008000000 */
[----:B------:R-:W-:-:S02]  /*1640*/  UIADD3 UR8, UR6, 0x7f, URZ ;  /* 0x0000007f06087890 */ /* 0x000fc4000fffe03f */
[----:B------:R-:W-:Y:S01]  /*1650*/  IMAD.U32 R215, RZ, RZ, UR6 ;  /* 0x00000006ffd77e24 */ /* 0x000fe2000f8e00ff */
[----:B------:R-:W-:Y:S01]  /*1660*/  MOV R212, UR10 ;  /* 0x0000000a00d47c02 */ /* 0x000fe20008000f00 */
[----:B------:R-:W-:Y:S01]  /*1670*/  @UP0 ULDC UR6, c[0x0][0x44c] ;  /* 0x0001130000060ab9 */ /* 0x000fe20000000800 */
[----:B------:R-:W-:Y:S01]  /*1680*/  IMAD.U32 R213, RZ, RZ, UR4 ;  /* 0x00000004ffd57e24 */ /* 0x000fe2000f8e00ff */
[----:B------:R-:W-:Y:S02]  /*1690*/  UIMAD.WIDE.U32 UR6, UR8, UR6, URZ ;  /* 0x00000006080672a5 */ /* 0x000fe4000f8e003f */
[----:B------:R-:W-:Y:S02]  /*16a0*/  UIADD3 UR4, UR10, 0x50, -UR9 ;  /* 0x000000500a047890 */ /* 0x000fe4000fffe809 */
[----:B------:R-:W-:Y:S01]  /*16b0*/  UIADD3 UR6, UR10, 0x4f, URZ ;  /* 0x0000004f0a067890 */ /* 0x000fe2000fffe03f */
[----:B------:R-:W-:Y:S02]  /*16c0*/  @UP0 ULDC UR9, c[0x0][0x450] ;  /* 0x0001140000090ab9 */ /* 0x000fe40000000800 */
[----:B------:R-:W-:-:S02]  /*16d0*/  @UP0 USHF.R.U32.HI UR8, URZ, UR9, UR7 ;  /* 0x000000093f080299 */ /* 0x000fc40008011607 */
[----:B------:R-:W-:Y:S02]  /*16e0*/  UIMAD.WIDE UR6, UR6, 0x66666667, URZ ;  /* 0x66666667060678a5 */ /* 0x000fe4000f8e023f */
[----:B------:R-:W-:Y:S02]  /*16f0*/  UIADD3 UR8, UR4, UR8, URZ ;  /* 0x0000000804087290 */ /* 0x000fe4000fffe03f */
[----:B------:R-:W-:Y:S02]  /*1700*/  USHF.R.U32.HI UR4, URZ, 0x1f, UR7 ;  /* 0x0000001f3f047899 */ /* 0x000fe40008011607 */
[----:B------:R-:W-:Y:S02]  /*1710*/  UIMAD.WIDE UR8, UR8, 0x66666667, URZ ;  /* 0x66666667080878a5 */ /* 0x000fe4000f8e023f */
[----:B------:R-:W-:Y:S02]  /*1720*/  ULEA.HI.SX32 UR7, UR7, UR4, 0x1b ;  /* 0x0000000407077291 */ /* 0x000fe4000f8fda3f */
[----:B------:R-:W-:-:S02]  /*1730*/  USHF.R.U32.HI UR6, URZ, 0x1f, UR9 ;  /* 0x0000001f3f067899 */ /* 0x000fc40008011609 */
[----:B------:R-:W-:Y:S02]  /*1740*/  ULOP3.LUT UR4, UR5, 0xff000000, URZ, 0xc0, !UPT ;  /* 0xff00000005047892 */ /* 0x000fe4000f8ec03f */
[----:B------:R-:W-:Y:S02]  /*1750*/  ULEA.HI.SX32 UR6, UR9, UR6, 0x1b ;  /* 0x0000000609067291 */ /* 0x000fe4000f8fda3f */
[----:B------:R-:W-:Y:S02]  /*1760*/  ULOP3.LUT UR5, UR5, 0xff0000, URZ, 0xc0, !UPT ;  /* 0x00ff000005057892 */ /* 0x000fe4000f8ec03f */
[----:B------:R-:W-:Y:S02]  /*1770*/  UISETP.LT.AND UP0, UPT, UR7, UR6, UPT ;  /* 0x000000060700728c */ /* 0x000fe4000bf01270 */
[----:B------:R-:W-:Y:S02]  /*1780*/  USHF.R.U32.HI UR4, URZ, 0x8, UR4 ;  /* 0x000000083f047899 */ /* 0x000fe40008011604 */
[----:B------:R-:W-:-:S02]  /*1790*/  USEL UR9, UR7, UR6, UP0 ;  /* 0x0000000607097287 */ /* 0x000fc40008000000 */
[----:B------:R-:W-:Y:S02]  /*17a0*/  ULEA.HI UR5, UR5, UR4, URZ, 0x10 ;  /* 0x0000000405057291 */ /* 0x000fe4000f8f803f */
[----:B------:R-:W-:Y:S02]  /*17b0*/  UISETP.GE.AND UP0, UPT, UR9, 0x1, UPT ;  /* 0x000000010900788c */ /* 0x000fe4000bf06270 */
[----:B------:R-:W-:Y:S02]  /*17c0*/  ULOP3.LUT UR6, UR5, 0xff, URZ, 0xc0, !UPT ;  /* 0x000000ff05067892 */ /* 0x000fe4000f8ec03f */
[----:B------:R-:W-:Y:S02]  /*17d0*/  USHF.R.U32.HI UR5, URZ, 0x10, UR5 ;  /* 0x000000103f057899 */ /* 0x000fe40008011605 */
[----:B------:R-:W-:Y:S01]  /*17e0*/  PLOP3.LUT P0, PT, PT, PT, UP0, 0x80, 0x0 ;  /* 0x000000000000781c */ /* 0x000fe20003f0f008 */
[----:B------:R-:W-:Y:S01]  /*17f0*/  UMOV UR4, URZ ;  /* 0x0000003f00047c82 */ /* 0x000fe20008000000 */
[----:B------:R-:W-:-:S02]  /*1800*/  IMAD.U32 R220, RZ, RZ, UR6 ;  /* 0x00000006ffdc7e24 */ /* 0x000fc4000f8e00ff */
[----:B------:R-:W-:-:S09]  /*1810*/  IMAD.U32 R217, RZ, RZ, UR5 ;  /* 0x00000005ffd97e24 */ /* 0x000fd2000f8e00ff */
[----:B------:R-:W-:Y:S05]  /*1820*/  @!P0 BRA `(.L_x_2378) ;  /* 0x0000000000948947 */ /* 0x000fea0003800000 */
        /* <DEDUP_REMOVED lines=37> */
.L_x_2378:
[----:B------:R-:W-:Y:S01]  /*1a80*/  R2UR UR5, R220 ;  /* 0x00000000dc0572ca */ /* 0x000fe200000e0000 */
[----:B------:R-:W-:Y:S01]  /*1a90*/  IMAD.U32 R0, RZ, RZ, UR9 ;  /* 0x00000009ff007e24 */ /* 0x000fe2000f8e00ff */
[----:B------:R-:W-:Y:S01]  /*1aa0*/  PLOP3.LUT P0, PT, PT, PT, PT, 0x80, 0x0 ;  /* 0x000000000000781c */ /* 0x000fe20003f0f070 */
[----:B------:R-:W-:Y:S01]  /*1ab0*/  IMAD.U32 R3, RZ, RZ, UR4 ;  /* 0x00000004ff037e24 */ /* 0x000fe2000f8e00ff */
[----:B------:R-:W-:Y:S01]  /*1ac0*/  CS2R R150, SRZ ;  /* 0x0000000000967805 */ /* 0x000fe2000001ff00 */
[----:B------:R-:W-:Y:S01]  /*1ad0*/  IMAD.MOV.U32 R2, RZ, RZ, RZ ;  /* 0x000000ffff027224 */ /* 0x000fe200078e00ff */
[----:B------:R-:W-:Y:S02]  /*1ae0*/  CS2R R148, SRZ ;  /* 0x0000000000947805 */ /* 0x000fe4000001ff00 */
[----:B------:R-:W-:Y:S02]  /*1af0*/  CS2R R146, SRZ ;  /* 0x0000000000927805 */ /* 0x000fe4000001ff00 */
[----:B------:R-:W-:-:S02]  /*1b00*/  CS2R R144, SRZ ;  /* 0x0000000000907805 */ /* 0x000fc4000001ff00 */
[----:B------:R-:W-:Y:S02]  /*1b10*/  CS2R R142, SRZ ;  /* 0x00000000008e7805 */ /* 0x000fe4000001ff00 */
[----:B------:R-:W-:Y:S02]  /*1b20*/  CS2R R140, SRZ ;  /* 0x00000000008c7805 */ /* 0x000fe4000001ff00 */
[----:B------:R-:W-:Y:S02]  /*1b30*/  CS2R R138, SRZ ;  /* 0x00000000008a7805 */ /* 0x000fe4000001ff00 */
[----:B------:R-:W-:Y:S01]  /*1b40*/  CS2R R136, SRZ ;  /* 0x0000000000887805 */ /* 0x000fe2000001ff00 */
[----:B------:R-:W-:Y:S01]  /*1b50*/  UIMAD UR5, UR5, UR4, URZ ;  /* 0x00000004050572a4 */ /* 0x000fe2000f8e023f */
[----:B------:R-:W-:Y:S02]  /*1b60*/  CS2R R134, SRZ ;  /* 0x0000000000867805 */ /* 0x000fe4000001ff00 */
[----:B------:R-:W-:-:S02]  /*1b70*/  CS2R R132, SRZ ;  /* 0x0000000000847805 */ /* 0x000fc4000001ff00 */
[----:B------:R-:W-:Y:S02]  /*1b80*/  CS2R R130, SRZ ;  /* 0x0000000000827805 */ /* 0x000fe4000001ff00 */
[----:B------:R-:W-:Y:S02]  /*1b90*/  CS2R R128, SRZ ;  /* 0x0000000000807805 */ /* 0x000fe4000001ff00 */
[----:B------:R-:W-:Y:S02]  /*1ba0*/  CS2R R126, SRZ ;  /* 0x00000000007e7805 */ /* 0x000fe4000001ff00 */
[----:B------:R-:W-:Y:S01]  /*1bb0*/  VIADDMNMX R0, R3, UR5, R0, PT ;  /* 0x0000000503007c46 */ /* 0x000fe2000b800100 */
[----:B------:R-:W-:Y:S01]  /*1bc0*/  IMAD.U32 R214, RZ, RZ, UR5 ;  /* 0x00000005ffd67e24 */ /* 0x000fe2000f8e00ff */
[----:B------:R-:W-:Y:S02]  /*1bd0*/  CS2R R124, SRZ ;  /* 0x00000000007c7805 */ /* 0x000fe4000001ff00 */
[----:B------:R-:W-:-:S02]  /*1be0*/  CS2R R122, SRZ ;  /* 0x00000000007a7805 */ /* 0x000fc4000001ff00 */
[----:B------:R-:W-:Y:S01]  /*1bf0*/  R2UR UR61, R0 ;  /* 0x00000000003d72ca */ /* 0x000fe200000e0000 */
[----:B------:R-:W-:Y:S01]  /*1c00*/  IMAD.MOV.U32 R0, RZ, RZ, RZ ;  /* 0x000000ffff007224 */ /* 0x000fe200078e00ff */
        /* <DEDUP_REMOVED lines=56> */
[----:B------:R-:W-:Y:S02]  /*1f90*/  UIADD3 UR6, UR7, 0x14400, URZ ;  /* 0x0001440007067890 */ /* 0x000fe4000fffe03f */
[----:B------:R-:W-:Y:S02]  /*1fa0*/  IMAD.U32 R16, RZ, RZ, UR7 ;  /* 0x00000007ff107e24 */ /* 0x000fe4000f8e00ff */
[----:B0-----:R-:W-:Y:S01]  /*1fb0*/  VIADD R0, R0, 0xffffff80 ;  /* 0xffffff8000007836 */ /* 0x001fe20000000000 */
[----:B------:R-:W-:-:S04]  /*1fc0*/  ULOP3.LUT UP0, URZ, UR6, 0x9f, URZ, 0xc0, !UPT ;  /* 0x0000009f063f7892 */ /* 0x000fc8000f80c03f */
[----:B------:R-:W-:Y:S02]  /*1fd0*/  SHF.R.S32.HI R3, RZ, 0x1f, R0 ;  /* 0x0000001fff037819 */ /* 0x000fe40000011400 */
        /* <DEDUP_REMOVED lines=19> */
[----:B------:R-:W-:Y:S01]  /*2110*/  IMAD.U32 R10, RZ, RZ, UR6 ;  /* 0x00000006ff0a7e24 */ /* 0x000fe2000f8e00ff */
[----:B------:R-:W-:Y:S01]  /*2120*/  MOV R13, RZ ;  /* 0x000000ff000d7202 */ /* 0x000fe20000000f00 */
[----:B------:R-:W-:Y:S02]  /*2130*/  IMAD.U32 R6, RZ, RZ, UR4 ;  /* 0x00000004ff067e24 */ /* 0x000fe4000f8e00ff */
[----:B------:R-:W-:-:S02]  /*2140*/  IMAD.U32 R7, RZ, RZ, UR5 ;  /* 0x00000005ff077e24 */ /* 0x000fc4000f8e00ff */
[----:B------:R-:W-:Y:S02]  /*2150*/  IMAD.U32 R11, RZ, RZ, UR7 ;  /* 0x00000007ff0b7e24 */ /* 0x000fe4000f8e00ff */
[----:B------:R-:W-:Y:S02]  /*2160*/  IMAD.MOV.U32 R8, RZ, RZ, 0x70 ;  /* 0x00000070ff087424 */ /* 0x000fe400078e00ff */
[----:B0-----:R-:W-:-:S07]  /*2170*/  IMAD.MOV.U32 R12, RZ, RZ, 0x1 ;  /* 0x00000001ff0c7424 */ /* 0x001fce00078e00ff */
[----:B------:R-:W-:-:S07]  /*2180*/  LEPC R20, `(.L_x_2380) ;  /* 0x000000001014794e */ /* 0x000fce0000000000 */
[----:B-1----:R-:W-:Y:S05]  /*2190*/  CALL.ABS.NOINC R2 ;  /* 0x0000000002007343 */ /* 0x002fea0003c00000 */
.L_x_2380:
[----:B------:R-:W2:Y:S04]  /*21a0*/  LDL R18, [R1+0x30] ;  /* 0x0000300001127983 */ /* 0x000ea80000100800 */
[----:B------:R-:W3:Y:S01]  /*21b0*/  LDL R2, [R1+0x40] ;  /* 0x0000400001027983 */ /* 0x000ee20000100800 */
[----:B------:R-:W-:Y:S02]  /*21c0*/  R2UR UR6, R16 ;  /* 0x00000000100672ca */ /* 0x000fe400000e0000 */
        /* <DEDUP_REMOVED lines=11> */
.L_x_2529:
[----:B------:R-:W-:Y:S05]  /*2280*/  @!P0 BRA `(.L_x_2382) ;  /* 0x0000000000048947 */ /* 0x000fea0003800000 */
[----:B------:R-:W-:Y:S01]  /*2290*/  BPT.TRAP 0x1 ;  /* 0x000000040000795c */ /* 0x000fe20000300000 */
.L_x_2382:
[----:B------:R-:W-:Y:S01]  /*22a0*/  R2UR UR5, R17 ;  /* 0x00000000110572ca */ /* 0x000fe200000e0000 */
[----:B0-----:R-:W-:Y:S01]  /*22b0*/  IMAD.U32 R0, RZ, RZ, UR36 ;  /* 0x00000024ff007e24 */ /* 0x001fe2000f8e00ff */
[----:B------:R-:W-:-:S11]  /*22c0*/  R2UR UR4, R16 ;  /* 0x00000000100472ca */ /* 0x000fd600000e0000 */
[----:B------:R-:W-:Y:S02]  /*22d0*/  IMAD.U32 R3, RZ, RZ, UR5 ;  /* 0x00000005ff037e24 */ /* 0x000fe4000f8e00ff */
[----:B------:R-:W-:-:S03]  /*22e0*/  LEA R0, R0, UR4, 0x3 ;  /* 0x0000000400007c11 */ /* 0x000fc6000f8e18ff */
[----:B------:R-:W-:-:S04]  /*22f0*/  SHF.L.U32 R3, R3, 0x1f, RZ ;  /* 0x0000001f03037819 */ /* 0x000fc800000006ff */
[----:B------:R0:W1:Y:S01]  /*2300*/  SYNCS.PHASECHK.TRANS64.TRYWAIT P1, [R0+URZ+0x38830], R3 ;  /* 0x03883003000075a7 */ /* 0x000062000802017f */
[----:B------:R-:W-:Y:S05]  /*2310*/  @!P0 BRA `(.L_x_2383) ;  /* 0x0000000000048947 */ /* 0x000fea0003800000 */
[----:B------:R-:W-:Y:S01]  /*2320*/  BPT.TRAP 0x1 ;  /* 0x000000040000795c */ /* 0x000fe20000300000 */
.L_x_2383:
[----:B-1----:R-:W-:Y:S05]  /*2330*/  @P1 BRA `(.L_x_2384) ;  /* 0x0000000000081947 */ /* 0x002fea0003800000 */
[----:B------:R-:W1:Y:S02]  /*2340*/  SYNCS.PHASECHK.TRANS64.TRYWAIT P1, [R0+URZ+0x38830], R3 ;  /* 0x03883003000075a7 */ /* 0x000e64000802017f */
[----:B-1----:R-:W-:Y:S05]  /*2350*/  @!P1 BRA `(.L_x_2385) ;  /* 0x0000018400e89947 */ /* 0x002fea0003800000 */
.L_x_2384:
        /* <DEDUP_REMOVED lines=23> */
[----:B01----:R-:W-:Y:S01]  /*24d0*/  MOV R3, UR38 ;  /* 0x0000002600037c02 */ /* 0x003fe20008000f00 */
[----:B------:R-:W-:Y:S01]  /*24e0*/  UMOV UR43, 0x40000040 ;  /* 0x40000040002b7882 */ /* 0x000fe20000000000 */
[----:B------:R-:W-:Y:S01]  /*24f0*/  UMOV UR47, 0x40000040 ;  /* 0x40000040002f7882 */ /* 0x000fe20000000000 */
[----:B------:R-:W-:Y:S01]  /*2500*/  ULOP3.LUT UR6, UR4, 0x10000, URZ, 0xfc, !UPT ;  /* 0x0001000004067892 */ /* 0x000fe2000f8efc3f */
[----:B------:R-:W-:Y:S01]  /*2510*/  MOV R4, UR36 ;  /* 0x0000002400047c02 */ /* 0x000fe20008000f00 */
[----:B------:R-:W-:Y:S01]  /*2520*/  UMOV UR51, 0x40000040 ;  /* 0x4000004000337882 */ /* 0x000fe20000000000 */
[----:B------:R-:W-:Y:S01]  /*2530*/  UMOV UR55, 0x40000040 ;  /* 0x4000004000377882 */ /* 0x000fe20000000000 */
[----:B------:R-:W-:-:S02]  /*2540*/  UIMAD UR4, UR36, 0xa00, UR6 ;  /* 0x00000a00240478a4 */ /* 0x000fc4000f8e0206 */
[----:B------:R-:W-:Y:S01]  /*2550*/  IMAD.U32 R19, RZ, RZ, UR6 ;  /* 0x00000006ff137e24 */ /* 0x000fe2000f8e00ff */
[----:B------:R-:W-:Y:S01]  /*2560*/  UMOV UR37, 0x40000040 ;  /* 0x4000004000257882 */ /* 0x000fe20000000000 */
[----:B------:R-:W-:Y:S01]  /*2570*/  UIADD3 UR10, UR4, 0x80, URZ ;  /* 0x00000080040a7890 */ /* 0x000fe2000fffe03f */
[----:B------:R-:W-:Y:S01]  /*2580*/  IMAD.U32 R7, RZ, RZ, UR37 ;  /* 0x00000025ff077e24 */ /* 0x000fe2000f8e00ff */
[----:B------:R-:W-:Y:S02]  /*2590*/  UIADD3 UR14, UR4, 0x100, URZ ;  /* 0x00000100040e7890 */ /* 0x000fe4000fffe03f */
[----:B------:R-:W-:Y:S01]  /*25a0*/  UMOV UR18, UR4 ;  /* 0x0000000400127c82 */ /* 0x000fe20008000000 */
[----:B------:R-:W-:Y:S01]  /*25b0*/  UIADD3 UR6, UR4, 0x200, URZ ;  /* 0x0000020004067890 */ /* 0x000fe2000fffe03f */
[----:B------:R-:W-:Y:S01]  /*25c0*/  HGMMA.64x16x16.F32 R56, gdesc[UR16], RZ, !UPT, gsb0 ;  /* 0x00200000103879f0 */ /* 0x000fe2000c0008ff */
[----:B------:R-:W-:Y:S01]  /*25d0*/  UIADD3 UR7, UR4, 0x2, URZ ;  /* 0x0000000204077890 */ /* 0x000fe2000fffe03f */
[----:B------:R-:W-:Y:S01]  /*25e0*/  UMOV UR19, 0x40000040 ;  /* 0x4000004000137882 */ /* 0x000fe20000000000 */
[----:B------:R-:W-:-:S02]  /*25f0*/  UIADD3 UR22, UR4, 0x384, URZ ;  /* 0x0000038404167890 */ /* 0x000fc4000fffe03f */
[----:B------:R-:W-:-:S03]  /*2600*/  UIADD3 UR26, UR4, 0x386, URZ ;  /* 0x00000386041a7890 */ /* 0x000fc6000fffe03f */
[----:B------:R-:W-:Y:S01]  /*2610*/  UMOV UR18, UR7 ;  /* 0x0000000700127c82 */ /* 0x000fe20008000000 */
        /* <DEDUP_REMOVED lines=8> */
[----:B------:R-:W-:Y:S01]  /*26a0*/  UIADD3 UR58, UR4, 0x806, URZ ;  /* 0x00000806043a7890 */ /* 0x000fe2000fffe03f */
        /* <DEDUP_REMOVED lines=22> */
[----:B------:R-:W-:Y:S02]  /*2810*/  UMOV UR17, 0x40000040 ;  /* 0x4000004000117882 */ /* 0x000fe40000000000 */
[----:B------:R-:W-:Y:S01]  /*2820*/  UMOV UR13, UR17 ;  /* 0x00000011000d7c82 */ /* 0x000fe20008000000 */
[----:B------:R-:W-:-:S03]  /*2830*/  IMAD.U32 R13, RZ, RZ, UR17 ;  /* 0x00000011ff0d7e24 */ /* 0x000fc6000f8e00ff */
[----:B------:R-:W-:Y:S01]  /*2840*/  UMOV UR16, UR6 ;  /* 0x0000000600107c82 */ /* 0x000fe20008000000 */
[----:B------:R-:W-:Y:S01]  /*2850*/  UIADD3 UR6, UR4, 0x202, URZ ;  /* 0x0000020204067890 */ /* 0x000fe2000fffe03f */
[----:B------:R-:W-:Y:S01]  /*2860*/  IMAD.U32 R12, RZ, RZ, UR16 ;  /* 0x00000010ff0c7e24 */ /* 0x000fe2000f8e00ff */
[----:B------:R-:W-:Y:S01]  /*2870*/  UMOV UR12, UR16 ;  /* 0x00000010000c7c82 */ /* 0x000fe20008000000 */
        /* <DEDUP_REMOVED lines=180> */
[----:B------:R-:W-:Y:S02]  /*33c0*/  UMOV UR15, UR37 ;  /* 0x00000025000f7c82 */ /* 0x000fe40008000000 */
        /* <DEDUP_REMOVED lines=253> */
[----:B------:R-:W-:Y:S02]  /*43a0*/  UIADD3 UR6, UR5, 0xc06, URZ ;  /* 0x00000c0605067890 */ /* 0x000fe4000fffe03f */
[----:B------:R-:W-:-:S05]  /*43b0*/  UIADD3 UR5, UR4, 0x786, URZ ;  /* 0x0000078604057890 */ /* 0x000fca000fffe03f */
[----:B------:R-:W-:Y:S01]  /*43c0*/  UMOV UR36, UR6 ;  /* 0x0000000600247c82 */ /* 0x000fe20008000000 */
[----:B------:R-:W-:Y:S01]  /*43d0*/  UIADD3 UR6, UR4, 0x906, URZ ;  /* 0x0000090604067890 */ /* 0x000fe2000fffe03f */
[----:B------:R-:W-:Y:S01]  /*43e0*/  IMAD.U32 R6, RZ, RZ, UR36 ;  /* 0x00000024ff067e24 */ /* 0x000fe2000f8e00ff */
[----:B------:R-:W-:Y:S01]  /*43f0*/  UMOV UR38, UR5 ;  /* 0x0000000500267c82 */ /* 0x000fe20008000000 */
[----:B------:R-:W-:Y:S01]  /*4400*/  UMOV UR56, UR36 ;  /* 0x0000002400387c82 */ /* 0x000fe20008000000 */
[----:B------:R-:W-:Y:S01]  /*4410*/  UIADD3 UR5, UR4, 0x886, URZ ;  /* 0x0000088604057890 */ /* 0x000fe2000fffe03f */
[----:B------:R-:W-:Y:S02]  /*4420*/  UMOV UR14, UR36 ;  /* 0x00000024000e7c82 */ /* 0x000fe40008000000 */
[----:B------:R-:W-:Y:S01]  /*4430*/  UMOV UR4, UR14 ;  /* 0x0000000e00047c82 */ /* 0x000fe20008000000 */
[----:B------:R-:W-:Y:S02]  /*4440*/  WARPGROUP.DEPBAR.LE gsb0, 0x0 ;  /* 0x00008000000079c5 */ /* 0x000fe40000010000 */
[----:B------:R-:W-:-:S06]  /*4450*/  WARPGROUP.ARRIVE ;  /* 0x00000000000079c5 */ /* 0x000fcc0000000000 */
[----:B------:R-:W-:Y:S03]  /*4460*/  HGMMA.64x16x16.F32 R24, gdesc[UR52], R24, gsb0 ;  /* 0x00200000341879f0 */ /* 0x000fe60008000818 */
[----:B------:R-:W-:Y:S02]  /*4470*/  WARPGROUP.DEPBAR.LE gsb0, 0x0 ;  /* 0x00008000000079c5 */ /* 0x000fe40000010000 */
[----:B------:R-:W-:-:S06]  /*4480*/  WARPGROUP.ARRIVE ;  /* 0x00000000000079c5 */ /* 0x000fcc0000000000 */
[----:B------:R-:W-:Y:S01]  /*4490*/  HGMMA.64x16x16.F32 R56, gdesc[UR36], R56, gsb0 ;  /* 0x00200000243879f0 */ /* 0x000fe20008000838 */
[----:B------:R-:W-:Y:S02]  /*44a0*/  R2UR UR39, R2 ;  /* 0x00000000022772ca */ /* 0x000fe400000e0000 */
        /* <DEDUP_REMOVED lines=26> */
.L_x_2386:
[----:B------:R-:W-:Y:S01]  /*4650*/  R2UR UR4, R213 ;  /* 0x00000000d50472ca */ /* 0x000fe200000e0000 */
[----:B------:R-:W-:Y:S01]  /*4660*/  ULDC UR6, c[0x0][0x9d8] ;  /* 0x0002760000067ab9 */ /* 0x000fe20000000800 */
[----:B------:R-:W-:Y:S01]  /*4670*/  R2UR UR7, R215 ;  /* 0x00000000d70772ca */ /* 0x000fe200000e0000 */
[----:B------:R-:W-:Y:S01]  /*4680*/  FMUL.FTZ R4, R59, UR6 ;  /* 0x000000063b047c20 */ /* 0x000fe20008410000 */
[----:B------:R-:W-:Y:S01]  /*4690*/  FMUL.FTZ R2, R58, UR6 ;  /* 0x000000063a027c20 */ /* 0x000fe20008410000 */
[----:B------:R-:W-:Y:S01]  /*46a0*/  FMUL.FTZ R58, R60, UR6 ;  /* 0x000000063c3a7c20 */ /* 0x000fe20008410000 */
[----:B------:R-:W-:Y:S01]  /*46b0*/  R2UR UR15, R212 ;  /* 0x00000000d40f72ca */ /* 0x000fe200000e0000 */
[----:B------:R0:W-:Y:S01]  /*46c0*/  MUFU.TANH R21, R4 ;  /* 0x0000000400157308 */ /* 0x0001e20000002400 */
[----:B------:R-:W-:Y:S01]  /*46d0*/  R2UR UR18, R22 ;  /* 0x00000000161272ca */ /* 0x000fe200000e0000 */
[----:B------:R-:W-:Y:S01]  /*46e0*/  FMUL.FTZ R62, R62, UR6 ;  /* 0x000000063e3e7c20 */ /* 0x000fe20008410000 */
[----:B------:R-:W-:Y:S01]  /*46f0*/  FMUL.FTZ R55, R55, UR6 ;  /* 0x0000000637377c20 */ /* 0x000fe20008410000 */
[----:B------:R-:W-:Y:S01]  /*4700*/  FMUL.FTZ R3, R56, UR6 ;  /* 0x0000000638037c20 */ /* 0x000fe20008410000 */
[----:B------:R-:W-:Y:S01]  /*4710*/  FMUL.FTZ R56, R57, UR6 ;  /* 0x0000000639387c20 */ /* 0x000fe20008410000 */
[----:B------:R-:W-:Y:S01]  /*4720*/  UISETP.NE.AND UP0, UPT, UR4, URZ, UPT ;  /* 0x0000003f0400728c */ /* 0x000fe2000bf05270 */
[----:B------:R-:W-:Y:S01]  /*4730*/  FMUL.FTZ R63, R63, UR6 ;  /* 0x000000063f3f7c20 */ /* 0x000fe20008410000 */
[----:B------:R1:W2:Y:S01]  /*4740*/  MUFU.TANH R20, R2 ;  /* 0x0000000200147308 */ /* 0x0002a20000002400 */
[----:B0-----:R-:W-:-:S02]  /*4750*/  VIADD R4, R216, UR7 ;  /* 0x00000007d8047c36 */ /* 0x001fc40008000000 */
[----:B------:R-:W-:Y:S01]  /*4760*/  FMUL.FTZ R57, R61, UR6 ;  /* 0x000000063d397c20 */ /* 0x000fe20008410000 */
[----:B------:R-:W-:Y:S01]  /*4770*/  FMUL.FTZ R50, R50, UR6 ;  /* 0x0000000632327c20 */ /* 0x000fe20008410000 */
[----:B------:R-:W-:Y:S01]  /*4780*/  PLOP3.LUT P1, PT, PT, PT, UP0, 0x80, 0x0 ;  /* 0x000000000000781c */ /* 0x000fe20003f2f008 */
[----:B------:R-:W-:Y:S01]  /*4790*/  IMAD.MOV.U32 R60, RZ, RZ, R4 ;  /* 0x000000ffff3c7224 */ /* 0x000fe200078e0004 */
[----:B------:R-:W-:Y:S01]  /*47a0*/  PLOP3.LUT P2, PT, PT, PT, UP0, 0x80, 0x0 ;  /* 0x000000000000781c */ /* 0x000fe20003f4f008 */
[----:B------:R-:W-:Y:S01]  /*47b0*/  UIMAD UR5, UR61, -0x50, UR15 ;  /* 0xffffffb03d0578a4 */ /* 0x000fe2000f8e020f */
[----:B------:R-:W0:Y:S01]  /*47c0*/  MUFU.TANH R61, R62 ;  /* 0x0000003e003d7308 */ /* 0x000e220000002400 */
[----:B------:R-:W-:Y:S01]  /*47d0*/  @UP0 ULDC UR4, c[0x0][0x44c] ;  /* 0x0001130000040ab9 */ /* 0x000fe20000000800 */
[----:B-1----:R-:W-:Y:S01]  /*47e0*/  FMUL.FTZ R2, R51, UR6 ;  /* 0x0000000633027c20 */ /* 0x002fe20008410000 */
[----:B------:R-:W-:Y:S01]  /*47f0*/  FMUL.FTZ R54, R54, UR6 ;  /* 0x0000000636367c20 */ /* 0x000fe20008410000 */
[----:B------:R-:W-:Y:S01]  /*4800*/  FMUL.FTZ R51, R52, UR6 ;  /* 0x0000000634337c20 */ /* 0x000fe20008410000 */
[----:B------:R-:W-:-:S02]  /*4810*/  IMAD.U32 R18, RZ, RZ, UR5 ;  /* 0x00000005ff127e24 */ /* 0x000fc4000f8e00ff */
[----:B------:R-:W-:Y:S01]  /*4820*/  FMUL.FTZ R59, R48, UR6 ;  /* 0x00000006303b7c20 */ /* 0x000fe20008410000 */
[----:B------:R-:W-:Y:S01]  /*4830*/  FMUL.FTZ R42, R42, UR6 ;  /* 0x000000062a2a7c20 */ /* 0x000fe20008410000 */
[----:B------:R1:W-:Y:S01]  /*4840*/  MUFU.TANH R65, R2 ;  /* 0x0000000200417308 */ /* 0x0003e20000002400 */
[----:B------:R-:W-:Y:S01]  /*4850*/  @P1 IMAD.HI.U32 R5, R4, UR4, RZ ;  /* 0x0000000404051c27 */ /* 0x000fe2000f8e00ff */
[----:B------:R-:W-:-:S03]  /*4860*/  @UP0 ULDC UR4, c[0x0][0x450] ;  /* 0x0001140000040ab9 */ /* 0x000fc60000000800 */
[----:B------:R-:W-:Y:S01]  /*4870*/  FMUL.FTZ R43, R43, UR6 ;  /* 0x000000062b2b7c20 */ /* 0x000fe20008410000 */
[----:B------:R-:W-:Y:S01]  /*4880*/  FMUL.FTZ R34, R34, UR6 ;  /* 0x0000000622227c20 */ /* 0x000fe20008410000 */
[----:B------:R-:W-:Y:S01]  /*4890*/  FMUL.FTZ R46, R46, UR6 ;  /* 0x000000062e2e7c20 */ /* 0x000fe20008410000 */
[----:B------:R-:W-:Y:S01]  /*48a0*/  @P2 SHF.R.U32.HI R60, RZ, UR4, R5 ;  /* 0x00000004ff3c2c19 */ /* 0x000fe20008011605 */
[----:B------:R-:W-:Y:S01]  /*48b0*/  UIMAD UR4, UR61, -0x50, URZ ;  /* 0xffffffb03d0478a4 */ /* 0x000fe2000f8e023f */
[----:B------:R-:W-:Y:S01]  /*48c0*/  IMAD.U32 R5, RZ, RZ, UR18 ;  /* 0x00000012ff057e24 */ /* 0x000fe2000f8e00ff */
[----:B------:R3:W-:Y:S01]  /*48d0*/  MUFU.TANH R67, R55 ;  /* 0x0000003700437308 */ /* 0x0007e20000002400 */
[----:B------:R-:W-:Y:S01]  /*48e0*/  FMUL.FTZ R35, R35, UR6 ;  /* 0x0000000623237c20 */ /* 0x000fe20008410000 */
[----:B------:R-:W4:Y:S01]  /*48f0*/  SHFL.IDX PT, R4, R60, 0x1, 0x1c1f ;  /* 0x003c1f003c047f89 */ /* 0x000f2200000e0000 */
[----:B------:R-:W-:Y:S01]  /*4900*/  FMUL.FTZ R47, R47, UR6 ;  /* 0x000000062f2f7c20 */ /* 0x000fe20008410000 */
[----:B-1----:R-:W-:-:S02]  /*4910*/  IMAD.U32 R2, RZ, RZ, UR4 ;  /* 0x00000004ff027e24 */ /* 0x002fc4000f8e00ff */
[----:B------:R-:W-:Y:S01]  /*4920*/  FMUL.FTZ R38, R38, UR6 ;  /* 0x0000000626267c20 */ /* 0x000fe20008410000 */
[----:B------:R-:W-:Y:S01]  /*4930*/  FMUL.FTZ R26, R26, UR6 ;  /* 0x000000061a1a7c20 */ /* 0x000fe20008410000 */
[----:B------:R-:W-:Y:S01]  /*4940*/  FMUL.FTZ R30, R30, UR6 ;  /* 0x000000061e1e7c20 */ /* 0x000fe20008410000 */
[----:B------:R-:W1:Y:S01]  /*4950*/  MUFU.TANH R63, R63 ;  /* 0x0000003f003f7308 */ /* 0x000e620000002400 */
[----:B------:R-:W-:Y:S01]  /*4960*/  IADD3 R2, -R23, 0x51, R2 ;  /* 0x0000005117027810 */ /* 0x000fe20007ffe102 */
[----:B------:R-:W-:Y:S01]  /*4970*/  FMUL.FTZ R31, R31, UR6 ;  /* 0x000000061f1f7c20 */ /* 0x000fe20008410000 */
[----:B---3--:R-:W-:Y:S01]  /*4980*/  IADD3 R55, -R23, 0x50, R18 ;  /* 0x0000005017377810 */ /* 0x008fe20007ffe112 */
[----:B------:R-:W3:Y:S01]  /*4990*/  SHFL.IDX PT, R60, R60, RZ, 0x1c1f ;  /* 0x001c1fff3c3c7589 */ /* 0x000ee200000e0000 */
[----:B------:R-:W-:Y:S01]  /*49a0*/  IADD3 R62, -R5, UR15, R2 ;  /* 0x0000000f053e7c10 */ /* 0x000fe2000fffe102 */
[----:B------:R-:W-:Y:S01]  /*49b0*/  FMUL.FTZ R2, R39, UR6 ;  /* 0x0000000627027c20 */ /* 0x000fe20008410000 */
[----:B------:R-:W-:Y:S01]  /*49c0*/  FMUL.FTZ R49, R49, UR6 ;  /* 0x0000000631317c20 */ /* 0x000fe20008410000 */
[----:B------:R-:W5:Y:S01]  /*49d0*/  MUFU.TANH R64, R50 ;  /* 0x0000003200407308 */ /* 0x000f620000002400 */
[----:B------:R-:W-:Y:S01]  /*49e0*/  FMUL.FTZ R40, R40, UR6 ;  /* 0x0000000628287c20 */ /* 0x000fe20008410000 */
[----:B------:R-:W-:Y:S01]  /*49f0*/  FMUL.FTZ R41, R41, UR6 ;  /* 0x0000000629297c20 */ /* 0x000fe20008410000 */
[----:B------:R-:W-:Y:S01]  /*4a00*/  FMUL.FTZ R53, R53, UR6 ;  /* 0x0000000635357c20 */ /* 0x000fe20008410000 */
[----:B------:R-:W-:Y:S01]  /*4a10*/  FMUL.FTZ R24, R24, UR6 ;  /* 0x0000000618187c20 */ /* 0x000fe20008410000 */
[----:B------:R-:W-:Y:S01]  /*4a20*/  FMUL.FTZ R44, R44, UR6 ;  /* 0x000000062c2c7c20 */ /* 0x000fe20008410000 */
[----:B------:R-:W-:Y:S01]  /*4a30*/  FMUL.FTZ R45, R45, UR6 ;  /* 0x000000062d2d7c20 */ /* 0x000fe20008410000 */
[----:B------:R-:W-:Y:S01]  /*4a40*/  FMUL.FTZ R32, R32, UR6 ;  /* 0x0000000620207c20 */ /* 0x000fe20008410000 */
[----:B------:R2:W3:Y:S01]  /*4a50*/  MUFU.TANH R66, R54 ;  /* 0x0000003600427308 */ /* 0x0004e20000002400 */
[----:B------:R-:W-:Y:S01]  /*4a60*/  FMUL.FTZ R25, R25, UR6 ;  /* 0x0000000619197c20 */ /* 0x000fe20008410000 */
[----:B----4-:R-:W-:Y:S01]  /*4a70*/  VIADDMNMX R18, R4, R62, R55, PT ;  /* 0x0000003e04127246 */ /* 0x010fe20003800137 */
[----:B------:R-:W-:Y:S01]  /*4a80*/  FMUL.FTZ R28, R28, UR6 ;  /* 0x000000061c1c7c20 */ /* 0x000fe20008410000 */
[----:B------:R-:W-:Y:S01]  /*4a90*/  FMUL.FTZ R33, R33, UR6 ;  /* 0x0000000621217c20 */ /* 0x000fe20008410000 */
[----:B------:R-:W-:Y:S01]  /*4aa0*/  FMUL.FTZ R36, R36, UR6 ;  /* 0x0000000624247c20 */ /* 0x000fe20008410000 */
[C---:B------:R-:W-:Y:S01]  /*4ab0*/  ISETP.GT.AND P1, PT, R18.reuse, RZ, PT ;  /* 0x000000ff1200720c */ /* 0x040fe20003f24270 */
[----:B------:R-:W-:Y:S01]  /*4ac0*/  FMUL.FTZ R29, R29, UR6 ;  /* 0x000000061d1d7c20 */ /* 0x000fe20008410000 */
[C---:B------:R-:W-:Y:S01]  /*4ad0*/  ISETP.GT.AND P2, PT, R18.reuse, 0x1, PT ;  /* 0x000000011200780c */ /* 0x040fe20003f44270 */
[----:B------:R5:W4:Y:S01]  /*4ae0*/  MUFU.TANH R68, R42 ;  /* 0x0000002a00447308 */ /* 0x000b220000002400 */
[----:B------:R-:W-:Y:S01]  /*4af0*/  ISETP.GT.AND P3, PT, R18, 0x8, PT ;  /* 0x000000081200780c */ /* 0x000fe20003f64270 */
[----:B------:R-:W-:Y:S01]  /*4b00*/  ULDC UR5, c[0x0][0x988] ;  /* 0x0002620000057ab9 */ /* 0x000fe20000000800 */
[----:B--2---:R-:W-:Y:S01]  /*4b10*/  FSEL R54, R20, -INF , P1 ;  /* 0xff80000014367808 */ /* 0x004fe20000800000 */
[----:B------:R-:W-:Y:S01]  /*4b20*/  FMUL.FTZ R37, R37, UR6 ;  /* 0x0000000625257c20 */ /* 0x000fe20008410000 */
[----:B------:R-:W-:Y:S01]  /*4b30*/  FSEL R52, R21, -INF , P2 ;  /* 0xff80000015347808 */ /* 0x000fe20001000000 */
[----:B------:R-:W-:Y:S01]  /*4b40*/  UMOV UR10, UR7 ;  /* 0x00000007000a7c82 */ /* 0x000fe20008000000 */
[----:B------:R-:W-:Y:S01]  /*4b50*/  ISETP.GT.AND P1, PT, R18, 0x9, PT ;  /* 0x000000091200780c */ /* 0x000fe20003f24270 */
[----:B------:R-:W2:Y:S01]  /*4b60*/  MUFU.TANH R69, R43 ;  /* 0x0000002b00457308 */ /* 0x000ea20000002400 */
[----:B0-----:R-:W-:Y:S01]  /*4b70*/  FSEL R50, R61, -INF , P3 ;  /* 0xff8000003d327808 */ /* 0x001fe20001800000 */
[----:B------:R-:W-:Y:S01]  /*4b80*/  @UP0 ULDC UR11, c[0x0][0x450] ;  /* 0x00011400000b0ab9 */ /* 0x000fe20000000800 */
[----:B------:R-:W-:Y:S01]  /*4b90*/  FMNMX.FTZ R5, R54, R52, !PT ;  /* 0x0000003436057209 */ /* 0x000fe20007810000 */
[----:B------:R-:W-:Y:S01]  /*4ba0*/  UIADD3 UR61, UR61, -0x2, URZ ;  /* 0xfffffffe3d3d7890 */ /* 0x000fe2000fffe03f */
[----:B------:R-:W-:-:S02]  /*4bb0*/  ISETP.GT.AND P2, PT, R18, 0x10, PT ;  /* 0x000000101200780c */ /* 0x000fc40003f44270 */
[----:B------:R-:W-:Y:S02]  /*4bc0*/  CS2R R150, SRZ ;  /* 0x0000000000967805 */ /* 0x000fe4000001ff00 */
[----:B-1----:R-:W-:Y:S01]  /*4bd0*/  FSEL R48, R63, -INF , P1 ;  /* 0xff8000003f307808 */ /* 0x002fe20000800000 */
[----:B------:R0:W-:Y:S01]  /*4be0*/  MUFU.TANH R71, R34 ;  /* 0x0000002200477308 */ /* 0x0001e20000002400 */
[----:B------:R-:W-:Y:S02]  /*4bf0*/  FMNMX.FTZ R5, R50, R5, !PT ;  /* 0x0000000532057209 */ /* 0x000fe40007810000 */
[----:B------:R-:W-:Y:S02]  /*4c00*/  CS2R R148, SRZ ;  /* 0x0000000000947805 */ /* 0x000fe4000001ff00 */
[----:B------:R-:W-:Y:S02]  /*4c10*/  ISETP.GT.AND P1, PT, R18, 0x11, PT ;  /* 0x000000111200780c */ /* 0x000fe40003f24270 */
[----:B------:R-:W-:-:S02]  /*4c20*/  CS2R R146, SRZ ;  /* 0x0000000000927805 */ /* 0x000fc4000001ff00 */
[----:B-----5:R-:W-:Y:S02]  /*4c30*/  FSEL R42, R64, -INF , P2 ;  /* 0xff800000402a7808 */ /* 0x020fe40001000000 */
[----:B------:R-:W-:Y:S02]  /*4c40*/  CS2R R144, SRZ ;  /* 0x0000000000907805 */ /* 0x000fe4000001ff00 */
[----:B------:R-:W-:Y:S01]  /*4c50*/  FMNMX.FTZ R5, R48, R5, !PT ;  /* 0x0000000530057209 */ /* 0x000fe20007810000 */
[----:B------:R-:W1:Y:S01]  /*4c60*/  MUFU.TANH R46, R46 ;  /* 0x0000002e002e7308 */ /* 0x000e620000002400 */
[----:B------:R-:W-:Y:S02]  /*4c70*/  ISETP.GT.AND P2, PT, R18, 0x18, PT ;  /* 0x000000181200780c */ /* 0x000fe40003f44270 */
[----:B------:R-:W-:Y:S02]  /*4c80*/  CS2R R142, SRZ ;  /* 0x00000000008e7805 */ /* 0x000fe4000001ff00 */
[----:B0-----:R-:W-:-:S02]  /*4c90*/  FSEL R34, R65, -INF , P1 ;  /* 0xff80000041227808 */ /* 0x001fc40000800000 */
[----:B------:R-:W-:Y:S02]  /*4ca0*/  CS2R R140, SRZ ;  /* 0x00000000008c7805 */ /* 0x000fe4000001ff00 */
[----:B------:R-:W-:Y:S02]  /*4cb0*/  FMNMX.FTZ R5, R42, R5, !PT ;  /* 0x000000052a057209 */ /* 0x000fe40007810000 */
[----:B------:R-:W-:Y:S02]  /*4cc0*/  CS2R R138, SRZ ;  /* 0x00000000008a7805 */ /* 0x000fe4000001ff00 */
[----:B------:R-:W-:Y:S01]  /*4cd0*/  ISETP.GT.AND P1, PT, R18, 0x19, PT ;  /* 0x000000191200780c */ /* 0x000fe20003f24270 */
[----:B------:R0:W-:Y:S01]  /*4ce0*/  MUFU.TANH R20, R35 ;  /* 0x0000002300147308 */ /* 0x0001e20000002400 */
[----:B------:R-:W-:Y:S02]  /*4cf0*/  FMNMX.FTZ R4, R34, R5, !PT ;  /* 0x0000000522047209 */ /* 0x000fe40007810000 */
[----:B------:R-:W-:-:S02]  /*4d00*/  CS2R R136, SRZ ;  /* 0x0000000000887805 */ /* 0x000fc4000001ff00 */
[----:B------:R-:W-:Y:S02]  /*4d10*/  FSEL R39, R67, -INF , P1 ;  /* 0xff80000043277808 */ /* 0x000fe40000800000 */
[----:B------:R-:W-:Y:S02]  /*4d20*/  CS2R R134, SRZ ;  /* 0x0000000000867805 */ /* 0x000fe4000001ff00 */
[----:B------:R-:W-:Y:S02]  /*4d30*/  ISETP.GT.AND P1, PT, R18, 0x21, PT ;  /* 0x000000211200780c */ /* 0x000fe40003f24270 */
[----:B------:R-:W-:Y:S02]  /*4d40*/  CS2R R132, SRZ ;  /* 0x0000000000847805 */ /* 0x000fe4000001ff00 */
[----:B---3--:R-:W-:Y:S01]  /*4d50*/  VIADDMNMX R60, R60, R62, R55, PT ;  /* 0x0000003e3c3c7246 */ /* 0x008fe20003800137 */
[----:B------:R2:W3:Y:S01]  /*4d60*/  MUFU.TANH R70, R47 ;  /* 0x0000002f00467308 */ /* 0x0004e20000002400 */
[----:B0-----:R-:W-:-:S02]  /*4d70*/  FSEL R35, R66, -INF , P2 ;  /* 0xff80000042237808 */ /* 0x001fc40001000000 */
[----:B------:R-:W-:Y:S02]  /*4d80*/  CS2R R130, SRZ ;  /* 0x0000000000827805 */ /* 0x000fe4000001ff00 */
[----:B------:R-:W-:Y:S02]  /*4d90*/  ISETP.GT.AND P2, PT, R18, 0x20, PT ;  /* 0x000000201200780c */ /* 0x000fe40003f44270 */
[----:B------:R-:W-:Y:S02]  /*4da0*/  CS2R R128, SRZ ;  /* 0x0000000000807805 */ /* 0x000fe4000001ff00 */
[----:B------:R-:W-:Y:S02]  /*4db0*/  FMNMX.FTZ R4, R35, R4, !PT ;  /* 0x0000000423047209 */ /* 0x000fe40007810000 */
[----:B------:R-:W-:Y:S02]  /*4dc0*/  CS2R R126, SRZ ;  /* 0x00000000007e7805 */ /* 0x000fe4000001ff00 */
[----:B----4-:R-:W-:Y:S01]  /*4dd0*/  FSEL R43, R68, -INF , P2 ;  /* 0xff800000442b7808 */ /* 0x010fe20001000000 */
[----:B------:R3:W0:Y:S01]  /*4de0*/  MUFU.TANH R21, R38 ;  /* 0x0000002600157308 */ /* 0x0006220000002400 */
[----:B------:R-:W-:-:S02]  /*4df0*/  FMNMX.FTZ R4, R39, R4, !PT ;  /* 0x0000000427047209 */ /* 0x000fc40007810000 */
[----:B------:R-:W-:Y:S02]  /*4e00*/  CS2R R124, SRZ ;  /* 0x00000000007c7805 */ /* 0x000fe4000001ff00 */
[C---:B------:R-:W-:Y:S02]  /*4e10*/  ISETP.GT.AND P2, PT, R18.reuse, 0x28, PT ;  /* 0x000000281200780c */ /* 0x040fe40003f44270 */
[----:B------:R-:W-:Y:S02]  /*4e20*/  CS2R R122, SRZ ;  /* 0x00000000007a7805 */ /* 0x000fe4000001ff00 */
[----:B--2---:R-:W-:Y:S02]  /*4e30*/  FSEL R47, R69, -INF , P1 ;  /* 0xff800000452f7808 */ /* 0x004fe40000800000 */
[----:B------:R-:W-:Y:S02]  /*4e40*/  CS2R R120, SRZ ;  /* 0x0000000000787805 */ /* 0x000fe4000001ff00 */
[----:B------:R-:W-:Y:S01]  /*4e50*/  FMNMX.FTZ R4, R43, R4, !PT ;  /* 0x000000042b047209 */ /* 0x000fe20007810000 */
[----:B------:R2:W4:Y:S01]  /*4e60*/  MUFU.TANH R61, R2 ;  /* 0x00000002003d7308 */ /* 0x0005220000002400 */
[----:B------:R-:W-:-:S02]  /*4e70*/  ISETP.GT.AND P1, PT, R18, 0x29, PT ;  /* 0x000000291200780c */ /* 0x000fc40003f24270 */
[----:B------:R-:W-:Y:S02]  /*4e80*/  CS2R R118, SRZ ;  /* 0x0000000000767805 */ /* 0x000fe4000001ff00 */
[----:B-1----:R-:W-:Y:S02]  /*4e90*/  FSEL R46, R46, -INF , P2 ;  /* 0xff8000002e2e7808 */ /* 0x002fe40001000000 */
[----:B------:R-:W-:Y:S02]  /*4ea0*/  CS2R R116, SRZ ;  /* 0x0000000000747805 */ /* 0x000fe4000001ff00 */
[----:B------:R-:W-:Y:S02]  /*4eb0*/  FMNMX.FTZ R5, R47, R4, !PT ;  /* 0x000000042f057209 */ /* 0x000fe40007810000 */
[----:B------:R-:W-:Y:S02]  /*4ec0*/  CS2R R114, SRZ ;  /* 0x0000000000727805 */ /* 0x000fe4000001ff00 */
[----:B------:R-:W-:Y:S01]  /*4ed0*/  ISETP.GT.AND P2, PT, R18, 0x30, PT ;  /* 0x000000301200780c */ /* 0x000fe20003f44270 */
[----:B------:R-:W1:Y:S01]  /*4ee0*/  MUFU.TANH R63, R26 ;  /* 0x0000001a003f7308 */ /* 0x000e620000002400 */
[----:B---3--:R-:W-:Y:S01]  /*4ef0*/  FSEL R38, R70, -INF , P1 ;  /* 0xff80000046267808 */ /* 0x008fe20000800000 */
[----:B--2---:R-:W-:Y:S01]  /*4f00*/  FMUL.FTZ R2, R27, UR6 ;  /* 0x000000061b027c20 */ /* 0x004fe20008410000 */
[----:B------:R-:W-:Y:S01]  /*4f10*/  FMNMX.FTZ R5, R46, R5, !PT ;  /* 0x000000052e057209 */ /* 0x000fe20007810000 */
[----:B------:R-:W-:Y:S01]  /*4f20*/  @UP0 ULDC UR6, c[0x0][0x44c] ;  /* 0x0001130000060ab9 */ /* 0x000fe20000000800 */
[----:B------:R-:W-:Y:S01]  /*4f30*/  ISETP.GT.AND P1, PT, R18, 0x31, PT ;  /* 0x000000311200780c */ /* 0x000fe20003f24270 */
[----:B------:R-:W-:Y:S01]  /*4f40*/  UIMAD.WIDE.U32 UR6, UR7, UR6, URZ ;  /* 0x00000006070672a5 */ /* 0x000fe2000f8e003f */
[----:B------:R-:W-:Y:S01]  /*4f50*/  FSEL R4, R71, -INF , P2 ;  /* 0xff80000047047808 */ /* 0x000fe20001000000 */
[----:B------:R2:W3:Y:S01]  /*4f60*/  MUFU.TANH R64, R2 ;  /* 0x0000000200407308 */ /* 0x0004e20000002400 */
[----:B------:R-:W-:Y:S01]  /*4f70*/  FMNMX.FTZ R5, R38, R5, !PT ;  /* 0x0000000526057209 */ /* 0x000fe20007810000 */
[----:B------:R-:W-:Y:S01]  /*4f80*/  @UP0 USHF.R.U32.HI UR10, URZ, UR11, UR7 ;  /* 0x0000000b3f0a0299 */ /* 0x000fe20008011607 */
[----:B------:R-:W-:-:S02]  /*4f90*/  ISETP.GT.AND P2, PT, R18, 0x38, PT ;  /* 0x000000381200780c */ /* 0x000fc40003f44270 */
[----:B------:R-:W-:Y:S02]  /*4fa0*/  CS2R R112, SRZ ;  /* 0x0000000000707805 */ /* 0x000fe4000001ff00 */
[----:B------:R-:W-:Y:S01]  /*4fb0*/  FSEL R27, R20, -INF , P1 ;  /* 0xff800000141b7808 */ /* 0x000fe20000800000 */
[----:B------:R-:W-:Y:S01]  /*4fc0*/  UIADD3 UR6, UR10, UR15, -UR18 ;  /* 0x0000000f0a067290 */ /* 0x000fe2000fffe812 */
[----:B------:R-:W-:Y:S01]  /*4fd0*/  ISETP.GT.AND P1, PT, R18, 0x39, PT ;  /* 0x000000391200780c */ /* 0x000fe20003f24270 */
[----:B------:R-:W5:Y:S01]  /*4fe0*/  MUFU.TANH R30, R30 ;  /* 0x0000001e001e7308 */ /* 0x000f620000002400 */
[----:B--2---:R-:W-:Y:S01]  /*4ff0*/  FMNMX.FTZ R2, R4, R5, !PT ;  /* 0x0000000504027209 */ /* 0x004fe20007810000 */
[----:B------:R-:W-:Y:S01]  /*5000*/  UIMAD.WIDE UR6, UR6, 0x66666667, URZ ;  /* 0x66666667060678a5 */ /* 0x000fe2000f8e023f */
[----:B0-----:R-:W-:Y:S01]  /*5010*/  FSEL R21, R21, -INF , P2 ;  /* 0xff80000015157808 */ /* 0x001fe20001000000 */
[----:B------:R-:W0:Y:S01]  /*5020*/  S2UR UR15, SR_CgaCtaId ;  /* 0x00000000000f79c3 */ /* 0x000e220000008800 */
[----:B------:R-:W-:Y:S01]  /*5030*/  FMNMX.FTZ R2, R27, R2, !PT ;  /* 0x000000021b027209 */ /* 0x000fe20007810000 */
[----:B------:R-:W-:Y:S01]  /*5040*/  USHF.R.U32.HI UR6, URZ, 0x1f, UR7 ;  /* 0x0000001f3f067899 */ /* 0x000fe20008011607 */
[----:B------:R-:W-:Y:S01]  /*5050*/  ISETP.GT.AND P2, PT, R18, 0x40, PT ;  /* 0x000000401200780c */ /* 0x000fe20003f44270 */
[----:B------:R2:W0:Y:S01]  /*5060*/  MUFU.TANH R65, R31 ;  /* 0x0000001f00417308 */ /* 0x0004220000002400 */
[----:B----4-:R-:W-:Y:S01]  /*5070*/  FSEL R26, R61, -INF , P1 ;  /* 0xff8000003d1a7808 */ /* 0x010fe20000800000 */
[----:B------:R-:W-:Y:S01]  /*5080*/  ULEA.HI.SX32 UR6, UR7, UR6, 0x1b ;  /* 0x0000000607067291 */ /* 0x000fe2000f8fda3f */
[----:B------:R-:W-:-:S02]  /*5090*/  FMNMX.FTZ R5, R21, R2, !PT ;  /* 0x0000000215057209 */ /* 0x000fc40007810000 */
[----:B------:R-:W-:Y:S02]  /*50a0*/  CS2R R110, SRZ ;  /* 0x00000000006e7805 */ /* 0x000fe4000001ff00 */
[----:B------:R-:W-:Y:S02]  /*50b0*/  ISETP.GT.AND P1, PT, R18, 0x41, PT ;  /* 0x000000411200780c */ /* 0x000fe40003f24270 */
[----:B------:R-:W-:Y:S02]  /*50c0*/  CS2R R108, SRZ ;  /* 0x00000000006c7805 */ /* 0x000fe4000001ff00 */
[----:B-1----:R-:W-:Y:S01]  /*50d0*/  FSEL R20, R63, -INF , P2 ;  /* 0xff8000003f147808 */ /* 0x002fe20001000000 */
[----:B------:R-:W-:Y:S01]  /*50e0*/  MUFU.TANH R3, R3 ;  /* 0x0000000300037308 */ /* 0x000fe20000002400 */
[----:B------:R-:W-:Y:S02]  /*50f0*/  FMNMX.FTZ R61, R26, R5, !PT ;  /* 0x000000051a3d7209 */ /* 0x000fe40007810000 */
[----:B------:R-:W-:-:S02]  /*5100*/  CS2R R106, SRZ ;  /* 0x00000000006a7805 */ /* 0x000fc4000001ff00 */
[----:B------:R-:W-:Y:S02]  /*5110*/  ISETP.GT.AND P2, PT, R18, 0x48, PT ;  /* 0x000000481200780c */ /* 0x000fe40003f44270 */
[----:B------:R-:W-:Y:S02]  /*5120*/  CS2R R104, SRZ ;  /* 0x0000000000687805 */ /* 0x000fe4000001ff00 */
[----:B---3--:R-:W-:Y:S02]  /*5130*/  FSEL R5, R64, -INF , P1 ;  /* 0xff80000040057808 */ /* 0x008fe40000800000 */
[----:B------:R-:W-:Y:S02]  /*5140*/  CS2R R102, SRZ ;  /* 0x0000000000667805 */ /* 0x000fe4000001ff00 */
[----:B------:R-:W-:Y:S01]  /*5150*/  FMNMX.FTZ R2, R20, R61, !PT ;  /* 0x0000003d14027209 */ /* 0x000fe20007810000 */
[----:B------:R-:W-:Y:S01]  /*5160*/  MUFU.TANH R56, R56 ;  /* 0x0000003800387308 */ /* 0x000fe20000002400 */
[----:B------:R-:W-:-:S02]  /*5170*/  ISETP.GT.AND P1, PT, R18, 0x49, PT ;  /* 0x000000491200780c */ /* 0x000fc40003f24270 */
[----:B------:R-:W-:Y:S02]  /*5180*/  CS2R R100, SRZ ;  /* 0x0000000000647805 */ /* 0x000fe4000001ff00 */
[----:B-----5:R-:W-:Y:S02]  /*5190*/  FSEL R18, R30, -INF , P2 ;  /* 0xff8000001e127808 */ /* 0x020fe40001000000 */
[----:B------:R-:W-:Y:S02]  /*51a0*/  CS2R R98, SRZ ;  /* 0x0000000000627805 */ /* 0x000fe4000001ff00 */
[----:B--2---:R-:W-:Y:S02]  /*51b0*/  FMNMX.FTZ R31, R5, R2, !PT ;  /* 0x00000002051f7209 */ /* 0x004fe40007810000 */
[----:B------:R-:W-:Y:S02]  /*51c0*/  CS2R R96, SRZ ;  /* 0x0000000000607805 */ /* 0x000fe4000001ff00 */
[----:B0-----:R-:W-:Y:S01]  /*51d0*/  FSEL R2, R65, -INF , P1 ;  /* 0xff80000041027808 */ /* 0x001fe20000800000 */
[----:B------:R-:W0:Y:S01]  /*51e0*/  MUFU.TANH R58, R58 ;  /* 0x0000003a003a7308 */ /* 0x000e220000002400 */
[----:B------:R-:W-:-:S02]  /*51f0*/  FMNMX.FTZ R31, R18, R31, !PT ;  /* 0x0000001f121f7209 */ /* 0x000fc40007810000 */
[----:B------:R-:W-:Y:S02]  /*5200*/  CS2R R94, SRZ ;  /* 0x00000000005e7805 */ /* 0x000fe4000001ff00 */
[----:B------:R-:W-:Y:S02]  /*5210*/  ISETP.GT.AND P1, PT, R60, RZ, PT ;  /* 0x000000ff3c00720c */ /* 0x000fe40003f24270 */
[----:B------:R-:W-:Y:S02]  /*5220*/  CS2R R92, SRZ ;  /* 0x00000000005c7805 */ /* 0x000fe4000001ff00 */
[----:B------:R-:W-:Y:S02]  /*5230*/  FMNMX.FTZ R31, R2, R31, !PT ;  /* 0x0000001f021f7209 */ /* 0x000fe40007810000 */
[----:B------:R-:W-:Y:S02]  /*5240*/  CS2R R90, SRZ ;  /* 0x00000000005a7805 */ /* 0x000fe4000001ff00 */
[C---:B------:R-:W-:Y:S01]  /*5250*/  ISETP.GT.AND P2, PT, R60.reuse, 0x1, PT ;  /* 0x000000013c00780c */ /* 0x040fe20003f44270 */
[----:B------:R-:W1:Y:S01]  /*5260*/  MUFU.TANH R57, R57 ;  /* 0x0000003900397308 */ /* 0x000e620000002400 */
[----:B------:R-:W-:Y:S01]  /*5270*/  ISETP.GT.AND P3, PT, R60, 0x8, PT ;  /* 0x000000083c00780c */ /* 0x000fe20003f64270 */
[----:B------:R-:W2:Y:S01]  /*5280*/  SHFL.BFLY PT, R30, R31, 0x2, 0x1f ;  /* 0x0c401f001f1e7f89 */ /* 0x000ea200000e0000 */
[----:B------:R-:W-:-:S02]  /*5290*/  R2UR UR4, R0 ;  /* 0x00000000000472ca */ /* 0x000fc400000e0000 */
[----:B------:R-:W-:Y:S02]  /*52a0*/  CS2R R88, SRZ ;  /* 0x0000000000587805 */ /* 0x000fe4000001ff00 */
[----:B------:R-:W-:Y:S02]  /*52b0*/  R2UR UR14, R214 ;  /* 0x00000000d60e72ca */ /* 0x000fe400000e0000 */
[----:B------:R-:W-:Y:S02]  /*52c0*/  CS2R R86, SRZ ;  /* 0x0000000000567805 */ /* 0x000fe4000001ff00 */
[----:B------:R-:W-:Y:S01]  /*52d0*/  CS2R R84, SRZ ;  /* 0x0000000000547805 */ /* 0x000fe2000001ff00 */
[----:B------:R-:W3:Y:S01]  /*52e0*/  MUFU.TANH R59, R59 ;  /* 0x0000003b003b7308 */ /* 0x000ee20000002400 */
[----:B0-----:R-:W-:Y:S02]  /*52f0*/  FSEL R58, R58, -INF , P3 ;  /* 0xff8000003a3a7808 */ /* 0x001fe40001800000 */
[----:B------:R-:W-:-:S02]  /*5300*/  CS2R R82, SRZ ;  /* 0x0000000000527805 */ /* 0x000fc4000001ff00 */
[----:B------:R-:W-:Y:S02]  /*5310*/  ISETP.GT.AND P3, PT, R60, 0x28, PT ;  /* 0x000000283c00780c */ /* 0x000fe40003f64270 */
[----:B------:R-:W-:Y:S02]  /*5320*/  CS2R R80, SRZ ;  /* 0x0000000000507805 */ /* 0x000fe4000001ff00 */
[----:B------:R-:W-:Y:S02]  /*5330*/  CS2R R78, SRZ ;  /* 0x00000000004e7805 */ /* 0x000fe4000001ff00 */
[----:B------:R-:W-:Y:S02]  /*5340*/  CS2R R76, SRZ ;  /* 0x00000000004c7805 */ /* 0x000fe4000001ff00 */
[----:B------:R-:W-:Y:S01]  /*5350*/  CS2R R74, SRZ ;  /* 0x00000000004a7805 */ /* 0x000fe2000001ff00 */
[----:B------:R2:W-:Y:S01]  /*5360*/  MUFU.TANH R61, R40 ;  /* 0x00000028003d7308 */ /* 0x0005e20000002400 */
[----:B------:R-:W-:Y:S01]  /*5370*/  UIADD3 UR4, UR4, 0x38840, URZ ;  /* 0x0003884004047890 */ /* 0x000fe2000fffe03f */
[----:B------:R-:W-:Y:S01]  /*5380*/  CS2R R72, SRZ ;  /* 0x0000000000487805 */ /* 0x000fe2000001ff00 */
[----:B------:R-:W-:Y:S01]  /*5390*/  UISETP.LT.AND UP0, UPT, UR14, UR6, UPT ;  /* 0x000000060e00728c */ /* 0x000fe2000bf01270 */
[----:B------:R-:W-:Y:S01]  /*53a0*/  CS2R R70, SRZ ;  /* 0x0000000000467805 */ /* 0x000fe2000001ff00 */
[----:B------:R-:W-:-:S02]  /*53b0*/  UPRMT UR4, UR15, 0x654, UR4 ;  /* 0x000006540f047896 */ /* 0x000fc40008000004 */
[----:B------:R-:W-:Y:S01]  /*53c0*/  USEL UR7, UR14, UR6, !UP0 ;  /* 0x000000060e077287 */ /* 0x000fe2000c000000 */
[----:B------:R-:W0:Y:S01]  /*53d0*/  MUFU.TANH R49, R49 ;  /* 0x0000003100317308 */ /* 0x000e220000002400 */
[----:B--2---:R-:W-:Y:S02]  /*53e0*/  FMNMX.FTZ R40, R31, R30, !PT ;  /* 0x0000001e1f287209 */ /* 0x004fe40007810000 */
[----:B------:R-:W-:Y:S01]  /*53f0*/  UISETP.GE.AND UP0, UPT, UR61, UR7, UPT ;  /* 0x000000073d00728c */ /* 0x000fe2000bf06270 */
[----:B------:R-:W-:Y:S02]  /*5400*/  FSEL R30, R3, -INF , P1 ;  /* 0xff800000031e7808 */ /* 0x000fe40000800000 */
[----:B------:R-:W-:Y:S01]  /*5410*/  FSEL R31, R56, -INF , P2 ;  /* 0xff800000381f7808 */ /* 0x000fe20001000000 */
[----:B------:R-:W-:Y:S01]  /*5420*/  SYNCS.ARRIVE.TRANS64.RED.A1T0 RZ, [UR4], RZ ;  /* 0x000000ffffff79a7 */ /* 0x000fe20008100404 */
[----:B------:R-:W2:Y:S01]  /*5430*/  MUFU.TANH R51, R51 ;  /* 0x0000003300337308 */ /* 0x000ea20000002400 */
[----:B------:R-:W-:-:S02]  /*5440*/  ISETP.GT.AND P1, PT, R60, 0x9, PT ;  /* 0x000000093c00780c */ /* 0x000fc40003f24270 */
[----:B------:R-:W-:Y:S02]  /*5450*/  FMNMX.FTZ R3, R30, R31, !PT ;  /* 0x0000001f1e037209 */ /* 0x000fe40007810000 */
[C---:B------:R-:W-:Y:S02]  /*5460*/  ISETP.GT.AND P2, PT, R60.reuse, 0x10, PT ;  /* 0x000000103c00780c */ /* 0x040fe40003f44270 */
[----:B-1----:R-:W-:Y:S01]  /*5470*/  FSEL R57, R57, -INF , P1 ;  /* 0xff80000039397808 */ /* 0x002fe20000800000 */
[----:B------:R1:W-:Y:S01]  /*5480*/  MUFU.TANH R63, R41 ;  /* 0x00000029003f7308 */ /* 0x0003e20000002400 */
[C---:B------:R-:W-:Y:S02]  /*5490*/  ISETP.GT.AND P1, PT, R60.reuse, 0x11, PT ;  /* 0x000000113c00780c */ /* 0x040fe40003f24270 */
[----:B---3--:R-:W-:Y:S02]  /*54a0*/  FSEL R59, R59, -INF , P2 ;  /* 0xff8000003b3b7808 */ /* 0x008fe40001000000 */
[----:B------:R-:W-:-:S02]  /*54b0*/  ISETP.GT.AND P2, PT, R60, 0x18, PT ;  /* 0x000000183c00780c */ /* 0x000fc40003f44270 */
[----:B0-----:R-:W-:Y:S01]  /*54c0*/  FSEL R49, R49, -INF , P1 ;  /* 0xff80000031317808 */ /* 0x001fe20000800000 */
[----:B------:R-:W0:Y:S01]  /*54d0*/  MUFU.TANH R53, R53 ;  /* 0x0000003500357308 */ /* 0x000e220000002400 */
[----:B-1----:R-:W1:Y:S01]  /*54e0*/  SHFL.BFLY PT, R41, R40, 0x1, 0x1f ;  /* 0x0c201f0028297f89 */ /* 0x002e6200000e0000 */
[C---:B------:R-:W-:Y:S02]  /*54f0*/  ISETP.GT.AND P1, PT, R60.reuse, 0x19, PT ;  /* 0x000000193c00780c */ /* 0x040fe40003f24270 */
[----:B--2---:R-:W-:Y:S02]  /*5500*/  FSEL R51, R51, -INF , P2 ;  /* 0xff80000033337808 */ /* 0x004fe40001000000 */
[----:B------:R-:W-:Y:S02]  /*5510*/  ISETP.GT.AND P2, PT, R60, 0x20, PT ;  /* 0x000000203c00780c */ /* 0x000fe40003f44270 */
[----:B------:R2:W-:Y:S08]  /*5520*/  MUFU.TANH R62, R24 ;  /* 0x00000018003e7308 */ /* 0x0005f00000002400 */
[----:B------:R-:W3:Y:S01]  /*5530*/  MUFU.TANH R44, R44 ;  /* 0x0000002c002c7308 */ /* 0x000ee20000002400 */
[----:B--2---:R-:W-:-:S04]  /*5540*/  FMNMX.FTZ R24, R58, R3, !PT ;  /* 0x000000033a187209 */ /* 0x004fc80007810000 */
[----:B------:R-:W-:-:S03]  /*5550*/  FMNMX.FTZ R24, R57, R24, !PT ;  /* 0x0000001839187209 */ /* 0x000fc60007810000 */
[----:B------:R-:W2:Y:S01]  /*5560*/  MUFU.TANH R45, R45 ;  /* 0x0000002d002d7308 */ /* 0x000ea20000002400 */
[----:B------:R-:W-:Y:S02]  /*5570*/  FMNMX.FTZ R24, R59, R24, !PT ;  /* 0x000000183b187209 */ /* 0x000fe40007810000 */
[----:B-1----:R-:W-:Y:S02]  /*5580*/  FMNMX.FTZ R3, R40, R41, !PT ;  /* 0x0000002928037209 */ /* 0x002fe40007810000 */
[----:B------:R-:W-:-:S03]  /*5590*/  FMNMX.FTZ R24, R49, R24, !PT ;  /* 0x0000001831187209 */ /* 0x000fc60007810000 */
[----:B------:R0:W1:Y:S08]  /*55a0*/  MUFU.TANH R64, R32 ;  /* 0x0000002000407308 */ /* 0x0000700000002400 */
[----:B------:R4:W-:Y:S01]  /*55b0*/  MUFU.TANH R56, R25 ;  /* 0x0000001900387308 */ /* 0x0009e20000002400 */
[----:B0-----:R-:W-:Y:S02]  /*55c0*/  FSEL R32, R53, -INF , P1 ;  /* 0xff80000035207808 */ /* 0x001fe40000800000 */
[----:B------:R-:W-:-:S05]  /*55d0*/  ISETP.GT.AND P1, PT, R60, 0x21, PT ;  /* 0x000000213c00780c */ /* 0x000fca0003f24270 */
[----:B------:R0:W-:Y:S01]  /*55e0*/  MUFU.TANH R68, R28 ;  /* 0x0000001c00447308 */ /* 0x0001e20000002400 */
[----:B----4-:R-:W-:-:S04]  /*55f0*/  FMNMX.FTZ R25, R51, R24, !PT ;  /* 0x0000001833197209 */ /* 0x010fc80007810000 */
[----:B------:R-:W-:-:S03]  /*5600*/  FMNMX.FTZ R25, R32, R25, !PT ;  /* 0x0000001920197209 */ /* 0x000fc60007810000 */
[----:B------:R4:W5:Y:S01]  /*5610*/  MUFU.TANH R65, R33 ;  /* 0x0000002100417308 */ /* 0x0009620000002400 */
[----:B0-----:R-:W-:Y:S02]  /*5620*/  FSEL R28, R61, -INF , P2 ;  /* 0xff8000003d1c7808 */ /* 0x001fe40001000000 */
[----:B------:R-:W-:Y:S02]  /*5630*/  FSETP.NEU.FTZ.AND P2, PT, R3, -INF , PT ;  /* 0xff8000000300780b */ /* 0x000fe40003f5d000 */
[----:B------:R-:W-:-:S03]  /*5640*/  FMNMX.FTZ R24, R28, R25, !PT ;  /* 0x000000191c187209 */ /* 0x000fc60007810000 */
[----:B------:R0:W5:Y:S01]  /*5650*/  MUFU.TANH R66, R36 ;  /* 0x0000002400427308 */ /* 0x0001620000002400 */
[----:B----4-:R-:W-:Y:S02]  /*5660*/  FSEL R33, R63, -INF , P1 ;  /* 0xff8000003f217808 */ /* 0x010fe40000800000 */
[----:B------:R-:W-:Y:S02]  /*5670*/  ISETP.GT.AND P1, PT, R60, 0x29, PT ;  /* 0x000000293c00780c */ /* 0x000fe40003f24270 */
[----:B------:R-:W-:-:S03]  /*5680*/  FMNMX.FTZ R24, R33, R24, !PT ;  /* 0x0000001821187209 */ /* 0x000fc60007810000 */
[----:B------:R3:W-:Y:S01]  /*5690*/  MUFU.TANH R69, R29 ;  /* 0x0000001d00457308 */ /* 0x0007e20000002400 */
[----:B0-----:R-:W-:-:S05]  /*56a0*/  FMUL.FTZ R36, R3, UR5 ;  /* 0x0000000503247c20 */ /* 0x001fca0008410000 */
[----:B------:R-:W-:Y:S02]  /*56b0*/  FSEL R25, R36, RZ, P2 ;  /* 0x000000ff24197208 */ /* 0x000fe40001000000 */
[----:B------:R1:W0:Y:S01]  /*56c0*/  MUFU.TANH R67, R37 ;  /* 0x0000002500437308 */ /* 0x0002220000002400 */
[----:B---3--:R-:W-:Y:S02]  /*56d0*/  FSEL R29, R44, -INF , P3 ;  /* 0xff8000002c1d7808 */ /* 0x008fe40001800000 */
[----:B------:R-:W-:Y:S01]  /*56e0*/  ISETP.GT.AND P2, PT, R60, 0x30, PT ;  /* 0x000000303c00780c */ /* 0x000fe20003f44270 */
[--C-:B------:R-:W-:Y:S01]  /*56f0*/  FFMA.FTZ R209, R54, UR5, -R25.reuse ;  /* 0x0000000536d17c23 */ /* 0x100fe20008010819 */
[----:B--2---:R-:W-:Y:S01]  /*5700*/  FSEL R36, R45, -INF , P1 ;  /* 0xff8000002d247808 */ /* 0x004fe20000800000 */
[--C-:B------:R-:W-:Y:S01]  /*5710*/  FFMA.FTZ R54, R52, UR5, -R25.reuse ;  /* 0x0000000534367c23 */ /* 0x100fe20008010819 */
[----:B------:R-:W-:Y:S01]  /*5720*/  FMNMX.FTZ R41, R29, R24, !PT ;  /* 0x000000181d297209 */ /* 0x000fe20007810000 */
[--C-:B------:R-:W-:Y:S01]  /*5730*/  FFMA.FTZ R55, R50, UR5, -R25.reuse ;  /* 0x0000000532377c23 */ /* 0x100fe20008010819 */
[----:B------:R-:W-:Y:S01]  /*5740*/  ISETP.GT.AND P1, PT, R60, 0x31, PT ;  /* 0x000000313c00780c */ /* 0x000fe20003f24270 */
[--C-:B------:R-:W-:Y:S01]  /*5750*/  FFMA.FTZ R35, R35, UR5, -R25.reuse ;  /* 0x0000000523237c23 */ /* 0x100fe20008010819 */
[----:B-1----:R-:W-:Y:S01]  /*5760*/  FSEL R37, R64, -INF , P2 ;  /* 0xff80000040257808 */ /* 0x002fe20001000000 */
[--C-:B------:R-:W-:Y:S01]  /*5770*/  FFMA.FTZ R197, R4, UR5, -R25.reuse ;  /* 0x0000000504c57c23 */ /* 0x100fe20008010819 */
[----:B------:R-:W-:Y:S01]  /*5780*/  FMNMX.FTZ R24, R36, R41, !PT ;  /* 0x0000002924187209 */ /* 0x000fe20007810000 */
[----:B------:R-:W-:Y:S01]  /*5790*/  MUFU.EX2 R207, R35 ;  /* 0x0000002300cf7308 */ /* 0x000fe20000000800 */
[----:B------:R-:W-:Y:S01]  /*57a0*/  ISETP.GT.AND P2, PT, R60, 0x38, PT ;  /* 0x000000383c00780c */ /* 0x000fe20003f44270 */
[--C-:B------:R-:W-:Y:S01]  /*57b0*/  FFMA.FTZ R199, R21, UR5, -R25.reuse ;  /* 0x0000000515c77c23 */ /* 0x100fe20008010819 */
[----:B-----5:R-:W-:Y:S01]  /*57c0*/  FSEL R40, R65, -INF , P1 ;  /* 0xff80000041287808 */ /* 0x020fe20000800000 */
[--C-:B------:R-:W-:Y:S01]  /*57d0*/  FFMA.FTZ R21, R20, UR5, -R25.reuse ;  /* 0x0000000514157c23 */ /* 0x100fe20008010819 */
[----:B------:R-:W-:Y:S01]  /*57e0*/  FMNMX.FTZ R45, R37, R24, !PT ;  /* 0x00000018252d7209 */ /* 0x000fe20007810000 */
[--C-:B------:R-:W-:Y:S01]  /*57f0*/  FFMA.FTZ R42, R42, UR5, -R25.reuse ;  /* 0x000000052a2a7c23 */ /* 0x100fe20008010819 */
[----:B------:R-:W-:Y:S01]  /*5800*/  ISETP.GT.AND P1, PT, R60, 0x39, PT ;  /* 0x000000393c00780c */ /* 0x000fe20003f24270 */
[----:B------:R1:W-:Y:S01]  /*5810*/  MUFU.EX2 R24, R54 ;  /* 0x0000003600187308 */ /* 0x0003e20000000800 */
[----:B------:R-:W-:Y:S01]  /*5820*/  FSEL R41, R66, -INF , P2 ;  /* 0xff80000042297808 */ /* 0x000fe20001000000 */
[--C-:B------:R-:W-:Y:S01]  /*5830*/  FFMA.FTZ R5, R5, UR5, -R25.reuse ;  /* 0x0000000505057c23 */ /* 0x100fe20008010819 */
[----:B------:R-:W-:Y:S01]  /*5840*/  FMNMX.FTZ R52, R40, R45, !PT ;  /* 0x0000002d28347209 */ /* 0x000fe20007810000 */
[--C-:B------:R-:W-:Y:S01]  /*5850*/  FFMA.FTZ R18, R18, UR5, -R25.reuse ;  /* 0x0000000512127c23 */ /* 0x100fe20008010819 */
[----:B------:R-:W-:Y:S01]  /*5860*/  ISETP.GT.AND P2, PT, R60, 0x40, PT ;  /* 0x000000403c00780c */ /* 0x000fe20003f44270 */
[--C-:B------:R-:W-:Y:S01]  /*5870*/  FFMA.FTZ R38, R38, UR5, -R25.reuse ;  /* 0x0000000526267c23 */ /* 0x100fe20008010819 */
[----:B0-----:R-:W-:Y:S01]  /*5880*/  FSEL R44, R67, -INF , P1 ;  /* 0xff800000432c7808 */ /* 0x001fe20000800000 */
[----:B------:R-:W-:Y:S01]  /*5890*/  MUFU.EX2 R209, R209 ;  /* 0x000000d100d17308 */ /* 0x000fe20000000800 */
[----:B------:R-:W-:Y:S01]  /*58a0*/  FMNMX.FTZ R53, R41, R52, !PT ;  /* 0x0000003429357209 */ /* 0x000fe20007810000 */
[--C-:B-1----:R-:W-:Y:S01]  /*58b0*/  FFMA.FTZ R54, R48, UR5, -R25.reuse ;  /* 0x0000000530367c23 */ /* 0x102fe20008010819 */
        /* <DEDUP_REMOVED lines=13> */
[----:B------:R-:W0:Y:S01]  /*5990*/  MUFU.EX2 R54, R54 ;  /* 0x0000003600367308 */ /* 0x000e220000000800 */
[----:B------:R-:W-:Y:S01]  /*59a0*/  FSEL R48, R68, -INF , P2 ;  /* 0xff80000044307808 */ /* 0x000fe20001000000 */
[--C-:B------:R-:W-:Y:S01]  /*59b0*/  FFMA.FTZ R46, R46, UR5, -R25.reuse ;  /* 0x000000052e2e7c23 */ /* 0x100fe20008010819 */
[----:B------:R-:W-:Y:S01]  /*59c0*/  FMNMX.FTZ R53, R50, R53, !PT ;  /* 0x0000003532357209 */ /* 0x000fe20007810000 */
[--C-:B------:R-:W-:Y:S01]  /*59d0*/  FFMA.FTZ R26, R26, UR5, -R25.reuse ;  /* 0x000000051a1a7c23 */ /* 0x100fe20008010819 */
[----:B------:R-:W-:Y:S01]  /*59e0*/  FSEL R52, R69, -INF , P1 ;  /* 0xff80000045347808 */ /* 0x000fe20000800000 */
[----:B------:R-:W-:Y:S01]  /*59f0*/  FFMA.FTZ R2, R2, UR5, -R25 ;  /* 0x0000000502027c23 */ /* 0x000fe20008010819 */
[----:B------:R-:W-:Y:S01]  /*5a00*/  FMNMX.FTZ R53, R48, R53, !PT ;  /* 0x0000003530357209 */ /* 0x000fe20007810000 */
[----:B------:R-:W-:Y:S01]  /*5a10*/  MUFU.EX2 R42, R42 ;  /* 0x0000002a002a7308 */ /* 0x000fe20000000800 */
[----:B------:R-:W-:-:S02]  /*5a20*/  CS2R R68, SRZ ;  /* 0x0000000000447805 */ /* 0x000fc4000001ff00 */
[----:B------:R-:W-:Y:S02]  /*5a30*/  CS2R R66, SRZ ;  /* 0x0000000000427805 */ /* 0x000fe4000001ff00 */
[----:B------:R-:W-:Y:S02]  /*5a40*/  FMNMX.FTZ R53, R52, R53, !PT ;  /* 0x0000003534357209 */ /* 0x000fe40007810000 */
[----:B------:R-:W-:-:S03]  /*5a50*/  CS2R R64, SRZ ;  /* 0x0000000000407805 */ /* 0x000fc6000001ff00 */
[----:B------:R-:W1:Y:S01]  /*5a60*/  SHFL.BFLY PT, R34, R53, 0x2, 0x1f ;  /* 0x0c401f0035227f89 */ /* 0x000e6200000e0000 */
[----:B------:R-:W-:Y:S01]  /*5a70*/  MUFU.EX2 R205, R56 ;  /* 0x0000003800cd7308 */ /* 0x000fe20000000800 */
[----:B0-----:R-:W-:-:S07]  /*5a80*/  F2FP.F16.F32.PACK_AB R211, R54, R55 ;  /* 0x0000003736d3723e */ /* 0x001fce00000000ff */
[----:B------:R0:W-:Y:S08]  /*5a90*/  MUFU.EX2 R195, R18 ;  /* 0x0000001200c37308 */ /* 0x0001f00000000800 */
[----:B------:R-:W-:Y:S01]  /*5aa0*/  MUFU.EX2 R203, R38 ;  /* 0x0000002600cb7308 */ /* 0x000fe20000000800 */
[----:B0-----:R-:W-:Y:S01]  /*5ab0*/  FADD.FTZ R18, R209, R24 ;  /* 0x00000018d1127221 */ /* 0x001fe20000010000 */
[----:B------:R-:W-:-:S02]  /*5ac0*/  F2FP.F16.F32.PACK_AB R209, R24, R209 ;  /* 0x000000d118d1723e */ /* 0x000fc400000000ff */
[----:B-1----:R-:W-:-:S04]  /*5ad0*/  FMNMX.FTZ R34, R53, R34, !PT ;  /* 0x0000002235227209 */ /* 0x002fc80007810000 */
[----:B------:R-:W-:Y:S01]  /*5ae0*/  MUFU.EX2 R60, R39 ;  /* 0x00000027003c7308 */ /* 0x000fe20000000800 */
[----:B------:R-:W0:Y:S07]  /*5af0*/  SHFL.BFLY PT, R35, R34, 0x1, 0x1f ;  /* 0x0c201f0022237f89 */ /* 0x000e2e00000e0000 */
[----:B------:R-:W-:Y:S08]  /*5b00*/  MUFU.EX2 R56, R27 ;  /* 0x0000001b00387308 */ /* 0x000ff00000000800 */
[----:B------:R-:W-:Y:S08]  /*5b10*/  MUFU.EX2 R43, R43 ;  /* 0x0000002b002b7308 */ /* 0x000ff00000000800 */
[----:B------:R-:W1:Y:S01]  /*5b20*/  MUFU.EX2 R62, R47 ;  /* 0x0000002f003e7308 */ /* 0x000e620000000800 */
[----:B0-----:R-:W-:-:S04]  /*5b30*/  FMNMX.FTZ R4, R34, R35, !PT ;  /* 0x0000002322047209 */ /* 0x001fc80007810000 */
[C---:B------:R-:W-:Y:S01]  /*5b40*/  FSETP.NEU.FTZ.AND P1, PT, R4.reuse, -INF , PT ;  /* 0xff8000000400780b */ /* 0x040fe20003f3d000 */
[----:B------:R-:W-:Y:S02]  /*5b50*/  FMUL.FTZ R20, R4, UR5 ;  /* 0x0000000504147c20 */ /* 0x000fe40008410000 */
[----:B------:R-:W-:Y:S03]  /*5b60*/  MUFU.EX2 R34, R5 ;  /* 0x0000000500227308 */ /* 0x000fe60000000800 */
[----:B------:R-:W-:Y:S02]  /*5b70*/  FSEL R20, R20, RZ, P1 ;  /* 0x000000ff14147208 */ /* 0x000fe40000800000 */
[----:B------:R-:W-:-:S03]  /*5b80*/  PLOP3.LUT P1, PT, PT, PT, UP0, 0x80, 0x0 ;  /* 0x000000000000781c */ /* 0x000fc60003f2f008 */
        /* <DEDUP_REMOVED lines=22> */
[----:B------:R-:W-:Y:S01]  /*5cf0*/  FFMA.FTZ R20, R52, UR5, -R20 ;  /* 0x0000000534147c23 */ /* 0x000fe20008010814 */
[----:B-1----:R-:W-:Y:S01]  /*5d00*/  F2FP.F16.F32.PACK_AB R201, R62, R43 ;  /* 0x0000002b3ec9723e */ /* 0x002fe200000000ff */
[----:B------:R-:W1:Y:S01]  /*5d10*/  MUFU.EX2 R58, R58 ;  /* 0x0000003a003a7308 */ /* 0x000e620000000800 */
[----:B------:R-:W-:-:S07]  /*5d20*/  CS2R R52, SRZ ;  /* 0x0000000000347805 */ /* 0x000fce000001ff00 */
[----:B------:R-:W2:Y:S01]  /*5d30*/  MUFU.EX2 R57, R57 ;  /* 0x0000003900397308 */ /* 0x000ea20000000800 */
[----:B0-----:R-:W-:Y:S01]  /*5d40*/  FADD.FTZ R5, R30, R31 ;  /* 0x0000001f1e057221 */ /* 0x001fe20000010000 */
[----:B------:R-:W-:Y:S02]  /*5d50*/  F2FP.F16.F32.PACK_AB R208, R31, R30 ;  /* 0x0000001e1fd0723e */ /* 0x000fe400000000ff */
[----:B------:R-:W-:-:S04]  /*5d60*/  CS2R R30, SRZ ;  /* 0x00000000001e7805 */ /* 0x000fc8000001ff00 */
        /* <DEDUP_REMOVED lines=9> */
[C---:B------:R-:W-:Y:S01]  /*5e00*/  FADD.FTZ R0, R205.reuse, R0 ;  /* 0x00000000cd007221 */ /* 0x040fe20000010000 */
[----:B------:R-:W-:Y:S01]  /*5e10*/  F2FP.F16.F32.PACK_AB R205, R205, R42 ;  /* 0x0000002acdcd723e */ /* 0x000fe200000000ff */
[----:B------:R-:W2:Y:S01]  /*5e20*/  MUFU.EX2 R51, R51 ;  /* 0x0000003300337308 */ /* 0x000ea20000000800 */
[----:B0-----:R-:W-:Y:S01]  /*5e30*/  FADD.FTZ R27, R59, R38 ;  /* 0x000000263b1b7221 */ /* 0x001fe20000010000 */
[----:B------:R-:W-:Y:S01]  /*5e40*/  FADD.FTZ R25, R207, R0 ;  /* 0x00000000cf197221 */ /* 0x000fe20000010000 */
[C---:B------:R-:W-:Y:S02]  /*5e50*/  F2FP.F16.F32.PACK_AB R207, R60.reuse, R207 ;  /* 0x000000cf3ccf723e */ /* 0x040fe400000000ff */
[----:B------:R-:W-:Y:S01]  /*5e60*/  CS2R R38, SRZ ;  /* 0x0000000000267805 */ /* 0x000fe2000001ff00 */
[----:B------:R-:W-:Y:S01]  /*5e70*/  FADD.FTZ R0, R60, R25 ;  /* 0x000000193c007221 */ /* 0x000fe20000010000 */
[----:B------:R-:W-:Y:S01]  /*5e80*/  CS2R R60, SRZ ;  /* 0x00000000003c7805 */ /* 0x000fe2000001ff00 */
[----:B------:R-:W0:Y:S01]  /*5e90*/  MUFU.EX2 R32, R32 ;  /* 0x0000002000207308 */ /* 0x000e220000000800 */
[C---:B-1----:R-:W-:Y:S01]  /*5ea0*/  FADD.FTZ R18, R204.reuse, R27 ;  /* 0x0000001bcc127221 */ /* 0x042fe20000010000 */
[----:B------:R-:W-:-:S02]  /*5eb0*/  F2FP.F16.F32.PACK_AB R204, R204, R59 ;  /* 0x0000003bcccc723e */ /* 0x000fc400000000ff */
[----:B------:R-:W-:-:S04]  /*5ec0*/  CS2R R58, SRZ ;  /* 0x00000000003a7805 */ /* 0x000fc8000001ff00 */
[----:B------:R-:W1:Y:S01]  /*5ed0*/  MUFU.EX2 R28, R28 ;  /* 0x0000001c001c7308 */ /* 0x000e620000000800 */
[----:B--2---:R-:W-:-:S07]  /*5ee0*/  FADD.FTZ R5, R51, R18 ;  /* 0x0000001233057221 */ /* 0x004fce0000010000 */
[----:B------:R-:W2:Y:S01]  /*5ef0*/  MUFU.EX2 R33, R33 ;  /* 0x0000002100217308 */ /* 0x000ea20000000800 */
[C---:B0-----:R-:W-:Y:S01]  /*5f00*/  FADD.FTZ R5, R32.reuse, R5 ;  /* 0x0000000520057221 */ /* 0x041fe20000010000 */
[----:B------:R-:W-:-:S06]  /*5f10*/  F2FP.F16.F32.PACK_AB R206, R32, R51 ;  /* 0x0000003320ce723e */ /* 0x000fcc00000000ff */
[----:B------:R-:W0:Y:S01]  /*5f20*/  MUFU.EX2 R29, R29 ;  /* 0x0000001d001d7308 */ /* 0x000e220000000800 */
[----:B-1----:R-:W-:Y:S01]  /*5f30*/  FADD.FTZ R18, R28, R5 ;  /* 0x000000051c127221 */ /* 0x002fe20000010000 */
[----:B------:R-:W-:Y:S01]  /*5f40*/  FADD.FTZ R5, R43, R0 ;  /* 0x000000002b057221 */ /* 0x000fe20000010000 */
[----:B------:R-:W-:-:S03]  /*5f50*/  CS2R R42, SRZ ;  /* 0x00000000002a7805 */ /* 0x000fc6000001ff00 */
[----:B------:R-:W-:Y:S01]  /*5f60*/  FADD.FTZ R5, R62, R5 ;  /* 0x000000053e057221 */ /* 0x000fe20000010000 */
[----:B------:R-:W-:Y:S01]  /*5f70*/  CS2R R62, SRZ ;  /* 0x00000000003e7805 */ /* 0x000fe2000001ff00 */
[----:B------:R-:W1:Y:S01]  /*5f80*/  MUFU.EX2 R36, R36 ;  /* 0x0000002400247308 */ /* 0x000e620000000800 */
[C---:B--2---:R-:W-:Y:S01]  /*5f90*/  FADD.FTZ R18, R33.reuse, R18 ;  /* 0x0000001221127221 */ /* 0x044fe20000010000 */
[----:B------:R-:W-:Y:S01]  /*5fa0*/  FADD.FTZ R0, R46, R5 ;  /* 0x000000052e007221 */ /* 0x000fe20000010000 */
[----:B------:R-:W-:Y:S02]  /*5fb0*/  F2FP.F16.F32.PACK_AB R200, R33, R28 ;  /* 0x0000001c21c8723e */ /* 0x000fe400000000ff */
[----:B------:R-:W-:Y:S01]  /*5fc0*/  CS2R R32, SRZ ;  /* 0x0000000000207805 */ /* 0x000fe2000001ff00 */
[C---:B------:R-:W-:Y:S01]  /*5fd0*/  FADD.FTZ R0, R203.reuse, R0 ;  /* 0x00000000cb007221 */ /* 0x040fe20000010000 */
[----:B------:R-:W-:Y:S01]  /*5fe0*/  F2FP.F16.F32.PACK_AB R203, R203, R46 ;  /* 0x0000002ecbcb723e */ /* 0x000fe200000000ff */
[----:B------:R-:W2:Y:S01]  /*5ff0*/  MUFU.EX2 R37, R37 ;  /* 0x0000002500257308 */ /* 0x000ea20000000800 */
[----:B0-----:R-:W-:Y:S01]  /*6000*/  FADD.FTZ R25, R29, R18 ;  /* 0x000000121d197221 */ /* 0x001fe20000010000 */
[----:B------:R-:W-:-:S06]  /*6010*/  CS2R R46, SRZ ;  /* 0x00000000002e7805 */ /* 0x000fcc000001ff00 */
[----:B------:R-:W0:Y:S01]  /*6020*/  MUFU.EX2 R197, R197 ;  /* 0x000000c500c57308 */ /* 0x000e220000000800 */
[C---:B-1----:R-:W-:Y:S01]  /*6030*/  FADD.FTZ R18, R36.reuse, R25 ;  /* 0x0000001924127221 */ /* 0x042fe20000010000 */
[----:B------:R-:W-:Y:S02]  /*6040*/  F2FP.F16.F32.PACK_AB R202, R36, R29 ;  /* 0x0000001d24ca723e */ /* 0x000fe400000000ff */
[----:B------:R-:W-:-:S04]  /*6050*/  CS2R R28, SRZ ;  /* 0x00000000001c7805 */ /* 0x000fc8000001ff00 */
[----:B------:R-:W1:Y:S01]  /*6060*/  MUFU.EX2 R40, R40 ;  /* 0x0000002800287308 */ /* 0x000e620000000800 */
[----:B--2---:R-:W-:-:S07]  /*6070*/  FADD.FTZ R5, R37, R18 ;  /* 0x0000001225057221 */ /* 0x004fce0000010000 */
[----:B------:R-:W2:Y:S01]  /*6080*/  MUFU.EX2 R41, R41 ;  /* 0x0000002900297308 */ /* 0x000ea20000000800 */
[----:B0-----:R-:W-:Y:S01]  /*6090*/  FADD.FTZ R25, R197, R0 ;  /* 0x00000000c5197221 */ /* 0x001fe20000010000 */
[----:B------:R-:W-:-:S03]  /*60a0*/  F2FP.F16.F32.PACK_AB R197, R56, R197 ;  /* 0x000000c538c5723e */ /* 0x000fc600000000ff */
[----:B------:R-:W-:Y:S01]  /*60b0*/  FADD.FTZ R18, R56, R25 ;  /* 0x0000001938127221 */ /* 0x000fe20000010000 */
[----:B------:R-:W-:Y:S02]  /*60c0*/  CS2R R56, SRZ ;  /* 0x0000000000387805 */ /* 0x000fe4000001ff00 */
[----:B------:R-:W0:Y:S01]  /*60d0*/  MUFU.EX2 R199, R199 ;  /* 0x000000c700c77308 */ /* 0x000e220000000800 */
[C---:B-1----:R-:W-:Y:S01]  /*60e0*/  FADD.FTZ R0, R40.reuse, R5 ;  /* 0x0000000528007221 */ /* 0x042fe20000010000 */
[----:B------:R-:W-:Y:S02]  /*60f0*/  F2FP.F16.F32.PACK_AB R196, R40, R37 ;  /* 0x0000002528c4723e */ /* 0x000fe400000000ff */
[----:B------:R-:W-:-:S04]  /*6100*/  CS2R R36, SRZ ;  /* 0x0000000000247805 */ /* 0x000fc8000001ff00 */
[----:B------:R-:W1:Y:S01]  /*6110*/  MUFU.EX2 R44, R44 ;  /* 0x0000002c002c7308 */ /* 0x000e620000000800 */
[----:B--2---:R-:W-:-:S07]  /*6120*/  FADD.FTZ R25, R41, R0 ;  /* 0x0000000029197221 */ /* 0x004fce0000010000 */
[----:B------:R-:W2:Y:S01]  /*6130*/  MUFU.EX2 R26, R26 ;  /* 0x0000001a001a7308 */ /* 0x000ea20000000800 */
[----:B0-----:R-:W-:-:S07]  /*6140*/  FADD.FTZ R27, R199, R18 ;  /* 0x00000012c71b7221 */ /* 0x001fce0000010000 */
[----:B------:R-:W0:Y:S01]  /*6150*/  MUFU.EX2 R45, R45 ;  /* 0x0000002d002d7308 */ /* 0x000e220000000800 */
[C---:B-1----:R-:W-:Y:S01]  /*6160*/  FADD.FTZ R0, R44.reuse, R25 ;  /* 0x000000192c007221 */ /* 0x042fe20000010000 */
[----:B------:R-:W-:Y:S02]  /*6170*/  F2FP.F16.F32.PACK_AB R198, R44, R41 ;  /* 0x000000292cc6723e */ /* 0x000fe400000000ff */
[----:B------:R-:W-:-:S04]  /*6180*/  CS2R R40, SRZ ;  /* 0x0000000000287805 */ /* 0x000fc8000001ff00 */
[----:B------:R-:W1:Y:S01]  /*6190*/  MUFU.EX2 R21, R21 ;  /* 0x0000001500157308 */ /* 0x000e620000000800 */
[C---:B--2---:R-:W-:Y:S01]  /*61a0*/  FADD.FTZ R18, R26.reuse, R27 ;  /* 0x0000001b1a127221 */ /* 0x044fe20000010000 */
[----:B------:R-:W-:-:S06]  /*61b0*/  F2FP.F16.F32.PACK_AB R199, R26, R199 ;  /* 0x000000c71ac7723e */ /* 0x000fcc00000000ff */
[----:B------:R-:W2:Y:S01]  /*61c0*/  MUFU.EX2 R50, R50 ;  /* 0x0000003200327308 */ /* 0x000ea20000000800 */
[----:B0-----:R-:W-:-:S07]  /*61d0*/  FADD.FTZ R25, R45, R0 ;  /* 0x000000002d197221 */ /* 0x001fce0000010000 */
[----:B------:R-:W0:Y:S01]  /*61e0*/  MUFU.EX2 R48, R48 ;  /* 0x0000003000307308 */ /* 0x000e220000000800 */
[----:B-1----:R-:W-:Y:S01]  /*61f0*/  FADD.FTZ R27, R21, R18 ;  /* 0x00000012151b7221 */ /* 0x002fe20000010000 */
[----:B------:R-:W-:-:S03]  /*6200*/  F2FP.F16.F32.PACK_AB R193, R34, R21 ;  /* 0x0000001522c1723e */ /* 0x000fc600000000ff */
[----:B------:R-:W-:Y:S01]  /*6210*/  FADD.FTZ R0, R34, R27 ;  /* 0x0000001b22007221 */ /* 0x000fe20000010000 */
[----:B------:R-:W-:Y:S02]  /*6220*/  CS2R R34, SRZ ;  /* 0x0000000000227805 */ /* 0x000fe4000001ff00 */
[----:B------:R-:W-:Y:S01]  /*6230*/  CS2R R26, SRZ ;  /* 0x00000000001a7805 */ /* 0x000fe2000001ff00 */
[----:B------:R1:W3:Y:S01]  /*6240*/  MUFU.EX2 R5, R20 ;  /* 0x0000001400057308 */ /* 0x0002e20000000800 */
[C---:B--2---:R-:W-:Y:S01]  /*6250*/  FADD.FTZ R25, R50.reuse, R25 ;  /* 0x0000001932197221 */ /* 0x044fe20000010000 */
[----:B------:R-:W-:Y:S02]  /*6260*/  F2FP.F16.F32.PACK_AB R192, R50, R45 ;  /* 0x0000002d32c0723e */ /* 0x000fe400000000ff */
[----:B------:R-:W-:Y:S02]  /*6270*/  CS2R R50, SRZ ;  /* 0x0000000000327805 */ /* 0x000fe4000001ff00 */
[----:B------:R-:W-:-:S02]  /*6280*/  CS2R R44, SRZ ;  /* 0x00000000002c7805 */ /* 0x000fc4000001ff00 */
[----:B------:R-:W2:Y:S01]  /*6290*/  MUFU.EX2 R2, R2 ;  /* 0x0000000200027308 */ /* 0x000ea20000000800 */
[----:B0-----:R-:W-:Y:S01]  /*62a0*/  FADD.FTZ R18, R48, R25 ;  /* 0x0000001930127221 */ /* 0x001fe20000010000 */
[----:B------:R-:W-:Y:S01]  /*62b0*/  FADD.FTZ R25, R195, R0 ;  /* 0x00000000c3197221 */ /* 0x000fe20000010000 */
[----:B-1----:R-:W-:Y:S01]  /*62c0*/  MOV R20, UR7 ;  /* 0x0000000700147c02 */ /* 0x002fe20008000f00 */
[----:B------:R-:W-:Y:S02]  /*62d0*/  IMAD.MOV.U32 R0, RZ, RZ, 0x3f800000 ;  /* 0x3f800000ff007424 */ /* 0x000fe400078e00ff */
[C---:B---3--:R-:W-:Y:S01]  /*62e0*/  FADD.FTZ R18, R5.reuse, R18 ;  /* 0x0000001205127221 */ /* 0x048fe20000010000 */
[----:B------:R-:W-:Y:S02]  /*62f0*/  F2FP.F16.F32.PACK_AB R194, R5, R48 ;  /* 0x0000003005c2723e */ /* 0x000fe400000000ff */
[----:B------:R-:W-:Y:S01]  /*6300*/  CS2R R48, SRZ ;  /* 0x0000000000307805 */ /* 0x000fe2000001ff00 */
[C---:B--2---:R-:W-:Y:S01]  /*6310*/  FADD.FTZ R5, R2.reuse, R25 ;  /* 0x0000001902057221 */ /* 0x044fe20000010000 */
[----:B------:R-:W-:Y:S01]  /*6320*/  F2FP.F16.F32.PACK_AB R195, R2, R195 ;  /* 0x000000c302c3723e */ /* 0x000fe200000000ff */
[----:B------:R-:W-:Y:S01]  /*6330*/  IMAD.MOV.U32 R2, RZ, RZ, 0x3f800000 ;  /* 0x3f800000ff027424 */ /* 0x000fe200078e00ff */
[----:B------:R-:W-:Y:S01]  /*6340*/  CS2R R24, SRZ ;  /* 0x0000000000187805 */ /* 0x000fe2000001ff00 */
[----:B------:R-:W-:Y:S06]  /*6350*/  @!P1 BRA `(.L_x_2387) ;  /* 0x0000004000cc9947 */ /* 0x000fec0003800000 */
[----:B------:R-:W-:Y:S01]  /*6360*/  R2UR UR4, R17 ;  /* 0x00000000110472ca */ /* 0x000fe200000e0000 */
[----:B------:R-:W-:Y:S01]  /*6370*/  IMAD.MOV.U32 R21, RZ, RZ, R3 ;  /* 0x000000ffff157224 */ /* 0x000fe200078e0003 */
[----:B------:R-:W-:Y:S01]  /*6380*/  UMOV UR60, UR61 ;  /* 0x0000003d003c7c82 */ /* 0x000fe20008000000 */
[----:B------:R-:W-:Y:S01]  /*6390*/  IMAD.MOV.U32 R228, RZ, RZ, R4 ;  /* 0x000000ffffe47224 */ /* 0x000fe200078e0004 */
[----:B------:R-:W-:Y:S01]  /*63a0*/  UMOV UR37, UR36 ;  /* 0x0000002400257c82 */ /* 0x000fe20008000000 */
[----:B------:R-:W-:Y:S02]  /*63b0*/  IMAD.MOV.U32 R2, RZ, RZ, 0x3f800000 ;  /* 0x3f800000ff027424 */ /* 0x000fe400078e00ff */
[----:B------:R-:W-:-:S06]  /*63c0*/  IMAD.MOV.U32 R151, RZ, RZ, RZ ;  /* 0x000000ffff977224 */ /* 0x000fcc00078e00ff */
[----:B------:R-:W-:-:S07]  /*63d0*/  IMAD.U32 R229, RZ, RZ, UR4 ;  /* 0x00000004ffe57e24 */ /* 0x000fce000f8e00ff */
.L_x_2398:
[----:B------:R-:W-:Y:S01]  /*63e0*/  R2UR UR5, R229 ;  /* 0x00000000e50572ca */ /* 0x000fe200000e0000 */
[----:B------:R-:W-:-:S04]  /*63f0*/  UISETP.NE.AND UP0, UPT, UR37, 0x1, UPT ;  /* 0x000000012500788c */ /* 0x000fc8000bf05270 */
[----:B------:R-:W-:-:S08]  /*6400*/  USEL UR4, URZ, 0x1, UP0 ;  /* 0x000000013f047887 */ /* 0x000fd00008000000 */
[----:B------:R-:W-:-:S06]  /*6410*/  ULOP3.LUT UR4, UR5, UR4, URZ, 0x3c, !UPT ;  /* 0x0000000405047292 */ /* 0x000fcc000f8e3c3f */
[----:B------:R-:W-:Y:S01]  /*6420*/  IMAD.U32 R17, RZ, RZ, UR4 ;  /* 0x00000004ff117e24 */ /* 0x000fe2000f8e00ff */
[----:B------:R-:W-:Y:S06]  /*6430*/  @!P0 BRA `(.L_x_2388) ;  /* 0x0000000000048947 */ /* 0x000fec0003800000 */
[----:B------:R-:W-:Y:S01]  /*6440*/  BPT.TRAP 0x1 ;  /* 0x000000040000795c */ /* 0x000fe20000300000 */
.L_x_2388:
[----:B------:R-:W-:Y:S01]  /*6450*/  R2UR UR5, R16 ;  /* 0x00000000100572ca */ /* 0x000fe200000e0000 */
[----:B------:R-:W-:Y:S01]  /*6460*/  UIADD3 UR36, UR37, 0x1, URZ ;  /* 0x0000000125247890 */ /* 0x000fe2000fffe03f */
[----:B------:R-:W-:-:S03]  /*6470*/  R2UR UR4, R17 ;  /* 0x00000000110472ca */ /* 0x000fc600000e0000 */
[----:B------:R-:W-:-:S04]  /*6480*/  UISETP.NE.AND UP0, UPT, UR36, 0x2, UPT ;  /* 0x000000022400788c */ /* 0x000fc8000bf05270 */
[----:B------:R-:W-:-:S04]  /*6490*/  USEL UR36, UR36, URZ, UP0 ;  /* 0x0000003f24247287 */ /* 0x000fc80008000000 */
[----:B------:R-:W-:Y:S02]  /*64a0*/  ULEA UR61, UR36, UR5, 0x3 ;  /* 0x00000005243d7291 */ /* 0x000fe4000f8e183f */
[----:B------:R-:W-:-:S05]  /*64b0*/  IMAD.U32 R3, RZ, RZ, UR4 ;  /* 0x00000004ff037e24 */ /* 0x000fca000f8e00ff */
[----:B------:R-:W-:-:S04]  /*64c0*/  SHF.L.U32 R3, R3, 0x1f, RZ ;  /* 0x0000001f03037819 */ /* 0x000fc800000006ff */
[----:B------:R0:W1:Y:S01]  /*64d0*/  SYNCS.PHASECHK.TRANS64.TRYWAIT P1, [UR61+0x38830], R3 ;  /* 0x03883003ff0075a7 */ /* 0x000062000802017d */
[----:B------:R-:W-:Y:S05]  /*64e0*/  @!P0 BRA `(.L_x_2389) ;  /* 0x0000000000048947 */ /* 0x000fea0003800000 */
[----:B------:R-:W-:Y:S01]  /*64f0*/  BPT.TRAP 0x1 ;  /* 0x000000040000795c */ /* 0x000fe20000300000 */
.L_x_2389:
[----:B-1----:R-:W-:Y:S05]  /*6500*/  @P1 BRA `(.L_x_2390) ;  /* 0x0000000000081947 */ /* 0x002fea0003800000 */
[----:B------:R-:W1:Y:S02]  /*6510*/  SYNCS.PHASECHK.TRANS64.TRYWAIT P1, [UR61+0x38830], R3 ;  /* 0x03883003ff0075a7 */ /* 0x000e64000802017d */
[----:B-1----:R-:W-:Y:S05]  /*6520*/  @!P1 BRA `(.L_x_2391) ;  /* 0x0000014400889947 */ /* 0x002fea0003800000 */
.L_x_2390:
[----:B------:R-:W-:Y:S01]  /*6530*/  R2UR UR4, R19 ;  /* 0x00000000130472ca */ /* 0x000fe200000e0000 */
[----:B------:R-:W-:Y:S01]  /*6540*/  WARPGROUP.ARRIVE ;  /* 0x00000000000079c5 */ /* 0x000fe20000000000 */
[----:B------:R-:W-:Y:S01]  /*6550*/  R2UR UR6, R14 ;  /* 0x000000000e0672ca */ /* 0x000fe200000e0000 */
[----:B------:R-:W-:Y:S01]  /*6560*/  UMOV UR59, 0x40000040 ;  /* 0x40000040003b7882 */ /* 0x000fe20000000000 */
        /* <DEDUP_REMOVED lines=9> */
[----:B------:R-:W-:Y:S01]  /*6600*/  UIMAD UR4, UR36, 0xa00, UR4 ;  /* 0x00000a00240478a4 */ /* 0x000fe2000f8e0204 */
[-C--:B------:R-:W-:Y:S01]  /*6610*/  FMUL.FTZ R24, R24, R0.reuse ;  /* 0x0000000018187220 */ /* 0x080fe20000410000 */
[----:B------:R-:W-:Y:S01]  /*6620*/  UMOV UR56, UR6 ;  /* 0x0000000600387c82 */ /* 0x000fe20008000000 */
[----:B------:R-:W-:Y:S01]  /*6630*/  UMOV UR35, 0x40000040 ;  /* 0x4000004000237882 */ /* 0x000fe20000000000 */
[----:B------:R-:W-:Y:S01]  /*6640*/  UMOV UR57, UR7 ;  /* 0x0000000700397c82 */ /* 0x000fe20008000000 */
[----:B------:R-:W-:Y:S01]  /*6650*/  UIADD3 UR18, UR4, 0x284, URZ ;  /* 0x0000028404127890 */ /* 0x000fe2000fffe03f */
[-C--:B------:R-:W-:Y:S01]  /*6660*/  FMUL.FTZ R25, R25, R0.reuse ;  /* 0x0000000019197220 */ /* 0x080fe20000410000 */
[----:B------:R-:W-:Y:S01]  /*6670*/  UMOV UR58, UR4 ;  /* 0x00000004003a7c82 */ /* 0x000fe20008000000 */
[----:B------:R-:W-:Y:S01]  /*6680*/  UIADD3 UR22, UR4, 0x286, URZ ;  /* 0x0000028604167890 */ /* 0x000fe2000fffe03f */
[----:B------:R-:W-:Y:S01]  /*6690*/  HGMMA.64x16x16.F32 R184, gdesc[UR56], RZ, !UPT, gsb0 ;  /* 0x0020000038b879f0 */ /* 0x000fe2000c0008ff */
[----:B------:R-:W-:Y:S01]  /*66a0*/  UIADD3 UR58, UR4, 0x80, URZ ;  /* 0x00000080043a7890 */ /* 0x000fe2000fffe03f */
[-C--:B------:R-:W-:Y:S01]  /*66b0*/  FMUL.FTZ R28, R28, R0.reuse ;  /* 0x000000001c1c7220 */ /* 0x080fe20000410000 */
[----:B------:R-:W-:Y:S01]  /*66c0*/  UMOV UR59, 0x40000040 ;  /* 0x40000040003b7882 */ /* 0x000fe20000000000 */
[----:B------:R-:W-:Y:S01]  /*66d0*/  UMOV UR56, UR6 ;  /* 0x0000000600387c82 */ /* 0x000fe20008000000 */
[----:B------:R-:W-:Y:S01]  /*66e0*/  UMOV UR57, UR7 ;  /* 0x0000000700397c82 */ /* 0x000fe20008000000 */
        /* <DEDUP_REMOVED lines=56> */
[----:B------:R-:W-:Y:S01]  /*6a70*/  UMOV UR59, 0x40000040 ;  /* 0x40000040003b7882 */ /* 0x000fe20000000000 */
[----:B------:R-:W-:Y:S01]  /*6a80*/  UMOV UR56, UR6 ;  /* 0x0000000600387c82 */ /* 0x000fe20008000000 */
[----:B------:R-:W-:Y:S01]  /*6a90*/  UMOV UR57, UR7 ;  /* 0x0000000700397c82 */ /* 0x000fe20008000000 */
        /* <DEDUP_REMOVED lines=95> */
[----:B------:R-:W-:Y:S01]  /*7090*/  UMOV UR59, 0x40000040 ;  /* 0x40000040003b7882 */ /* 0x000fe20000000000 */
[----:B------:R-:W-:Y:S01]  /*70a0*/  UMOV UR56, UR6 ;  /* 0x0000000600387c82 */ /* 0x000fe20008000000 */
[----:B------:R-:W-:Y:S01]  /*70b0*/  UMOV UR57, UR7 ;  /* 0x0000000700397c82 */ /* 0x000fe20008000000 */
[----:B------:R-:W-:Y:S02]  /*70c0*/  R2UR UR6, R8 ;  /* 0x00000000080672ca */ /* 0x000fe400000e0000 */
[----:B------:R-:W-:Y:S01]  /*70d0*/  R2UR UR7, R9 ;  /* 0x00000000090772ca */ /* 0x000fe200000e0000 */
[----:B------:R-:W-:Y:S02]  /*70e0*/  WARPGROUP.DEPBAR.LE gsb0, 0x0 ;  /* 0x00008000000079c5 */ /* 0x000fe40000010000 */
[----:B------:R-:W-:-:S06]  /*70f0*/  WARPGROUP.ARRIVE ;  /* 0x00000000000079c5 */ /* 0x000fcc0000000000 */
[----:B------:R-:W-:Y:S01]  /*7100*/  HGMMA.64x16x16.F32 R152, gdesc[UR56], RZ, !UPT, gsb0 ;  /* 0x00200000389879f0 */ /* 0x000fe2000c0008ff */
[----:B------:R-:W-:Y:S01]  /*7110*/  UIADD3 UR58, UR4, 0x2, URZ ;  /* 0x00000002043a7890 */ /* 0x000fe2000fffe03f */
[----:B------:R-:W-:Y:S01]  /*7120*/  UMOV UR59, 0x40000040 ;  /* 0x40000040003b7882 */ /* 0x000fe20000000000 */
[----:B------:R-:W-:Y:S01]  /*7130*/  UMOV UR56, UR14 ;  /* 0x0000000e00387c82 */ /* 0x000fe20008000000 */
[----:B------:R-:W-:Y:S01]  /*7140*/  UMOV UR57, UR15 ;  /* 0x0000000f00397c82 */ /* 0x000fe20008000000 */
[----:B------:R-:W-:Y:S02]  /*7150*/  WARPGROUP.DEPBAR.LE gsb0, 0x0 ;  /* 0x00008000000079c5 */ /* 0x000fe40000010000 */
[----:B------:R-:W-:-:S06]  /*7160*/  WARPGROUP.ARRIVE ;  /* 0x00000000000079c5 */ /* 0x000fcc0000000000 */
[----:B------:R-:W-:Y:S01]  /*7170*/  HGMMA.64x16x16.F32 R184, gdesc[UR56], R184, gsb0 ;  /* 0x0020000038b879f0 */ /* 0x000fe200080008b8 */
        /* <DEDUP_REMOVED lines=25> */
[----:B------:R-:W-:Y:S01]  /*7310*/  UIADD3 UR14, UR4, 0x282, URZ ;  /* 0x00000282040e7890 */ /* 0x000fe2000fffe03f */
[----:B------:R-:W-:Y:S01]  /*7320*/  UMOV UR15, 0x40000040 ;  /* 0x40000040000f7882 */ /* 0x000fe20000000000 */
        /* <DEDUP_REMOVED lines=366> */
[----:B------:R-:W-:Y:S05]  /*8a10*/  @!P0 BRA `(.L_x_2392) ;  /* 0x0000000000048947 */ /* 0x000fea0003800000 */
[----:B------:R-:W-:Y:S01]  /*8a20*/  BPT.TRAP 0x1 ;  /* 0x000000040000795c */ /* 0x000fe20000300000 */
.L_x_2392:
        /* <DEDUP_REMOVED lines=8> */
.L_x_2393:
[----:B---3--:R-:W-:Y:S05]  /*8ab0*/  @P1 BRA `(.L_x_2394) ;  /* 0x0000000000081947 */ /* 0x008fea0003800000 */
[----:B------:R-:W3:Y:S02]  /*8ac0*/  SYNCS.PHASECHK.TRANS64.TRYWAIT P1, [UR4+0x38850], R0 ;  /* 0x03885000ff0075a7 */ /* 0x000ee40008020144 */
[----:B---3--:R-:W-:Y:S05]  /*8ad0*/  @!P1 BRA `(.L_x_2395) ;  /* 0x0000012000349947 */ /* 0x008fea0003800000 */
.L_x_2394:
        /* <DEDUP_REMOVED lines=37> */
.L_x_2396:
[----:B------:R-:W-:Y:S01]  /*8d30*/  R2UR UR5, R213 ;  /* 0x00000000d50572ca */ /* 0x000fe200000e0000 */
[----:B------:R-:W-:Y:S01]  /*8d40*/  ULDC UR6, c[0x0][0x9d8] ;  /* 0x0002760000067ab9 */ /* 0x000fe20000000800 */
[----:B------:R-:W-:Y:S01]  /*8d50*/  R2UR UR11, R22 ;  /* 0x00000000160b72ca */ /* 0x000fe200000e0000 */
[----:B------:R-:W-:Y:S01]  /*8d60*/  FMUL.FTZ R200, R168, UR6 ;  /* 0x00000006a8c87c20 */ /* 0x000fe20008410000 */
[----:B------:R-:W-:Y:S01]  /*8d70*/  FMUL.FTZ R168, R170, UR6 ;  /* 0x00000006aaa87c20 */ /* 0x000fe20008410000 */
[----:B------:R-:W-:Y:S01]  /*8d80*/  R2UR UR10, R212 ;  /* 0x00000000d40a72ca */ /* 0x000fe200000e0000 */
[----:B------:R-:W-:Y:S01]  /*8d90*/  FMUL.FTZ R196, R160, UR6 ;  /* 0x00000006a0c47c20 */ /* 0x000fe20008410000 */
[----:B------:R-:W-:Y:S01]  /*8da0*/  FMUL.FTZ R202, R172, UR6 ;  /* 0x00000006acca7c20 */ /* 0x000fe20008410000 */
[----:B------:R-:W-:Y:S01]  /*8db0*/  FMUL.FTZ R201, R171, UR6 ;  /* 0x00000006abc97c20 */ /* 0x000fe20008410000 */
[----:B------:R-:W-:Y:S01]  /*8dc0*/  FMUL.FTZ R171, R173, UR6 ;  /* 0x00000006adab7c20 */ /* 0x000fe20008410000 */
[----:B------:R-:W-:Y:S01]  /*8dd0*/  FMUL.FTZ R210, R188, UR6 ;  /* 0x00000006bcd27c20 */ /* 0x000fe20008410000 */
[----:B------:R-:W-:Y:S01]  /*8de0*/  FMUL.FTZ R203, R175, UR6 ;  /* 0x00000006afcb7c20 */ /* 0x000fe20008410000 */
[----:B------:R-:W-:Y:S01]  /*8df0*/  FMUL.FTZ R175, R153, UR6 ;  /* 0x0000000699af7c20 */ /* 0x000fe20008410000 */
[----:B------:R-:W-:Y:S01]  /*8e00*/  UISETP.NE.AND UP0, UPT, UR5, URZ, UPT ;  /* 0x0000003f0500728c */ /* 0x000fe2000bf05270 */
[----:B------:R-:W-:Y:S01]  /*8e10*/  R2UR UR5, R215 ;  /* 0x00000000d70572ca */ /* 0x000fe200000e0000 */
[----:B------:R-:W-:-:S02]  /*8e20*/  IMAD.U32 R173, RZ, RZ, UR11 ;  /* 0x0000000bffad7e24 */ /* 0x000fc4000f8e00ff */
[----:B01----:R-:W-:Y:S01]  /*8e30*/  FMUL.FTZ R3, R189, UR6 ;  /* 0x00000006bd037c20 */ /* 0x003fe20008410000 */
[----:B------:R-:W0:Y:S01]  /*8e40*/  MUFU.TANH R210, R210 ;  /* 0x000000d200d27308 */ /* 0x000e220000002400 */
        /* <DEDUP_REMOVED lines=8> */
[----:B--23--:R-:W-:Y:S01]  /*8ed0*/  FMUL.FTZ R0, R186, UR6 ;  /* 0x00000006ba007c20 */ /* 0x00cfe20008410000 */
[----:B------:R-:W-:Y:S01]  /*8ee0*/  VIADD R170, R216, UR5 ;  /* 0x00000005d8aa7c36 */ /* 0x000fe20008000000 */
[----:B------:R-:W-:Y:S01]  /*8ef0*/  UIMAD UR5, UR60, -0x50, URZ ;  /* 0xffffffb03c0578a4 */ /* 0x000fe2000f8e023f */
[----:B------:R-:W-:Y:S01]  /*8f00*/  FMUL.FTZ R2, R185, UR6 ;  /* 0x00000006b9027c20 */ /* 0x000fe20008410000 */
[----:B------:R-:W-:Y:S01]  /*8f10*/  FMUL.FTZ R206, R180, UR6 ;  /* 0x00000006b4ce7c20 */ /* 0x000fe20008410000 */
[----:B------:R-:W-:Y:S01]  /*8f20*/  FMUL.FTZ R205, R179, UR6 ;  /* 0x00000006b3cd7c20 */ /* 0x000fe20008410000 */
[----:B------:R-:W-:Y:S01]  /*8f30*/  @P1 IMAD.HI.U32 R172, R170, UR7, RZ ;  /* 0x00000007aaac1c27 */ /* 0x000fe2000f8e00ff */
[----:B------:R-:W-:Y:S01]  /*8f40*/  @UP0 ULDC UR7, c[0x0][0x450] ;  /* 0x0001140000070ab9 */ /* 0x000fe20000000800 */
[----:B------:R-:W2:Y:S02]  /*8f50*/  MUFU.TANH R200, R200 ;  /* 0x000000c800c87308 */ /* 0x000ea40000002400 */
[----:B------:R-:W-:Y:S01]  /*8f60*/  FMUL.FTZ R180, R181, UR6 ;  /* 0x00000006b5b47c20 */ /* 0x000fe20008410000 */
[----:B------:R-:W-:Y:S01]  /*8f70*/  IMAD.U32 R160, RZ, RZ, UR5 ;  /* 0x00000005ffa07e24 */ /* 0x000fe2000f8e00ff */
[----:B------:R-:W-:Y:S01]  /*8f80*/  @P2 SHF.R.U32.HI R170, RZ, UR7, R172 ;  /* 0x00000007ffaa2c19 */ /* 0x000fe200080116ac */
[----:B------:R-:W-:Y:S01]  /*8f90*/  FMUL.FTZ R204, R176, UR6 ;  /* 0x00000006b0cc7c20 */ /* 0x000fe20008410000 */
[----:B------:R-:W-:Y:S01]  /*8fa0*/  FMUL.FTZ R181, R169, UR6 ;  /* 0x00000006a9b57c20 */ /* 0x000fe20008410000 */
[----:B------:R-:W-:Y:S01]  /*8fb0*/  FMUL.FTZ R169, R174, UR6 ;  /* 0x00000006aea97c20 */ /* 0x000fe20008410000 */
[----:B------:R-:W-:Y:S01]  /*8fc0*/  IADD3 R160, -R23, 0x1, R160 ;  /* 0x0000000117a07810 */ /* 0x000fe20007ffe1a0 */
[----:B------:R-:W-:Y:S01]  /*8fd0*/  SHFL.IDX PT, R153, R170, 0x1, 0x1c1f ;  /* 0x003c1f00aa997f89 */ /* 0x000fe200000e0000 */
[----:B------:R-:W3:Y:S01]  /*8fe0*/  MUFU.TANH R177, R177 ;  /* 0x000000b100b17308 */ /* 0x000ee20000002400 */
[----:B------:R-:W-:Y:S01]  /*8ff0*/  FMUL.FTZ R174, R161, UR6 ;  /* 0x00000006a1ae7c20 */ /* 0x000fe20008410000 */
[----:B------:R-:W-:Y:S01]  /*9000*/  IADD3 R173, -R173, UR10, R160 ;  /* 0x0000000aadad7c10 */ /* 0x000fe2000fffe1a0 */
[----:B------:R-:W-:Y:S01]  /*9010*/  FMUL.FTZ R161, R165, UR6 ;  /* 0x00000006a5a17c20 */ /* 0x000fe20008410000 */
[----:B------:R-:W4:Y:S01]  /*9020*/  SHFL.IDX PT, R160, R170, RZ, 0x1c1f ;  /* 0x001c1fffaaa07589 */ /* 0x000f2200000e0000 */
[----:B------:R-:W-:Y:S01]  /*9030*/  FMUL.FTZ R194, R156, UR6 ;  /* 0x000000069cc27c20 */ /* 0x000fe20008410000 */
        /* <DEDUP_REMOVED lines=8> */
[----:B------:R-:W-:Y:S01]  /*90c0*/  ULDC UR5, c[0x0][0x988] ;  /* 0x0002620000057ab9 */ /* 0x000fe20000000800 */
[----:B------:R-:W-:Y:S01]  /*90d0*/  FMUL.FTZ R178, R182, UR6 ;  /* 0x00000006b6b27c20 */ /* 0x000fe20008410000 */
[----:B------:R-:W5:Y:S01]  /*90e0*/  MUFU.TANH R208, R208 ;  /* 0x000000d000d07308 */ /* 0x000f620000002400 */
[----:B------:R-:W-:Y:S01]  /*90f0*/  FMUL.FTZ R166, R166, UR6 ;  /* 0x00000006a6a67c20 */ /* 0x000fe20008410000 */
[----:B------:R-:W-:Y:S01]  /*9100*/  FMUL.FTZ R199, R167, UR6 ;  /* 0x00000006a7c77c20 */ /* 0x000fe20008410000 */
[----:B------:R-:W-:Y:S01]  /*9110*/  FMUL.FTZ R193, R155, UR6 ;  /* 0x000000069bc17c20 */ /* 0x000fe20008410000 */
[----:B------:R-:W-:Y:S01]  /*9120*/  FMUL.FTZ R195, R158, UR6 ;  /* 0x000000069ec37c20 */ /* 0x000fe20008410000 */
[----:B------:R-:W-:Y:S01]  /*9130*/  FMUL.FTZ R159, R159, UR6 ;  /* 0x000000069f9f7c20 */ /* 0x000fe20008410000 */
[----:B------:R-:W3:Y:S01]  /*9140*/  S2UR UR7, SR_CgaCtaId ;  /* 0x00000000000779c3 */ /* 0x000ee20000008800 */
[----:B------:R-:W-:Y:S01]  /*9150*/  UIADD3 UR61, UR61, 0x38840, URZ ;  /* 0x000388403d3d7890 */ /* 0x000fe2000fffe03f */
[----:B------:R-:W5:Y:S01]  /*9160*/  MUFU.TANH R171, R171 ;  /* 0x000000ab00ab7308 */ /* 0x000f620000002400 */
[----:B----4-:R-:W-:-:S07]  /*9170*/  IMAD.IADD R152, R173, 0x1, R160 ;  /* 0x00000001ad987824 */ /* 0x010fce00078e02a0 */
[----:B------:R-:W4:Y:S01]  /*9180*/  MUFU.TANH R0, R0 ;  /* 0x0000000000007308 */ /* 0x000f220000002400 */
[C---:B------:R-:W-:Y:S02]  /*9190*/  ISETP.GT.AND P4, PT, R152.reuse, 0x8, PT ;  /* 0x000000089800780c */ /* 0x040fe40003f84270 */
[----:B------:R-:W-:Y:S02]  /*91a0*/  ISETP.GT.AND P6, PT, R152, 0x9, PT ;  /* 0x000000099800780c */ /* 0x000fe40003fc4270 */
[----:B0-----:R-:W-:Y:S02]  /*91b0*/  FSEL R210, R210, -INF , P4 ;  /* 0xff800000d2d27808 */ /* 0x001fe40002000000 */
[C---:B------:R-:W-:Y:S01]  /*91c0*/  ISETP.GT.AND P4, PT, R152.reuse, 0x20, PT ;  /* 0x000000209800780c */ /* 0x040fe20003f84270 */
[----:B------:R-:W0:Y:S01]  /*91d0*/  MUFU.TANH R2, R2 ;  /* 0x0000000200027308 */ /* 0x000e220000002400 */
[----:B------:R-:W-:Y:S02]  /*91e0*/  ISETP.GT.AND P1, PT, R152, 0x11, PT ;  /* 0x000000119800780c */ /* 0x000fe40003f24270 */
[----:B-1----:R-:W-:Y:S01]  /*91f0*/  FSEL R179, R3, -INF , P6 ;  /* 0xff80000003b37808 */ /* 0x002fe20003000000 */
[----:B------:R-:W-:Y:S01]  /*9200*/  IMAD.IADD R3, R173, 0x1, R153 ;  /* 0x00000001ad037824 */ /* 0x000fe200078e0299 */
[----:B--2---:R-:W-:Y:S01]  /*9210*/  FSEL R200, R200, -INF , P4 ;  /* 0xff800000c8c87808 */ /* 0x004fe20002000000 */
[----:B---3--:R-:W-:Y:S01]  /*9220*/  UPRMT UR61, UR7, 0x654, UR61 ;  /* 0x00000654073d7896 */ /* 0x008fe2000800003d */
[C---:B------:R-:W-:Y:S01]  /*9230*/  ISETP.GT.AND P4, PT, R152.reuse, 0x38, PT ;  /* 0x000000389800780c */ /* 0x040fe20003f84270 */
[----:B------:R-:W1:Y:S01]  /*9240*/  MUFU.TANH R204, R204 ;  /* 0x000000cc00cc7308 */ /* 0x000e620000002400 */
[----:B------:R-:W-:-:S02]  /*9250*/  ISETP.GT.AND P2, PT, R152, RZ, PT ;  /* 0x000000ff9800720c */ /* 0x000fc40003f44270 */
[----:B------:R-:W-:Y:S02]  /*9260*/  FSEL R165, R177, -INF , P1 ;  /* 0xff800000b1a57808 */ /* 0x000fe40000800000 */
[----:B------:R-:W-:Y:S02]  /*9270*/  ISETP.GT.AND P1, PT, R152, 0x29, PT ;  /* 0x000000299800780c */ /* 0x000fe40003f24270 */
[----:B-----5:R-:W-:Y:S01]  /*9280*/  FSEL R198, R198, -INF , P4 ;  /* 0xff800000c6c67808 */ /* 0x020fe20002000000 */
[----:B------:R-:W2:Y:S01]  /*9290*/  MUFU.TANH R206, R206 ;  /* 0x000000ce00ce7308 */ /* 0x000ea20000002400 */
[----:B------:R-:W-:Y:S01]  /*92a0*/  ISETP.GT.AND P4, PT, R3, RZ, PT ;  /* 0x000000ff0300720c */ /* 0x000fe20003f84270 */
[----:B------:R-:W-:Y:S01]  /*92b0*/  SYNCS.ARRIVE.TRANS64.RED.A1T0 RZ, [UR61], RZ ;  /* 0x000000ffffff79a7 */ /* 0x000fe2000810043d */
[----:B------:R-:W-:Y:S02]  /*92c0*/  ISETP.GT.AND P3, PT, R152, 0x1, PT ;  /* 0x000000019800780c */ /* 0x000fe40003f64270 */
[----:B------:R-:W-:-:S02]  /*92d0*/  FSEL R208, R208, -INF , P2 ;  /* 0xff800000d0d07808 */ /* 0x000fc40001000000 */
[----:B------:R-:W-:Y:S01]  /*92e0*/  FSEL R160, R171, -INF , P1 ;  /* 0xff800000aba07808 */ /* 0x000fe20000800000 */
[----:B------:R-:W3:Y:S01]  /*92f0*/  MUFU.TANH R180, R180 ;  /* 0x000000b400b47308 */ /* 0x000ee20000002400 */
[----:B----4-:R-:W-:Y:S02]  /*9300*/  FSEL R171, R0, -INF , P4 ;  /* 0xff80000000ab7808 */ /* 0x010fe40002000000 */
[----:B0-----:R-:W-:Y:S02]  /*9310*/  FSEL R170, R2, -INF , P3 ;  /* 0xff80000002aa7808 */ /* 0x001fe40001800000 */
[----:B------:R-:W-:Y:S02]  /*9320*/  FMNMX.FTZ R0, R208, R228, !PT ;  /* 0x000000e4d0007209 */ /* 0x000fe40007810000 */
[----:B------:R-:W-:Y:S01]  /*9330*/  ISETP.GT.AND P5, PT, R152, 0x10, PT ;  /* 0x000000109800780c */ /* 0x000fe20003fa4270 */
[----:B------:R-:W0:Y:S01]  /*9340*/  MUFU.TANH R181, R181 ;  /* 0x000000b500b57308 */ /* 0x000e220000002400 */
[----:B------:R-:W-:-:S02]  /*9350*/  FMNMX.FTZ R0, R170, R0, !PT ;  /* 0x00000000aa007209 */ /* 0x000fc40007810000 */
[----:B-1----:R-:W-:Y:S02]  /*9360*/  FSEL R204, R204, -INF , P5 ;  /* 0xff800000cccc7808 */ /* 0x002fe40002800000 */
[----:B------:R-:W-:Y:S02]  /*9370*/  FMNMX.FTZ R0, R210, R0, !PT ;  /* 0x00000000d2007209 */ /* 0x000fe40007810000 */
[C---:B------:R-:W-:Y:S01]  /*9380*/  ISETP.GT.AND P2, PT, R152.reuse, 0x18, PT ;  /* 0x000000189800780c */ /* 0x040fe20003f44270 */
[----:B------:R-:W1:Y:S01]  /*9390*/  MUFU.TANH R202, R202 ;  /* 0x000000ca00ca7308 */ /* 0x000e620000002400 */
[----:B------:R-:W-:Y:S02]  /*93a0*/  FMNMX.FTZ R0, R179, R0, !PT ;  /* 0x00000000b3007209 */ /* 0x000fe40007810000 */
[----:B------:R-:W-:Y:S02]  /*93b0*/  ISETP.GT.AND P3, PT, R152, 0x19, PT ;  /* 0x000000199800780c */ /* 0x000fe40003f64270 */
[----:B------:R-:W-:-:S02]  /*93c0*/  FMNMX.FTZ R0, R204, R0, !PT ;  /* 0x00000000cc007209 */ /* 0x000fc40007810000 */
[----:B--2---:R-:W-:Y:S01]  /*93d0*/  FSEL R206, R206, -INF , P2 ;  /* 0xff800000cece7808 */ /* 0x004fe20001000000 */
[----:B------:R-:W2:Y:S01]  /*93e0*/  MUFU.TANH R196, R196 ;  /* 0x000000c400c47308 */ /* 0x000ea20000002400 */
[----:B------:R-:W-:Y:S02]  /*93f0*/  FMNMX.FTZ R0, R165, R0, !PT ;  /* 0x00000000a5007209 */ /* 0x000fe40007810000 */
[----:B---3--:R-:W-:Y:S02]  /*9400*/  FSEL R177, R180, -INF , P3 ;  /* 0xff800000b4b17808 */ /* 0x008fe40001800000 */
[----:B------:R-:W-:Y:S02]  /*9410*/  FMNMX.FTZ R0, R206, R0, !PT ;  /* 0x00000000ce007209 */ /* 0x000fe40007810000 */
[----:B------:R-:W-:Y:S01]  /*9420*/  ISETP.GT.AND P6, PT, R152, 0x21, PT ;  /* 0x000000219800780c */ /* 0x000fe20003fc4270 */
[----:B------:R-:W3:Y:S01]  /*9430*/  MUFU.TANH R174, R174 ;  /* 0x000000ae00ae7308 */ /* 0x000ee20000002400 */
[----:B------:R-:W-:-:S02]  /*9440*/  FMNMX.FTZ R0, R177, R0, !PT ;  /* 0x00000000b1007209 */ /* 0x000fc40007810000 */
[----:B------:R-:W-:Y:S02]  /*9450*/  ISETP.GT.AND P5, PT, R152, 0x28, PT ;  /* 0x000000289800780c */ /* 0x000fe40003fa4270 */
[----:B0-----:R-:W-:Y:S02]  /*9460*/  FSEL R172, R181, -INF , P6 ;  /* 0xff800000b5ac7808 */ /* 0x001fe40003000000 */
[----:B------:R-:W-:Y:S01]  /*9470*/  FMNMX.FTZ R0, R200, R0, !PT ;  /* 0x00000000c8007209 */ /* 0x000fe20007810000 */
[----:B------:R-:W0:Y:S01]  /*9480*/  MUFU.TANH R161, R161 ;  /* 0x000000a100a17308 */ /* 0x000e220000002400 */
[----:B-1----:R-:W-:Y:S02]  /*9490*/  FSEL R202, R202, -INF , P5 ;  /* 0xff800000caca7808 */ /* 0x002fe40002800000 */
[----:B------:R-:W-:Y:S02]  /*94a0*/  FMNMX.FTZ R0, R172, R0, !PT ;  /* 0x00000000ac007209 */ /* 0x000fe40007810000 */
[----:B------:R-:W-:-:S02]  /*94b0*/  ISETP.GT.AND P2, PT, R152, 0x30, PT ;  /* 0x000000309800780c */ /* 0x000fc40003f44270 */
[----:B------:R-:W-:Y:S01]  /*94c0*/  FMNMX.FTZ R0, R202, R0, !PT ;  /* 0x00000000ca007209 */ /* 0x000fe20007810000 */
[----:B------:R-:W1:Y:S01]  /*94d0*/  MUFU.TANH R192, R192 ;  /* 0x000000c000c07308 */ /* 0x000e620000002400 */
[----:B------:R-:W-:Y:S02]  /*94e0*/  ISETP.GT.AND P3, PT, R152, 0x31, PT ;  /* 0x000000319800780c */ /* 0x000fe40003f64270 */
[----:B--2---:R-:W-:Y:S02]  /*94f0*/  FSEL R196, R196, -INF , P2 ;  /* 0xff800000c4c47808 */ /* 0x004fe40001000000 */
[----:B------:R-:W-:Y:S02]  /*9500*/  FMNMX.FTZ R0, R160, R0, !PT ;  /* 0x00000000a0007209 */ /* 0x000fe40007810000 */
[----:B---3--:R-:W-:Y:S01]  /*9510*/  FSEL R2, R174, -INF , P3 ;  /* 0xff800000ae027808 */ /* 0x008fe20001800000 */
[----:B------:R-:W2:Y:S01]  /*9520*/  MUFU.TANH R175, R175 ;  /* 0x000000af00af7308 */ /* 0x000ea20000002400 */
[----:B------:R-:W-:-:S02]  /*9530*/  FMNMX.FTZ R0, R196, R0, !PT ;  /* 0x00000000c4007209 */ /* 0x000fc40007810000 */
[----:B------:R-:W-:Y:S02]  /*9540*/  ISETP.GT.AND P6, PT, R152, 0x39, PT ;  /* 0x000000399800780c */ /* 0x000fe40003fc4270 */
[----:B------:R-:W-:Y:S02]  /*9550*/  FMNMX.FTZ R0, R2, R0, !PT ;  /* 0x0000000002007209 */ /* 0x000fe40007810000 */
[C---:B------:R-:W-:Y:S01]  /*9560*/  ISETP.GT.AND P5, PT, R152.reuse, 0x40, PT ;  /* 0x000000409800780c */ /* 0x040fe20003fa4270 */
[----:B------:R-:W3:Y:S01]  /*9570*/  MUFU.TANH R194, R194 ;  /* 0x000000c200c27308 */ /* 0x000ee20000002400 */
[C---:B------:R-:W-:Y:S02]  /*9580*/  ISETP.GT.AND P1, PT, R152.reuse, 0x41, PT ;  /* 0x000000419800780c */ /* 0x040fe40003f24270 */
[C---:B------:R-:W-:Y:S02]  /*9590*/  ISETP.GT.AND P2, PT, R152.reuse, 0x48, PT ;  /* 0x000000489800780c */ /* 0x040fe40003f44270 */
[----:B------:R-:W-:-:S02]  /*95a0*/  ISETP.GT.AND P3, PT, R152, 0x49, PT ;  /* 0x000000499800780c */ /* 0x000fc40003f64270 */
[----:B0-----:R-:W-:Y:S01]  /*95b0*/  FSEL R156, R161, -INF , P6 ;  /* 0xff800000a19c7808 */ /* 0x001fe20003000000 */
[----:B------:R0:W4:Y:S01]  /*95c0*/  MUFU.TANH R152, R157 ;  /* 0x0000009d00987308 */ /* 0x0001220000002400 */
[----:B------:R-:W-:Y:S02]  /*95d0*/  FMNMX.FTZ R0, R198, R0, !PT ;  /* 0x00000000c6007209 */ /* 0x000fe40007810000 */
[----:B-1----:R-:W-:Y:S02]  /*95e0*/  FSEL R192, R192, -INF , P5 ;  /* 0xff800000c0c07808 */ /* 0x002fe40002800000 */
[----:B------:R-:W-:Y:S02]  /*95f0*/  FMNMX.FTZ R0, R156, R0, !PT ;  /* 0x000000009c007209 */ /* 0x000fe40007810000 */
[----:B--2---:R-:W-:Y:S01]  /*9600*/  FSEL R175, R175, -INF , P1 ;  /* 0xff800000afaf7808 */ /* 0x004fe20000800000 */
[----:B------:R-:W1:Y:S01]  /*9610*/  MUFU.TANH R4, R4 ;  /* 0x0000000400047308 */ /* 0x000e620000002400 */
[----:B------:R-:W-:Y:S01]  /*9620*/  FMNMX.FTZ R0, R192, R0, !PT ;  /* 0x00000000c0007209 */ /* 0x000fe20007810000 */
[----:B0-----:R-:W-:Y:S01]  /*9630*/  FMUL.FTZ R157, R162, UR6 ;  /* 0x00000006a29d7c20 */ /* 0x001fe20008410000 */
[----:B---3--:R-:W-:-:S02]  /*9640*/  FSEL R194, R194, -INF , P2 ;  /* 0xff800000c2c27808 */ /* 0x008fc40001000000 */
[----:B------:R-:W-:Y:S02]  /*9650*/  FMNMX.FTZ R0, R175, R0, !PT ;  /* 0x00000000af007209 */ /* 0x000fe40007810000 */
[C---:B------:R-:W-:Y:S01]  /*9660*/  ISETP.GT.AND P5, PT, R3.reuse, 0x8, PT ;  /* 0x000000080300780c */ /* 0x040fe20003fa4270 */
[----:B------:R-:W0:Y:S01]  /*9670*/  MUFU.TANH R176, R176 ;  /* 0x000000b000b07308 */ /* 0x000e220000002400 */
[----:B----4-:R-:W-:Y:S02]  /*9680*/  FSEL R152, R152, -INF , P3 ;  /* 0xff80000098987808 */ /* 0x010fe40001800000 */
[----:B------:R-:W-:Y:S02]  /*9690*/  FMNMX.FTZ R0, R194, R0, !PT ;  /* 0x00000000c2007209 */ /* 0x000fe40007810000 */
[----:B------:R-:W-:Y:S02]  /*96a0*/  ISETP.GT.AND P2, PT, R3, 0x10, PT ;  /* 0x000000100300780c */ /* 0x000fe40003f44270 */
[----:B------:R-:W-:Y:S01]  /*96b0*/  FMNMX.FTZ R0, R152, R0, !PT ;  /* 0x0000000098007209 */ /* 0x000fe20007810000 */
[----:B------:R-:W2:Y:S01]  /*96c0*/  MUFU.TANH R209, R209 ;  /* 0x000000d100d17308 */ /* 0x000ea20000002400 */
[----:B-1----:R-:W-:-:S02]  /*96d0*/  FSEL R174, R4, -INF , P5 ;  /* 0xff80000004ae7808 */ /* 0x002fc40002800000 */
[C---:B------:R-:W-:Y:S01]  /*96e0*/  ISETP.GT.AND P6, PT, R3.reuse, 0x1, PT ;  /* 0x000000010300780c */ /* 0x040fe20003fc4270 */
[----:B------:R-:W1:Y:S01]  /*96f0*/  SHFL.BFLY PT, R4, R0, 0x2, 0x1f ;  /* 0x0c401f0000047f89 */ /* 0x000e6200000e0000 */
[C---:B------:R-:W-:Y:S02]  /*9700*/  ISETP.GT.AND P5, PT, R3.reuse, 0x20, PT ;  /* 0x000000200300780c */ /* 0x040fe40003fa4270 */
[C---:B------:R-:W-:Y:S01]  /*9710*/  ISETP.GT.AND P1, PT, R3.reuse, 0x9, PT ;  /* 0x000000090300780c */ /* 0x040fe20003f24270 */
[----:B------:R-:W3:Y:S01]  /*9720*/  MUFU.TANH R169, R169 ;  /* 0x000000a900a97308 */ /* 0x000ee20000002400 */
[----:B0-----:R-:W-:Y:S02]  /*9730*/  FSEL R173, R176, -INF , P2 ;  /* 0xff800000b0ad7808 */ /* 0x001fe40001000000 */
[C---:B------:R-:W-:Y:S02]  /*9740*/  ISETP.GT.AND P2, PT, R3.reuse, 0x28, PT ;  /* 0x000000280300780c */ /* 0x040fe40003f44270 */
[----:B------:R-:W-:-:S02]  /*9750*/  ISETP.GT.AND P3, PT, R3, 0x11, PT ;  /* 0x000000110300780c */ /* 0x000fc40003f64270 */
[----:B------:R-:W-:Y:S01]  /*9760*/  ISETP.GT.AND P4, PT, R3, 0x18, PT ;  /* 0x000000180300780c */ /* 0x000fe20003f84270 */
[----:B------:R-:W0:Y:S01]  /*9770*/  MUFU.TANH R207, R207 ;  /* 0x000000cf00cf7308 */ /* 0x000e220000002400 */
[----:B--2---:R-:W-:Y:S02]  /*9780*/  FSEL R209, R209, -INF , P6 ;  /* 0xff800000d1d17808 */ /* 0x004fe40003000000 */
[----:B------:R-:W-:-:S05]  /*9790*/  ISETP.GT.AND P6, PT, R3, 0x19, PT ;  /* 0x000000190300780c */ /* 0x000fca0003fc4270 */
[----:B------:R-:W2:Y:S01]  /*97a0*/  MUFU.TANH R168, R168 ;  /* 0x000000a800a87308 */ /* 0x000ea20000002400 */
[----:B---3--:R-:W-:Y:S02]  /*97b0*/  FSEL R153, R169, -INF , P2 ;  /* 0xff800000a9997808 */ /* 0x008fe40001000000 */
[----:B------:R-:W-:Y:S02]  /*97c0*/  ISETP.GT.AND P2, PT, R3, 0x40, PT ;  /* 0x000000400300780c */ /* 0x000fe40003f44270 */
[----:B-1----:R-:W-:-:S03]  /*97d0*/  FMNMX.FTZ R4, R0, R4, !PT ;  /* 0x0000000400047209 */ /* 0x002fc60007810000 */
[----:B------:R-:W-:Y:S01]  /*97e0*/  MUFU.TANH R163, R163 ;  /* 0x000000a300a37308 */ /* 0x000fe20000002400 */
[----:B0-----:R-:W-:Y:S01]  /*97f0*/  FSEL R207, R207, -INF , P6 ;  /* 0xff800000cfcf7808 */ /* 0x001fe20003000000 */
[----:B------:R-:W0:Y:S06]  /*9800*/  SHFL.BFLY PT, R0, R4, 0x1, 0x1f ;  /* 0x0c201f0004007f89 */ /* 0x000e2c00000e0000 */
[----:B------:R-:W1:Y:S01]  /*9810*/  MUFU.TANH R211, R211 ;  /* 0x000000d300d37308 */ /* 0x000e620000002400 */
[----:B--2---:R-:W-:Y:S02]  /*9820*/  FSEL R161, R168, -INF , P5 ;  /* 0xff800000a8a17808 */ /* 0x004fe40002800000 */
[----:B------:R-:W-:-:S05]  /*9830*/  ISETP.GT.AND P5, PT, R3, 0x49, PT ;  /* 0x000000490300780c */ /* 0x000fca0003fa4270 */
[----:B------:R-:W2:Y:S08]  /*9840*/  MUFU.TANH R205, R205 ;  /* 0x000000cd00cd7308 */ /* 0x000eb00000002400 */
[----:B------:R-:W3:Y:S01]  /*9850*/  MUFU.TANH R178, R178 ;  /* 0x000000b200b27308 */ /* 0x000ee20000002400 */
[----:B-1----:R-:W-:Y:S02]  /*9860*/  FSEL R211, R211, -INF , P1 ;  /* 0xff800000d3d37808 */ /* 0x002fe40000800000 */
[----:B0-----:R-:W-:-:S02]  /*9870*/  FMNMX.FTZ R4, R4, R0, !PT ;  /* 0x0000000004047209 */ /* 0x001fc40007810000 */
[----:B------:R-:W-:Y:S02]  /*9880*/  ISETP.GT.AND P1, PT, R3, 0x21, PT ;  /* 0x000000210300780c */ /* 0x000fe40003f24270 */
[C---:B------:R-:W-:Y:S01]  /*9890*/  FSETP.NEU.FTZ.AND P6, PT, R4.reuse, -INF , PT ;  /* 0xff8000000400780b */ /* 0x040fe20003fdd000 */
[C---:B------:R-:W-:Y:S01]  /*98a0*/  FMUL.FTZ R169, R4.reuse, UR5 ;  /* 0x0000000504a97c20 */ /* 0x040fe20008410000 */
[----:B------:R-:W0:Y:S01]  /*98b0*/  MUFU.TANH R201, R201 ;  /* 0x000000c900c97308 */ /* 0x000e220000002400 */
[----:B--2---:R-:W-:Y:S02]  /*98c0*/  FSEL R205, R205, -INF , P3 ;  /* 0xff800000cdcd7808 */ /* 0x004fe40001800000 */
[----:B------:R-:W-:Y:S02]  /*98d0*/  FSEL R0, R4, RZ, P6 ;  /* 0x000000ff04007208 */ /* 0x000fe40003000000 */
[----:B------:R-:W-:Y:S02]  /*98e0*/  FSEL R169, R169, RZ, P6 ;  /* 0x000000ffa9a97208 */ /* 0x000fe40003000000 */
[----:B------:R-:W-:Y:S01]  /*98f0*/  ISETP.GT.AND P6, PT, R3, 0x31, PT ;  /* 0x000000310300780c */ /* 0x000fe20003fc4270 */
[----:B------:R-:W1:Y:S01]  /*9900*/  MUFU.TANH R203, R203 ;  /* 0x000000cb00cb7308 */ /* 0x000e620000002400 */
[----:B---3--:R-:W-:Y:S01]  /*9910*/  FSEL R164, R178, -INF , P4 ;  /* 0xff800000b2a47808 */ /* 0x008fe20002000000 */
[--C-:B------:R-:W-:Y:S01]  /*9920*/  FFMA.FTZ R208, R208, UR5, -R169.reuse ;  /* 0x00000005d0d07c23 */ /* 0x100fe200080108a9 */
[----:B------:R-:W-:Y:S01]  /*9930*/  FSEL R197, R163, -INF , P6 ;  /* 0xff800000a3c57808 */ /* 0x000fe20003000000 */
        /* <DEDUP_REMOVED lines=19> */
[----:B------:R-:W-:Y:S01]  /*9a70*/  FMNMX.FTZ R169, R171, R21, !PT ;  /* 0x00000015aba97209 */ /* 0x000fe20007810000 */
[----:B------:R-:W2:Y:S01]  /*9a80*/  MUFU.TANH R157, R157 ;  /* 0x0000009d009d7308 */ /* 0x000ea20000002400 */
[----:B0-----:R-:W-:Y:S01]  /*9a90*/  FSEL R201, R201, -INF , P1 ;  /* 0xff800000c9c97808 */ /* 0x001fe20000800000 */
[----:B------:R-:W-:Y:S01]  /*9aa0*/  FMUL.FTZ R172, R154, UR6 ;  /* 0x000000069aac7c20 */ /* 0x000fe20008410000 */
[----:B------:R-:W-:Y:S01]  /*9ab0*/  FMNMX.FTZ R169, R209, R169, !PT ;  /* 0x000000a9d1a97209 */ /* 0x000fe20007810000 */
[----:B------:R-:W-:Y:S01]  /*9ac0*/  FADD.FTZ R0, -R0, R228 ;  /* 0x000000e400007221 */ /* 0x000fe20000010100 */
[----:B------:R-:W-:-:S02]  /*9ad0*/  ISETP.GT.AND P3, PT, R3, 0x29, PT ;  /* 0x000000290300780c */ /* 0x000fc40003f64270 */
[----:B------:R-:W-:Y:S01]  /*9ae0*/  FMNMX.FTZ R169, R174, R169, !PT ;  /* 0x000000a9aea97209 */ /* 0x000fe20007810000 */
[----:B------:R-:W0:Y:S01]  /*9af0*/  MUFU.TANH R166, R166 ;  /* 0x000000a600a67308 */ /* 0x000e220000002400 */
[----:B------:R-:W-:Y:S01]  /*9b00*/  ISETP.GT.AND P4, PT, R3, 0x30, PT ;  /* 0x000000300300780c */ /* 0x000fe20003f84270 */
[----:B------:R-:W-:Y:S01]  /*9b10*/  FMUL.FTZ R0, R0, UR5 ;  /* 0x0000000500007c20 */ /* 0x000fe20008410000 */
[----:B------:R-:W-:Y:S02]  /*9b20*/  FMNMX.FTZ R169, R211, R169, !PT ;  /* 0x000000a9d3a97209 */ /* 0x000fe40007810000 */
[----:B-1----:R-:W-:Y:S02]  /*9b30*/  FSEL R203, R203, -INF , P3 ;  /* 0xff800000cbcb7808 */ /* 0x002fe40001800000 */
[----:B------:R-:W-:Y:S01]  /*9b40*/  FMNMX.FTZ R169, R173, R169, !PT ;  /* 0x000000a9ada97209 */ /* 0x000fe20007810000 */
[----:B------:R-:W1:Y:S01]  /*9b50*/  MUFU.TANH R199, R199 ;  /* 0x000000c700c77308 */ /* 0x000e620000002400 */
[----:B--2---:R-:W-:-:S02]  /*9b60*/  FSEL R157, R157, -INF , P4 ;  /* 0xff8000009d9d7808 */ /* 0x004fc40002000000 */
[----:B------:R-:W-:Y:S02]  /*9b70*/  FMNMX.FTZ R169, R205, R169, !PT ;  /* 0x000000a9cda97209 */ /* 0x000fe40007810000 */
[C---:B------:R-:W-:Y:S02]  /*9b80*/  ISETP.GT.AND P6, PT, R3.reuse, 0x38, PT ;  /* 0x000000380300780c */ /* 0x040fe40003fc4270 */
[----:B------:R-:W-:Y:S01]  /*9b90*/  FMNMX.FTZ R169, R164, R169, !PT ;  /* 0x000000a9a4a97209 */ /* 0x000fe20007810000 */
[----:B------:R-:W2:Y:S01]  /*9ba0*/  MUFU.TANH R172, R172 ;  /* 0x000000ac00ac7308 */ /* 0x000ea20000002400 */
[----:B------:R-:W-:Y:S02]  /*9bb0*/  ISETP.GT.AND P1, PT, R3, 0x39, PT ;  /* 0x000000390300780c */ /* 0x000fe40003f24270 */
[----:B------:R-:W-:Y:S02]  /*9bc0*/  FMNMX.FTZ R169, R207, R169, !PT ;  /* 0x000000a9cfa97209 */ /* 0x000fe40007810000 */
[----:B------:R-:W-:-:S02]  /*9bd0*/  ISETP.GT.AND P3, PT, R3, 0x41, PT ;  /* 0x000000410300780c */ /* 0x000fc40003f64270 */
[----:B------:R-:W-:Y:S01]  /*9be0*/  FMNMX.FTZ R169, R161, R169, !PT ;  /* 0x000000a9a1a97209 */ /* 0x000fe20007810000 */
[----:B------:R-:W3:Y:S01]  /*9bf0*/  MUFU.TANH R193, R193 ;  /* 0x000000c100c17308 */ /* 0x000ee20000002400 */
[----:B------:R-:W-:Y:S02]  /*9c00*/  ISETP.GT.AND P4, PT, R3, 0x48, PT ;  /* 0x000000480300780c */ /* 0x000fe40003f84270 */
[----:B------:R-:W-:Y:S02]  /*9c10*/  FMNMX.FTZ R169, R201, R169, !PT ;  /* 0x000000a9c9a97209 */ /* 0x000fe40007810000 */
[----:B0-----:R-:W-:Y:S02]  /*9c20*/  FSEL R155, R166, -INF , P6 ;  /* 0xff800000a69b7808 */ /* 0x001fe40003000000 */
[----:B------:R-:W-:Y:S01]  /*9c30*/  FMNMX.FTZ R169, R153, R169, !PT ;  /* 0x000000a999a97209 */ /* 0x000fe20007810000 */
[----:B------:R-:W0:Y:S01]  /*9c40*/  MUFU.TANH R195, R195 ;  /* 0x000000c300c37308 */ /* 0x000e220000002400 */
[----:B-1----:R-:W-:-:S02]  /*9c50*/  FSEL R199, R199, -INF , P1 ;  /* 0xff800000c7c77808 */ /* 0x002fc40000800000 */
[----:B------:R-:W-:Y:S02]  /*9c60*/  FMNMX.FTZ R169, R203, R169, !PT ;  /* 0x000000a9cba97209 */ /* 0x000fe40007810000 */
[----:B--2---:R-:W-:Y:S02]  /*9c70*/  FSEL R172, R172, -INF , P2 ;  /* 0xff800000acac7808 */ /* 0x004fe40001000000 */
[----:B------:R-:W-:Y:S01]  /*9c80*/  FMNMX.FTZ R169, R157, R169, !PT ;  /* 0x000000a99da97209 */ /* 0x000fe20007810000 */
[----:B------:R-:W-:Y:S01]  /*9c90*/  MUFU.EX2 R158, R2 ;  /* 0x00000002009e7308 */ /* 0x000fe20000000800 */
[----:B---3--:R-:W-:Y:S02]  /*9ca0*/  FSEL R193, R193, -INF , P3 ;  /* 0xff800000c1c17808 */ /* 0x008fe40001800000 */
[----:B------:R-:W-:-:S04]  /*9cb0*/  FMNMX.FTZ R3, R197, R169, !PT ;  /* 0x000000a9c5037209 */ /* 0x000fc80007810000 */
[----:B------:R-:W-:Y:S01]  /*9cc0*/  FMNMX.FTZ R3, R155, R3, !PT ;  /* 0x000000039b037209 */ /* 0x000fe20007810000 */
[----:B------:R-:W1:Y:S01]  /*9cd0*/  MUFU.TANH R169, R159 ;  /* 0x0000009f00a97308 */ /* 0x000e620000002400 */
[----:B0-----:R-:W-:Y:S02]  /*9ce0*/  FSEL R195, R195, -INF , P4 ;  /* 0xff800000c3c37808 */ /* 0x001fe40002000000 */
[----:B------:R-:W-:-:S04]  /*9cf0*/  FMNMX.FTZ R3, R199, R3, !PT ;  /* 0x00000003c7037209 */ /* 0x000fc80007810000 */
[----:B------:R-:W-:Y:S01]  /*9d00*/  FMNMX.FTZ R3, R172, R3, !PT ;  /* 0x00000003ac037209 */ /* 0x000fe20007810000 */
[----:B------:R-:W-:Y:S03]  /*9d10*/  MUFU.EX2 R208, R208 ;  /* 0x000000d000d07308 */ /* 0x000fe60000000800 */
[----:B------:R-:W-:-:S04]  /*9d20*/  FMNMX.FTZ R3, R193, R3, !PT ;  /* 0x00000003c1037209 */ /* 0x000fc80007810000 */
[----:B------:R-:W-:Y:S01]  /*9d30*/  FMNMX.FTZ R3, R195, R3, !PT ;  /* 0x00000003c3037209 */ /* 0x000fe20007810000 */
[----:B------:R-:W0:Y:S01]  /*9d40*/  MUFU.EX2 R0, R0 ;  /* 0x0000000000007308 */ /* 0x000e220000000800 */
[----:B-1----:R-:W-:-:S04]  /*9d50*/  FSEL R169, R169, -INF , P5 ;  /* 0xff800000a9a97808 */ /* 0x002fc80002800000 */
[----:B------:R-:W-:-:S03]  /*9d60*/  FMNMX.FTZ R3, R169, R3, !PT ;  /* 0x00000003a9037209 */ /* 0x000fc60007810000 */
[----:B------:R-:W1:Y:S02]  /*9d70*/  MUFU.EX2 R170, R170 ;  /* 0x000000aa00aa7308 */ /* 0x000e640000000800 */
[----:B------:R-:W2:Y:S06]  /*9d80*/  SHFL.BFLY PT, R154, R3, 0x2, 0x1f ;  /* 0x0c401f00039a7f89 */ /* 0x000eac00000e0000 */
[----:B------:R-:W-:Y:S01]  /*9d90*/  MUFU.EX2 R210, R210 ;  /* 0x000000d200d27308 */ /* 0x000fe20000000800 */
[----:B0-----:R-:W-:-:S07]  /*9da0*/  FFMA.FTZ R18, R0, R18, R208 ;  /* 0x0000001200127223 */ /* 0x001fce00000100d0 */
[----:B------:R-:W-:Y:S01]  /*9db0*/  MUFU.EX2 R168, R168 ;  /* 0x000000a800a87308 */ /* 0x000fe20000000800 */
[----:B-1----:R-:W-:-:S07]  /*9dc0*/  FADD.FTZ R18, R170, R18 ;  /* 0x00000012aa127221 */ /* 0x002fce0000010000 */
[----:B------:R-:W-:Y:S01]  /*9dd0*/  MUFU.EX2 R204, R204 ;  /* 0x000000cc00cc7308 */ /* 0x000fe20000000800 */
[----:B--2---:R-:W-:-:S05]  /*9de0*/  FMNMX.FTZ R3, R3, R154, !PT ;  /* 0x0000009a03037209 */ /* 0x004fca0007810000 */
[----:B------:R-:W0:Y:S02]  /*9df0*/  SHFL.BFLY PT, R154, R3, 0x1, 0x1f ;  /* 0x0c201f00039a7f89 */ /* 0x000e2400000e0000 */
[----:B------:R-:W-:Y:S08]  /*9e00*/  MUFU.EX2 R165, R165 ;  /* 0x000000a500a57308 */ /* 0x000ff00000000800 */
[----:B------:R-:W-:Y:S08]  /*9e10*/  MUFU.EX2 R206, R206 ;  /* 0x000000ce00ce7308 */ /* 0x000ff00000000800 */
[----:B------:R-:W-:Y:S01]  /*9e20*/  MUFU.EX2 R163, R163 ;  /* 0x000000a300a37308 */ /* 0x000fe20000000800 */
[----:B0-----:R-:W-:-:S07]  /*9e30*/  FMNMX.FTZ R3, R3, R154, !PT ;  /* 0x0000009a03037209 */ /* 0x001fce0007810000 */
[----:B------:R-:W-:Y:S01]  /*9e40*/  MUFU.EX2 R200, R200 ;  /* 0x000000c800c87308 */ /* 0x000fe20000000800 */
[----:B------:R-:W-:-:S04]  /*9e50*/  FSETP.NEU.FTZ.AND P1, PT, R3, -INF , PT ;  /* 0xff8000000300780b */ /* 0x000fc80003f3d000 */
[----:B------:R-:W-:-:S03]  /*9e60*/  FSEL R2, R3, RZ, P1 ;  /* 0x000000ff03027208 */ /* 0x000fc60000800000 */
[----:B------:R-:W-:Y:S02]  /*9e70*/  MUFU.EX2 R162, R162 ;  /* 0x000000a200a27308 */ /* 0x000fe40000000800 */
[----:B------:R-:W-:Y:S01]  /*9e80*/  FADD.FTZ R2, -R2, R21 ;  /* 0x0000001502027221 */ /* 0x000fe20000010100 */
[----:B------:R-:W-:-:S03]  /*9e90*/  FMUL.FTZ R21, R3, UR5 ;  /* 0x0000000503157c20 */ /* 0x000fc60008410000 */
[----:B------:R-:W-:Y:S02]  /*9ea0*/  FMUL.FTZ R2, R2, UR5 ;  /* 0x0000000502027c20 */ /* 0x000fe40008410000 */
[----:B------:R-:W-:Y:S01]  /*9eb0*/  MUFU.EX2 R202, R202 ;  /* 0x000000ca00ca7308 */ /* 0x000fe20000000800 */
[----:B------:R-:W-:-:S05]  /*9ec0*/  FSEL R21, R21, RZ, P1 ;  /* 0x000000ff15157208 */ /* 0x000fca0000800000 */
        /* <DEDUP_REMOVED lines=20> */
[----:B------:R-:W-:Y:S08]  /*a010*/  MUFU.EX2 R2, R2 ;  /* 0x0000000200027308 */ /* 0x000ff00000000800 */
[----:B------:R-:W0:Y:S08]  /*a020*/  MUFU.EX2 R169, R171 ;  /* 0x000000ab00a97308 */ /* 0x000e300000000800 */
        /* <DEDUP_REMOVED lines=17> */
[----:B------:R-:W-:-:S04]  /*a140*/  FADD.FTZ R5, R200, R5 ;  /* 0x00000005c8057221 */ /* 0x000fc80000010000 */
[----:B------:R-:W-:Y:S02]  /*a150*/  FADD.FTZ R5, R162, R5 ;  /* 0x00000005a2057221 */ /* 0x000fe40000010000 */
[----:B------:R-:W1:Y:S01]  /*a160*/  MUFU.EX2 R207, R207 ;  /* 0x000000cf00cf7308 */ /* 0x000e620000000800 */
[----:B--2---:R-:W-:Y:S01]  /*a170*/  FADD.FTZ R18, R205, R18 ;  /* 0x00000012cd127221 */ /* 0x004fe20000010000 */
[----:B------:R-:W-:-:S06]  /*a180*/  FADD.FTZ R5, R202, R5 ;  /* 0x00000005ca057221 */ /* 0x000fcc0000010000 */
        /* <DEDUP_REMOVED lines=45> */
.L_x_2397:
[----:B------:R-:W0:Y:S01]  /*a460*/  S2UR UR7, SR_CgaCtaId ;  /* 0x00000000000779c3 */ /* 0x000e220000008800 */
[----:B------:R-:W-:Y:S01]  /*a470*/  R2UR UR6, R20 ;  /* 0x00000000140672ca */ /* 0x000fe200000e0000 */
[----:B------:R-:W-:Y:S01]  /*a480*/  UIADD3 UR4, UR4, 0x38860, URZ ;  /* 0x0003886004047890 */ /* 0x000fe2000fffe03f */
[----:B------:R-:W-:Y:S01]  /*a490*/  F2FP.F16.F32.PACK_AB R195, R21, R195 ;  /* 0x000000c315c3723e */ /* 0x000fe200000000ff */
[----:B------:R-:W-:Y:S01]  /*a4a0*/  UMOV UR37, UR36 ;  /* 0x0000002400257c82 */ /* 0x000fe20008000000 */
[----:B------:R-:W-:Y:S01]  /*a4b0*/  F2FP.F16.F32.PACK_AB R208, R170, R208 ;  /* 0x000000d0aad0723e */ /* 0x000fe200000000ff */
[----:B------:R-:W-:Y:S01]  /*a4c0*/  IMAD.MOV.U32 R21, RZ, RZ, R3 ;  /* 0x000000ffff157224 */ /* 0x000fe200078e0003 */
[----:B------:R-:W-:Y:S01]  /*a4d0*/  F2FP.F16.F32.PACK_AB R209, R209, R169 ;  /* 0x000000a9d1d1723e */ /* 0x000fe200000000ff */
[----:B------:R-:W-:Y:S01]  /*a4e0*/  IMAD.MOV.U32 R228, RZ, RZ, R4 ;  /* 0x000000ffffe47224 */ /* 0x000fe200078e0004 */
[----:B------:R-:W-:Y:S02]  /*a4f0*/  F2FP.F16.F32.PACK_AB R210, R168, R210 ;  /* 0x000000d2a8d2723e */ /* 0x000fe400000000ff */
[----:B------:R-:W-:-:S02]  /*a500*/  F2FP.F16.F32.PACK_AB R211, R211, R167 ;  /* 0x000000a7d3d3723e */ /* 0x000fc400000000ff */
[----:B------:R-:W-:Y:S01]  /*a510*/  F2FP.F16.F32.PACK_AB R204, R165, R204 ;  /* 0x000000cca5cc723e */ /* 0x000fe200000000ff */
[----:B------:R-:W-:Y:S01]  /*a520*/  UISETP.GT.AND UP0, UPT, UR60, UR6, UPT ;  /* 0x000000063c00728c */ /* 0x000fe2000bf04270 */
[----:B------:R-:W-:Y:S01]  /*a530*/  F2FP.F16.F32.PACK_AB R205, R205, R166 ;  /* 0x000000a6cdcd723e */ /* 0x000fe200000000ff */
[----:B------:R-:W-:Y:S01]  /*a540*/  UIADD3 UR60, UR60, -0x1, URZ ;  /* 0xffffffff3c3c7890 */ /* 0x000fe2000fffe03f */
[----:B------:R-:W-:Y:S02]  /*a550*/  F2FP.F16.F32.PACK_AB R206, R163, R206 ;  /* 0x000000cea3ce723e */ /* 0x000fe400000000ff */
[----:B------:R-:W-:Y:S02]  /*a560*/  F2FP.F16.F32.PACK_AB R207, R207, R164 ;  /* 0x000000a4cfcf723e */ /* 0x000fe400000000ff */
[----:B------:R-:W-:Y:S02]  /*a570*/  PLOP3.LUT P1, PT, PT, PT, UP0, 0x80, 0x0 ;  /* 0x000000000000781c */ /* 0x000fe40003f2f008 */
        /* <DEDUP_REMOVED lines=13> */
[----:B------:R-:W-:Y:S01]  /*a650*/  F2FP.F16.F32.PACK_AB R194, R152, R194 ;  /* 0x000000c298c2723e */ /* 0x000fe200000000ff */
[----:B------:R-:W-:Y:S01]  /*a660*/  IMAD.U32 R229, RZ, RZ, UR4 ;  /* 0x00000004ffe57e24 */ /* 0x000fe2000f8e00ff */
[----:B------:R-:W-:Y:S06]  /*a670*/  @P1 BRA `(.L_x_2398) ;  /* 0xffffffbc00581947 */ /* 0x000fec000383ffff */
[----:B------:R-:W-:-:S05]  /*a680*/  UMOV UR61, UR60 ;  /* 0x0000003c003d7c82 */ /* 0x000fca0008000000 */
.L_x_2387:
[----:B------:R-:W-:-:S13]  /*a690*/  R2UR UR4, R214 ;  /* 0x00000000d60472ca */ /* 0x000fda00000e0000 */
[----:B------:R-:W-:-:S06]  /*a6a0*/  UISETP.GE.AND UP0, UPT, UR61, UR4, UPT ;  /* 0x000000043d00728c */ /* 0x000fcc000bf06270 */
[----:B------:R-:W-:-:S13]  /*a6b0*/  PLOP3.LUT P1, PT, PT, PT, UP0, 0x80, 0x0 ;  /* 0x000000000000781c */ /* 0x000fda0003f2f008 */
[----:B------:R-:W-:Y:S05]  /*a6c0*/  @!P1 BRA `(.L_x_2399) ;  /* 0x0000003c00149947 */ /* 0x000fea0003800000 */
[----:B------:R-:W-:Y:S01]  /*a6d0*/  R2UR UR4, R17 ;  /* 0x00000000110472ca */ /* 0x000fe200000e0000 */
[----:B------:R-:W-:Y:S01]  /*a6e0*/  IMAD.MOV.U32 R20, RZ, RZ, R3 ;  /* 0x000000ffff147224 */ /* 0x000fe200078e0003 */
[----:B------:R-:W-:Y:S01]  /*a6f0*/  UMOV UR60, UR36 ;  /* 0x00000024003c7c82 */ /* 0x000fe20008000000 */
[----:B------:R-:W-:Y:S01]  /*a700*/  IMAD.MOV.U32 R21, RZ, RZ, R4 ;  /* 0x000000ffff157224 */ /* 0x000fe200078e0004 */
[----:B------:R-:W-:-:S09]  /*a710*/  ULDC UR37, c[0x0][0x9d8] ;  /* 0x0002760000257ab9 */ /* 0x000fd20000000800 */
[----:B------:R-:W-:-:S07]  /*a720*/  IMAD.U32 R22, RZ, RZ, UR4 ;  /* 0x00000004ff167e24 */ /* 0x000fce000f8e00ff */
.L_x_2410:
        /* <DEDUP_REMOVED lines=9> */
.L_x_2400:
        /* <DEDUP_REMOVED lines=8> */
.L_x_2401:
[----:B-1----:R-:W-:Y:S05]  /*a840*/  @P1 BRA `(.L_x_2402) ;  /* 0x0000000000081947 */ /* 0x002fea0003800000 */
[----:B------:R-:W1:Y:S02]  /*a850*/  SYNCS.PHASECHK.TRANS64.TRYWAIT P1, [UR4+0x38830], R3 ;  /* 0x03883003ff0075a7 */ /* 0x000e640008020144 */
[----:B-1----:R-:W-:Y:S05]  /*a860*/  @!P1 BRA `(.L_x_2403) ;  /* 0x0000010000e89947 */ /* 0x002fea0003800000 */
.L_x_2402:
        /* <DEDUP_REMOVED lines=592> */
.L_x_2404:
        /* <DEDUP_REMOVED lines=8> */
.L_x_2405:
[----:B---3--:R-:W-:Y:S05]  /*cdf0*/  @P1 BRA `(.L_x_2406) ;  /* 0x0000000000081947 */ /* 0x008fea0003800000 */
[----:B------:R-:W3:Y:S02]  /*ce00*/  SYNCS.PHASECHK.TRANS64.TRYWAIT P1, [UR4+0x38850], R0 ;  /* 0x03885000ff0075a7 */ /* 0x000ee40008020144 */
[----:B---3--:R-:W-:Y:S05]  /*ce10*/  @!P1 BRA `(.L_x_2407) ;  /* 0x000000dc00949947 */ /* 0x008fea0003800000 */
.L_x_2406:
        /* <DEDUP_REMOVED lines=37> */
.L_x_2408:
        /* <DEDUP_REMOVED lines=51> */
[----:B------:R-:W0:Y:S01]  /*d3a0*/  S2UR UR7, SR_CgaCtaId ;  /* 0x00000000000779c3 */ /* 0x000e220000008800 */
[----:B------:R-:W-:-:S02]  /*d3b0*/  R2UR UR6, R16 ;  /* 0x00000000100672ca */ /* 0x000fc400000e0000 */
[----:B------:R-:W3:Y:S01]  /*d3c0*/  MUFU.TANH R177, R177 ;  /* 0x000000b100b17308 */ /* 0x000ee20000002400 */
[----:B-1----:R-:W-:-:S07]  /*d3d0*/  FMNMX.FTZ R3, R176, R3, !PT ;  /* 0x00000003b0037209 */ /* 0x002fce0007810000 */
[----:B------:R-:W1:Y:S01]  /*d3e0*/  MUFU.TANH R180, R180 ;  /* 0x000000b400b47308 */ /* 0x000e620000002400 */
[----:B--2---:R-:W-:Y:S02]  /*d3f0*/  FMNMX.FTZ R3, R185, R3, !PT ;  /* 0x00000003b9037209 */ /* 0x004fe40007810000 */
[----:B------:R-:W-:-:S04]  /*d400*/  ULEA UR6, UR36, UR6, 0x3 ;  /* 0x0000000624067291 */ /* 0x000fc8000f8e183f */
[----:B------:R-:W-:Y:S01]  /*d410*/  UIADD3 UR6, UR6, 0x38840, URZ ;  /* 0x0003884006067890 */ /* 0x000fe2000fffe03f */
[----:B------:R-:W2:Y:S01]  /*d420*/  MUFU.TANH R168, R168 ;  /* 0x000000a800a87308 */ /* 0x000ea20000002400 */
[----:B---3--:R-:W-:Y:S02]  /*d430*/  FMNMX.FTZ R3, R177, R3, !PT ;  /* 0x00000003b1037209 */ /* 0x008fe40007810000 */
[----:B0-----:R-:W-:-:S05]  /*d440*/  UPRMT UR6, UR7, 0x654, UR6 ;  /* 0x0000065407067896 */ /* 0x001fca0008000006 */
[----:B------:R-:W0:Y:S01]  /*d450*/  MUFU.TANH R169, R169 ;  /* 0x000000a900a97308 */ /* 0x000e220000002400 */
[----:B-1----:R-:W-:-:S03]  /*d460*/  FMNMX.FTZ R3, R180, R3, !PT ;  /* 0x00000003b4037209 */ /* 0x002fc60007810000 */
[----:B------:R-:W-:Y:S04]  /*d470*/  SYNCS.ARRIVE.TRANS64.RED.A1T0 RZ, [UR6], RZ ;  /* 0x000000ffffff79a7 */ /* 0x000fe80008100406 */
        /* <DEDUP_REMOVED lines=200> */
.L_x_2409:
[----:B------:R-:W0:Y:S01]  /*e100*/  S2UR UR7, SR_CgaCtaId ;  /* 0x00000000000779c3 */ /* 0x000e220000008800 */
[----:B------:R-:W-:Y:S01]  /*e110*/  R2UR UR6, R214 ;  /* 0x00000000d60672ca */ /* 0x000fe200000e0000 */
[----:B------:R-:W-:Y:S01]  /*e120*/  UIADD3 UR4, UR4, 0x38860, URZ ;  /* 0x0003886004047890 */ /* 0x000fe2000fffe03f */
[----:B------:R-:W-:Y:S01]  /*e130*/  F2FP.F16.F32.PACK_AB R210, R184, R22 ;  /* 0x00000016b8d2723e */ /* 0x000fe200000000ff */
[----:B------:R-:W-:Y:S01]  /*e140*/  UMOV UR60, UR36 ;  /* 0x00000024003c7c82 */ /* 0x000fe20008000000 */
[----:B------:R-:W-:Y:S01]  /*e150*/  F2FP.F16.F32.PACK_AB R208, R189, R21 ;  /* 0x00000015bdd0723e */ /* 0x000fe200000000ff */
[----:B------:R-:W-:Y:S01]  /*e160*/  IMAD.MOV.U32 R21, RZ, RZ, R4 ;  /* 0x000000ffff157224 */ /* 0x000fe200078e0004 */
[----:B------:R-:W-:Y:S02]  /*e170*/  F2FP.F16.F32.PACK_AB R194, R20, R156 ;  /* 0x0000009c14c2723e */ /* 0x000fe400000000ff */
        /* <DEDUP_REMOVED lines=24> */
[----:B------:R-:W-:Y:S01]  /*e300*/  MOV R20, R3 ;  /* 0x0000000300147202 */ /* 0x000fe20000000f00 */
[----:B------:R-:W-:Y:S06]  /*e310*/  @P1 BRA `(.L_x_2410) ;  /* 0xffffffc400041947 */ /* 0x000fec000383ffff */
.L_x_2399:
        /* <DEDUP_REMOVED lines=131> */
.L_x_2411:
        /* <DEDUP_REMOVED lines=8> */
.L_x_2412:
[----:B-1----:R-:W-:Y:S05]  /*ebd0*/  @P1 BRA `(.L_x_2413) ;  /* 0x0000000000081947 */ /* 0x002fea0003800000 */
[----:B------:R-:W1:Y:S02]  /*ebe0*/  SYNCS.PHASECHK.TRANS64.TRYWAIT P1, [UR8+0x38850], R0 ;  /* 0x03885000ff0075a7 */ /* 0x000e640008020148 */
[----:B-1----:R-:W-:Y:S05]  /*ebf0*/  @!P1 BRA `(.L_x_2414) ;  /* 0x000000c000349947 */ /* 0x002fea0003800000 */
.L_x_2413:
[----:B------:R-:W-:Y:S01]  /*ec00*/  R2UR UR4, R16 ;  /* 0x00000000100472ca */ /* 0x000fe200000e0000 */
[----:B------:R-:W-:Y:S01]  /*ec10*/  WARPGROUP.ARRIVE ;  /* 0x00000000000079c5 */ /* 0x000fe20000000000 */
[----:B------:R-:W-:Y:S01]  /*ec20*/  UMOV UR7, 0x40000040 ;  /* 0x4000004000077882 */ /* 0x000fe20000000000 */
[----:B-1----:R-:W1:Y:S01]  /*ec30*/  SHFL.BFLY PT, R7, R18, 0x2, 0x1f ;  /* 0x0c401f0012077f89 */ /* 0x002e6200000e0000 */
[----:B------:R-:W-:Y:S02]  /*ec40*/  IMAD.MOV.U32 R6, RZ, RZ, RZ ;  /* 0x000000ffff067224 */ /* 0x000fe400078e00ff */
[----:B------:R-:W-:Y:S01]  /*ec50*/  IMAD.U32 R13, RZ, RZ, UR5 ;  /* 0x00000005ff0d7e24 */ /* 0x000fe2000f8e00ff */
[----:B0-----:R-:W0:Y:S06]  /*ec60*/  SHFL.BFLY PT, R0, R5, 0x2, 0x1f ;  /* 0x0c401f0005007f89 */ /* 0x001e2c00000e0000 */
[----:B------:R-:W-:-:S04]  /*ec70*/  UIADD3 UR4, UR4, 0x400, URZ ;  /* 0x0000040004047890 */ /* 0x000fc8000fffe03f */
[----:B------:R-:W-:-:S04]  /*ec80*/  USHF.R.U32.HI UR4, URZ, 0x4, UR4 ;  /* 0x000000043f047899 */ /* 0x000fc80008011604 */
[----:B------:R-:W-:-:S04]  /*ec90*/  ULOP3.LUT UR4, UR4, 0x3fff, URZ, 0xc0, !UPT ;  /* 0x00003fff04047892 */ /* 0x000fc8000f8ec03f */
[----:B------:R-:W-:Y:S01]  /*eca0*/  ULOP3.LUT UR4, UR4, 0x2800000, URZ, 0xfc, !UPT ;  /* 0x0280000004047892 */ /* 0x000fe2000f8efc3f */
[----:B-1----:R-:W-:-:S03]  /*ecb0*/  FADD.FTZ R7, R7, R18 ;  /* 0x0000001207077221 */ /* 0x002fc60000010000 */
[----:B------:R-:W-:Y:S01]  /*ecc0*/  UIMAD UR4, UR36, 0xa00, UR4 ;  /* 0x00000a00240478a4 */ /* 0x000fe2000f8e0204 */
[----:B0-----:R-:W-:Y:S01]  /*ecd0*/  FADD.FTZ R2, R0, R5 ;  /* 0x0000000500027221 */ /* 0x001fe20000010000 */
[----:B------:R-:W-:Y:S01]  /*ece0*/  IMAD.MOV.U32 R5, RZ, RZ, RZ ;  /* 0x000000ffff057224 */ /* 0x000fe200078e00ff */
[----:B------:R-:W0:Y:S04]  /*ecf0*/  SHFL.BFLY PT, R0, R7, 0x1, 0x1f ;  /* 0x0c201f0007007f89 */ /* 0x000e2800000e0000 */
[----:B------:R-:W-:Y:S01]  /*ed00*/  UMOV UR6, UR4 ;  /* 0x0000000400067c82 */ /* 0x000fe20008000000 */
[----:B------:R-:W1:Y:S01]  /*ed10*/  SHFL.BFLY PT, R9, R2, 0x1, 0x1f ;  /* 0x0c201f0002097f89 */ /* 0x000e6200000e0000 */
[----:B------:R-:W-:Y:S01]  /*ed20*/  HGMMA.64x256x16.F32 R24, R208, gdesc[UR4].tnspB, R24, gsb0 ;  /* 0x43e00004d0187df0 */ /* 0x000fe20008000818 */
[----:B------:R-:W-:Y:S01]  /*ed30*/  UIADD3 UR6, UR4, 0x80, URZ ;  /* 0x0000008004067890 */ /* 0x000fe2000fffe03f */
[----:B------:R-:W-:Y:S01]  /*ed40*/  UMOV UR7, 0x40000040 ;  /* 0x4000004000077882 */ /* 0x000fe20000000000 */
[----:B0-----:R-:W-:Y:S01]  /*ed50*/  FADD.FTZ R11, R7, R0 ;  /* 0x00000000070b7221 */ /* 0x001fe20000010000 */
[----:B------:R-:W-:-:S02]  /*ed60*/  IMAD.U32 R7, RZ, RZ, UR5 ;  /* 0x00000005ff077e24 */ /* 0x000fc4000f8e00ff */
        /* <DEDUP_REMOVED lines=39> */
.L_x_2415:
[----:B------:R-:W2:Y:S01]  /*efe0*/  LDL.LU R3, [R1+0x30] ;  /* 0x0000300001037983 */ /* 0x000ea20000300800 */
[----:B------:R-:W0:Y:S01]  /*eff0*/  S2UR UR6, SR_CgaCtaId ;  /* 0x00000000000679c3 */ /* 0x000e220000008800 */
[----:B------:R-:W-:Y:S01]  /*f000*/  UIADD3 UR4, UR8, 0x38860, URZ ;  /* 0x0003886008047890 */ /* 0x000fe2000fffe03f */
[-C--:B------:R-:W-:Y:S01]  /*f010*/  FMUL.FTZ R24, R24, R6.reuse ;  /* 0x0000000618187220 */ /* 0x080fe20000410000 */
        /* <DEDUP_REMOVED lines=134> */
[----:B--2---:R-:W-:-:S13]  /*f880*/  R2UR UR5, R3 ;  /* 0x00000000030572ca */ /* 0x004fda00000e0000 */
[----:B------:R-:W-:-:S06]  /*f890*/  UIADD3 UR5, UR5, 0x1, URZ ;  /* 0x0000000105057890 */ /* 0x000fcc000fffe03f */
[----:B------:R-:W-:Y:S01]  /*f8a0*/  IMAD.U32 R3, RZ, RZ, UR5 ;  /* 0x00000005ff037e24 */ /* 0x000fe2000f8e00ff */
[----:B------:R-:W-:-:S04]  /*f8b0*/  R2UR UR5, R17 ;  /* 0x00000000110572ca */ /* 0x000fc800000e0000 */
[----:B------:R0:W-:Y:S09]  /*f8c0*/  STL [R1+0x30], R3 ;  /* 0x0000300301007387 */ /* 0x0001f20000100800 */
[----:B------:R-:W-:-:S06]  /*f8d0*/  ULOP3.LUT UR5, UR5, UR4, URZ, 0x3c, !UPT ;  /* 0x0000000405057292 */ /* 0x000fcc000f8e3c3f */
[----:B0-----:R-:W-:-:S07]  /*f8e0*/  IMAD.U32 R17, RZ, RZ, UR5 ;  /* 0x00000005ff117e24 */ /* 0x001fce000f8e00ff */
.L_x_2379:
[----:B------:R-:W0:Y:S08]  /*f8f0*/  S2UR UR4, SR_CgaCtaId ;  /* 0x00000000000479c3 */ /* 0x000e300000008800 */
[----:B------:R-:W-:Y:S06]  /*f900*/  BAR.SYNC.DEFER_BLOCKING 0x5, 0x180 ;  /* 0x0146000000007b1d */ /* 0x000fec0000010000 */
[----:B------:R-:W-:Y:S01]  /*f910*/  UMOV UR8, 0x400 ;  /* 0x0000040000087882 */ /* 0x000fe20000000000 */
[----:B------:R-:W-:Y:S01]  /*f920*/  BSSY B0, `(.L_x_2416) ;  /* 0x00004c0000007945 */ /* 0x000fe20003800000 */
[----:B0-----:R-:W-:-:S09]  /*f930*/  ULEA UR8, UR4, UR8, 0x18 ;  /* 0x0000000804087291 */ /* 0x001fd2000f8ec03f */
[----:B------:R-:W0:Y:S02]  /*f940*/  LDS.128 R4, [UR8+0x388d0] ;  /* 0x0388d008ff047984 */ /* 0x000e240008000c00 */
[----:B0-----:R-:W-:Y:S02]  /*f950*/  R2UR UR6, R5 ;  /* 0x00000000050672ca */ /* 0x001fe400000e0000 */
[----:B------:R-:W-:Y:S02]  /*f960*/  R2UR UR5, R6 ;  /* 0x00000000060572ca */ /* 0x000fe400000e0000 */
[----:B------:R-:W-:Y:S01]  /*f970*/  R2UR UR7, R7 ;  /* 0x00000000070772ca */ /* 0x000fe200000e0000 */
[----:B------:R-:W-:Y:S06]  /*f980*/  BAR.ARV 0x4, 0x180 ;  /* 0x0106000000007b1d */ /* 0x000fec0000002000 */
[----:B------:R-:W-:Y:S08]  /*f990*/  @P0 BRA `(.L_x_2417) ;  /* 0x0000003800dc0947 */ /* 0x000ff00003800000 */
[----:B------:R-:W2:Y:S01]  /*f9a0*/  LDL.LU R8, [R1+0x2c] ;  /* 0x00002c0001087983 */ /* 0x000ea20000300800 */
[----:B------:R-:W0:Y:S01]  /*f9b0*/  S2UR UR4, SR_SWINHI ;  /* 0x00000000000479c3 */ /* 0x000e220000002f00 */
[----:B------:R-:W-:Y:S01]  /*f9c0*/  IMAD.MOV.U32 R12, RZ, RZ, 0x2 ;  /* 0x00000002ff0c7424 */ /* 0x000fe200078e00ff */
[----:B------:R-:W-:Y:S01]  /*f9d0*/  F2FP.F16.F32.PACK_AB R6, R29, R28 ;  /* 0x0000001c1d06723e */ /* 0x000fe200000000ff */
[----:B------:R-:W3:Y:S01]  /*f9e0*/  LDL R3, [R1+0x3c] ;  /* 0x00003c0001037983 */ /* 0x000ee20000100800 */
[----:B------:R-:W-:Y:S01]  /*f9f0*/  F2FP.F16.F32.PACK_AB R7, R31, R30 ;  /* 0x0000001e1f07723e */ /* 0x000fe200000000ff */
[----:B------:R-:W-:Y:S01]  /*fa00*/  ULDC.64 UR14, c[0x0][0xc00] ;  /* 0x00030000000e7ab9 */ /* 0x000fe20000000a00 */
[----:B------:R-:W-:Y:S01]  /*fa10*/  R2UR UR18, R221 ;  /* 0x00000000dd1272ca */ /* 0x000fe200000e0000 */
[----:B------:R-:W-:Y:S01]  /*fa20*/  ULDC UR20, c[0x0][0xbe8] ;  /* 0x0002fa0000147ab9 */ /* 0x000fe20000000800 */
[----:B------:R-:W-:Y:S02]  /*fa30*/  R2UR UR21, R217 ;  /* 0x00000000d91572ca */ /* 0x000fe400000e0000 */
[----:B------:R-:W-:-:S02]  /*fa40*/  R2UR UR26, R215 ;  /* 0x00000000d71a72ca */ /* 0x000fc400000e0000 */
[----:B------:R-:W-:Y:S02]  /*fa50*/  R2UR UR19, R220 ;  /* 0x00000000dc1372ca */ /* 0x000fe400000e0000 */
[----:B------:R-:W-:Y:S01]  /*fa60*/  R2UR UR24, R222 ;  /* 0x00000000de1872ca */ /* 0x000fe200000e0000 */
[----:B------:R-:W-:Y:S01]  /*fa70*/  UMOV UR10, UR8 ;  /* 0x00000008000a7c82 */ /* 0x000fe20008000000 */
[----:B0-----:R-:W-:-:S03]  /*fa80*/  UMOV UR11, UR4 ;  /* 0x00000004000b7c82 */ /* 0x001fc60008000000 */
[----:B------:R-:W-:-:S04]  /*fa90*/  USHF.L.U32 UR4, UR18, 0x2, URZ ;  /* 0x0000000212047899 */ /* 0x000fc8000800063f */
[----:B------:R-:W-:Y:S01]  /*faa0*/  UIADD3 UR9, UP0, UR4, UR14, URZ ;  /* 0x0000000e04097290 */ /* 0x000fe2000ff1e03f */
[----:B------:R-:W-:Y:S01]  /*fab0*/  BAR.SYNC.DEFER_BLOCKING 0x1, 0x100 ;  /* 0x0044000000007b1d */ /* 0x000fe20000010000 */
[----:B--2---:R-:W-:Y:S01]  /*fac0*/  R2UR UR17, R8 ;  /* 0x00000000081172ca */ /* 0x004fe200000e0000 */
[----:B---3--:R-:W-:-:S03]  /*fad0*/  IMAD.WIDE R12, R3, R12, UR10 ;  /* 0x0000000a030c7e25 */ /* 0x008fc6000f8e020c */
[C---:B------:R-:W-:Y:S02]  /*fae0*/  IADD3 R15, P1, R12.reuse, 0x20, RZ ;  /* 0x000000200c0f7810 */ /* 0x040fe40007f3e0ff */
[----:B------:R-:W-:Y:S02]  /*faf0*/  IADD3 R157, P4, R12, 0x60, RZ ;  /* 0x000000600c9d7810 */ /* 0x000fe40007f9e0ff */
[----:B------:R-:W-:-:S05]  /*fb00*/  LOP3.LUT R14, R15, 0x380, RZ, 0xc0, !PT ;  /* 0x000003800f0e7812 */ /* 0x000fca00078ec0ff */
[----:B------:R-:W-:Y:S01]  /*fb10*/  USHF.L.U64.HI UR16, UR18, 0x2, UR17 ;  /* 0x0000000212107899 */ /* 0x000fe20008010211 */
[----:B------:R-:W-:Y:S02]  /*fb20*/  IADD3 R161, P6, R12, 0x4020, RZ ;  /* 0x000040200ca17810 */ /* 0x000fe40007fde0ff */
[----:B------:R-:W-:Y:S01]  /*fb30*/  LOP3.LUT R156, R157, 0x380, RZ, 0xc0, !PT ;  /* 0x000003809d9c7812 */ /* 0x000fe200078ec0ff */
[----:B------:R-:W-:Y:S01]  /*fb40*/  UIADD3.X UR12, UR16, UR15, URZ, UP0, !UPT ;  /* 0x0000000f100c7290 */ /* 0x000fe200087fe43f */
[----:B------:R-:W-:Y:S02]  /*fb50*/  SHF.R.U64 R14, R14, 0x3, RZ ;  /* 0x000000030e0e7819 */ /* 0x000fe400000012ff */
[----:B------:R-:W-:Y:S02]  /*fb60*/  LOP3.LUT R5, R12, 0x380, RZ, 0xc0, !PT ;  /* 0x000003800c057812 */ /* 0x000fe400078ec0ff */
[----:B------:R-:W-:Y:S02]  /*fb70*/  LOP3.LUT R160, R161, 0x380, RZ, 0xc0, !PT ;  /* 0x00000380a1a07812 */ /* 0x000fe400078ec0ff */
[----:B------:R-:W-:-:S02]  /*fb80*/  SHF.R.U64 R156, R156, 0x3, RZ ;  /* 0x000000039c9c7819 */ /* 0x000fc400000012ff */
[----:B------:R-:W-:Y:S01]  /*fb90*/  LOP3.LUT R14, R14, R15, RZ, 0x3c, !PT ;  /* 0x0000000f0e0e7212 */ /* 0x000fe200078e3cff */
[----:B------:R-:W-:Y:S01]  /*fba0*/  IMAD.X R15, RZ, RZ, R13, P1 ;  /* 0x000000ffff0f7224 */ /* 0x000fe200008e060d */
[----:B------:R-:W-:Y:S02]  /*fbb0*/  IADD3 R159, P3, R12, 0x4000, RZ ;  /* 0x000040000c9f7810 */ /* 0x000fe40007f7e0ff */
[----:B------:R-:W-:Y:S02]  /*fbc0*/  SHF.R.U64 R5, R5, 0x3, RZ ;  /* 0x0000000305057819 */ /* 0x000fe400000012ff */
[----:B------:R-:W-:Y:S02]  /*fbd0*/  SHF.R.U64 R160, R160, 0x3, RZ ;  /* 0x00000003a0a07819 */ /* 0x000fe400000012ff */
[C---:B------:R-:W-:Y:S02]  /*fbe0*/  IADD3 R155, P0, R12.reuse, 0x40, RZ ;  /* 0x000000400c9b7810 */ /* 0x040fe40007f1e0ff */
[----:B------:R-:W-:-:S02]  /*fbf0*/  IADD3 R163, P5, R12, 0x4040, RZ ;  /* 0x000040400ca37810 */ /* 0x000fc40007fbe0ff */
[C---:B------:R-:W-:Y:S02]  /*fc00*/  IADD3 R165, P2, R12.reuse, 0x4060, RZ ;  /* 0x000040600ca57810 */ /* 0x040fe40007f5e0ff */
[----:B------:R-:W-:Y:S02]  /*fc10*/  IADD3 R167, P1, R12, 0x8000, RZ ;  /* 0x000080000ca77810 */ /* 0x000fe40007f3e0ff */
[----:B------:R-:W-:Y:S01]  /*fc20*/  LOP3.LUT R156, R156, R157, RZ, 0x3c, !PT ;  /* 0x0000009d9c9c7212 */ /* 0x000fe200078e3cff */
[--C-:B------:R-:W-:Y:S01]  /*fc30*/  IMAD.X R157, RZ, RZ, R13.reuse, P4 ;  /* 0x000000ffff9d7224 */ /* 0x100fe200020e060d */
[----:B------:R-:W-:Y:S02]  /*fc40*/  LOP3.LUT R158, R159, 0x380, RZ, 0xc0, !PT ;  /* 0x000003809f9e7812 */ /* 0x000fe400078ec0ff */
[----:B------:R-:W-:Y:S01]  /*fc50*/  LOP3.LUT R4, R5, R12, RZ, 0x3c, !PT ;  /* 0x0000000c05047212 */ /* 0x000fe200078e3cff */
[--C-:B------:R-:W-:Y:S01]  /*fc60*/  IMAD.MOV.U32 R5, RZ, RZ, R13.reuse ;  /* 0x000000ffff057224 */ /* 0x100fe200078e000d */
[----:B------:R-:W-:Y:S01]  /*fc70*/  LOP3.LUT R160, R160, R161, RZ, 0x3c, !PT ;  /* 0x000000a1a0a07212 */ /* 0x000fe200078e3cff */
[----:B------:R-:W-:Y:S01]  /*fc80*/  IMAD.X R161, RZ, RZ, R13, P6 ;  /* 0x000000ffffa17224 */ /* 0x000fe200030e060d */
[----:B------:R-:W-:-:S02]  /*fc90*/  IADD3 R9, P4, R12, 0x8040, RZ ;  /* 0x000080400c097810 */ /* 0x000fc40007f9e0ff */
[----:B------:R-:W-:Y:S02]  /*fca0*/  LOP3.LUT R154, R155, 0x380, RZ, 0xc0, !PT ;  /* 0x000003809b9a7812 */ /* 0x000fe400078ec0ff */
[----:B------:R-:W-:Y:S02]  /*fcb0*/  LOP3.LUT R162, R163, 0x380, RZ, 0xc0, !PT ;  /* 0x00000380a3a27812 */ /* 0x000fe400078ec0ff */
[----:B------:R-:W-:Y:S02]  /*fcc0*/  LOP3.LUT R164, R165, 0x380, RZ, 0xc0, !PT ;  /* 0x00000380a5a47812 */ /* 0x000fe400078ec0ff */
[----:B------:R-:W-:Y:S02]  /*fcd0*/  LOP3.LUT R166, R167, 0x380, RZ, 0xc0, !PT ;  /* 0x00000380a7a67812 */ /* 0x000fe400078ec0ff */
[----:B------:R-:W-:Y:S02]  /*fce0*/  IADD3 R19, P6, R12, 0xc000, RZ ;  /* 0x0000c0000c137810 */ /* 0x000fe40007fde0ff */
[----:B------:R-:W-:-:S02]  /*fcf0*/  SHF.R.U64 R158, R158, 0x3, RZ ;  /* 0x000000039e9e7819 */ /* 0x000fc400000012ff */
[----:B------:R-:W-:Y:S02]  /*fd00*/  LOP3.LUT R8, R9, 0x380, RZ, 0xc0, !PT ;  /* 0x0000038009087812 */ /* 0x000fe400078ec0ff */
[----:B------:R-:W-:Y:S02]  /*fd10*/  SHF.R.U64 R154, R154, 0x3, RZ ;  /* 0x000000039a9a7819 */ /* 0x000fe400000012ff */
[----:B------:R-:W-:Y:S02]  /*fd20*/  SHF.R.U64 R162, R162, 0x3, RZ ;  /* 0x00000003a2a27819 */ /* 0x000fe400000012ff */
[----:B------:R-:W-:Y:S02]  /*fd30*/  SHF.R.U64 R164, R164, 0x3, RZ ;  /* 0x00000003a4a47819 */ /* 0x000fe400000012ff */
[----:B------:R-:W-:Y:S02]  /*fd40*/  SHF.R.U64 R166, R166, 0x3, RZ ;  /* 0x00000003a6a67819 */ /* 0x000fe400000012ff */
[----:B------:R-:W-:-:S02]  /*fd50*/  MOV R3, R4 ;  /* 0x0000000400037202 */ /* 0x000fc40000000f00 */
[----:B------:R-:W-:Y:S02]  /*fd60*/  F2FP.F16.F32.PACK_AB R4, R25, R24 ;  /* 0x000000181904723e */ /* 0x000fe400000000ff */
[----:B------:R-:W-:Y:S02]  /*fd70*/  F2FP.F16.F32.PACK_AB R5, R27, R26 ;  /* 0x0000001a1b05723e */ /* 0x000fe400000000ff */
[----:B------:R-:W-:Y:S02]  /*fd80*/  LOP3.LUT R10, R19, 0x380, RZ, 0xc0, !PT ;  /* 0x00000380130a7812 */ /* 0x000fe400078ec0ff */
[----:B------:R-:W-:Y:S01]  /*fd90*/  LOP3.LUT R158, R158, R159, RZ, 0x3c, !PT ;  /* 0x0000009f9e9e7212 */ /* 0x000fe200078e3cff */
[--C-:B------:R-:W-:Y:S01]  /*fda0*/  IMAD.X R159, RZ, RZ, R13.reuse, P3 ;  /* 0x000000ffff9f7224 */ /* 0x100fe200018e060d */
[----:B------:R-:W-:Y:S01]  /*fdb0*/  SHF.R.U64 R8, R8, 0x3, RZ ;  /* 0x0000000308087819 */ /* 0x000fe200000012ff */
[----:B------:R0:W-:Y:S01]  /*fdc0*/  STSM.16.M88.4 [R3], R4 ;  /* 0x0000000403007844 */ /* 0x0001e20000000200 */
        /* <DEDUP_REMOVED lines=9> */
[----:B------:R-:W-:Y:S02]  /*fe60*/  SHF.R.U64 R10, R10, 0x3, RZ ;  /* 0x000000030a0a7819 */ /* 0x000fe400000012ff */
[C---:B------:R-:W-:Y:S02]  /*fe70*/  IADD3 R169, P0, R12.reuse, 0x8020, RZ ;  /* 0x000080200ca97810 */ /* 0x040fe40007f1e0ff */
[C---:B------:R-:W-:Y:S02]  /*fe80*/  IADD3 R20, P5, R12.reuse, 0xc020, RZ ;  /* 0x0000c0200c147810 */ /* 0x040fe40007fbe0ff */
[C---:B------:R-:W-:Y:S02]  /*fe90*/  IADD3 R153, P2, R12.reuse, 0xc040, RZ ;  /* 0x0000c0400c997810 */ /* 0x040fe40007f5e0ff */
[----:B------:R-:W-:Y:S02]  /*fea0*/  IADD3 R18, P1, R12, 0xc060, RZ ;  /* 0x0000c0600c127810 */ /* 0x000fe40007f3e0ff */
[----:B0-----:R-:W-:Y:S01]  /*feb0*/  LOP3.LUT R4, R8, R9, RZ, 0x3c, !PT ;  /* 0x0000000908047212 */ /* 0x001fe200078e3cff */
[----:B------:R-:W-:Y:S01]  /*fec0*/  IMAD.X R9, RZ, RZ, R13, P3 ;  /* 0x000000ffff097224 */ /* 0x000fe200018e060d */
[----:B------:R-:W-:-:S02]  /*fed0*/  LOP3.LUT R8, R11, 0x380, RZ, 0xc0, !PT ;  /* 0x000003800b087812 */ /* 0x000fc400078ec0ff */
[----:B------:R-:W-:Y:S02]  /*fee0*/  LOP3.LUT R10, R10, R19, RZ, 0x3c, !PT ;  /* 0x000000130a0a7212 */ /* 0x000fe400078e3cff */
[----:B------:R-:W-:Y:S02]  /*fef0*/  IADD3.X R5, RZ, R13, RZ, P4, !PT ;  /* 0x0000000dff057210 */ /* 0x000fe400027fe4ff */
[----:B------:R-:W-:Y:S02]  /*ff00*/  LOP3.LUT R168, R169, 0x380, RZ, 0xc0, !PT ;  /* 0x00000380a9a87812 */ /* 0x000fe400078ec0ff */
[----:B------:R-:W-:Y:S02]  /*ff10*/  LOP3.LUT R21, R20, 0x380, RZ, 0xc0, !PT ;  /* 0x0000038014157812 */ /* 0x000fe400078ec0ff */
[----:B------:R-:W-:Y:S02]  /*ff20*/  LOP3.LUT R152, R153, 0x380, RZ, 0xc0, !PT ;  /* 0x0000038099987812 */ /* 0x000fe400078ec0ff */
[----:B------:R-:W-:-:S02]  /*ff30*/  LOP3.LUT R19, R18, 0x380, RZ, 0xc0, !PT ;  /* 0x0000038012137812 */ /* 0x000fc400078ec0ff */
[----:B------:R-:W-:Y:S02]  /*ff40*/  SHF.R.U64 R8, R8, 0x3, RZ ;  /* 0x0000000308087819 */ /* 0x000fe400000012ff */
[----:B------:R-:W-:Y:S02]  /*ff50*/  MOV R16, R4 ;  /* 0x0000000400107202 */ /* 0x000fe40000000f00 */
[----:B------:R-:W-:Y:S02]  /*ff60*/  SHF.R.U64 R168, R168, 0x3, RZ ;  /* 0x00000003a8a87819 */ /* 0x000fe400000012ff */
[----:B------:R-:W-:Y:S02]  /*ff70*/  SHF.R.U64 R21, R21, 0x3, RZ ;  /* 0x0000000315157819 */ /* 0x000fe400000012ff */
[----:B------:R-:W-:Y:S02]  /*ff80*/  SHF.R.U64 R152, R152, 0x3, RZ ;  /* 0x0000000398987819 */ /* 0x000fe400000012ff */
[----:B------:R-:W-:-:S02]  /*ff90*/  SHF.R.U64 R19, R19, 0x3, RZ ;  /* 0x0000000313137819 */ /* 0x000fc400000012ff */
[----:B------:R-:W-:Y:S02]  /*ffa0*/  MOV R14, R14 ;  /* 0x0000000e000e7202 */ /* 0x000fe40000000f00 */
[----:B------:R-:W-:Y:S02]  /*ffb0*/  F2FP.F16.F32.PACK_AB R4, R33, R32 ;  /* 0x000000202104723e */ /* 0x000fe400000000ff */
[----:B------:R-:W-:Y:S02]  /*ffc0*/  F2FP.F16.F32.PACK_AB R5, R35, R34 ;  /* 0x000000222305723e */ /* 0x000fe400000000ff */
[----:B------:R-:W-:Y:S02]  /*ffd0*/  F2FP.F16.F32.PACK_AB R6, R37, R36 ;  /* 0x000000242506723e */ /* 0x000fe400000000ff */
[----:B------:R-:W-:Y:S02]  /*ffe0*/  F2FP.F16.F32.PACK_AB R7, R39, R38 ;  /* 0x000000262707723e */ /* 0x000fe400000000ff */
        /* <DEDUP_REMOVED lines=10> */
[----:B------:R0:W-:Y:S01]  /*10090*/  STSM.16.M88.4 [R14], R4 ;  /* 0x000000040e007844 */ /* 0x0001e20000000200 */
[----:B------:R-:W-:-:S02]  /*100a0*/  MOV R154, R154 ;  /* 0x0000009a009a7202 */ /* 0x000fc40000000f00 */
[----:B------:R-:W-:Y:S02]  /*100b0*/  F2FP.F16.F32.PACK_AB R12, R41, R40 ;  /* 0x00000028290c723e */ /* 0x000fe400000000ff */
[----:B------:R-:W-:Y:S02]  /*100c0*/  F2FP.F16.F32.PACK_AB R13, R43, R42 ;  /* 0x0000002a2b0d723e */ /* 0x000fe400000000ff */
[----:B------:R-:W-:Y:S02]  /*100d0*/  F2FP.F16.F32.PACK_AB R15, R47, R46 ;  /* 0x0000002e2f0f723e */ /* 0x000fe400000000ff */
[----:B------:R-:W-:Y:S02]  /*100e0*/  MOV R156, R156 ;  /* 0x0000009c009c7202 */ /* 0x000fe40000000f00 */
[----:B------:R-:W-:Y:S02]  /*100f0*/  MOV R22, R8 ;  /* 0x0000000800167202 */ /* 0x000fe40000000f00 */
[----:B------:R-:W-:-:S02]  /*10100*/  MOV R3, R10 ;  /* 0x0000000a00037202 */ /* 0x000fc40000000f00 */
[----:B------:R-:W-:Y:S02]  /*10110*/  MOV R158, R158 ;  /* 0x0000009e009e7202 */ /* 0x000fe40000000f00 */
[----:B0-----:R-:W-:Y:S02]  /*10120*/  F2FP.F16.F32.PACK_AB R14, R45, R44 ;  /* 0x0000002c2d0e723e */ /* 0x001fe400000000ff */
[----:B------:R-:W-:Y:S02]  /*10130*/  F2FP.F16.F32.PACK_AB R4, R49, R48 ;  /* 0x000000303104723e */ /* 0x000fe400000000ff */
[----:B------:R-:W-:Y:S01]  /*10140*/  F2FP.F16.F32.PACK_AB R5, R51, R50 ;  /* 0x000000323305723e */ /* 0x000fe200000000ff */
[----:B------:R0:W-:Y:S01]  /*10150*/  STSM.16.M88.4 [R154], R12 ;  /* 0x0000000c9a007844 */ /* 0x0001e20000000200 */
[----:B------:R-:W-:Y:S02]  /*10160*/  F2FP.F16.F32.PACK_AB R6, R53, R52 ;  /* 0x000000343506723e */ /* 0x000fe400000000ff */
[----:B------:R-:W-:-:S02]  /*10170*/  F2FP.F16.F32.PACK_AB R7, R55, R54 ;  /* 0x000000363707723e */ /* 0x000fc400000000ff */
[----:B------:R-:W-:Y:S02]  /*10180*/  F2FP.F16.F32.PACK_AB R8, R57, R56 ;  /* 0x000000383908723e */ /* 0x000fe400000000ff */
[----:B------:R-:W-:Y:S01]  /*10190*/  F2FP.F16.F32.PACK_AB R9, R59, R58 ;  /* 0x0000003a3b09723e */ /* 0x000fe200000000ff */
[----:B------:R1:W-:Y:S01]  /*101a0*/  STSM.16.M88.4 [R156], R4 ;  /* 0x000000049c007844 */ /* 0x0003e20000000200 */
[----:B------:R-:W-:Y:S02]  /*101b0*/  F2FP.F16.F32.PACK_AB R10, R61, R60 ;  /* 0x0000003c3d0a723e */ /* 0x000fe400000000ff */
[----:B------:R-:W-:Y:S02]  /*101c0*/  F2FP.F16.F32.PACK_AB R11, R63, R62 ;  /* 0x0000003e3f0b723e */ /* 0x000fe400000000ff */
[----:B------:R-:W-:Y:S02]  /*101d0*/  MOV R160, R160 ;  /* 0x000000a000a07202 */ /* 0x000fe40000000f00 */
[----:B------:R-:W-:Y:S01]  /*101e0*/  MOV R20, R20 ;  /* 0x0000001400147202 */ /* 0x000fe20000000f00 */
[----:B------:R2:W-:Y:S01]  /*101f0*/  STSM.16.M88.4 [R158], R8 ;  /* 0x000000089e007844 */ /* 0x0005e20000000200 */
[----:B0-----:R-:W-:-:S02]  /*10200*/  F2FP.F16.F32.PACK_AB R12, R65, R64 ;  /* 0x00000040410c723e */ /* 0x001fc400000000ff */
[----:B------:R-:W-:Y:S02]  /*10210*/  F2FP.F16.F32.PACK_AB R13, R67, R66 ;  /* 0x00000042430d723e */ /* 0x000fe400000000ff */
[----:B------:R-:W-:Y:S02]  /*10220*/  F2FP.F16.F32.PACK_AB R14, R69, R68 ;  /* 0x00000044450e723e */ /* 0x000fe400000000ff */
[----:B------:R-:W-:Y:S02]  /*10230*/  F2FP.F16.F32.PACK_AB R15, R71, R70 ;  /* 0x00000046470f723e */ /* 0x000fe400000000ff */
[----:B------:R-:W-:Y:S02]  /*10240*/  MOV R21, R152 ;  /* 0x0000009800157202 */ /* 0x000fe40000000f00 */
[----:B------:R-:W-:Y:S01]  /*10250*/  MOV R162, R162 ;  /* 0x000000a200a27202 */ /* 0x000fe20000000f00 */
[----:B------:R0:W-:Y:S01]  /*10260*/  STSM.16.M88.4 [R160], R12 ;  /* 0x0000000ca0007844 */ /* 0x0001e20000000200 */
[----:B------:R-:W-:-:S02]  /*10270*/  F2FP.F16.F32.PACK_AB R152, R73, R72 ;  /* 0x000000484998723e */ /* 0x000fc400000000ff */
[----:B------:R-:W-:Y:S02]  /*10280*/  F2FP.F16.F32.PACK_AB R153, R75, R74 ;  /* 0x0000004a4b99723e */ /* 0x000fe400000000ff */
[----:B------:R-:W-:Y:S02]  /*10290*/  F2FP.F16.F32.PACK_AB R154, R77, R76 ;  /* 0x0000004c4d9a723e */ /* 0x000fe400000000ff */
[----:B------:R-:W-:Y:S02]  /*102a0*/  F2FP.F16.F32.PACK_AB R155, R79, R78 ;  /* 0x0000004e4f9b723e */ /* 0x000fe400000000ff */
[----:B------:R-:W-:Y:S02]  /*102b0*/  MOV R164, R164 ;  /* 0x000000a400a47202 */ /* 0x000fe40000000f00 */
[----:B-1----:R-:W-:Y:S01]  /*102c0*/  F2FP.F16.F32.PACK_AB R156, R81, R80 ;  /* 0x00000050519c723e */ /* 0x002fe200000000ff */
[----:B------:R1:W-:Y:S01]  /*102d0*/  STSM.16.M88.4 [R162], R152 ;  /* 0x00000098a2007844 */ /* 0x0003e20000000200 */
[----:B------:R-:W-:-:S02]  /*102e0*/  F2FP.F16.F32.PACK_AB R157, R83, R82 ;  /* 0x00000052539d723e */ /* 0x000fc400000000ff */
[----:B--2---:R-:W-:Y:S02]  /*102f0*/  F2FP.F16.F32.PACK_AB R158, R85, R84 ;  /* 0x00000054559e723e */ /* 0x004fe400000000ff */
[----:B------:R-:W-:Y:S02]  /*10300*/  F2FP.F16.F32.PACK_AB R159, R87, R86 ;  /* 0x00000056579f723e */ /* 0x000fe400000000ff */
[----:B------:R-:W-:Y:S02]  /*10310*/  MOV R166, R166 ;  /* 0x000000a600a67202 */ /* 0x000fe40000000f00 */
[----:B------:R-:W-:Y:S01]  /*10320*/  F2FP.F16.F32.PACK_AB R4, R89, R88 ;  /* 0x000000585904723e */ /* 0x000fe200000000ff */
[----:B------:R2:W-:Y:S01]  /*10330*/  STSM.16.M88.4 [R164], R156 ;  /* 0x0000009ca4007844 */ /* 0x0005e20000000200 */
[----:B------:R-:W-:Y:S02]  /*10340*/  F2FP.F16.F32.PACK_AB R5, R91, R90 ;  /* 0x0000005a5b05723e */ /* 0x000fe400000000ff */
[----:B------:R-:W-:-:S02]  /*10350*/  F2FP.F16.F32.PACK_AB R6, R93, R92 ;  /* 0x0000005c5d06723e */ /* 0x000fc400000000ff */
[----:B------:R-:W-:Y:S02]  /*10360*/  F2FP.F16.F32.PACK_AB R7, R95, R94 ;  /* 0x0000005e5f07723e */ /* 0x000fe400000000ff */
[----:B------:R-:W-:Y:S02]  /*10370*/  MOV R168, R168 ;  /* 0x000000a800a87202 */ /* 0x000fe40000000f00 */
[----:B------:R-:W-:Y:S01]  /*10380*/  F2FP.F16.F32.PACK_AB R8, R97, R96 ;  /* 0x000000606108723e */ /* 0x000fe200000000ff */
[----:B------:R3:W-:Y:S01]  /*10390*/  STSM.16.M88.4 [R166], R4 ;  /* 0x00000004a6007844 */ /* 0x0007e20000000200 */
[----:B------:R-:W-:Y:S02]  /*103a0*/  F2FP.F16.F32.PACK_AB R9, R99, R98 ;  /* 0x000000626309723e */ /* 0x000fe400000000ff */
[----:B------:R-:W-:Y:S02]  /*103b0*/  F2FP.F16.F32.PACK_AB R10, R101, R100 ;  /* 0x00000064650a723e */ /* 0x000fe400000000ff */
[----:B------:R-:W-:-:S02]  /*103c0*/  F2FP.F16.F32.PACK_AB R11, R103, R102 ;  /* 0x00000066670b723e */ /* 0x000fc400000000ff */
[----:B0-----:R-:W-:Y:S02]  /*103d0*/  F2FP.F16.F32.PACK_AB R12, R105, R104 ;  /* 0x00000068690c723e */ /* 0x001fe400000000ff */
[----:B------:R-:W-:Y:S01]  /*103e0*/  F2FP.F16.F32.PACK_AB R13, R107, R106 ;  /* 0x0000006a6b0d723e */ /* 0x000fe200000000ff */
[----:B------:R0:W-:Y:S01]  /*103f0*/  STSM.16.M88.4 [R168], R8 ;  /* 0x00000008a8007844 */ /* 0x0001e20000000200 */
[----:B------:R-:W-:Y:S02]  /*10400*/  F2FP.F16.F32.PACK_AB R14, R109, R108 ;  /* 0x0000006c6d0e723e */ /* 0x000fe400000000ff */
[----:B------:R-:W-:Y:S02]  /*10410*/  F2FP.F16.F32.PACK_AB R15, R111, R110 ;  /* 0x0000006e6f0f723e */ /* 0x000fe400000000ff */
[----:B-1----:R-:W-:Y:S02]  /*10420*/  F2FP.F16.F32.PACK_AB R152, R113, R112 ;  /* 0x000000707198723e */ /* 0x002fe400000000ff */
[----:B------:R-:W-:Y:S01]  /*10430*/  F2FP.F16.F32.PACK_AB R153, R115, R114 ;  /* 0x000000727399723e */ /* 0x000fe200000000ff */
[----:B------:R1:W-:Y:S01]  /*10440*/  STSM.16.M88.4 [R16], R12 ;  /* 0x0000000c10007844 */ /* 0x0003e20000000200 */
[----:B------:R-:W-:-:S02]  /*10450*/  F2FP.F16.F32.PACK_AB R154, R117, R116 ;  /* 0x00000074759a723e */ /* 0x000fc400000000ff */
[----:B------:R-:W-:Y:S02]  /*10460*/  F2FP.F16.F32.PACK_AB R155, R119, R118 ;  /* 0x00000076779b723e */ /* 0x000fe400000000ff */
[----:B--2---:R-:W-:Y:S02]  /*10470*/  F2FP.F16.F32.PACK_AB R156, R121, R120 ;  /* 0x00000078799c723e */ /* 0x004fe400000000ff */
[----:B------:R-:W-:Y:S01]  /*10480*/  F2FP.F16.F32.PACK_AB R157, R123, R122 ;  /* 0x0000007a7b9d723e */ /* 0x000fe200000000ff */
[----:B------:R-:W-:Y:S01]  /*10490*/  STSM.16.M88.4 [R22], R152 ;  /* 0x0000009816007844 */ /* 0x000fe20000000200 */
[----:B------:R-:W-:Y:S02]  /*104a0*/  F2FP.F16.F32.PACK_AB R158, R125, R124 ;  /* 0x0000007c7d9e723e */ /* 0x000fe400000000ff */
[----:B------:R-:W-:Y:S02]  /*104b0*/  F2FP.F16.F32.PACK_AB R159, R127, R126 ;  /* 0x0000007e7f9f723e */ /* 0x000fe400000000ff */
[----:B---3--:R-:W-:-:S02]  /*104c0*/  F2FP.F16.F32.PACK_AB R4, R129, R128 ;  /* 0x000000808104723e */ /* 0x008fc400000000ff */
[----:B------:R-:W-:Y:S01]  /*104d0*/  F2FP.F16.F32.PACK_AB R5, R131, R130 ;  /* 0x000000828305723e */ /* 0x000fe200000000ff */
[----:B------:R-:W-:Y:S01]  /*104e0*/  STSM.16.M88.4 [R3], R156 ;  /* 0x0000009c03007844 */ /* 0x000fe20000000200 */
[----:B------:R-:W-:Y:S02]  /*104f0*/  F2FP.F16.F32.PACK_AB R6, R133, R132 ;  /* 0x000000848506723e */ /* 0x000fe400000000ff */
[----:B------:R-:W-:Y:S02]  /*10500*/  F2FP.F16.F32.PACK_AB R7, R135, R134 ;  /* 0x000000868707723e */ /* 0x000fe400000000ff */
[----:B0-----:R-:W-:Y:S02]  /*10510*/  F2FP.F16.F32.PACK_AB R8, R137, R136 ;  /* 0x000000888908723e */ /* 0x001fe400000000ff */
[----:B------:R-:W-:Y:S01]  /*10520*/  F2FP.F16.F32.PACK_AB R9, R139, R138 ;  /* 0x0000008a8b09723e */ /* 0x000fe200000000ff */
[----:B------:R0:W-:Y:S01]  /*10530*/  STSM.16.M88.4 [R20], R4 ;  /* 0x0000000414007844 */ /* 0x0001e20000000200 */
[----:B------:R-:W-:-:S02]  /*10540*/  F2FP.F16.F32.PACK_AB R10, R141, R140 ;  /* 0x0000008c8d0a723e */ /* 0x000fc400000000ff */
[----:B------:R-:W-:Y:S02]  /*10550*/  F2FP.F16.F32.PACK_AB R11, R143, R142 ;  /* 0x0000008e8f0b723e */ /* 0x000fe400000000ff */
[----:B------:R-:W-:Y:S01]  /*10560*/  MOV R161, R18 ;  /* 0x0000001200a17202 */ /* 0x000fe20000000f00 */
[----:B------:R-:W-:Y:S01]  /*10570*/  IMAD.U32 R18, RZ, RZ, UR9 ;  /* 0x00000009ff127e24 */ /* 0x000fe2000f8e00ff */
[----:B-1----:R-:W-:Y:S01]  /*10580*/  F2FP.F16.F32.PACK_AB R12, R145, R144 ;  /* 0x00000090910c723e */ /* 0x002fe200000000ff */
[----:B------:R-:W-:Y:S01]  /*10590*/  STSM.16.M88.4 [R21], R8 ;  /* 0x0000000815007844 */ /* 0x000fe20000000200 */
[----:B------:R-:W-:Y:S01]  /*105a0*/  F2FP.F16.F32.PACK_AB R13, R147, R146 ;  /* 0x00000092930d723e */ /* 0x000fe200000000ff */
[----:B------:R-:W-:Y:S01]  /*105b0*/  IMAD.U32 R19, RZ, RZ, UR12 ;  /* 0x0000000cff137e24 */ /* 0x000fe2000f8e00ff */
[----:B------:R-:W-:Y:S01]  /*105c0*/  F2FP.F16.F32.PACK_AB R14, R149, R148 ;  /* 0x00000094950e723e */ /* 0x000fe200000000ff */
[----:B------:R-:W-:Y:S01]  /*105d0*/  ULDC.64 UR12, c[0x0][0xc08] ;  /* 0x00030200000c7ab9 */ /* 0x000fe20000000a00 */
[----:B------:R-:W-:-:S02]  /*105e0*/  F2FP.F16.F32.PACK_AB R15, R151, R150 ;  /* 0x00000096970f723e */ /* 0x000fc400000000ff */
[----:B------:R-:W-:-:S03]  /*105f0*/  ISETP.NE.U32.AND P0, PT, RZ, UR14, PT ;  /* 0x0000000eff007c0c */ /* 0x000fc6000bf05070 */
[----:B------:R1:W-:Y:S01]  /*10600*/  STSM.16.M88.4 [R161], R12 ;  /* 0x0000000ca1007844 */ /* 0x0003e20000000200 */
[----:B------:R-:W-:Y:S01]  /*10610*/  BAR.SYNC.DEFER_BLOCKING 0x1, 0x100 ;  /* 0x0044000000007b1d */ /* 0x000fe20000010000 */
[----:B------:R-:W-:Y:S01]  /*10620*/  ISETP.NE.AND.EX P0, PT, RZ, UR15, PT, P0 ;  /* 0x0000000fff007c0c */ /* 0x000fe2000bf05300 */
[----:B------:R-:W-:-:S04]  /*10630*/  UISETP.NE.U32.AND UP0, UPT, UR12, URZ, UPT ;  /* 0x0000003f0c00728c */ /* 0x000fc8000bf05070 */
[----:B------:R-:W-:-:S08]  /*10640*/  UISETP.NE.AND.EX UP0, UPT, UR13, URZ, UPT, UP0 ;  /* 0x0000003f0d00728c */ /* 0x000fd0000bf05300 */
[----:B------:R-:W2:Y:S03]  /*10650*/  @P0 LDG.E R16, desc[UR38][R18.64] ;  /* 0x0000002612100981 */ /* 0x000ea6000c1e1900 */
[----:B------:R-:W-:Y:S01]  /*10660*/  @UP0 UIADD3 UR12, UP1, UR4, UR12, URZ ;  /* 0x0000000c040c0290 */ /* 0x000fe2000ff3e03f */
[----:B------:R-:W-:Y:S02]  /*10670*/  PLOP3.LUT P4, PT, PT, PT, UP0, 0x80, 0x0 ;  /* 0x000000000000781c */ /* 0x000fe40003f8f008 */
[----:B------:R-:W-:Y:S01]  /*10680*/  ULDC UR4, c[0x0][0xad4] ;  /* 0x0002b50000047ab9 */ /* 0x000fe20000000800 */
[----:B------:R-:W-:Y:S02]  /*10690*/  @UP0 UIADD3.X UR13, UR16, UR13, URZ, UP1, !UPT ;  /* 0x0000000d100d0290 */ /* 0x000fe40008ffe43f */
[----:B0-----:R-:W-:-:S04]  /*106a0*/  IMAD.U32 R4, RZ, RZ, UR12 ;  /* 0x0000000cff047e24 */ /* 0x001fc8000f8e00ff */
[----:B------:R-:W-:-:S05]  /*106b0*/  IMAD.U32 R5, RZ, RZ, UR13 ;  /* 0x0000000dff057e24 */ /* 0x000fca000f8e00ff */
[----:B------:R0:W3:Y:S01]  /*106c0*/  @P4 LDG.E R3, desc[UR38][R4.64] ;  /* 0x0000002604034981 */ /* 0x0000e2000c1e1900 */
[----:B------:R-:W-:Y:S01]  /*106d0*/  UISETP.NE.AND UP0, UPT, UR21, URZ, UPT ;  /* 0x0000003f1500728c */ /* 0x000fe2000bf05270 */
[----:B-1----:R-:W-:Y:S01]  /*106e0*/  VIADD R12, R216, UR26 ;  /* 0x0000001ad80c7c36 */ /* 0x002fe20008000000 */
[----:B------:R-:W-:Y:S02]  /*106f0*/  UISETP.NE.AND UP1, UPT, UR20, 0x1, UPT ;  /* 0x000000011400788c */ /* 0x000fe4000bf25270 */
[----:B------:R-:W-:Y:S01]  /*10700*/  USEL UR4, UR21, UR4, UP0 ;  /* 0x0000000415047287 */ /* 0x000fe20008000000 */
[----:B------:R-:W-:Y:S01]  /*10710*/  UMOV UR23, 0x9b8 ;  /* 0x000009b800177882 */ /* 0x000fe20000000000 */
[----:B------:R-:W-:Y:S02]  /*10720*/  UISETP.NE.U32.AND UP0, UPT, UR14, URZ, UPT ;  /* 0x0000003f0e00728c */ /* 0x000fe4000bf05070 */
[----:B------:R-:W-:Y:S01]  /*10730*/  PLOP3.LUT P1, PT, PT, PT, UP1, 0x80, 0x0 ;  /* 0x000000000000781c */ /* 0x000fe20003f2f018 */
[----:B------:R-:W-:Y:S01]  /*10740*/  UISETP.GT.AND UP2, UPT, UR4, 0x1, UPT ;  /* 0x000000010400788c */ /* 0x000fe2000bf44270 */
[----:B0-----:R-:W-:Y:S01]  /*10750*/  IMAD.MOV.U32 R5, RZ, RZ, R12 ;  /* 0x000000ffff057224 */ /* 0x001fe200078e000c */
[----:B------:R-:W-:-:S02]  /*10760*/  UISETP.NE.AND.EX UP0, UPT, UR15, URZ, UPT, UP0 ;  /* 0x0000003f0f00728c */ /* 0x000fc4000bf05300 */
[----:B------:R-:W-:Y:S01]  /*10770*/  USEL UR23, UR23, 0x978, UP2 ;  /* 0x0000097817177887 */ /* 0x000fe20009000000 */
[----:B------:R-:W-:Y:S01]  /*10780*/  UMOV UR4, URZ ;  /* 0x0000003f00047c82 */ /* 0x000fe20008000000 */
[----:B------:R-:W-:Y:S01]  /*10790*/  USEL UR9, UR18, URZ, !UP0 ;  /* 0x0000003f12097287 */ /* 0x000fe2000c000000 */
[----:B------:R-:W-:Y:S01]  /*107a0*/  @UP1 ULDC UR25, c[0x0][0xbec] ;  /* 0x0002fb0000191ab9 */ /* 0x000fe20000000800 */
[----:B------:R-:W-:Y:S02]  /*107b0*/  USEL UR22, UR17, URZ, !UP0 ;  /* 0x0000003f11167287 */ /* 0x000fe4000c000000 */
[----:B------:R-:W-:Y:S02]  /*107c0*/  USEL UR21, UR19, URZ, UP2 ;  /* 0x0000003f13157287 */ /* 0x000fe40009000000 */
[----:B------:R-:W-:Y:S01]  /*107d0*/  @P1 IMAD.HI.U32 R4, R12, UR25, RZ ;  /* 0x000000190c041c27 */ /* 0x000fe2000f8e00ff */
[----:B------:R-:W-:-:S03]  /*107e0*/  @UP1 ULDC UR28, c[0x0][0xbf0] ;  /* 0x0002fc00001c1ab9 */ /* 0x000fc60000000800 */
[----:B------:R-:W-:Y:S01]  /*107f0*/  ULDC.64 UR16, c[0x0][UR23+0x220] ;  /* 0x0000880017107abb */ /* 0x000fe20008000a00 */
[----:B------:R-:W-:Y:S01]  /*10800*/  ULDC.64 UR14, c[0x0][UR23+0x218] ;  /* 0x00008600170e7abb */ /* 0x000fe20008000a00 */
[----:B------:R-:W-:Y:S01]  /*10810*/  ULDC.64 UR18, c[0x0][UR23+0x228] ;  /* 0x00008a0017127abb */ /* 0x000fe20008000a00 */
[----:B------:R-:W-:Y:S01]  /*10820*/  UIMAD UR17, UR17, UR9, URZ ;  /* 0x00000009111172a4 */ /* 0x000fe2000f8e023f */
[----:B------:R-:W-:Y:S01]  /*10830*/  @P1 SHF.R.U32.HI R5, RZ, UR28, R4 ;  /* 0x0000001cff051c19 */ /* 0x000fe20008011604 */
[----:B------:R-:W-:Y:S02]  /*10840*/  UIMAD.WIDE.U32 UR12, UR14, UR24, URZ ;  /* 0x000000180e0c72a5 */ /* 0x000fe4000f8e003f */
[----:B------:R-:W-:Y:S02]  /*10850*/  UIMAD UR24, UR15, UR24, URZ ;  /* 0x000000180f1872a4 */ /* 0x000fe4000f8e023f */
[----:B------:R-:W-:Y:S01]  /*10860*/  UIMAD.WIDE.U32 UR26, UR18, UR21, URZ ;  /* 0x00000015121a72a5 */ /* 0x000fe2000f8e003f */
[----:B------:R-:W-:Y:S01]  /*10870*/  IMAD.MOV R7, RZ, RZ, -R5 ;  /* 0x000000ffff077224 */ /* 0x000fe200078e0a05 */
[----:B------:R-:W-:-:S02]  /*10880*/  UIMAD.WIDE.U32 UR14, UR16, UR9, URZ ;  /* 0x00000009100e72a5 */ /* 0x000fc4000f8e003f */
[----:B------:R-:W-:Y:S01]  /*10890*/  UIMAD UR18, UR19, UR21, URZ ;  /* 0x00000015131272a4 */ /* 0x000fe2000f8e023f */
[----:B------:R-:W-:Y:S01]  /*108a0*/  IMAD R7, R7, UR20, R12 ;  /* 0x0000001407077c24 */ /* 0x000fe2000f8e020c */
[----:B------:R-:W-:Y:S01]  /*108b0*/  UIMAD UR17, UR16, UR22, UR17 ;  /* 0x00000016101172a4 */ /* 0x000fe2000f8e0211 */
[----:B------:R-:W-:Y:S01]  /*108c0*/  IMAD.U32 R4, RZ, RZ, UR26 ;  /* 0x0000001aff047e24 */ /* 0x000fe2000f8e00ff */
[----:B------:R-:W-:Y:S02]  /*108d0*/  UIADD3 UR18, UR27, UR18, URZ ;  /* 0x000000121b127290 */ /* 0x000fe4000fffe03f */
[----:B------:R-:W-:Y:S01]  /*108e0*/  UIADD3 UR24, UR13, UR24, URZ ;  /* 0x000000180d187290 */ /* 0x000fe2000fffe03f */
[----:B------:R-:W-:Y:S01]  /*108f0*/  SHF.R.S32.HI R6, RZ, 0x1f, R7 ;  /* 0x0000001fff067819 */ /* 0x000fe20000011407 */
[----:B------:R-:W-:Y:S02]  /*10900*/  UIADD3 UR17, UR15, UR17, URZ ;  /* 0x000000110f117290 */ /* 0x000fe4000fffe03f */
[----:B------:R-:W-:Y:S01]  /*10910*/  IMAD.U32 R8, RZ, RZ, UR18 ;  /* 0x00000012ff087e24 */ /* 0x000fe2000f8e00ff */
[----:B--2---:R-:W-:-:S13]  /*10920*/  @P0 R2UR UR4, R16 ;  /* 0x00000000100402ca */ /* 0x004fda00000e0000 */
[----:B------:R-:W-:Y:S02]  /*10930*/  UIADD3 UR12, UP0, UP3, UR14, UR12, UR4 ;  /* 0x0000000c0e0c7290 */ /* 0x000fe4000fb1e004 */
[----:B------:R-:W-:-:S04]  /*10940*/  USHF.R.S32.HI UR16, URZ, 0x1f, UR4 ;  /* 0x0000001f3f107899 */ /* 0x000fc80008011404 */
[----:B------:R-:W-:Y:S01]  /*10950*/  UIADD3.X UR14, UR17, UR24, UR16, UP0, UP3 ;  /* 0x00000018110e7290 */ /* 0x000fe200087e6410 */
[----:B------:R-:W-:Y:S01]  /*10960*/  IADD3 R4, P2, P3, R5, UR12, R4 ;  /* 0x0000000c05047c10 */ /* 0x000fe2000fb5e004 */
[----:B------:R-:W-:Y:S01]  /*10970*/  ULDC.64 UR12, c[0x0][UR23+0x210] ;  /* 0x00008400170c7abb */ /* 0x000fe20008000a00 */
[----:B------:R-:W-:Y:S01]  /*10980*/  SHF.R.S32.HI R5, RZ, 0x1f, R5 ;  /* 0x0000001fff057819 */ /* 0x000fe20000011405 */
[----:B------:R-:W-:-:S03]  /*10990*/  IMAD R9, R7, UR13, RZ ;  /* 0x0000000d07097c24 */ /* 0x000fc6000f8e02ff */
[----:B------:R-:W-:Y:S01]  /*109a0*/  IADD3.X R5, R5, UR14, R8, P2, P3 ;  /* 0x0000000e05057c10 */ /* 0x000fe200097e6408 */
[----:B------:R-:W-:Y:S01]  /*109b0*/  IMAD R9, R6, UR12, R9 ;  /* 0x0000000c06097c24 */ /* 0x000fe2000f8e0209 */
[----:B------:R-:W-:Y:S01]  /*109c0*/  ULDC.64 UR14, c[0x0][0xba8] ;  /* 0x0002ea00000e7ab9 */ /* 0x000fe20000000a00 */
[----:B------:R-:W-:Y:S01]  /*109d0*/  @!UP2 ULDC UR14, c[0x0][0xb50] ;  /* 0x0002d400000eaab9 */ /* 0x000fe20000000800 */
[----:B------:R-:W-:Y:S01]  /*109e0*/  @!UP2 ULDC UR15, c[0x0][0xb54] ;  /* 0x0002d500000faab9 */ /* 0x000fe20000000800 */
[----:B------:R-:W-:Y:S01]  /*109f0*/  IMAD.WIDE.U32 R4, R7, UR12, R4 ;  /* 0x0000000c07047c25 */ /* 0x000fe2000f8e0004 */
[----:B------:R-:W-:Y:S01]  /*10a00*/  ULDC UR12, c[0x0][0xa88] ;  /* 0x0002a200000c7ab9 */ /* 0x000fe20000000800 */
[----:B---3--:R-:W-:Y:S02]  /*10a10*/  @P4 R2UR UR12, R3 ;  /* 0x00000000030c42ca */ /* 0x008fe400000e0000 */
[----:B------:R-:W-:Y:S01]  /*10a20*/  IMAD.IADD R5, R5, 0x1, R9 ;  /* 0x0000000105057824 */ /* 0x000fe200078e0209 */
[----:B------:R-:W-:-:S04]  /*10a30*/  LEA R8, P2, R4, UR14, 0x2 ;  /* 0x0000000e04087c11 */ /* 0x000fc8000f8410ff */
[----:B------:R-:W-:Y:S01]  /*10a40*/  LEA.HI.X R9, R4, UR15, R5, 0x2, P2 ;  /* 0x0000000f04097c11 */ /* 0x000fe200090f1405 */
[----:B------:R-:W-:Y:S08]  /*10a50*/  @P4 BRA `(.L_x_2418) ;  /* 0x0000000000184947 */ /* 0x000ff00003800000 */
[----:B------:R-:W-:Y:S05]  /*10a60*/  @!P0 BRA `(.L_x_2418) ;  /* 0x0000000000148947 */ /* 0x000fea0003800000 */
[----:B------:R-:W2:Y:S04]  /*10a70*/  LDG.E R4, desc[UR38][R18.64] ;  /* 0x0000002612047981 */ /* 0x000ea8000c1e1900 */
[----:B------:R-:W3:Y:S01]  /*10a80*/  LDG.E R3, desc[UR38][R18.64+0x4] ;  /* 0x0000042612037981 */ /* 0x000ee2000c1e1900 */
[----:B--2---:R-:W-:Y:S02]  /*10a90*/  R2UR UR13, R4 ;  /* 0x00000000040d72ca */ /* 0x004fe400000e0000 */
[----:B---3--:R-:W-:-:S13]  /*10aa0*/  R2UR UR12, R3 ;  /* 0x00000000030c72ca */ /* 0x008fda00000e0000 */
[----:B------:R-:W-:-:S12]  /*10ab0*/  UIADD3 UR12, -UR13, UR12, URZ ;  /* 0x0000000c0d0c7290 */ /* 0x000fd8000fffe13f */
.L_x_2418:
[----:B------:R-:W2:Y:S04]  /*10ac0*/  LDL R10, [R1+0x38] ;  /* 0x00003800010a7983 */ /* 0x000ea80000100800 */
[----:B------:R-:W3:Y:S01]  /*10ad0*/  LDL R3, [R1+0x34] ;  /* 0x0000340001037983 */ /* 0x000ee20000100800 */
[----:B------:R-:W-:Y:S01]  /*10ae0*/  R2UR UR13, R215 ;  /* 0x00000000d70d72ca */ /* 0x000fe200000e0000 */
[----:B------:R-:W-:Y:S01]  /*10af0*/  UIMAD UR17, UR12, UR20, URZ ;  /* 0x000000140c1172a4 */ /* 0x000fe2000f8e023f */
[----:B------:R-:W-:Y:S01]  /*10b00*/  PLOP3.LUT P3, PT, PT, PT, UP2, 0x80, 0x0 ;  /* 0x000000000000781c */ /* 0x000fe20003f6f028 */
        /* <DEDUP_REMOVED lines=40> */
[----:B------:R-:W-:Y:S01]  /*10d90*/  UIMAD UR12, UR16, UR14, URZ ;  /* 0x0000000e100c72a4 */ /* 0x000fe2000f8e023f */
[----:B------:R-:W-:Y:S01]  /*10da0*/  LOP3.LUT R48, R49, 0x380, RZ, 0xc0, !PT ;  /* 0x0000038031307812 */ /* 0x000fe200078ec0ff */
[----:B------:R-:W-:Y:S01]  /*10db0*/  UIMAD.WIDE.U32 UR10, UR4, UR14, URZ ;  /* 0x0000000e040a72a5 */ /* 0x000fe2000f8e003f */
[----:B------:R-:W-:Y:S01]  /*10dc0*/  LOP3.LUT R8, R8, R9, RZ, 0x3c, !PT ;  /* 0x0000000908087212 */ /* 0x000fe200078e3cff */
[----:B------:R-:W5:Y:S01]  /*10dd0*/  LD.E.128 R24, desc[UR38][R24.64] ;  /* 0x0000002618187980 */ /* 0x000f62000c101d00 */
[----:B------:R-:W-:Y:S01]  /*10de0*/  LOP3.LUT R12, R12, R13, RZ, 0x3c, !PT ;  /* 0x0000000d0c0c7212 */ /* 0x000fe200078e3cff */
[----:B------:R-:W-:Y:S01]  /*10df0*/  IMAD.X R13, RZ, RZ, R3, P3 ;  /* 0x000000ffff0d7224 */ /* 0x000fe200018e0603 */
[----:B------:R-:W-:-:S02]  /*10e00*/  IADD3.X R9, RZ, R3, RZ, P4, !PT ;  /* 0x00000003ff097210 */ /* 0x000fc400027fe4ff */
[C---:B------:R-:W-:Y:S02]  /*10e10*/  IADD3 R29, P0, R2.reuse, 0x4000, RZ ;  /* 0x00004000021d7810 */ /* 0x040fe40007f1e0ff */
[C---:B------:R-:W-:Y:S02]  /*10e20*/  IADD3 R33, P6, R2.reuse, 0x5000, RZ ;  /* 0x0000500002217810 */ /* 0x040fe40007fde0ff */
[C---:B------:R-:W-:Y:S02]  /*10e30*/  IADD3 R37, P5, R2.reuse, 0x6000, RZ ;  /* 0x0000600002257810 */ /* 0x040fe40007fbe0ff */
[C---:B------:R-:W-:Y:S01]  /*10e40*/  LOP3.LUT R7, R2.reuse, 0x380, RZ, 0xc0, !PT ;  /* 0x0000038002077812 */ /* 0x040fe200078ec0ff */
[----:B------:R-:W-:Y:S01]  /*10e50*/  UIMAD UR12, UR4, UR15, UR12 ;  /* 0x0000000f040c72a4 */ /* 0x000fe2000f8e020c */
[C---:B------:R-:W-:Y:S01]  /*10e60*/  IADD3 R41, P4, R2.reuse, 0x7000, RZ ;  /* 0x0000700002297810 */ /* 0x040fe20007f9e0ff */
[----:B------:R-:W-:Y:S01]  /*10e70*/  @UP1 ULDC UR14, c[0x0][0xbec] ;  /* 0x0002fb00000e1ab9 */ /* 0x000fe20000000800 */
[----:B------:R-:W-:Y:S01]  /*10e80*/  IADD3 R45, P3, R2, 0x8000, RZ ;  /* 0x00008000022d7810 */ /* 0x000fe20007f7e0ff */
[----:B------:R-:W5:Y:S01]  /*10e90*/  LD.E.128 R8, desc[UR38][R8.64] ;  /* 0x0000002608087980 */ /* 0x000f62000c101d00 */
[----:B------:R-:W-:-:S02]  /*10ea0*/  SHF.R.U64 R48, R48, 0x3, RZ ;  /* 0x0000000330307819 */ /* 0x000fc400000012ff */
[----:B------:R-:W-:Y:S01]  /*10eb0*/  LOP3.LUT R28, R29, 0x380, RZ, 0xc0, !PT ;  /* 0x000003801d1c7812 */ /* 0x000fe200078ec0ff */
[----:B------:R-:W5:Y:S01]  /*10ec0*/  LD.E.128 R12, desc[UR38][R12.64] ;  /* 0x000000260c0c7980 */ /* 0x000f62000c101d00 */
[----:B------:R-:W-:Y:S02]  /*10ed0*/  LOP3.LUT R32, R33, 0x380, RZ, 0xc0, !PT ;  /* 0x0000038021207812 */ /* 0x000fe400078ec0ff */
[----:B------:R-:W-:Y:S02]  /*10ee0*/  LOP3.LUT R36, R37, 0x380, RZ, 0xc0, !PT ;  /* 0x0000038025247812 */ /* 0x000fe400078ec0ff */
[----:B------:R-:W-:Y:S02]  /*10ef0*/  LOP3.LUT R40, R41, 0x380, RZ, 0xc0, !PT ;  /* 0x0000038029287812 */ /* 0x000fe400078ec0ff */
[----:B------:R-:W-:Y:S02]  /*10f00*/  LOP3.LUT R44, R45, 0x380, RZ, 0xc0, !PT ;  /* 0x000003802d2c7812 */ /* 0x000fe400078ec0ff */
[----:B------:R-:W-:Y:S01]  /*10f10*/  LOP3.LUT R48, R48, R49, RZ, 0x3c, !PT ;  /* 0x0000003130307212 */ /* 0x000fe200078e3cff */
[----:B------:R-:W-:Y:S01]  /*10f20*/  IMAD.X R49, RZ, RZ, R3, P2 ;  /* 0x000000ffff317224 */ /* 0x000fe200010e0603 */
[----:B------:R-:W-:-:S02]  /*10f30*/  IADD3 R5, P2, R2, 0xf000, RZ ;  /* 0x0000f00002057810 */ /* 0x000fc40007f5e0ff */
[----:B------:R-:W-:Y:S02]  /*10f40*/  SHF.R.U64 R28, R28, 0x3, RZ ;  /* 0x000000031c1c7819 */ /* 0x000fe400000012ff */
[----:B------:R-:W-:Y:S02]  /*10f50*/  SHF.R.U64 R32, R32, 0x3, RZ ;  /* 0x0000000320207819 */ /* 0x000fe400000012ff */
[----:B------:R-:W-:Y:S01]  /*10f60*/  SHF.R.U64 R7, R7, 0x3, RZ ;  /* 0x0000000307077819 */ /* 0x000fe200000012ff */
[----:B------:R-:W-:Y:S01]  /*10f70*/  UIADD3 UR11, UR11, UR12, URZ ;  /* 0x0000000c0b0b7290 */ /* 0x000fe2000fffe03f */
[----:B------:R-:W-:Y:S01]  /*10f80*/  SHF.R.U64 R36, R36, 0x3, RZ ;  /* 0x0000000324247819 */ /* 0x000fe200000012ff */
[----:B------:R-:W-:Y:S01]  /*10f90*/  USHF.R.S32.HI UR4, URZ, 0x1f, UR9 ;  /* 0x0000001f3f047899 */ /* 0x000fe20008011409 */
[----:B------:R-:W-:Y:S01]  /*10fa0*/  SHF.R.U64 R40, R40, 0x3, RZ ;  /* 0x0000000328287819 */ /* 0x000fe200000012ff */
[----:B------:R-:W-:Y:S01]  /*10fb0*/  ULDC.64 UR12, c[0x0][0xae8] ;  /* 0x0002ba00000c7ab9 */ /* 0x000fe20000000a00 */
[----:B------:R-:W-:Y:S01]  /*10fc0*/  SHF.R.U64 R44, R44, 0x3, RZ ;  /* 0x000000032c2c7819 */ /* 0x000fe200000012ff */
[--C-:B------:R-:W-:Y:S01]  /*10fd0*/  IMAD.X R73, RZ, RZ, R3.reuse, P2 ;  /* 0x000000ffff497224 */ /* 0x100fe200010e0603 */
[----:B------:R-:W-:Y:S01]  /*10fe0*/  LOP3.LUT R4, R5, 0x380, RZ, 0xc0, !PT ;  /* 0x0000038005047812 */ /* 0x000fe200078ec0ff */
[----:B------:R-:W5:Y:S01]  /*10ff0*/  LD.E.128 R48, desc[UR38][R48.64] ;  /* 0x0000002630307980 */ /* 0x000f62000c101d00 */
        /* <DEDUP_REMOVED lines=11> */
[----:B------:R-:W-:Y:S01]  /*110b0*/  UIMAD.WIDE.U32 UR10, UR19, UR12, UR10 ;  /* 0x0000000c130a72a5 */ /* 0x000fe2000f8e000a */
[C---:B------:R-:W-:Y:S01]  /*110c0*/  IADD3 R57, P6, R2.reuse, 0xb000, RZ ;  /* 0x0000b00002397810 */ /* 0x040fe20007fde0ff */
[----:B------:R-:W5:Y:S01]  /*110d0*/  LD.E.128 R28, desc[UR38][R28.64] ;  /* 0x000000261c1c7980 */ /* 0x000f62000c101d00 */
[----:B------:R-:W-:-:S02]  /*110e0*/  IADD3 R61, P5, R2, 0xc000, RZ ;  /* 0x0000c000023d7810 */ /* 0x000fc40007fbe0ff */
[C---:B------:R-:W-:Y:S01]  /*110f0*/  IADD3 R65, P4, R2.reuse, 0xd000, RZ ;  /* 0x0000d00002417810 */ /* 0x040fe20007f9e0ff */
[----:B------:R-:W5:Y:S01]  /*11100*/  LD.E.128 R32, desc[UR38][R32.64] ;  /* 0x0000002620207980 */ /* 0x000f62000c101d00 */
[----:B------:R-:W-:Y:S02]  /*11110*/  IADD3 R69, P3, R2, 0xe000, RZ ;  /* 0x0000e00002457810 */ /* 0x000fe40007f7e0ff */
[----:B------:R-:W-:Y:S01]  /*11120*/  SHF.R.U64 R4, R4, 0x3, RZ ;  /* 0x0000000304047819 */ /* 0x000fe200000012ff */
[----:B------:R-:W5:Y:S01]  /*11130*/  LD.E.128 R36, desc[UR38][R36.64] ;  /* 0x0000002624247980 */ /* 0x000f62000c101d00 */
[----:B------:R-:W-:Y:S02]  /*11140*/  LOP3.LUT R2, R7, R2, RZ, 0x3c, !PT ;  /* 0x0000000207027212 */ /* 0x000fe400078e3cff */
[----:B------:R-:W-:Y:S01]  /*11150*/  LOP3.LUT R72, R4, R5, RZ, 0x3c, !PT ;  /* 0x0000000504487212 */ /* 0x000fe200078e3cff */
[----:B------:R-:W-:Y:S01]  /*11160*/  UIMAD UR11, UR19, UR13, UR11 ;  /* 0x0000000d130b72a4 */ /* 0x000fe2000f8e020b */
[----:B------:R-:W-:Y:S01]  /*11170*/  LOP3.LUT R52, R53, 0x380, RZ, 0xc0, !PT ;  /* 0x0000038035347812 */ /* 0x000fe200078ec0ff */
[----:B------:R0:W5:Y:S01]  /*11180*/  LD.E.128 R4, desc[UR38][R2.64] ;  /* 0x0000002602047980 */ /* 0x000162000c101d00 */
[----:B------:R-:W-:Y:S01]  /*11190*/  ULDC.64 UR12, c[0x0][0xaf0] ;  /* 0x0002bc00000c7ab9 */ /* 0x000fe20000000a00 */
[----:B------:R-:W-:Y:S01]  /*111a0*/  LOP3.LUT R56, R57, 0x380, RZ, 0xc0, !PT ;  /* 0x0000038039387812 */ /* 0x000fe200078ec0ff */
[----:B------:R-:W-:Y:S01]  /*111b0*/  UIMAD UR4, UR4, UR12, URZ ;  /* 0x0000000c040472a4 */ /* 0x000fe2000f8e023f */
[----:B------:R-:W-:Y:S01]  /*111c0*/  LOP3.LUT R60, R61, 0x380, RZ, 0xc0, !PT ;  /* 0x000003803d3c7812 */ /* 0x000fe200078ec0ff */
[----:B------:R-:W5:Y:S01]  /*111d0*/  LD.E.128 R40, desc[UR38][R40.64] ;  /* 0x0000002628287980 */ /* 0x000f62000c101d00 */
[----:B------:R-:W-:-:S02]  /*111e0*/  LOP3.LUT R64, R65, 0x380, RZ, 0xc0, !PT ;  /* 0x0000038041407812 */ /* 0x000fc400078ec0ff */
[----:B------:R-:W-:Y:S01]  /*111f0*/  LOP3.LUT R68, R69, 0x380, RZ, 0xc0, !PT ;  /* 0x0000038045447812 */ /* 0x000fe200078ec0ff */
[----:B------:R-:W5:Y:S01]  /*11200*/  LD.E.128 R44, desc[UR38][R44.64] ;  /* 0x000000262c2c7980 */ /* 0x000f62000c101d00 */
[----:B0-----:R-:W-:Y:S01]  /*11210*/  IMAD R2, R16, 0x20, R19 ;  /* 0x0000002010027824 */ /* 0x001fe200078e0213 */
[----:B------:R-:W-:Y:S01]  /*11220*/  UIMAD UR4, UR9, UR13, UR4 ;  /* 0x0000000d090472a4 */ /* 0x000fe2000f8e0204 */
[----:B------:R-:W-:Y:S01]  /*11230*/  SHF.R.U64 R52, R52, 0x3, RZ ;  /* 0x0000000334347819 */ /* 0x000fe200000012ff */
[----:B------:R-:W5:Y:S01]  /*11240*/  LD.E.128 R72, desc[UR38][R72.64] ;  /* 0x0000002648487980 */ /* 0x000f62000c101d00 */
[----:B------:R-:W-:Y:S01]  /*11250*/  VIADD R18, R2, UR18 ;  /* 0x0000001202127c36 */ /* 0x000fe20008000000 */
[----:B------:R-:W-:Y:S01]  /*11260*/  UIMAD.WIDE.U32 UR10, UR9, UR12, UR10 ;  /* 0x0000000c090a72a5 */ /* 0x000fe2000f8e000a */
[----:B------:R-:W-:Y:S02]  /*11270*/  SHF.R.U64 R56, R56, 0x3, RZ ;  /* 0x0000000338387819 */ /* 0x000fe400000012ff */
[----:B------:R-:W-:Y:S01]  /*11280*/  @P1 IMAD.HI.U32 R2, R18, UR14, RZ ;  /* 0x0000000e12021c27 */ /* 0x000fe2000f8e00ff */
[----:B------:R-:W-:Y:S01]  /*11290*/  @UP1 ULDC UR9, c[0x0][0xbf0] ;  /* 0x0002fc0000091ab9 */ /* 0x000fe20000000800 */
[----:B------:R-:W-:-:S02]  /*112a0*/  SHF.R.U64 R60, R60, 0x3, RZ ;  /* 0x000000033c3c7819 */ /* 0x000fc400000012ff */
[----:B------:R-:W-:Y:S01]  /*112b0*/  IMAD.MOV.U32 R21, RZ, RZ, R18 ;  /* 0x000000ffff157224 */ /* 0x000fe200078e0012 */
[----:B------:R-:W-:Y:S02]  /*112c0*/  SHF.R.U64 R64, R64, 0x3, RZ ;  /* 0x0000000340407819 */ /* 0x000fe400000012ff */
[----:B------:R-:W-:Y:S02]  /*112d0*/  SHF.R.U64 R68, R68, 0x3, RZ ;  /* 0x0000000344447819 */ /* 0x000fe400000012ff */
[----:B------:R-:W-:Y:S01]  /*112e0*/  @P1 SHF.R.U32.HI R21, RZ, UR9, R2 ;  /* 0x00000009ff151c19 */ /* 0x000fe20008011602 */
[----:B------:R-:W-:Y:S01]  /*112f0*/  UIADD3 UR4, UR11, UR4, URZ ;  /* 0x000000040b047290 */ /* 0x000fe2000fffe03f */
        /* <DEDUP_REMOVED lines=10> */
[--C-:B------:R-:W-:Y:S01]  /*113a0*/  SHF.R.S32.HI R16, RZ, 0x1f, R21.reuse ;  /* 0x0000001fff107819 */ /* 0x100fe20000011415 */
[----:B------:R-:W-:Y:S01]  /*113b0*/  IMAD.MOV R77, RZ, RZ, -R21 ;  /* 0x000000ffff4d7224 */ /* 0x000fe200078e0a15 */
[----:B------:R-:W5:Y:S01]  /*113c0*/  LD.E.128 R52, desc[UR38][R52.64] ;  /* 0x0000002634347980 */ /* 0x000f62000c101d00 */
[----:B------:R-:W-:-:S02]  /*113d0*/  IMAD.U32 R2, RZ, RZ, UR10 ;  /* 0x0000000aff027e24 */ /* 0x000fc4000f8e00ff */
[----:B------:R-:W-:Y:S01]  /*113e0*/  IMAD.U32 R3, RZ, RZ, UR11 ;  /* 0x0000000bff037e24 */ /* 0x000fe2000f8e00ff */
[----:B------:R-:W-:Y:S01]  /*113f0*/  ULDC.64 UR10, c[0x0][0xae0] ;  /* 0x0002b800000a7ab9 */ /* 0x000fe20000000a00 */
[----:B------:R-:W-:Y:S01]  /*11400*/  IMAD.U32 R3, RZ, RZ, UR4 ;  /* 0x00000004ff037e24 */ /* 0x000fe2000f8e00ff */
[----:B------:R-:W5:Y:S01]  /*11410*/  LD.E.128 R56, desc[UR38][R56.64] ;  /* 0x0000002638387980 */ /* 0x000f62000c101d00 */
[----:B------:R-:W-:Y:S02]  /*11420*/  IMAD R16, R16, UR10, RZ ;  /* 0x0000000a10107c24 */ /* 0x000fe4000f8e02ff */
[----:B------:R-:W-:Y:S01]  /*11430*/  IMAD R77, R77, UR20, R18 ;  /* 0x000000144d4d7c24 */ /* 0x000fe2000f8e0212 */
[----:B------:R-:W5:Y:S01]  /*11440*/  LD.E.128 R60, desc[UR38][R60.64] ;  /* 0x000000263c3c7980 */ /* 0x000f62000c101d00 */
[----:B------:R-:W-:Y:S01]  /*11450*/  IMAD.WIDE.U32 R2, R21, UR10, R2 ;  /* 0x0000000a15027c25 */ /* 0x000fe2000f8e0002 */
[----:B------:R-:W-:Y:S02]  /*11460*/  IADD3 R78, R19, UR18, RZ ;  /* 0x00000012134e7c10 */ /* 0x000fe4000fffe0ff */
[----:B------:R-:W5:Y:S01]  /*11470*/  LD.E.128 R64, desc[UR38][R64.64] ;  /* 0x0000002640407980 */ /* 0x000f62000c101d00 */
[----:B------:R-:W-:Y:S01]  /*11480*/  IMAD R21, R21, UR11, R16 ;  /* 0x0000000b15157c24 */ /* 0x000fe2000f8e0210 */
[----:B------:R-:W-:Y:S01]  /*11490*/  SHF.R.S32.HI R16, RZ, 0x1f, R77 ;  /* 0x0000001fff107819 */ /* 0x000fe2000001144d */
[----:B------:R-:W-:Y:S01]  /*114a0*/  ULDC.64 UR10, c[0x0][0xad8] ;  /* 0x0002b600000a7ab9 */ /* 0x000fe20000000a00 */
[----:B------:R-:W5:Y:S01]  /*114b0*/  LD.E.128 R68, desc[UR38][R68.64] ;  /* 0x0000002644447980 */ /* 0x000f62000c101d00 */
[----:B------:R-:W-:-:S02]  /*114c0*/  IMAD.IADD R3, R3, 0x1, R21 ;  /* 0x0000000103037824 */ /* 0x000fc400078e0215 */
[----:B------:R-:W-:Y:S01]  /*114d0*/  IMAD R16, R16, UR10, RZ ;  /* 0x0000000a10107c24 */ /* 0x000fe2000f8e02ff */
[----:B------:R-:W-:Y:S01]  /*114e0*/  @!PT LDS RZ, [RZ] ;  /* 0x00000000fffff984 */ /* 0x000fe20000000800 */
[----:B------:R-:W-:Y:S01]  /*114f0*/  @!PT LDS RZ, [RZ] ;  /* 0x00000000fffff984 */ /* 0x000fe20000000800 */
[----:B------:R-:W-:Y:S01]  /*11500*/  @!PT LDS RZ, [RZ] ;  /* 0x00000000fffff984 */ /* 0x000fe20000000800 */
[----:B------:R-:W-:Y:S01]  /*11510*/  @!PT LDS RZ, [RZ] ;  /* 0x00000000fffff984 */ /* 0x000fe20000000800 */
[----:B------:R0:W-:Y:S06]  /*11520*/  MEMBAR.ALL.CTA ;  /* 0x0000000000007992 */ /* 0x0001ec0000008000 */
[----:B0-----:R-:W0:Y:S01]  /*11530*/  FENCE.VIEW.ASYNC.S ;  /* 0x00000000000073c6 */ /* 0x001e220000000000 */
[----:B------:R-:W-:-:S04]  /*11540*/  IMAD.WIDE.U32 R2, R77, UR10, R2 ;  /* 0x0000000a4d027c25 */ /* 0x000fc8000f8e0002 */
[----:B------:R-:W-:Y:S01]  /*11550*/  IMAD R19, R77, UR11, R16 ;  /* 0x0000000b4d137c24 */ /* 0x000fe2000f8e0210 */
[----:B------:R-:W-:Y:S02]  /*11560*/  ULDC.64 UR10, c[0x0][0xa80] ;  /* 0x0002a000000a7ab9 */ /* 0x000fe40000000a00 */
[----:B------:R-:W-:Y:S01]  /*11570*/  LEA R16, P2, R2, UR10, 0x1 ;  /* 0x0000000a02107c11 */ /* 0x000fe2000f8408ff */
[----:B------:R-:W-:Y:S01]  /*11580*/  IMAD.IADD R3, R3, 0x1, R19 ;  /* 0x0000000103037824 */ /* 0x000fe200078e0213 */
[----:B------:R-:W-:-:S04]  /*11590*/  UIADD3 UR8, UR8, 0x38820, URZ ;  /* 0x0003882008087890 */ /* 0x000fc8000fffe03f */
[----:B------:R-:W-:Y:S02]  /*115a0*/  LEA.HI.X R22, R2, UR11, R3, 0x1, P2 ;  /* 0x0000000b02167c11 */ /* 0x000fe400090f0c03 */
[C---:B------:R-:W-:Y:S01]  /*115b0*/  ISETP.GE.AND P2, PT, R78.reuse, UR17, PT ;  /* 0x000000114e007c0c */ /* 0x040fe2000bf46270 */
[----:B------:R-:W-:Y:S01]  /*115c0*/  UPRMT UR8, URZ, 0x654, UR8 ;  /* 0x000006543f087896 */ /* 0x000fe20008000008 */
[C---:B------:R-:W-:Y:S02]  /*115d0*/  VIADD R18, R78.reuse, 0x20 ;  /* 0x000000204e127836 */ /* 0x040fe40000000000 */
[----:B------:R-:W-:Y:S02]  /*115e0*/  VIADD R20, R78, 0x40 ;  /* 0x000000404e147836 */ /* 0x000fe40000000000 */
[C---:B------:R-:W-:Y:S02]  /*115f0*/  VIADD R82, R0.reuse, 0x80 ;  /* 0x0000008000527836 */ /* 0x040fe40000000000 */
[----:B------:R-:W-:-:S02]  /*11600*/  VIADD R84, R0, 0xc0 ;  /* 0x000000c000547836 */ /* 0x000fc40000000000 */
[----:B------:R-:W-:Y:S01]  /*11610*/  VIADD R80, R0, 0x40 ;  /* 0x0000004000507836 */ /* 0x000fe20000000000 */
[----:B0-----:R-:W-:Y:S01]  /*11620*/  SYNCS.ARRIVE.TRANS64.RED.A1T0 RZ, [UR8], RZ ;  /* 0x000000ffffff79a7 */ /* 0x001fe20008100408 */
[----:B------:R0:W1:Y:S01]  /*11630*/  SHFL.IDX PT, R79, R16, RZ, 0x181f ;  /* 0x00181fff104f7589 */ /* 0x00006200000e0000 */
[----:B------:R-:W-:Y:S03]  /*11640*/  BSSY B1, `(.L_x_2420) ;  /* 0x000001a000017945 */ /* 0x000fe60003800000 */
[----:B------:R0:W2:Y:S01]  /*11650*/  SHFL.IDX PT, R77, R22, RZ, 0x181f ;  /* 0x00181fff164d7589 */ /* 0x0000a200000e0000 */
[----:B------:R-:W-:Y:S02]  /*11660*/  ISETP.GE.AND P1, PT, R18, UR17, PT ;  /* 0x0000001112007c0c */ /* 0x000fe4000bf26270 */
[----:B------:R-:W-:Y:S02]  /*11670*/  ISETP.GE.AND P0, PT, R20, UR17, PT ;  /* 0x0000001114007c0c */ /* 0x000fe4000bf06270 */
[----:B------:R-:W-:-:S02]  /*11680*/  SHF.R.S32.HI R86, RZ, 0x1f, R0 ;  /* 0x0000001fff567819 */ /* 0x000fc40000011400 */
        /* <DEDUP_REMOVED lines=21> */
.L_x_2421:
[----:B------:R-:W-:Y:S05]  /*117e0*/  BSYNC B1 ;  /* 0x0000000000017941 */ /* 0x000fea0003800000 */
.L_x_2420:
        /* <DEDUP_REMOVED lines=21> */
.L_x_2423:
[----:B------:R-:W-:Y:S05]  /*11940*/  BSYNC B1 ;  /* 0x0000000000017941 */ /* 0x000fea0003800000 */
.L_x_2422:
        /* <DEDUP_REMOVED lines=21> */
.L_x_2425:
[----:B------:R-:W-:Y:S05]  /*11aa0*/  BSYNC B1 ;  /* 0x0000000000017941 */ /* 0x000fea0003800000 */
.L_x_2424:
        /* <DEDUP_REMOVED lines=24> */
.L_x_2419:
        /* <DEDUP_REMOVED lines=31> */
[C---:B------:R-:W-:Y:S01]  /*11e20*/  IADD3 R184, R23.reuse, 0x28, RZ ;  /* 0x0000002817b87810 */ /* 0x040fe20007ffe0ff */
[----:B------:R-:W-:Y:S01]  /*11e30*/  @UP1 ULDC UR4, c[0x0][0xbf0] ;  /* 0x0002fc0000041ab9 */ /* 0x000fe20000000800 */
[----:B------:R-:W-:Y:S01]  /*11e40*/  UIMAD.WIDE.U32 UR10, UR17, UR12, UR10 ;  /* 0x0000000c110a72a5 */ /* 0x000fe2000f8e000a */
[----:B------:R-:W-:Y:S01]  /*11e50*/  @P1 SHF.R.U32.HI R5, RZ, UR4, R0 ;  /* 0x00000004ff051c19 */ /* 0x000fe20008011600 */
[----:B------:R-:W-:Y:S01]  /*11e60*/  VIADD R172, R23, 0x58 ;  /* 0x0000005817ac7836 */ /* 0x000fe20000000000 */
[----:B------:R-:W-:Y:S01]  /*11e70*/  BSSY B1, `(.L_x_2427) ;  /* 0x00000da000017945 */ /* 0x000fe20003800000 */
        /* <DEDUP_REMOVED lines=31> */
[C---:B------:R-:W-:Y:S01]  /*12070*/  IADD3 R161, R23.reuse, 0x80, RZ ;  /* 0x0000008017a17810 */ /* 0x040fe20007ffe0ff */
[C---:B------:R-:W-:Y:S01]  /*12080*/  VIADD R176, R23.reuse, 0x48 ;  /* 0x0000004817b07836 */ /* 0x040fe20000000000 */
[----:B------:R-:W-:Y:S01]  /*12090*/  LEA.HI.X R12, R2, UR11, R3, 0x2, P1 ;  /* 0x0000000b020c7c11 */ /* 0x000fe200088f1403 */
[C---:B------:R-:W-:Y:S01]  /*120a0*/  VIADD R178, R23.reuse, 0x40 ;  /* 0x0000004017b27836 */ /* 0x040fe20000000000 */
[----:B------:R0:W1:Y:S01]  /*120b0*/  SHFL.IDX PT, R2, R0, RZ, 0x1c1f ;  /* 0x001c1fff00027589 */ /* 0x00006200000e0000 */
[C---:B------:R-:W-:Y:S01]  /*120c0*/  VIADD R180, R23.reuse, 0x38 ;  /* 0x0000003817b47836 */ /* 0x040fe20000000000 */
[----:B------:R-:W-:Y:S01]  /*120d0*/  SHF.R.S32.HI R162, RZ, 0x1f, R162 ;  /* 0x0000001fffa27819 */ /* 0x000fe200000114a2 */
        /* <DEDUP_REMOVED lines=39> */
[----:B------:R-:W-:Y:S01]  /*12350*/  VIADD R191, R23, 0x8 ;  /* 0x0000000817bf7836 */ /* 0x000fe20000000000 */
[----:B012---:R-:W-:Y:S06]  /*12360*/  @P2 BRA `(.L_x_2428) ;  /* 0x0000000800282947 */ /* 0x007fec0003800000 */
[----:B------:R-:W-:Y:S01]  /*12370*/  ULDC UR4, c[0x0][0xac8] ;  /* 0x0002b20000047ab9 */ /* 0x000fe20000000800 */
[C---:B------:R-:W-:Y:S01]  /*12380*/  VIADD R21, R23.reuse, 0xe0 ;  /* 0x000000e017157836 */ /* 0x040fe20000000000 */
[C---:B------:R-:W-:Y:S01]  /*12390*/  ISETP.GE.AND P2, PT, R23.reuse, UR4, PT ;  /* 0x0000000417007c0c */ /* 0x040fe2000bf46270 */
[----:B------:R-:W-:Y:S01]  /*123a0*/  VIADD R13, R23, 0xe8 ;  /* 0x000000e8170d7836 */ /* 0x000fe20000000000 */
[----:B------:R-:W-:Y:S01]  /*123b0*/  ISETP.GE.AND P1, PT, R191, UR4, PT ;  /* 0x00000004bf007c0c */ /* 0x000fe2000bf26270 */
[----:B------:R-:W-:Y:S01]  /*123c0*/  VIADD R19, R23, 0xf0 ;  /* 0x000000f017137836 */ /* 0x000fe20000000000 */
[----:B------:R-:W-:Y:S02]  /*123d0*/  ISETP.GE.AND P3, PT, R189, UR4, PT ;  /* 0x00000004bd007c0c */ /* 0x000fe4000bf66270 */
        /* <DEDUP_REMOVED lines=69> */
[-C--:B-1----:R-:W-:Y:S02]  /*12830*/  @!P3 LEA R6, P6, R157, R2.reuse, 0x2 ;  /* 0x000000029d06b211 */ /* 0x082fe400078c10ff */
        /* <DEDUP_REMOVED lines=8> */
[-C--:B--2---:R-:W-:Y:S01]  /*128c0*/  @!P4 LEA R8, P1, R153, R2.reuse, 0x2 ;  /* 0x000000029908c211 */ /* 0x084fe200078210ff */
        /* <DEDUP_REMOVED lines=16> */
[----:B------:R-:W-:Y:S01]  /*129d0*/  @!P2 ST.E.64 desc[UR38][R4.64], R116 ;  /* 0x000000740400a985 */ /* 0x000fe2000c101b26 */
[CC--:B--2---:R-:W-:Y:S02]  /*129e0*/  @!P5 LEA R8, P2, R223.reuse, R2.reuse, 0x2 ;  /* 0x00000002df08d211 */ /* 0x0c4fe400078410ff */
[-C--:B------:R-:W-:Y:S02]  /*129f0*/  @!P1 LEA.HI.X R15, R224, R3.reuse, R18, 0x2, P6 ;  /* 0x00000003e00f9211 */ /* 0x080fe400030f1412 */
[----:B------:R-:W-:Y:S02]  /*12a00*/  @!P5 LEA.HI.X R9, R223, R3, R16, 0x2, P2 ;  /* 0x00000003df09d211 */ /* 0x000fe400010f1410 */
[----:B------:R-:W-:Y:S01]  /*12a10*/  ISETP.GE.AND P2, PT, R218, UR4, PT ;  /* 0x00000004da007c0c */ /* 0x000fe2000bf46270 */
[----:B------:R1:W-:Y:S01]  /*12a20*/  @!P1 ST.E.64 desc[UR38][R14.64], R120 ;  /* 0x000000780e009985 */ /* 0x0003e2000c101b26 */
        /* <DEDUP_REMOVED lines=8> */
[----:B------:R-:W-:Y:S01]  /*12ab0*/  ISETP.GE.AND P4, PT, R19, UR4, PT ;  /* 0x0000000413007c0c */ /* 0x000fe2000bf86270 */
[----:B-1----:R-:W-:Y:S01]  /*12ac0*/  VIADD R15, R23, 0xf8 ;  /* 0x000000f8170f7836 */ /* 0x002fe20000000000 */
[----:B------:R-:W-:Y:S02]  /*12ad0*/  @!P2 LEA R6, P5, R218, R2, 0x2 ;  /* 0x00000002da06a211 */ /* 0x000fe400078a10ff */
[----:B------:R-:W-:-:S02]  /*12ae0*/  SHF.R.S32.HI R5, RZ, 0x1f, R21 ;  /* 0x0000001fff057819 */ /* 0x000fc40000011415 */
        /* <DEDUP_REMOVED lines=18> */
.L_x_2428:
[----:B------:R-:W-:Y:S05]  /*12c10*/  BSYNC B1 ;  /* 0x0000000000017941 */ /* 0x000fea0003800000 */
.L_x_2427:
[----:B-1----:R0:W1:Y:S04]  /*12c20*/  SHFL.IDX PT, R3, R12, 0x1, 0x1c1f ;  /* 0x003c1f000c037f89 */ /* 0x00206800000e0000 */
[----:B------:R0:W2:Y:S01]  /*12c30*/  SHFL.IDX PT, R2, R0, 0x1, 0x1c1f ;  /* 0x003c1f0000027f89 */ /* 0x0000a200000e0000 */
[----:B------:R-:W-:Y:S05]  /*12c40*/  @P0 BRA `(.L_x_2426) ;  /* 0x0000001800340947 */ /* 0x000fea0003800000 */
[----:B------:R-:W-:Y:S01]  /*12c50*/  ULDC UR4, c[0x0][0xac8] ;  /* 0x0002b20000047ab9 */ /* 0x000fe20000000800 */
[----:B------:R-:W-:Y:S01]  /*12c60*/  VIADD R21, R23, 0xe0 ;  /* 0x000000e017157836 */ /* 0x000fe20000000000 */
[----:B------:R-:W-:Y:S01]  /*12c70*/  ISETP.GE.AND P0, PT, R191, UR4, PT ;  /* 0x00000004bf007c0c */ /* 0x000fe2000bf06270 */
[C---:B------:R-:W-:Y:S01]  /*12c80*/  VIADD R19, R23.reuse, 0xf0 ;  /* 0x000000f017137836 */ /* 0x040fe20000000000 */
        /* <DEDUP_REMOVED lines=58> */
[----:B0-----:R-:W-:Y:S01]  /*13030*/  @!P3 LEA R10, P4, R165, R2, 0x2 ;  /* 0x00000002a50ab211 */ /* 0x001fe200078810ff */
[----:B------:R0:W-:Y:S01]  /*13040*/  @!P2 ST.E.64 desc[UR38][R8.64], R78 ;  /* 0x0000004e0800a985 */ /* 0x0001e2000c101b26 */
[----:B------:R-:W-:Y:S02]  /*13050*/  ISETP.GE.AND P2, PT, R157, UR4, PT ;  /* 0x000000049d007c0c */ /* 0x000fe4000bf46270 */
[----:B------:R-:W-:-:S02]  /*13060*/  @!P3 LEA.HI.X R11, R165, R3, R166, 0x2, P4 ;  /* 0x00000003a50bb211 */ /* 0x000fc400020f14a6 */
[-C--:B-1----:R-:W-:Y:S02]  /*13070*/  @!P6 LEA R4, P4, R163, R2.reuse, 0x2 ;  /* 0x00000002a304e211 */ /* 0x082fe400078810ff */
[-C--:B---3--:R-:W-:Y:S01]  /*13080*/  @!P0 LEA R6, P5, R161, R2.reuse, 0x2 ;  /* 0x00000002a1068211 */ /* 0x088fe200078a10ff */
        /* <DEDUP_REMOVED lines=9> */
[----:B0-----:R-:W-:Y:S02]  /*13120*/  @!P2 LEA R8, P6, R157, R2, 0x2 ;  /* 0x000000029d08a211 */ /* 0x001fe400078c10ff */
        /* <DEDUP_REMOVED lines=8> */
[-C--:B--2---:R-:W-:Y:S02]  /*131b0*/  @!P5 LEA R4, P4, R153, R2.reuse, 0x2 ;  /* 0x000000029904d211 */ /* 0x084fe400078810ff */
        /* <DEDUP_REMOVED lines=14> */
[----:B-1----:R-:W-:Y:S01]  /*132a0*/  @!P3 LEA R8, P4, R224, R2, 0x2 ;  /* 0x00000002e008b211 */ /* 0x002fe200078810ff */
[----:B------:R-:W-:Y:S01]  /*132b0*/  @!P2 ST.E.64 desc[UR38][R14.64], R118 ;  /* 0x000000760e00a985 */ /* 0x000fe2000c101b26 */
[----:B------:R-:W-:Y:S02]  /*132c0*/  ISETP.GE.AND P2, PT, R218, UR4, PT ;  /* 0x00000004da007c0c */ /* 0x000fe4000bf46270 */
[----:B------:R-:W-:Y:S02]  /*132d0*/  @!P3 LEA.HI.X R9, R224, R3, R18, 0x2, P4 ;  /* 0x00000003e009b211 */ /* 0x000fe400020f1412 */
[----:B------:R-:W-:-:S02]  /*132e0*/  ISETP.GE.AND P4, PT, R21, UR4, PT ;  /* 0x0000000415007c0c */ /* 0x000fc4000bf86270 */
[-C--:B0-----:R-:W-:Y:S01]  /*132f0*/  @!P0 LEA R6, P6, R219, R2.reuse, 0x2 ;  /* 0x00000002db068211 */ /* 0x081fe200078c10ff */
[----:B------:R0:W-:Y:S01]  /*13300*/  @!P3 ST.E.64 desc[UR38][R8.64], R122 ;  /* 0x0000007a0800b985 */ /* 0x0001e2000c101b26 */
[----:B------:R-:W-:Y:S01]  /*13310*/  SHF.R.S32.HI R11, RZ, 0x1f, R218 ;  /* 0x0000001fff0b7819 */ /* 0x000fe200000114da */
[----:B--2---:R-:W-:Y:S01]  /*13320*/  VIADD R13, R23, 0xe8 ;  /* 0x000000e8170d7836 */ /* 0x004fe20000000000 */
[----:B------:R-:W-:Y:S02]  /*13330*/  @!P1 LEA R4, P5, R223, R2, 0x2 ;  /* 0x00000002df049211 */ /* 0x000fe400078a10ff */
[-C--:B------:R-:W-:Y:S02]  /*13340*/  @!P0 LEA.HI.X R7, R219, R3.reuse, R0, 0x2, P6 ;  /* 0x00000003db078211 */ /* 0x080fe400030f1400 */
[----:B------:R-:W-:Y:S02]  /*13350*/  ISETP.GE.AND P3, PT, R13, UR4, PT ;  /* 0x000000040d007c0c */ /* 0x000fe4000bf66270 */
[----:B------:R-:W-:-:S02]  /*13360*/  @!P1 LEA.HI.X R5, R223, R3, R16, 0x2, P5 ;  /* 0x00000003df059211 */ /* 0x000fc400028f1410 */
[CC--:B------:R-:W-:Y:S02]  /*13370*/  @!P2 LEA R10, P5, R218.reuse, R2.reuse, 0x2 ;  /* 0x00000002da0aa211 */ /* 0x0c0fe400078a10ff */
[----:B------:R-:W-:Y:S01]  /*13380*/  ISETP.GE.AND P6, PT, R19, UR4, PT ;  /* 0x0000000413007c0c */ /* 0x000fe2000bfc6270 */
[----:B------:R1:W-:Y:S01]  /*13390*/  @!P1 ST.E.64 desc[UR38][R4.64], R126 ;  /* 0x0000007e04009985 */ /* 0x0003e2000c101b26 */
[----:B------:R-:W-:Y:S02]  /*133a0*/  @!P2 LEA.HI.X R11, R218, R3, R11, 0x2, P5 ;  /* 0x00000003da0ba211 */ /* 0x000fe400028f140b */
[----:B------:R-:W-:Y:S01]  /*133b0*/  SHF.R.S32.HI R0, RZ, 0x1f, R21 ;  /* 0x0000001fff007819 */ /* 0x000fe20000011415 */
[----:B------:R1:W-:Y:S01]  /*133c0*/  @!P0 ST.E.64 desc[UR38][R6.64], R130 ;  /* 0x0000008206008985 */ /* 0x0003e2000c101b26 */
[----:B0-----:R-:W-:-:S03]  /*133d0*/  @!P4 LEA R8, P5, R21, R2, 0x2 ;  /* 0x000000021508c211 */ /* 0x001fc600078a10ff */
[----:B------:R1:W-:Y:S01]  /*133e0*/  @!P2 ST.E.64 desc[UR38][R10.64], R134 ;  /* 0x000000860a00a985 */ /* 0x0003e2000c101b26 */
[-C--:B------:R-:W-:Y:S02]  /*133f0*/  @!P4 LEA.HI.X R9, R21, R3.reuse, R0, 0x2, P5 ;  /* 0x000000031509c211 */ /* 0x080fe400028f1400 */
[----:B------:R-:W-:Y:S02]  /*13400*/  SHF.R.S32.HI R0, RZ, 0x1f, R13 ;  /* 0x0000001fff007819 */ /* 0x000fe4000001140d */
[C---:B------:R-:W-:Y:S01]  /*13410*/  @!P3 LEA R12, P5, R13.reuse, R2, 0x2 ;  /* 0x000000020d0cb211 */ /* 0x040fe200078a10ff */
[----:B------:R1:W-:Y:S03]  /*13420*/  @!P4 ST.E.64 desc[UR38][R8.64], R138 ;  /* 0x0000008a0800c985 */ /* 0x0003e6000c101b26 */
[----:B------:R-:W-:Y:S02]  /*13430*/  @!P3 LEA.HI.X R13, R13, R3, R0, 0x2, P5 ;  /* 0x000000030d0db211 */ /* 0x000fe400028f1400 */
[----:B------:R-:W-:-:S02]  /*13440*/  SHF.R.S32.HI R0, RZ, 0x1f, R19 ;  /* 0x0000001fff007819 */ /* 0x000fc40000011413 */
        /* <DEDUP_REMOVED lines=12> */
.L_x_2417:
[----:B------:R-:W-:Y:S01]  /*13510*/  R2UR UR4, R221 ;  /* 0x00000000dd0472ca */ /* 0x000fe200000e0000 */
[----:B------:R-:W-:Y:S01]  /*13520*/  ULDC.64 UR8, c[0x0][0xc00] ;  /* 0x0003000000087ab9 */ /* 0x000fe20000000a00 */
[----:B------:R-:W-:Y:S01]  /*13530*/  R2UR UR10, R217 ;  /* 0x00000000d90a72ca */ /* 0x000fe200000e0000 */
[----:B------:R-:W-:-:S04]  /*13540*/  UISETP.NE.U32.AND UP0, UPT, UR8, URZ, UPT ;  /* 0x0000003f0800728c */ /* 0x000fc8000bf05070 */
[----:B------:R-:W-:-:S03]  /*13550*/  UISETP.NE.AND.EX UP0, UPT, UR9, URZ, UPT, UP0 ;  /* 0x0000003f0900728c */ /* 0x000fc6000bf05300 */
[----:B------:R-:W-:-:S03]  /*13560*/  ULDC.64 UR8, c[0x0][0xc00] ;  /* 0x0003000000087ab9 */ /* 0x000fc60000000a00 */
[----:B------:R-:W-:Y:S01]  /*13570*/  UIMAD.WIDE UR8, UR4, 0x4, UR8 ;  /* 0x00000004040878a5 */ /* 0x000fe2000f8e0208 */
[----:B------:R-:W-:-:S05]  /*13580*/  PLOP3.LUT P1, PT, PT, PT, UP0, 0x80, 0x0 ;  /* 0x000000000000781c */ /* 0x000fca0003f2f008 */
[----:B------:R-:W-:Y:S02]  /*13590*/  IMAD.U32 R2, RZ, RZ, UR8 ;  /* 0x00000008ff027e24 */ /* 0x000fe4000f8e00ff */
[----:B------:R-:W-:Y:S01]  /*135a0*/  IMAD.U32 R3, RZ, RZ, UR9 ;  /* 0x00000009ff037e24 */ /* 0x000fe2000f8e00ff */
[----:B------:R-:W-:Y:S02]  /*135b0*/  ULDC.64 UR8, c[0x0][0xc08] ;  /* 0x0003020000087ab9 */ /* 0x000fe40000000a00 */
[----:B------:R-:W-:-:S03]  /*135c0*/  UISETP.NE.U32.AND UP1, UPT, UR8, URZ, UPT ;  /* 0x0000003f0800728c */ /* 0x000fc6000bf25070 */
[----:B------:R-:W2:Y:S01]  /*135d0*/  @P1 LDG.E R7, desc[UR38][R2.64] ;  /* 0x0000002602071981 */ /* 0x000ea2000c1e1900 */
        /* <DEDUP_REMOVED lines=13> */
[----:B------:R-:W-:Y:S01]  /*136b0*/  MOV R217, UR10 ;  /* 0x0000000a00d97c02 */ /* 0x000fe20008000f00 */
        /* <DEDUP_REMOVED lines=9> */
.L_x_2429:
[----:B------:R-:W2:Y:S01]  /*13750*/  LDL.LU R2, [R1+0x2c] ;  /* 0x00002c0001027983 */ /* 0x000ea20000300800 */
[----:B------:R-:W-:Y:S01]  /*13760*/  R2UR UR9, R221 ;  /* 0x00000000dd0972ca */ /* 0x000fe200000e0000 */
[----:B------:R-:W-:-:S12]  /*13770*/  BSSY B1, `(.L_x_2430) ;  /* 0x000003e000017945 */ /* 0x000fd80003800000 */
[----:B------:R-:W-:Y:S01]  /*13780*/  USEL UR12, UR9, URZ, !UP0 ;  /* 0x0000003f090c7287 */ /* 0x000fe2000c000000 */
[----:B--2---:R-:W-:-:S13]  /*13790*/  R2UR UR8, R2 ;  /* 0x00000000020872ca */ /* 0x004fda00000e0000 */
[----:B------:R-:W-:Y:S01]  /*137a0*/  USEL UR13, UR8, URZ, !UP0 ;  /* 0x0000003f080d7287 */ /* 0x000fe2000c000000 */
[----:B------:R-:W-:Y:S11]  /*137b0*/  @P0 BRA `(.L_x_2431) ;  /* 0x0000000000e40947 */ /* 0x000ff60003800000 */
[----:B------:R-:W0:Y:S01]  /*137c0*/  S2R R4, SR_TID.X ;  /* 0x0000000000047919 */ /* 0x000e220000002100 */
[----:B------:R-:W1:Y:S01]  /*137d0*/  LDC R9, c[0x0][0xbe8] ;  /* 0x0002fa00ff097b82 */ /* 0x000e620000000800 */
[----:B------:R-:W-:-:S13]  /*137e0*/  R2UR UR8, R215 ;  /* 0x00000000d70872ca */ /* 0x000fda00000e0000 */
[----:B------:R-:W-:Y:S02]  /*137f0*/  IMAD.U32 R3, RZ, RZ, UR8 ;  /* 0x00000008ff037e24 */ /* 0x000fe4000f8e00ff */
[----:B-1---5:R-:W-:-:S03]  /*13800*/  IMAD R2, R0, R9, RZ ;  /* 0x0000000900027224 */ /* 0x022fc600078e02ff */
[----:B0-----:R-:W-:-:S04]  /*13810*/  IADD3 R4, R3, -0x80, R4 ;  /* 0xffffff8003047810 */ /* 0x001fc80007ffe004 */
        /* <DEDUP_REMOVED lines=51> */
.L_x_2431:
[----:B------:R-:W-:Y:S05]  /*13b50*/  BSYNC B1 ;  /* 0x0000000000017941 */ /* 0x000fea0003800000 */
.L_x_2430:
[----:B------:R-:W-:-:S13]  /*13b60*/  R2UR UR8, R217 ;  /* 0x00000000d90872ca */ /* 0x000fda00000e0000 */
[----:B------:R-:W-:-:S06]  /*13b70*/  UISETP.GT.AND UP0, UPT, UR8, 0x1, UPT ;  /* 0x000000010800788c */ /* 0x000fcc000bf04270 */
[----:B------:R-:W-:-:S13]  /*13b80*/  PLOP3.LUT P0, PT, PT, PT, UP0, 0x80, 0x0 ;  /* 0x000000000000781c */ /* 0x000fda0003f0f008 */
[----:B------:R-:W-:Y:S05]  /*13b90*/  @P0 BRA `(.L_x_2426) ;  /* 0x0000000800600947 */ /* 0x000fea0003800000 */
[----:B------:R-:W1:Y:S01]  /*13ba0*/  LDC R11, c[0x0][0xbe8] ;  /* 0x0002fa00ff0b7b82 */ /* 0x000e620000000800 */
[----:B0-----:R-:W-:Y:S01]  /*13bb0*/  SHF.R.S32.HI R3, RZ, 0x1f, R6 ;  /* 0x0000001fff037819 */ /* 0x001fe20000011406 */
[----:B------:R-:W-:Y:S01]  /*13bc0*/  ULDC.64 UR10, c[0x0][0xaa0] ;  /* 0x0002a800000a7ab9 */ /* 0x000fe20000000a00 */
[----:B------:R-:W-:Y:S01]  /*13bd0*/  R2UR UR15, R222 ;  /* 0x00000000de0f72ca */ /* 0x000fe200000e0000 */
[----:B------:R-:W-:Y:S01]  /*13be0*/  UIMAD.WIDE.U32 UR8, UR4, UR10, URZ ;  /* 0x0000000a040872a5 */ /* 0x000fe2000f8e003f */
[----:B------:R-:W-:Y:S01]  /*13bf0*/  LEA.HI R2, R3, R6, RZ, 0x3 ;  /* 0x0000000603027211 */ /* 0x000fe200078f18ff */
[----:B------:R-:W-:Y:S01]  /*13c00*/  UIMAD UR10, UR21, UR10, URZ ;  /* 0x0000000a150a72a4 */ /* 0x000fe2000f8e023f */
[----:B------:R-:W-:Y:S01]  /*13c10*/  R2UR UR14, R215 ;  /* 0x00000000d70e72ca */ /* 0x000fe200000e0000 */
[----:B------:R-:W-:Y:S01]  /*13c20*/  BSSY B1, `(.L_x_2432) ;  /* 0x000004d000017945 */ /* 0x000fe20003800000 */
[----:B------:R-:W-:Y:S01]  /*13c30*/  LOP3.LUT R5, R2, 0xfffffff8, RZ, 0xc0, !PT ;  /* 0xfffffff802057812 */ /* 0x000fe200078ec0ff */
[----:B------:R-:W-:Y:S01]  /*13c40*/  UIMAD UR10, UR4, UR11, UR10 ;  /* 0x0000000b040a72a4 */ /* 0x000fe2000f8e020a */
[----:B------:R-:W-:-:S03]  /*13c50*/  SHF.R.S32.HI R13, RZ, 0x3, R2 ;  /* 0x00000003ff0d7819 */ /* 0x000fc60000011402 */
[----:B------:R-:W-:Y:S01]  /*13c60*/  IMAD.IADD R8, R6, 0x1, -R5 ;  /* 0x0000000106087824 */ /* 0x000fe200078e0a05 */
[----:B------:R-:W-:-:S03]  /*13c70*/  UIADD3 UR9, UR9, UR10, URZ ;  /* 0x0000000a09097290 */ /* 0x000fc6000fffe03f */
[----:B------:R-:W-:Y:S01]  /*13c80*/  IMAD R2, R8, 0x20, R13 ;  /* 0x0000002008027824 */ /* 0x000fe200078e020d */
[----:B------:R-:W-:Y:S02]  /*13c90*/  ULDC.64 UR10, c[0x0][0xae8] ;  /* 0x0002ba00000a7ab9 */ /* 0x000fe40000000a00 */
[----:B------:R-:W-:Y:S01]  /*13ca0*/  UIMAD.WIDE.U32 UR8, UR15, UR10, UR8 ;  /* 0x0000000a0f0872a5 */ /* 0x000fe2000f8e0008 */
[----:B------:R-:W-:Y:S01]  /*13cb0*/  VIADD R6, R2, UR14 ;  /* 0x0000000e02067c36 */ /* 0x000fe20008000000 */
[----:B-1----:R-:W-:Y:S02]  /*13cc0*/  ISETP.NE.AND P0, PT, R11, 0x1, PT ;  /* 0x000000010b00780c */ /* 0x002fe40003f05270 */
[----:B------:R-:W-:Y:S01]  /*13cd0*/  UIMAD UR9, UR15, UR11, UR9 ;  /* 0x0000000b0f0972a4 */ /* 0x000fe2000f8e0209 */
[----:B------:R-:W-:Y:S02]  /*13ce0*/  IMAD.MOV.U32 R5, RZ, RZ, R6 ;  /* 0x000000ffff057224 */ /* 0x000fe400078e0006 */
[----:B------:R-:W-:-:S02]  /*13cf0*/  ULDC.64 UR10, c[0x0][0xaf0] ;  /* 0x0002bc00000a7ab9 */ /* 0x000fc40000000a00 */
[----:B------:R-:W-:-:S04]  /*13d00*/  UIMAD UR13, UR13, UR10, URZ ;  /* 0x0000000a0d0d72a4 */ /* 0x000fc8000f8e023f */
[----:B------:R-:W-:Y:S02]  /*13d10*/  UIMAD UR4, UR12, UR11, UR13 ;  /* 0x0000000b0c0472a4 */ /* 0x000fe4000f8e020d */
[----:B------:R-:W-:Y:S01]  /*13d20*/  UIMAD.WIDE.U32 UR12, UR12, UR10, UR8 ;  /* 0x0000000a0c0c72a5 */ /* 0x000fe2000f8e0008 */
[----:B------:R-:W0:Y:S02]  /*13d30*/  @P0 LDC R3, c[0x0][0xbec] ;  /* 0x0002fb00ff030b82 */ /* 0x000e240000000800 */
[----:B------:R-:W-:Y:S01]  /*13d40*/  ULDC.64 UR8, c[0x0][0xae0] ;  /* 0x0002b80000087ab9 */ /* 0x000fe20000000a00 */
[----:B------:R-:W-:-:S05]  /*13d50*/  UIADD3 UR4, UR13, UR4, URZ ;  /* 0x000000040d047290 */ /* 0x000fca000fffe03f */
[----:B------:R-:W1:Y:S01]  /*13d60*/  @P0 LDC R7, c[0x0][0xbf0] ;  /* 0x0002fc00ff070b82 */ /* 0x000e620000000800 */
[----:B0-----:R-:W-:-:S04]  /*13d70*/  @P0 IMAD.HI.U32 R2, R6, R3, RZ ;  /* 0x0000000306020227 */ /* 0x001fc800078e00ff */
[----:B------:R-:W-:Y:S02]  /*13d80*/  IMAD.U32 R3, RZ, RZ, UR13 ;  /* 0x0000000dff037e24 */ /* 0x000fe4000f8e00ff */
[----:B------:R-:W-:Y:S01]  /*13d90*/  IMAD.U32 R3, RZ, RZ, UR4 ;  /* 0x00000004ff037e24 */ /* 0x000fe2000f8e00ff */
[----:B-1----:R-:W-:Y:S01]  /*13da0*/  @P0 SHF.R.U32.HI R5, RZ, R7, R2 ;  /* 0x00000007ff050219 */ /* 0x002fe20000011602 */
[----:B------:R-:W-:-:S03]  /*13db0*/  IMAD.U32 R2, RZ, RZ, UR12 ;  /* 0x0000000cff027e24 */ /* 0x000fc6000f8e00ff */
[--C-:B------:R-:W-:Y:S01]  /*13dc0*/  SHF.R.S32.HI R4, RZ, 0x1f, R5.reuse ;  /* 0x0000001fff047819 */ /* 0x100fe20000011405 */
[----:B------:R-:W-:Y:S02]  /*13dd0*/  IMAD.MOV R7, RZ, RZ, -R5 ;  /* 0x000000ffff077224 */ /* 0x000fe400078e0a05 */
[----:B------:R-:W-:-:S04]  /*13de0*/  IMAD.WIDE.U32 R2, R5, UR8, R2 ;  /* 0x0000000805027c25 */ /* 0x000fc8000f8e0002 */
[----:B------:R-:W-:Y:S02]  /*13df0*/  IMAD R7, R11, R7, R6 ;  /* 0x000000070b077224 */ /* 0x000fe400078e0206 */
[----:B------:R-:W-:Y:S02]  /*13e00*/  IMAD R4, R4, UR8, RZ ;  /* 0x0000000804047c24 */ /* 0x000fe4000f8e02ff */
[----:B------:R-:W-:Y:S02]  /*13e10*/  VIADD R6, R13, UR14 ;  /* 0x0000000e0d067c36 */ /* 0x000fe40008000000 */
[----:B------:R-:W-:Y:S01]  /*13e20*/  IMAD R9, R5, UR9, R4 ;  /* 0x0000000905097c24 */ /* 0x000fe2000f8e0204 */
[----:B------:R-:W-:Y:S01]  /*13e30*/  SHF.R.S32.HI R4, RZ, 0x1f, R7 ;  /* 0x0000001fff047819 */ /* 0x000fe20000011407 */
[----:B------:R-:W-:Y:S01]  /*13e40*/  ULDC.64 UR8, c[0x0][0xad8] ;  /* 0x0002b60000087ab9 */ /* 0x000fe20000000a00 */
[----:B-----5:R-:W-:Y:S02]  /*13e50*/  IMAD R11, R0, R11, RZ ;  /* 0x0000000b000b7224 */ /* 0x020fe400078e02ff */
[----:B------:R-:W-:-:S02]  /*13e60*/  IMAD.IADD R3, R3, 0x1, R9 ;  /* 0x0000000103037824 */ /* 0x000fc400078e0209 */
[----:B------:R-:W-:Y:S02]  /*13e70*/  IMAD R4, R4, UR8, RZ ;  /* 0x0000000804047c24 */ /* 0x000fe4000f8e02ff */
[----:B------:R-:W-:-:S04]  /*13e80*/  IMAD.WIDE.U32 R2, R7, UR8, R2 ;  /* 0x0000000807027c25 */ /* 0x000fc8000f8e0002 */
[----:B------:R-:W-:Y:S01]  /*13e90*/  IMAD R5, R7, UR9, R4 ;  /* 0x0000000907057c24 */ /* 0x000fe2000f8e0204 */
[----:B------:R-:W-:Y:S01]  /*13ea0*/  ULDC.64 UR8, c[0x0][0xa80] ;  /* 0x0002a00000087ab9 */ /* 0x000fe20000000a00 */
[----:B------:R-:W-:Y:S01]  /*13eb0*/  VIADD R4, R6, 0x40 ;  /* 0x0000004006047836 */ /* 0x000fe20000000000 */
[----:B------:R-:W-:Y:S01]  /*13ec0*/  SHF.L.U32 R7, R8, 0x3, RZ ;  /* 0x0000000308077819 */ /* 0x000fe200000006ff */
[----:B------:R-:W-:Y:S01]  /*13ed0*/  IMAD.IADD R3, R3, 0x1, R5 ;  /* 0x0000000103037824 */ /* 0x000fe200078e0205 */
[----:B------:R-:W-:Y:S01]  /*13ee0*/  LEA R5, P2, R2, UR8, 0x1 ;  /* 0x0000000802057c11 */ /* 0x000fe2000f8408ff */
[----:B------:R-:W-:Y:S01]  /*13ef0*/  VIADD R0, R6, 0x20 ;  /* 0x0000002006007836 */ /* 0x000fe20000000000 */
[-C--:B------:R-:W-:Y:S01]  /*13f00*/  ISETP.GE.AND P0, PT, R4, R11.reuse, PT ;  /* 0x0000000b0400720c */ /* 0x080fe20003f06270 */
[C---:B------:R-:W-:Y:S01]  /*13f10*/  VIADD R15, R7.reuse, 0xc0 ;  /* 0x000000c0070f7836 */ /* 0x040fe20000000000 */
[----:B------:R-:W-:Y:S01]  /*13f20*/  LEA.HI.X R4, R2, UR9, R3, 0x1, P2 ;  /* 0x0000000902047c11 */ /* 0x000fe200090f0c03 */
[C---:B------:R-:W-:Y:S01]  /*13f30*/  VIADD R13, R7.reuse, 0x40 ;  /* 0x00000040070d7836 */ /* 0x040fe20000000000 */
[-C--:B------:R-:W-:Y:S01]  /*13f40*/  ISETP.GE.AND P2, PT, R6, R11.reuse, PT ;  /* 0x0000000b0600720c */ /* 0x080fe20003f46270 */
[----:B------:R-:W-:Y:S01]  /*13f50*/  VIADD R9, R7, 0x80 ;  /* 0x0000008007097836 */ /* 0x000fe20000000000 */
[----:B------:R-:W-:Y:S01]  /*13f60*/  ISETP.GE.AND P1, PT, R0, R11, PT ;  /* 0x0000000b0000720c */ /* 0x000fe20003f26270 */
[----:B------:R0:W1:Y:S01]  /*13f70*/  SHFL.IDX PT, R2, R5, RZ, 0x181f ;  /* 0x00181fff05027589 */ /* 0x00006200000e0000 */
[----:B------:R-:W-:-:S02]  /*13f80*/  SHF.R.S32.HI R8, RZ, 0x1f, R7 ;  /* 0x0000001fff087819 */ /* 0x000fc40000011407 */
[----:B------:R-:W-:Y:S01]  /*13f90*/  SHF.R.S32.HI R10, RZ, 0x1f, R15 ;  /* 0x0000001fff0a7819 */ /* 0x000fe2000001140f */
[----:B------:R0:W2:Y:S01]  /*13fa0*/  SHFL.IDX PT, R0, R4, RZ, 0x181f ;  /* 0x00181fff04007589 */ /* 0x0000a200000e0000 */
[----:B------:R-:W-:Y:S02]  /*13fb0*/  SHF.R.S32.HI R12, RZ, 0x1f, R13 ;  /* 0x0000001fff0c7819 */ /* 0x000fe4000001140d */
[----:B------:R-:W-:-:S03]  /*13fc0*/  SHF.R.S32.HI R14, RZ, 0x1f, R9 ;  /* 0x0000001fff0e7819 */ /* 0x000fc60000011409 */
[----:B------:R-:W-:Y:S05]  /*13fd0*/  @P2 BRA `(.L_x_2433) ;  /* 0x0000000000442947 */ /* 0x000fea0003800000 */
        /* <DEDUP_REMOVED lines=17> */
.L_x_2433:
[----:B------:R-:W-:Y:S05]  /*140f0*/  BSYNC B1 ;  /* 0x0000000000017941 */ /* 0x000fea0003800000 */
.L_x_2432:
        /* <DEDUP_REMOVED lines=21> */
.L_x_2435:
[----:B------:R-:W-:Y:S05]  /*14250*/  BSYNC B1 ;  /* 0x0000000000017941 */ /* 0x000fea0003800000 */
.L_x_2434:
        /* <DEDUP_REMOVED lines=21> */
.L_x_2437:
[----:B------:R-:W-:Y:S05]  /*143b0*/  BSYNC B1 ;  /* 0x0000000000017941 */ /* 0x000fea0003800000 */
.L_x_2436:
        /* <DEDUP_REMOVED lines=22> */
.L_x_2426:
[----:B------:R-:W-:Y:S05]  /*14520*/  BSYNC B0 ;  /* 0x0000000000007941 */ /* 0x000fea0003800000 */
.L_x_2416:
[----:B------:R-:W-:Y:S02]  /*14530*/  ULDC UR4, c[0x0][0xc3c] ;  /* 0x00030f0000047ab9 */ /* 0x000fe40000000800 */
[----:B------:R-:W-:-:S06]  /*14540*/  UISETP.GE.AND UP0, UPT, UR7, UR4, UPT ;  /* 0x000000040700728c */ /* 0x000fcc000bf06270 */
[----:B------:R-:W-:-:S13]  /*14550*/  PLOP3.LUT P0, PT, PT, PT, UP0, 0x80, 0x0 ;  /* 0x000000000000781c */ /* 0x000fda0003f0f008 */
[----:B------:R-:W-:Y:S05]  /*14560*/  @!P0 BRA `(.L_x_2438) ;  /* 0xfffffec800c48947 */ /* 0x000fea000383ffff */
[----:B------:R-:W-:Y:S05]  /*14570*/  EXIT ;  /* 0x000000000000794d */ /* 0x000fea0003800000 */
.L_x_2373:
        /* <DEDUP_REMOVED lines=16> */
.L_x_2439:
        /* <DEDUP_REMOVED lines=43> */
.L_x_2443:
        /* <DEDUP_REMOVED lines=35> */
.L_x_2441:
[----:B------:R-:W-:Y:S01]  /*14b60*/  IADD3 R3, -R3, R8, RZ ;  /* 0x0000000803037210 */ /* 0x000fe20007ffe1ff */
[----:B------:R-:W-:-:S04]  /*14b70*/  IMAD.MOV.U32 R16, RZ, RZ, RZ ;  /* 0x000000ffff107224 */ /* 0x000fc800078e00ff */
        /* <DEDUP_REMOVED lines=11> */
.L_x_2444:
        /* <DEDUP_REMOVED lines=55> */
[----:B------:R-:W-:-:S04]  /*14fa0*/  @!P1 LOP3.LUT R2, RZ, R9, RZ, 0x33, !PT ;  /* 0x00000009ff029212 */ /* 0x000fc800078e33ff */
[----:B------:R-:W-:-:S05]  /*14fb0*/  IADD3 R18, -R2, RZ, RZ ;  /* 0x000000ff02127210 */ /* 0x000fca0007ffe1ff */
[C---:B------:R-:W-:Y:S02]  /*14fc0*/  IMAD R18, R9.reuse, R18, R10 ;  /* 0x0000001209127224 */ /* 0x040fe400078e020a */
[----:B------:R-:W-:Y:S02]  /*14fd0*/  IMAD R9, R9, 0x1000000, R2 ;  /* 0x0100000009097824 */ /* 0x000fe400078e0202 */
[----:B------:R-:W-:Y:S02]  /*14fe0*/  IMAD R2, R6, R3, R5 ;  /* 0x0000000306027224 */ /* 0x000fe400078e0205 */
[----:B------:R-:W-:Y:S01]  /*14ff0*/  IMAD R18, R18, 0x10000, R9 ;  /* 0x0001000012127824 */ /* 0x000fe200078e0209 */
[----:B------:R-:W-:Y:S06]  /*15000*/  BRA `(.L_x_2446) ;  /* 0x0000000000f47947 */ /* 0x000fec0003800000 */
.L_x_2445:
        /* <DEDUP_REMOVED lines=34> */
[-C--:B------:R-:W-:Y:S02]  /*15230*/  IABS R10, R13.reuse ;  /* 0x0000000d000a7213 */ /* 0x080fe40000000000 */
[----:B------:R-:W-:Y:S02]  /*15240*/  IABS R12, R13 ;  /* 0x0000000d000c7213 */ /* 0x000fe40000000000 */
[----:B------:R-:W0:Y:S01]  /*15250*/  I2F.RP R8, R10 ;  /* 0x0000000a00087306 */ /* 0x000e220000209400 */
[----:B------:R-:W-:-:S07]  /*15260*/  IADD3 R18, -R13, RZ, RZ ;  /* 0x000000ff0d127210 */ /* 0x000fce0007ffe1ff */
        /* <DEDUP_REMOVED lines=23> */
.L_x_2446:
[----:B------:R-:W-:-:S05]  /*153e0*/  LOP3.LUT R17, RZ, R2, RZ, 0x33, !PT ;  /* 0x00000002ff117212 */ /* 0x000fca00078e33ff */
[----:B------:R-:W-:Y:S01]  /*153f0*/  IMAD.IADD R17, R6, 0x1, R17 ;  /* 0x0000000106117824 */ /* 0x000fe200078e0211 */
[----:B------:R-:W-:Y:S06]  /*15400*/  BRA `(.L_x_2447) ;  /* 0x0000000000147947 */ /* 0x000fec0003800000 */
.L_x_2442:
[----:B------:R-:W-:Y:S01]  /*15410*/  ULDC UR4, c[0x0][0xc3c] ;  /* 0x00030f0000047ab9 */ /* 0x000fe20000000800 */
[----:B------:R-:W-:Y:S02]  /*15420*/  IMAD.MOV.U32 R17, RZ, RZ, RZ ;  /* 0x000000ffff117224 */ /* 0x000fe400078e00ff */
[----:B------:R-:W-:Y:S02]  /*15430*/  IMAD.U32 R16, RZ, RZ, UR6 ;  /* 0x00000006ff107e24 */ /* 0x000fe4000f8e00ff */
[----:B------:R-:W-:Y:S02]  /*15440*/  IMAD.MOV.U32 R18, RZ, RZ, RZ ;  /* 0x000000ffff127224 */ /* 0x000fe400078e00ff */
[----:B------:R-:W-:-:S07]  /*15450*/  IMAD.U32 R19, RZ, RZ, UR4 ;  /* 0x00000004ff137e24 */ /* 0x000fce000f8e00ff */
.L_x_2447:
[----:B------:R-:W-:-:S13]  /*15460*/  ISETP.NE.AND P0, PT, R7, RZ, PT ;  /* 0x000000ff0700720c */ /* 0x000fda0003f05270 */
[----:B------:R-:W0:Y:S01]  /*15470*/  @!P0 S2R R3, SR_CgaCtaId ;  /* 0x0000000000038919 */ /* 0x000e220000008800 */
[----:B------:R-:W-:-:S04]  /*15480*/  @!P0 MOV R2, 0x400 ;  /* 0x0000040000028802 */ /* 0x000fc80000000f00 */
[----:B0-----:R-:W-:-:S05]  /*15490*/  @!P0 LEA R2, R3, R2, 0x18 ;  /* 0x0000000203028211 */ /* 0x001fca00078ec0ff */
[----:B------:R1:W-:Y:S01]  /*154a0*/  @!P0 STS.128 [R2+0x388d0], R16 ;  /* 0x0388d01002008388 */ /* 0x0003e20000000c00 */
[----:B------:R-:W-:Y:S06]  /*154b0*/  BAR.ARV 0x5, 0x180 ;  /* 0x0146000000007b1d */ /* 0x000fec0000002000 */
.L_x_2440:
        /* <DEDUP_REMOVED lines=8> */
[----:B------:R-:W-:Y:S01]  /*15540*/  IMAD.SHL.U32 R32, R0, 0x8, RZ ;  /* 0x0000000800207824 */ /* 0x000fe200078e00ff */
[----:B------:R-:W-:Y:S01]  /*15550*/  BSSY B8, `(.L_x_2448) ;  /* 0x0000517000087945 */ /* 0x000fe20003800000 */
[----:B------:R1:W-:Y:S01]  /*15560*/  STL [R1+0x24], RZ ;  /* 0x000024ff01007387 */ /* 0x0003e20000100800 */
[----:B------:R-:W-:Y:S01]  /*15570*/  IMAD.MOV.U32 R28, RZ, RZ, 0x1 ;  /* 0x00000001ff1c7424 */ /* 0x000fe200078e00ff */
[----:B------:R-:W-:Y:S01]  /*15580*/  ULDC UR37, c[0x0][0xc] ;  /* 0x0000030000257ab9 */ /* 0x000fe20000000800 */
[----:B------:R-:W-:Y:S01]  /*15590*/  LOP3.LUT R3, R32, 0x1f8, RZ, 0xc0, !PT ;  /* 0x000001f820037812 */ /* 0x000fe200078ec0ff */
[----:B------:R-:W-:-:S03]  /*155a0*/  IMAD.MOV.U32 R27, RZ, RZ, RZ ;  /* 0x000000ffff1b7224 */ /* 0x000fc600078e00ff */
        /* <DEDUP_REMOVED lines=16> */
.L_x_2515:
[----:B0-----:R-:W0:Y:S02]  /*156b0*/  LDC.64 R2, c[0x0][0xc88] ;  /* 0x00032200ff027b82 */ /* 0x001e240000000a00 */
[----:B0-----:R-:W-:-:S05]  /*156c0*/  IMAD.WIDE R2, R19, 0x4, R2 ;  /* 0x0000000413027825 */ /* 0x001fca00078e0202 */
[----:B------:R-:W2:Y:S01]  /*156d0*/  LDG.E R29, desc[UR38][R2.64] ;  /* 0x00000026021d7981 */ /* 0x000ea2000c1e1900 */
        /* <DEDUP_REMOVED lines=14> */
[----:B-1----:R1:W2:Y:S01]  /*157c0*/  @P0 LDG.E R6, desc[UR38][R2.64] ;  /* 0x0000002602060981 */ /* 0x0022a2000c1e1900 */
        /* <DEDUP_REMOVED lines=31> */
.L_x_2449:
        /* <DEDUP_REMOVED lines=9> */
.L_x_2450:
        /* <DEDUP_REMOVED lines=9> */
.L_x_2451:
[----:B------:R-:W3:Y:S01]  /*15ae0*/  LDL R5, [R1+0x10] ;  /* 0x0000100001057983 */ /* 0x000ee20000100800 */
[----:B-12---:R-:W1:Y:S01]  /*15af0*/  LDC R2, c[0x0][0x448] ;  /* 0x00011200ff027b82 */ /* 0x006e620000000800 */
[----:B-----5:R-:W-:Y:S01]  /*15b00*/  IMAD.IADD R0, R0, 0x1, -R6 ;  /* 0x0000000100007824 */ /* 0x020fe200078e0a06 */
[----:B------:R-:W-:Y:S01]  /*15b10*/  LOP3.LUT R23, R23, 0xfffffeff, RZ, 0xc0, !PT ;  /* 0xfffffeff17177812 */ /* 0x000fe200078ec0ff */
[----:B------:R-:W-:Y:S03]  /*15b20*/  BSSY B0, `(.L_x_2452) ;  /* 0x0000039000007945 */ /* 0x000fe60003800000 */
[----:B------:R2:W-:Y:S01]  /*15b30*/  STL [R1], R0 ;  /* 0x0000000001007387 */ /* 0x0005e20000100800 */
[----:B-1----:R-:W-:Y:S01]  /*15b40*/  ISETP.NE.AND P0, PT, R2, 0x1, PT ;  /* 0x000000010200780c */ /* 0x002fe20003f05270 */
[----:B------:R-:W-:-:S05]  /*15b50*/  IMAD.SHL.U32 R2, R17, 0x80, RZ ;  /* 0x0000008011027824 */ /* 0x000fca00078e00ff */
[----:B------:R-:W-:-:S07]  /*15b60*/  IADD3 R2, R2, 0x7f, RZ ;  /* 0x0000007f02027810 */ /* 0x000fce0007ffe0ff */
[----:B------:R-:W1:Y:S01]  /*15b70*/  @P0 LDC R3, c[0x0][0x44c] ;  /* 0x00011300ff030b82 */ /* 0x000e620000000800 */
[----:B------:R-:W-:-:S07]  /*15b80*/  @P0 LOP3.LUT R23, R23, 0x100, RZ, 0xfc, !PT ;  /* 0x0000010017170812 */ /* 0x000fce00078efcff */
[----:B0-----:R-:W0:Y:S01]  /*15b90*/  @P0 LDC R4, c[0x0][0x450] ;  /* 0x00011400ff040b82 */ /* 0x001e220000000800 */
[----:B-1----:R-:W-:-:S05]  /*15ba0*/  @P0 IMAD.HI.U32 R3, R2, R3, RZ ;  /* 0x0000000302030227 */ /* 0x002fca00078e00ff */
[----:B0-----:R-:W-:Y:S02]  /*15bb0*/  @P0 SHF.R.U32.HI R2, RZ, R4, R3 ;  /* 0x00000004ff020219 */ /* 0x001fe40000011603 */
[C---:B---3--:R-:W-:Y:S01]  /*15bc0*/  IADD3 R3, R0.reuse, 0x50, -R5 ;  /* 0x0000005000037810 */ /* 0x048fe20007ffe805 */
[----:B--2---:R-:W-:-:S04]  /*15bd0*/  VIADD R0, R0, 0x4f ;  /* 0x0000004f00007836 */ /* 0x004fc80000000000 */
[----:B------:R-:W-:-:S04]  /*15be0*/  IMAD.HI R0, R0, 0x66666667, RZ ;  /* 0x6666666700007827 */ /* 0x000fc800078e02ff */
[----:B------:R-:W-:Y:S01]  /*15bf0*/  IMAD.IADD R2, R3, 0x1, R2 ;  /* 0x0000000103027824 */ /* 0x000fe200078e0202 */
[----:B------:R-:W-:-:S03]  /*15c00*/  SHF.R.U32.HI R3, RZ, 0x1f, R0 ;  /* 0x0000001fff037819 */ /* 0x000fc60000011600 */
[----:B------:R-:W-:Y:S01]  /*15c10*/  IMAD.HI R2, R2, 0x66666667, RZ ;  /* 0x6666666702027827 */ /* 0x000fe200078e02ff */
[----:B------:R-:W-:-:S04]  /*15c20*/  LEA.HI.SX32 R0, R0, R3, 0x1b ;  /* 0x0000000300007211 */ /* 0x000fc800078fdaff */
[----:B------:R-:W-:-:S04]  /*15c30*/  SHF.R.U32.HI R3, RZ, 0x1f, R2 ;  /* 0x0000001fff037819 */ /* 0x000fc80000011602 */
[----:B------:R-:W-:Y:S02]  /*15c40*/  LEA.HI.SX32 R3, R2, R3, 0x1b ;  /* 0x0000000302037211 */ /* 0x000fe400078fdaff */
[----:B------:R-:W-:Y:S02]  /*15c50*/  LOP3.LUT R2, R18, 0xff000000, RZ, 0xc0, !PT ;  /* 0xff00000012027812 */ /* 0x000fe400078ec0ff */
[----:B------:R-:W-:Y:S02]  /*15c60*/  VIMNMX R0, R0, R3, PT ;  /* 0x0000000300007248 */ /* 0x000fe40003fe0100 */
[----:B------:R-:W-:Y:S02]  /*15c70*/  SHF.R.U32.HI R2, RZ, 0x8, R2 ;  /* 0x00000008ff027819 */ /* 0x000fe40000011602 */
[----:B------:R-:W-:Y:S02]  /*15c80*/  ISETP.GE.AND P0, PT, R0, 0x1, PT ;  /* 0x000000010000780c */ /* 0x000fe40003f06270 */
[----:B------:R-:W-:-:S04]  /*15c90*/  LOP3.LUT R3, R18, 0xff0000, RZ, 0xc0, !PT ;  /* 0x00ff000012037812 */ /* 0x000fc800078ec0ff */
[----:B------:R-:W-:Y:S01]  /*15ca0*/  LEA.HI R2, R3, R2, RZ, 0x10 ;  /* 0x0000000203027211 */ /* 0x000fe200078f80ff */
[----:B------:R-:W-:-:S03]  /*15cb0*/  IMAD.MOV.U32 R3, RZ, RZ, RZ ;  /* 0x000000ffff037224 */ /* 0x000fc600078e00ff */
[----:B------:R-:W-:-:S03]  /*15cc0*/  LOP3.LUT R4, R2, 0xff, RZ, 0xc0, !PT ;  /* 0x000000ff02047812 */ /* 0x000fc600078ec0ff */
[----:B------:R-:W-:Y:S05]  /*15cd0*/  @!P0 BRA `(.L_x_2453) ;  /* 0x0000000000748947 */ /* 0x000fea0003800000 */
        /* <DEDUP_REMOVED lines=10> */
[----:B------:R-:W0:Y:S02]  /*15d80*/  F2I.FTZ.U32.TRUNC.NTZ R3, R10 ;  /* 0x0000000a00037305 */ /* 0x000e24000021f000 */
[----:B0-----:R-:W-:-:S04]  /*15d90*/  IMAD.MOV R2, RZ, RZ, -R3 ;  /* 0x000000ffff027224 */ /* 0x001fc800078e0a03 */
[----:B------:R-:W-:Y:S02]  /*15da0*/  IMAD R8, R2, R7, RZ ;  /* 0x0000000702087224 */ /* 0x000fe400078e02ff */
[----:B------:R-:W-:-:S04]  /*15db0*/  IMAD.MOV.U32 R2, RZ, RZ, RZ ;  /* 0x000000ffff027224 */ /* 0x000fc800078e00ff */
        /* <DEDUP_REMOVED lines=12> */
[----:B------:R-:W-:-:S04]  /*15e80*/  IMAD.MOV.U32 R3, RZ, RZ, R8 ;  /* 0x000000ffff037224 */ /* 0x000fc800078e0008 */
[----:B------:R-:W-:Y:S01]  /*15e90*/  @!P2 IMAD.MOV R3, RZ, RZ, -R3 ;  /* 0x000000ffff03a224 */ /* 0x000fe200078e0a03 */
[----:B------:R-:W-:-:S07]  /*15ea0*/  @!P1 LOP3.LUT R3, RZ, R5, RZ, 0x33, !PT ;  /* 0x00000005ff039212 */ /* 0x000fce00078e33ff */
.L_x_2453:
[----:B------:R-:W-:Y:S05]  /*15eb0*/  BSYNC B0 ;  /* 0x0000000000007941 */ /* 0x000fea0003800000 */
.L_x_2452:
        /* <DEDUP_REMOVED lines=24> */
.L_x_2455:
        /* <DEDUP_REMOVED lines=20> */
.L_x_2458:
[----:B------:R-:W-:Y:S05]  /*16180*/  BSYNC B6 ;  /* 0x0000000000067941 */ /* 0x000fea0003800000 */
.L_x_2457:
        /* <DEDUP_REMOVED lines=20> */
.L_x_2461:
        /* <DEDUP_REMOVED lines=15> */
.L_x_2460:
[----:B------:R-:W-:Y:S05]  /*163c0*/  BSYNC B6 ;  /* 0x0000000000067941 */ /* 0x000fea0003800000 */
.L_x_2459:
[----:B------:R-:W-:Y:S01]  /*163d0*/  ULDC.64 UR4, c[0x0][0x9f8] ;  /* 0x00027e0000047ab9 */ /* 0x000fe20000000a00 */
[----:B------:R-:W0:Y:S01]  /*163e0*/  LDC R9, c[0x0][0x430] ;  /* 0x00010c00ff097b82 */ /* 0x000e220000000800 */
[----:B------:R-:W-:-:S04]  /*163f0*/  ISETP.NE.U32.AND P0, PT, RZ, UR4, PT ;  /* 0x00000004ff007c0c */ /* 0x000fc8000bf05070 */
[----:B------:R-:W-:-:S13]  /*16400*/  ISETP.NE.AND.EX P0, PT, RZ, UR5, PT, P0 ;  /* 0x00000005ff007c0c */ /* 0x000fda000bf05300 */
[----:B------:R-:W-:Y:S01]  /*16410*/  @P0 IADD3 R24, P1, R24, UR4, RZ ;  /* 0x0000000418180c10 */ /* 0x000fe2000ff3e0ff */
[----:B------:R-:W-:-:S03]  /*16420*/  ULDC UR4, c[0x0][0x2f4] ;  /* 0x0000bd0000047ab9 */ /* 0x000fc60000000800 */
[----:B------:R-:W-:-:S05]  /*16430*/  @P0 IADD3.X R25, R25, UR5, RZ, P1, !PT ;  /* 0x0000000519190c10 */ /* 0x000fca0008ffe4ff */
[----:B------:R1:W5:Y:S01]  /*16440*/  @P0 LDG.E R30, desc[UR38][R24.64] ;  /* 0x00000026181e0981 */ /* 0x000362000c1e1900 */
[----:B------:R-:W-:Y:S01]  /*16450*/  ISETP.GE.AND P0, PT, R32, UR4, PT ;  /* 0x0000000420007c0c */ /* 0x000fe2000bf06270 */
[----:B------:R-:W-:Y:S01]  /*16460*/  UMOV UR5, 0xffffffff ;  /* 0xffffffff00057882 */ /* 0x000fe20000000000 */
[----:B------:R-:W-:Y:S02]  /*16470*/  ISETP.GE.AND P2, PT, R37, UR4, PT ;  /* 0x0000000425007c0c */ /* 0x000fe4000bf46270 */
[----:B------:R-:W-:Y:S02]  /*16480*/  LOP3.LUT R23, R23, 0xffffffef, RZ, 0xc0, !PT ;  /* 0xffffffef17177812 */ /* 0x000fe400078ec0ff */
[----:B------:R-:W-:-:S07]  /*16490*/  ISETP.GE.AND P1, PT, R36, UR4, PT ;  /* 0x0000000424007c0c */ /* 0x000fce000bf26270 */
        /* <DEDUP_REMOVED lines=8> */
[----:B01----:R-:W-:Y:S06]  /*16520*/  BRA.DIV UR5, `(.L_x_2462) ;  /* 0x0000004a05007947 */ /* 0x003fec000b800000 */
.L_x_2532:
[----:B------:R-:W2:Y:S04]  /*16530*/  LDL R0, [R1+0x20] ;  /* 0x0000200001007983 */ /* 0x000ea80000100800 */
[----:B------:R-:W3:Y:S04]  /*16540*/  LDL R5, [R1] ;  /* 0x0000000001057983 */ /* 0x000ee80000100800 */
[----:B------:R-:W4:Y:S01]  /*16550*/  LDL R2, [R1+0x8] ;  /* 0x0000080001027983 */ /* 0x000f220000100800 */
[----:B------:R-:W0:Y:S01]  /*16560*/  S2R R3, SR_TID.X ;  /* 0x0000000000037919 */ /* 0x000e220000002100 */
[----:B------:R-:W1:Y:S01]  /*16570*/  S2R R8, SR_TID.X ;  /* 0x0000000000087919 */ /* 0x000e620000002100 */
[----:B------:R-:W-:-:S02]  /*16580*/  ISETP.NE.AND P1, PT, R9, 0x1, PT ;  /* 0x000000010900780c */ /* 0x000fc40003f25270 */
[----:B0-----:R-:W-:-:S04]  /*16590*/  LOP3.LUT R3, R3, 0x7f, RZ, 0xc0, !PT ;  /* 0x0000007f03037812 */ /* 0x001fc800078ec0ff */
[----:B------:R-:W-:Y:S01]  /*165a0*/  SHF.R.U32.HI R3, RZ, 0x3, R3 ;  /* 0x00000003ff037819 */ /* 0x000fe20000011603 */
[----:B-1----:R-:W-:-:S05]  /*165b0*/  IMAD.SHL.U32 R8, R8, 0x10, RZ ;  /* 0x0000001008087824 */ /* 0x002fca00078e00ff */
[----:B------:R-:W-:Y:S02]  /*165c0*/  LOP3.LUT R8, R3, 0x70, R8, 0xf8, !PT ;  /* 0x0000007003087812 */ /* 0x000fe400078ef808 */
[----:B------:R-:W0:Y:S01]  /*165d0*/  @P1 LDC R3, c[0x0][0x434] ;  /* 0x00010d00ff031b82 */ /* 0x000e220000000800 */
[----:B-----5:R-:W-:Y:S02]  /*165e0*/  SHF.R.S32.HI R10, RZ, 0x1f, R30 ;  /* 0x0000001fff0a7819 */ /* 0x020fe4000001141e */
[----:B------:R-:W-:-:S04]  /*165f0*/  LOP3.LUT R23, R23, 0xffffffbf, RZ, 0xc0, !PT ;  /* 0xffffffbf17177812 */ /* 0x000fc800078ec0ff */
[----:B------:R-:W-:Y:S01]  /*16600*/  @P1 LOP3.LUT R23, R23, 0x40, RZ, 0xfc, !PT ;  /* 0x0000004017171812 */ /* 0x000fe200078efcff */
[----:B------:R1:W-:Y:S03]  /*16610*/  STL [R1+0xc], R10 ;  /* 0x00000c0a01007387 */ /* 0x0003e60000100800 */
[----:B------:R-:W-:Y:S02]  /*16620*/  LOP3.LUT R23, R23, 0xffffffdf, RZ, 0xc0, !PT ;  /* 0xffffffdf17177812 */ /* 0x000fe400078ec0ff */
[----:B------:R-:W-:Y:S02]  /*16630*/  LOP3.LUT R25, R18, 0xffff, RZ, 0xc0, !PT ;  /* 0x0000ffff12197812 */ /* 0x000fe400078ec0ff */
[----:B--2---:R-:W-:Y:S02]  /*16640*/  IADD3 R26, R0, -0x1, RZ ;  /* 0xffffffff001a7810 */ /* 0x004fe40007ffe0ff */
[----:B------:R-:W2:Y:S03]  /*16650*/  @P1 LDC R0, c[0x0][0x438] ;  /* 0x00010e00ff001b82 */ /* 0x000ea60000000800 */
[----:B------:R-:W-:-:S05]  /*16660*/  IMAD R6, R26, 0x50, R8 ;  /* 0x000000501a067824 */ /* 0x000fca00078e0208 */
[C---:B---3--:R-:W-:Y:S01]  /*16670*/  ISETP.GE.AND P0, PT, R6.reuse, R5, PT ;  /* 0x000000050600720c */ /* 0x048fe20003f06270 */
[----:B----4-:R-:W-:-:S03]  /*16680*/  IMAD.IADD R6, R6, 0x1, R2 ;  /* 0x0000000106067824 */ /* 0x010fc600078e0202 */
[----:B------:R-:W-:Y:S01]  /*16690*/  ISETP.GT.U32.OR P0, PT, R8, 0x4f, P0 ;  /* 0x0000004f0800780c */ /* 0x000fe20000704470 */
[----:B0-----:R-:W-:-:S04]  /*166a0*/  @P1 IMAD.HI.U32 R3, R6, R3, RZ ;  /* 0x0000000306031227 */ /* 0x001fc800078e00ff */
[----:B------:R-:W-:Y:S01]  /*166b0*/  IMAD.MOV.U32 R7, RZ, RZ, R6 ;  /* 0x000000ffff077224 */ /* 0x000fe200078e0006 */
[----:B--2---:R-:W-:-:S07]  /*166c0*/  @P1 SHF.R.U32.HI R7, RZ, R0, R3 ;  /* 0x00000000ff071219 */ /* 0x004fce0000011603 */
        /* <DEDUP_REMOVED lines=8> */
[----:B0-----:R-:W-:-:S04]  /*16750*/  @!P0 LEA R2, P1, R4, R2, 0x2 ;  /* 0x0000000204028211 */ /* 0x001fc800078210ff */
[----:B------:R-:W-:Y:S01]  /*16760*/  @!P0 LEA.HI.X R3, R4, R3, R0, 0x2, P1 ;  /* 0x0000000304038211 */ /* 0x000fe200008f1400 */
[----:B------:R-:W-:-:S06]  /*16770*/  IMAD.MOV.U32 R0, RZ, RZ, RZ ;  /* 0x000000ffff007224 */ /* 0x000fcc00078e00ff */
[----:B------:R0:W5:Y:S02]  /*16780*/  @!P0 LDG.E R0, desc[UR38][R2.64] ;  /* 0x0000002602008981 */ /* 0x000164000c1e1900 */
[----:B0-----:R-:W-:-:S05]  /*16790*/  IMAD.U32 R2, RZ, RZ, UR36 ;  /* 0x00000024ff027e24 */ /* 0x001fca000f8e00ff */
[----:B------:R-:W-:Y:S02]  /*167a0*/  ISETP.NE.AND P2, PT, R2, 0x3, PT ;  /* 0x000000030200780c */ /* 0x000fe40003f45270 */
[----:B------:R-:W-:Y:S01]  /*167b0*/  ISETP.GT.U32.AND P0, PT, R8, 0x4f, PT ;  /* 0x0000004f0800780c */ /* 0x000fe20003f04070 */
[----:B------:R-:W-:-:S10]  /*167c0*/  IMAD.MOV R5, RZ, RZ, -R7 ;  /* 0x000000ffff057224 */ /* 0x000fd400078e0a07 */
[----:B------:R-:W-:-:S04]  /*167d0*/  @P2 LOP3.LUT R23, R23, 0x20, RZ, 0xfc, !PT ;  /* 0x0000002017172812 */ /* 0x000fc800078efcff */
[----:B------:R-:W-:Y:S01]  /*167e0*/  LOP3.LUT R23, R23, 0xfffffffe, RZ, 0xc0, !PT ;  /* 0xfffffffe17177812 */ /* 0x000fe200078ec0ff */
[----:B------:R-:W-:-:S03]  /*167f0*/  IMAD R4, R9, R5, R6 ;  /* 0x0000000509047224 */ /* 0x000fc600078e0206 */
[----:B------:R-:W-:Y:S01]  /*16800*/  @P0 LOP3.LUT R23, R23, 0x1, RZ, 0xfc, !PT ;  /* 0x0000000117170812 */ /* 0x000fe200078efcff */
[----:B-1----:R-:W-:Y:S06]  /*16810*/  @!P2 BRA `(.L_x_2463) ;  /* 0x000000000004a947 */ /* 0x002fec0003800000 */
[----:B------:R-:W-:Y:S01]  /*16820*/  BPT.TRAP 0x1 ;  /* 0x000000040000795c */ /* 0x000fe20000300000 */
.L_x_2463:
        /* <DEDUP_REMOVED lines=23> */
.L_x_2533:
[----:B------:R-:W-:Y:S05]  /*169a0*/  BSYNC B0 ;  /* 0x0000000000007941 */ /* 0x000fea0003800000 */
.L_x_2464:
        /* <DEDUP_REMOVED lines=74> */
.L_x_2545:
        /* <DEDUP_REMOVED lines=8> */
[----:B0-----:R-:W-:-:S04]  /*16ed0*/  LEA R2, P0, R32, R0, 0x1 ;  /* 0x0000000020027211 */ /* 0x001fc800078008ff */
[----:B--2---:R-:W-:-:S05]  /*16ee0*/  IADD3.X R3, RZ, R8, RZ, P0, !PT ;  /* 0x00000008ff037210 */ /* 0x004fca00007fe4ff */
[----:B------:R-:W-:Y:S01]  /*16ef0*/  @!PT LDS RZ, [RZ] ;  /* 0x00000000fffff984 */ /* 0x000fe20000000800 */
[----:B------:R-:W-:Y:S01]  /*16f00*/  @!PT LDS RZ, [RZ] ;  /* 0x00000000fffff984 */ /* 0x000fe20000000800 */
[----:B------:R-:W-:Y:S01]  /*16f10*/  @!PT LDS RZ, [RZ] ;  /* 0x00000000fffff984 */ /* 0x000fe20000000800 */
[----:B------:R1:W-:Y:S04]  /*16f20*/  LDGSTS.E.BYPASS.LTC128B.128 [R7+0x26400], desc[UR38][R2.64], !P4 ;  /* 0x2640000002077fae */ /* 0x0003e8000e101d66 */
[----:B------:R1:W-:Y:S04]  /*16f30*/  LDGSTS.E.BYPASS.LTC128B.128 [R7+0x28c00], desc[UR38][R2.64+0x80], !P3 ;  /* 0x28c0008002077fae */ /* 0x0003e8000d901d66 */
[----:B------:R1:W-:Y:S04]  /*16f40*/  LDGSTS.E.BYPASS.LTC128B.128 [R7+0x2b400], desc[UR38][R2.64+0x100], !P2 ;  /* 0x2b40010002077fae */ /* 0x0003e8000d101d66 */
[----:B------:R1:W-:Y:S02]  /*16f50*/  LDGSTS.E.BYPASS.LTC128B.128 [R7+0x2dc00], desc[UR38][R2.64+0x180], !P1 ;  /* 0x2dc0018002077fae */ /* 0x0003e4000c901d66 */
.L_x_2468:
[----:B------:R-:W-:Y:S05]  /*16f60*/  BSYNC B0 ;  /* 0x0000000000007941 */ /* 0x000fea0003800000 */
.L_x_2467:
[----:B------:R-:W-:Y:S01]  /*16f70*/  NOP ;  /* 0x0000000000007918 */ /* 0x000fe20000000000 */
[----:B------:R-:W-:-:S13]  /*16f80*/  PLOP3.LUT P0, PT, PT, PT, PT, 0x80, 0x0 ;  /* 0x000000000000781c */ /* 0x000fda0003f0f070 */
.L_x_2469:
        /* <DEDUP_REMOVED lines=10> */
.L_x_2470:
        /* <DEDUP_REMOVED lines=23> */
[----:B------:R-:W-:Y:S02]  /*171a0*/  IMAD.U32 R4, RZ, RZ, UR6 ;  /* 0x00000006ff047e24 */ /* 0x000fe4000f8e00ff */
[----:B------:R-:W0:Y:S01]  /*171b0*/  LDC.64 R2, c[0x4][R2] ;  /* 0x0100000002027b82 */ /* 0x000e220000000a00 */
[----:B---3--:R-:W-:Y:S02]  /*171c0*/  IMAD.U32 R5, RZ, RZ, UR7 ;  /* 0x00000007ff057e24 */ /* 0x008fe4000f8e00ff */
[----:B------:R-:W-:Y:S02]  /*171d0*/  IMAD.U32 R6, RZ, RZ, UR8 ;  /* 0x00000008ff067e24 */ /* 0x000fe4000f8e00ff */
[----:B------:R-:W-:-:S02]  /*171e0*/  IMAD.U32 R7, RZ, RZ, UR9 ;  /* 0x00000009ff077e24 */ /* 0x000fc4000f8e00ff */
[----:B------:R-:W-:Y:S02]  /*171f0*/  IMAD.U32 R10, RZ, RZ, UR4 ;  /* 0x00000004ff0a7e24 */ /* 0x000fe4000f8e00ff */
[----:B------:R-:W-:Y:S02]  /*17200*/  IMAD.U32 R11, RZ, RZ, UR5 ;  /* 0x00000005ff0b7e24 */ /* 0x000fe4000f8e00ff */
[----:B--2---:R-:W-:Y:S02]  /*17210*/  IMAD.MOV.U32 R8, RZ, RZ, 0x70 ;  /* 0x00000070ff087424 */ /* 0x004fe400078e00ff */
[----:B------:R-:W-:Y:S02]  /*17220*/  IMAD.MOV.U32 R12, RZ, RZ, 0x1 ;  /* 0x00000001ff0c7424 */ /* 0x000fe400078e00ff */
[----:B------:R-:W-:-:S07]  /*17230*/  IMAD.MOV.U32 R13, RZ, RZ, RZ ;  /* 0x000000ffff0d7224 */ /* 0x000fce00078e00ff */
[----:B------:R-:W-:-:S07]  /*17240*/  LEPC R20, `(.L_x_2472) ;  /* 0x000000001014794e */ /* 0x000fce0000000000 */
[----:B0-----:R-:W-:Y:S05]  /*17250*/  CALL.ABS.NOINC R2 ;  /* 0x0000000002007343 */ /* 0x001fea0003c00000 */
.L_x_2472:
[----:B------:R-:W-:Y:S05]  /*17260*/  BSYNC B6 ;  /* 0x0000000000067941 */ /* 0x000fea0003800000 */
.L_x_2471:
[----:B------:R-:W4:Y:S01]  /*17270*/  LDL.LU R2, [R1+0x28] ;  /* 0x0000280001027983 */ /* 0x000f220000300800 */
[----:B------:R-:W-:Y:S01]  /*17280*/  ULDC.64 UR6, c[0x0][0x2e0] ;  /* 0x0000b80000067ab9 */ /* 0x000fe20000000a00 */
[----:B------:R-:W-:Y:S01]  /*17290*/  IMAD.MOV.U32 R3, RZ, RZ, R35 ;  /* 0x000000ffff037224 */ /* 0x000fe200078e0023 */
[----:B------:R-:W-:Y:S01]  /*172a0*/  ULDC.64 UR4, c[0x0][0x2d8] ;  /* 0x0000b60000047ab9 */ /* 0x000fe20000000a00 */
[----:B------:R-:W2:Y:S04]  /*172b0*/  LDL.LU.64 R20, [R1+0x18] ;  /* 0x0000180001147983 */ /* 0x000ea80000300a00 */
[----:B------:R0:W5:Y:S01]  /*172c0*/  LDL R9, [R1+0x10] ;  /* 0x0000100001097983 */ /* 0x0001620000100800 */
[----:B----4-:R-:W-:Y:S02]  /*172d0*/  IMAD.MOV.U32 R0, RZ, RZ, R2 ;  /* 0x000000ffff007224 */ /* 0x010fe400078e0002 */
[----:B--2---:R-:W-:Y:S01]  /*172e0*/  IMAD.MOV.U32 R2, RZ, RZ, R20 ;  /* 0x000000ffff027224 */ /* 0x004fe200078e0014 */
[----:B------:R-:W1:Y:S01]  /*172f0*/  LDC R21, c[0x0][0x448] ;  /* 0x00011200ff157b82 */ /* 0x000e620000000800 */
[----:B------:R-:W2:Y:S01]  /*17300*/  S2R R20, SR_TID.X ;  /* 0x0000000000147919 */ /* 0x000ea20000002100 */
[----:B------:R-:W-:-:S02]  /*17310*/  IMAD R4, R0, UR6, RZ ;  /* 0x0000000600047c24 */ /* 0x000fc4000f8e02ff */
[----:B------:R-:W-:-:S04]  /*17320*/  IMAD.WIDE.U32 R2, R25, UR4, R2 ;  /* 0x0000000419027c25 */ /* 0x000fc8000f8e0002 */
[----:B------:R-:W-:Y:S01]  /*17330*/  IMAD R3, R25, UR5, R3 ;  /* 0x0000000519037c24 */ /* 0x000fe2000f8e0203 */
[----:B------:R-:W-:Y:S01]  /*17340*/  ULDC.64 UR4, c[0x0][0x2d0] ;  /* 0x0000b40000047ab9 */ /* 0x000fe20000000a00 */
[C---:B------:R-:W-:Y:S02]  /*17350*/  IMAD R4, R29.reuse, UR7, R4 ;  /* 0x000000071d047c24 */ /* 0x040fe4000f8e0204 */
[----:B------:R-:W-:Y:S01]  /*17360*/  IMAD.WIDE.U32 R2, R29, UR6, R2 ;  /* 0x000000061d027c25 */ /* 0x000fe2000f8e0002 */
[----:B-1----:R-:W-:Y:S02]  /*17370*/  ISETP.NE.AND P6, PT, R21, 0x1, PT ;  /* 0x000000011500780c */ /* 0x002fe40003fc5270 */
[----:B--2---:R-:W-:-:S04]  /*17380*/  LOP3.LUT R20, R20, 0x7f, RZ, 0xc0, !PT ;  /* 0x0000007f14147812 */ /* 0x004fc800078ec0ff */
[----:B------:R-:W-:-:S07]  /*17390*/  SHF.R.U32.HI R21, RZ, 0x3, R20 ;  /* 0x00000003ff157819 */ /* 0x000fce0000011614 */
[----:B------:R-:W1:Y:S01]  /*173a0*/  @P6 LDC R7, c[0x0][0x44c] ;  /* 0x00011300ff076b82 */ /* 0x000e620000000800 */
[----:B------:R-:W2:Y:S07]  /*173b0*/  S2R R20, SR_TID.X ;  /* 0x0000000000147919 */ /* 0x000eae0000002100 */
[----:B---3--:R-:W3:Y:S01]  /*173c0*/  @P6 LDC R5, c[0x0][0x450] ;  /* 0x00011400ff056b82 */ /* 0x008ee20000000800 */
[----:B--2---:R-:W-:-:S05]  /*173d0*/  IMAD.SHL.U32 R20, R20, 0x10, RZ ;  /* 0x0000001014147824 */ /* 0x004fca00078e00ff */
[----:B------:R-:W-:-:S05]  /*173e0*/  LOP3.LUT R20, R21, 0x70, R20, 0xf8, !PT ;  /* 0x0000007015147812 */ /* 0x000fca00078ef814 */
[----:B------:R-:W-:-:S04]  /*173f0*/  IMAD R6, R17, 0x80, R20 ;  /* 0x0000008011067824 */ /* 0x000fc800078e0214 */
[----:B-1----:R-:W-:-:S04]  /*17400*/  @P6 IMAD.HI.U32 R7, R6, R7, RZ ;  /* 0x0000000706076227 */ /* 0x002fc800078e00ff */
[----:B------:R-:W-:Y:S01]  /*17410*/  IMAD.MOV.U32 R0, RZ, RZ, R6 ;  /* 0x000000ffff007224 */ /* 0x000fe200078e0006 */
[----:B---3--:R-:W-:Y:S02]  /*17420*/  @P6 SHF.R.U32.HI R0, RZ, R5, R7 ;  /* 0x00000005ff006219 */ /* 0x008fe40000011607 */
[----:B------:R-:W1:Y:S01]  /*17430*/  LDC R5, c[0x0][0x448] ;  /* 0x00011200ff057b82 */ /* 0x000e620000000800 */
[----:B------:R-:W-:Y:S02]  /*17440*/  IMAD.IADD R3, R3, 0x1, R4 ;  /* 0x0000000103037824 */ /* 0x000fe400078e0204 */
[----:B------:R-:W-:Y:S01]  /*17450*/  IMAD.MOV R4, RZ, RZ, -R0 ;  /* 0x000000ffff047224 */ /* 0x000fe200078e0a00 */
[----:B------:R-:W2:Y:S01]  /*17460*/  S2R R20, SR_TID.X ;  /* 0x0000000000147919 */ /* 0x000ea20000002100 */
[----:B------:R-:W-:-:S04]  /*17470*/  IMAD.WIDE.U32 R2, R0, UR4, R2 ;  /* 0x0000000400027c25 */ /* 0x000fc8000f8e0002 */
[----:B-1----:R-:W-:Y:S01]  /*17480*/  IMAD R4, R5, R4, R6 ;  /* 0x0000000405047224 */ /* 0x002fe200078e0206 */
[----:B------:R-:W-:-:S05]  /*17490*/  SHF.R.S32.HI R6, RZ, 0x1f, R0 ;  /* 0x0000001fff067819 */ /* 0x000fca0000011400 */
        /* <DEDUP_REMOVED lines=10> */
[----:B------:R-:W-:Y:S01]  /*17540*/  ULDC UR4, c[0x0][0x2b8] ;  /* 0x0000ae0000047ab9 */ /* 0x000fe20000000800 */
[----:B------:R-:W-:Y:S02]  /*17550*/  IADD3 R3, R3, R0, RZ ;  /* 0x0000000003037210 */ /* 0x000fe40007ffe0ff */
[----:B--2---:R-:W-:Y:S02]  /*17560*/  LOP3.LUT R20, R20, 0x7f, RZ, 0xc0, !PT ;  /* 0x0000007f14147812 */ /* 0x004fe400078ec0ff */
[----:B------:R-:W-:Y:S01]  /*17570*/  LEA.HI.X R0, R2, UR5, R3, 0x1, P0 ;  /* 0x0000000502007c11 */ /* 0x000fe200080f0c03 */
[----:B------:R-:W-:Y:S01]  /*17580*/  UMOV UR5, 0xffffffff ;  /* 0xffffffff00057882 */ /* 0x000fe20000000000 */
[----:B------:R-:W-:-:S02]  /*17590*/  ISETP.GE.AND P4, PT, R32, UR4, PT ;  /* 0x0000000420007c0c */ /* 0x000fc4000bf86270 */
[----:B------:R-:W-:Y:S02]  /*175a0*/  ISETP.GE.AND P3, PT, R37, UR4, PT ;  /* 0x0000000425007c0c */ /* 0x000fe4000bf66270 */
[----:B------:R-:W-:Y:S02]  /*175b0*/  ISETP.GE.AND P2, PT, R36, UR4, PT ;  /* 0x0000000424007c0c */ /* 0x000fe4000bf46270 */
[----:B------:R-:W-:Y:S02]  /*175c0*/  ISETP.GE.AND P1, PT, R34, UR4, PT ;  /* 0x0000000422007c0c */ /* 0x000fe4000bf26270 */
[----:B------:R-:W-:Y:S01]  /*175d0*/  SHF.R.U32.HI R8, RZ, 0x3, R20 ;  /* 0x00000003ff087819 */ /* 0x000fe20000011614 */
[----:B0-----:R-:W-:Y:S10]  /*175e0*/  BRA.DIV UR5, `(.L_x_2473) ;  /* 0x0000003e05dc7947 */ /* 0x001ff4000b800000 */
[----:B------:R-:W0:Y:S01]  /*175f0*/  SHFL.IDX PT, R14, R4, RZ, 0x181f ;  /* 0x00181fff040e7589 */ /* 0x000e2200000e0000 */
[----:B-----5:R-:W-:Y:S02]  /*17600*/  IMAD R5, R9, R5, RZ ;  /* 0x0000000509057224 */ /* 0x020fe400078e02ff */
[----:B------:R-:W-:Y:S01]  /*17610*/  IMAD R17, R17, 0x80, R8 ;  /* 0x0000008011117824 */ /* 0x000fe200078e0208 */
        /* <DEDUP_REMOVED lines=63> */
[----:B-1----:R-:W-:Y:S01]  /*17a10*/  @!P0 IMAD.X R7, RZ, RZ, R2, P5 ;  /* 0x000000ffff078224 */ /* 0x002fe200028e0602 */
[----:B------:R-:W-:Y:S02]  /*17a20*/  @!P0 MOV R2, R14 ;  /* 0x0000000e00028202 */ /* 0x000fe40000000f00 */
[----:B------:R-:W0:Y:S01]  /*17a30*/  SHFL.IDX PT, R14, R4, 0x6, 0x181f ;  /* 0x00d81f00040e7f89 */ /* 0x000e2200000e0000 */
[----:B------:R-:W-:-:S05]  /*17a40*/  @!P0 IMAD.MOV.U32 R3, RZ, RZ, R7 ;  /* 0x000000ffff038224 */ /* 0x000fca00078e0007 */
        /* <DEDUP_REMOVED lines=16> */
.L_x_2562:
        /* <DEDUP_REMOVED lines=13> */
.L_x_2475:
[----:B------:R-:W-:Y:S05]  /*17c20*/  BSYNC B0 ;  /* 0x0000000000007941 */ /* 0x000fea0003800000 */
.L_x_2474:
[----:B------:R-:W-:Y:S01]  /*17c30*/  NOP ;  /* 0x0000000000007918 */ /* 0x000fe20000000000 */
[----:B------:R-:W-:-:S13]  /*17c40*/  PLOP3.LUT P0, PT, PT, PT, PT, 0x80, 0x0 ;  /* 0x000000000000781c */ /* 0x000fda0003f0f070 */
.L_x_2476:
        /* <DEDUP_REMOVED lines=8> */
[----:B--2---:R-:W-:-:S05]  /*17cd0*/  VIADD R3, R3, 0x1 ;  /* 0x0000000103037836 */ /* 0x004fca0000000000 */
[----:B------:R-:W-:Y:S01]  /*17ce0*/  LEA.HI R0, R3, R3, RZ, 0x1 ;  /* 0x0000000303007211 */ /* 0x000fe200078f08ff */
[----:B------:R0:W-:Y:S03]  /*17cf0*/  STL [R1+0x24], R3 ;  /* 0x0000240301007387 */ /* 0x0001e60000100800 */
[----:B------:R-:W-:-:S05]  /*17d00*/  LOP3.LUT R0, R0, 0xfffffffe, RZ, 0xc0, !PT ;  /* 0xfffffffe00007812 */ /* 0x000fca00078ec0ff */
[----:B0-----:R-:W-:Y:S02]  /*17d10*/  IMAD.IADD R3, R3, 0x1, -R0 ;  /* 0x0000000103037824 */ /* 0x001fe400078e0a00 */
[----:B---3--:R-:W-:-:S03]  /*17d20*/  VIADD R0, R2, 0xfffffffe ;  /* 0xfffffffe02007836 */ /* 0x008fc60000000000 */
[----:B------:R-:W-:Y:S01]  /*17d30*/  SHF.L.U32 R3, R3, 0x1f, RZ ;  /* 0x0000001f03037819 */ /* 0x000fe200000006ff */
[----:B------:R-:W-:Y:S01]  /*17d40*/  NOP ;  /* 0x0000000000007918 */ /* 0x000fe20000000000 */
[----:B------:R0:W-:Y:S01]  /*17d50*/  SYNCS.ARRIVE.TRANS64.A1T0 RZ, [R22+URZ+0x38800], RZ ;  /* 0x038800ff16ff79a7 */ /* 0x0001e2000810003f */
[----:B------:R-:W-:Y:S01]  /*17d60*/  BSSY B0, `(.L_x_2477) ;  /* 0x0000003000007945 */ /* 0x000fe20003800000 */
[----:B------:R-:W2:Y:S03]  /*17d70*/  SYNCS.PHASECHK.TRANS64.TRYWAIT P0, [R22+URZ+0x38820], R3 ;  /* 0x03882003160075a7 */ /* 0x000ea6000800017f */
[----:B0-2---:R-:W-:Y:S05]  /*17d80*/  @!P0 BRA `(.L_x_2478) ;  /* 0x0000004000ac8947 */ /* 0x005fea0003800000 */
.L_x_2563:
[----:B------:R-:W-:Y:S05]  /*17d90*/  BSYNC B0 ;  /* 0x0000000000007941 */ /* 0x000fea0003800000 */
.L_x_2477:
        /* <DEDUP_REMOVED lines=12> */
.L_x_2493:
        /* <DEDUP_REMOVED lines=38> */
[----:B------:R-:W-:Y:S02]  /*180c0*/  SEL R27, R27, RZ, P0 ;  /* 0x000000ff1b1b7207 */ /* 0x000fe40000000000 */
[----:B------:R-:W-:Y:S02]  /*180d0*/  MOV R26, R0 ;  /* 0x00000000001a7202 */ /* 0x000fe40000000f00 */
[----:B------:R-:W-:Y:S01]  /*180e0*/  LOP3.LUT R28, R17, R28, RZ, 0x3c, !PT ;  /* 0x0000001c111c7212 */ /* 0x000fe200078e3cff */
[----:B0-----:R-:W-:Y:S06]  /*180f0*/  @!P5 BRA `(.L_x_2481) ;  /* 0x000000000004d947 */ /* 0x001fec0003800000 */
[----:B------:R-:W-:Y:S01]  /*18100*/  BPT.TRAP 0x1 ;  /* 0x000000040000795c */ /* 0x000fe20000300000 */
.L_x_2481:
[----:B------:R-:W-:Y:S01]  /*18110*/  IMAD R6, R27, 0x8, R22 ;  /* 0x000000081b067824 */ /* 0x000fe200078e0216 */
[----:B------:R-:W-:Y:S01]  /*18120*/  SHF.L.U32 R3, R28, 0x1f, RZ ;  /* 0x0000001f1c037819 */ /* 0x000fe200000006ff */
[----:B------:R-:W-:Y:S03]  /*18130*/  BSSY B1, `(.L_x_2482) ;  /* 0x0000003000017945 */ /* 0x000fe60003800000 */
[----:B------:R-:W0:Y:S02]  /*18140*/  SYNCS.PHASECHK.TRANS64.TRYWAIT P0, [R6+URZ+0x38840], R3 ;  /* 0x03884003060075a7 */ /* 0x000e24000800017f */
[----:B0-----:R-:W-:Y:S05]  /*18150*/  @!P0 BRA `(.L_x_2483) ;  /* 0x0000003c00cc8947 */ /* 0x001fea0003800000 */
.L_x_2564:
[----:B------:R-:W-:Y:S05]  /*18160*/  BSYNC B1 ;  /* 0x0000000000017941 */ /* 0x000fea0003800000 */
.L_x_2482:
        /* <DEDUP_REMOVED lines=67> */
.L_x_2576:
        /* <DEDUP_REMOVED lines=17> */
.L_x_2485:
        /* <DEDUP_REMOVED lines=10> */
.L_x_2486:
[----:B------:R2:W-:Y:S01]  /*18750*/  SYNCS.ARRIVE.TRANS64.A1T0 RZ, [R6+URZ+0x38830], RZ ;  /* 0x038830ff06ff79a7 */ /* 0x0005e2000810003f */
[----:B------:R-:W-:Y:S05]  /*18760*/  @!P6 BRA `(.L_x_2487) ;  /* 0x000000000004e947 */ /* 0x000fea0003800000 */
[----:B------:R-:W-:Y:S01]  /*18770*/  BPT.TRAP 0x1 ;  /* 0x000000040000795c */ /* 0x000fe20000300000 */
.L_x_2487:
[----:B-1----:R-:W-:Y:S01]  /*18780*/  SHF.L.U32 R2, R17, 0x1f, RZ ;  /* 0x0000001f11027819 */ /* 0x002fe200000006ff */
[----:B--2---:R-:W-:Y:S01]  /*18790*/  IMAD R6, R7, 0x8, R22 ;  /* 0x0000000807067824 */ /* 0x004fe200078e0216 */
[----:B------:R-:W-:Y:S03]  /*187a0*/  BSSY B1, `(.L_x_2488) ;  /* 0x0000003000017945 */ /* 0x000fe60003800000 */
[----:B------:R-:W1:Y:S02]  /*187b0*/  SYNCS.PHASECHK.TRANS64.TRYWAIT P0, [R6+URZ+0x38860], R2 ;  /* 0x03886002060075a7 */ /* 0x000e64000800017f */
[----:B-1----:R-:W-:Y:S05]  /*187c0*/  @!P0 BRA `(.L_x_2489) ;  /* 0x0000004000088947 */ /* 0x002fea0003800000 */
.L_x_2577:
[----:B------:R-:W-:Y:S05]  /*187d0*/  BSYNC B1 ;  /* 0x0000000000017941 */ /* 0x000fea0003800000 */
.L_x_2488:
        /* <DEDUP_REMOVED lines=60> */
.L_x_2589:
        /* <DEDUP_REMOVED lines=28> */
[----:B------:R-:W-:-:S04]  /*18d60*/  LEA R18, P0, R2, UR6, 0x1 ;  /* 0x0000000602127c11 */ /* 0x000fc8000f8008ff */
[----:B------:R-:W-:Y:S02]  /*18d70*/  LEA.HI.X R24, R2, UR7, R3, 0x1, P0 ;  /* 0x0000000702187c11 */ /* 0x000fe400080f0c03 */
[----:B------:R-:W-:-:S13]  /*18d80*/  PLOP3.LUT P0, PT, PT, PT, PT, 0x80, 0x0 ;  /* 0x000000000000781c */ /* 0x000fda0003f0f070 */
.L_x_2491:
        /* <DEDUP_REMOVED lines=10> */
.L_x_2492:
        /* <DEDUP_REMOVED lines=8> */
.L_x_2480:
[----:B------:R-:W-:Y:S05]  /*18eb0*/  BSYNC B0 ;  /* 0x0000000000007941 */ /* 0x000fea0003800000 */
.L_x_2479:
        /* <DEDUP_REMOVED lines=8> */
[----:B------:R-:W2:Y:S02]  /*18f40*/  FLO.U32 R0, UR4 ;  /* 0x0000000400007d00 */ /* 0x000ea400080e0000 */
[----:B--2---:R-:W-:-:S06]  /*18f50*/  ISETP.EQ.U32.AND P0, PT, R0, R5, PT ;  /* 0x000000050000720c */ /* 0x004fcc0003f02070 */
[----:B------:R-:W0:Y:S07]  /*18f60*/  POPC R5, UR4 ;  /* 0x0000000400057d09 */ /* 0x000e2e0008000000 */
[----:B0-----:R-:W2:Y:S01]  /*18f70*/  @P0 ATOMG.E.ADD.STRONG.GPU PT, R3, desc[UR38][R2.64], R5 ;  /* 0x00000005020309a8 */ /* 0x001ea200081ee1e6 */
[----:B------:R-:W0:Y:S02]  /*18f80*/  S2R R4, SR_LTMASK ;  /* 0x0000000000047919 */ /* 0x000e240000003900 */
[----:B0-----:R-:W-:-:S04]  /*18f90*/  LOP3.LUT R4, R4, UR4, RZ, 0xc0, !PT ;  /* 0x0000000404047c12 */ /* 0x001fc8000f8ec0ff */
[----:B------:R-:W0:Y:S01]  /*18fa0*/  POPC R7, R4 ;  /* 0x0000000400077309 */ /* 0x000e220000000000 */
[----:B--2---:R-:W0:Y:S02]  /*18fb0*/  SHFL.IDX PT, R0, R3, R0, 0x1f ;  /* 0x00001f0003007589 */ /* 0x004e2400000e0000 */
[----:B0-----:R-:W-:-:S07]  /*18fc0*/  IADD3 R16, R0, UR37, R7 ;  /* 0x0000002500107c10 */ /* 0x001fce000fffe007 */
.L_x_2495:
[----:B------:R-:W-:Y:S05]  /*18fd0*/  BSYNC B0 ;  /* 0x0000000000007941 */ /* 0x000fea0003800000 */
.L_x_2494:
[----:B------:R-:W-:-:S13]  /*18fe0*/  LOP3.LUT P0, RZ, R23, 0x20, RZ, 0xc0, !PT ;  /* 0x0000002017ff7812 */ /* 0x000fda000780c0ff */
[----:B------:R-:W-:Y:S05]  /*18ff0*/  @!P0 BRA `(.L_x_2496) ;  /* 0x0000000000048947 */ /* 0x000fea0003800000 */
[----:B------:R-:W-:Y:S01]  /*19000*/  BPT.TRAP 0x1 ;  /* 0x000000040000795c */ /* 0x000fe20000300000 */
.L_x_2496:
[----:B------:R-:W2:Y:S01]  /*19010*/  LDL.LU R0, [R1] ;  /* 0x0000000001007983 */ /* 0x000ea20000300800 */
[----:B------:R-:W-:Y:S01]  /*19020*/  IMAD R4, R27, 0x8, R22 ;  /* 0x000000081b047824 */ /* 0x000fe200078e0216 */
[----:B0-----:R-:W-:Y:S01]  /*19030*/  SHF.L.U32 R3, R28, 0x1f, RZ ;  /* 0x0000001f1c037819 */ /* 0x001fe200000006ff */
[----:B------:R-:W-:Y:S03]  /*19040*/  BSSY B0, `(.L_x_2497) ;  /* 0x0000004000007945 */ /* 0x000fe60003800000 */
[----:B------:R-:W0:Y:S01]  /*19050*/  SYNCS.PHASECHK.TRANS64.TRYWAIT P0, [R4+URZ+0x38860], R3 ;  /* 0x03886003040075a7 */ /* 0x000e22000800017f */
[----:B--2---:R-:W-:Y:S01]  /*19060*/  IMAD R5, R26, -0x50, R0 ;  /* 0xffffffb01a057824 */ /* 0x004fe200078e0200 */
[----:B0-----:R-:W-:Y:S06]  /*19070*/  @!P0 BRA `(.L_x_2498) ;  /* 0x0000003c00c88947 */ /* 0x001fec0003800000 */
.L_x_2590:
[----:B------:R-:W-:Y:S05]  /*19080*/  BSYNC B0 ;  /* 0x0000000000007941 */ /* 0x000fea0003800000 */
.L_x_2497:
        /* <DEDUP_REMOVED lines=64> */
.L_x_2602:
        /* <DEDUP_REMOVED lines=15> */
.L_x_2500:
        /* <DEDUP_REMOVED lines=10> */
.L_x_2501:
[----:B------:R1:W-:Y:S01]  /*19620*/  SYNCS.ARRIVE.TRANS64.A1T0 RZ, [R4+URZ+0x38850], RZ ;  /* 0x038850ff04ff79a7 */ /* 0x0003e2000810003f */
[----:B------:R-:W-:-:S05]  /*19630*/  VIADD R27, R27, 0x1 ;  /* 0x000000011b1b7836 */ /* 0x000fca0000000000 */
[----:B------:R-:W-:-:S04]  /*19640*/  ISETP.NE.AND P0, PT, R27, 0x2, PT ;  /* 0x000000021b00780c */ /* 0x000fc80003f05270 */
[----:B0-----:R-:W-:Y:S02]  /*19650*/  SEL R3, RZ, 0x1, P0 ;  /* 0x00000001ff037807 */ /* 0x001fe40000000000 */
[----:B------:R-:W-:Y:S02]  /*19660*/  SEL R27, R27, RZ, P0 ;  /* 0x000000ff1b1b7207 */ /* 0x000fe40000000000 */
[----:B-1----:R-:W-:-:S07]  /*19670*/  LOP3.LUT R28, R28, R3, RZ, 0x3c, !PT ;  /* 0x000000031c1c7212 */ /* 0x002fce00078e3cff */
.L_x_2456:
[----:B------:R-:W-:Y:S05]  /*19680*/  BSYNC B7 ;  /* 0x0000000000077941 */ /* 0x000fea0003800000 */
.L_x_2454:
        /* <DEDUP_REMOVED lines=8> */
[----:B------:R1:W2:Y:S01]  /*19710*/  LDS.128 R16, [R22+0x388d0] ;  /* 0x0388d00016107984 */ /* 0x0002a20000000c00 */
[----:B------:R-:W-:Y:S06]  /*19720*/  BAR.ARV 0x4, 0x180 ;  /* 0x0106000000007b1d */ /* 0x000fec0000002000 */
[----:B------:R-:W-:Y:S05]  /*19730*/  BRA `(.L_x_2503) ;  /* 0x0000000c00d47947 */ /* 0x000fea0003800000 */
.L_x_2502:
        /* <DEDUP_REMOVED lines=43> */
.L_x_2612:
[----:B------:R-:W-:Y:S02]  /*199f0*/  ULDC UR4, c[0x0][0xc38] ;  /* 0x00030e0000047ab9 */ /* 0x000fe40000000800 */
[----:B------:R-:W-:-:S04]  /*19a00*/  IMAD.U32 R5, RZ, RZ, UR4 ;  /* 0x00000004ff057e24 */ /* 0x000fc8000f8e00ff */
[----:B-1----:R-:W-:-:S04]  /*19a10*/  IMAD R14, R14, R5, RZ ;  /* 0x000000050e0e7224 */ /* 0x002fc800078e02ff */
[----:B------:R-:W-:-:S05]  /*19a20*/  IMAD.IADD R7, R7, 0x1, R14 ;  /* 0x0000000107077824 */ /* 0x000fca00078e020e */
[----:B------:R-:W-:-:S13]  /*19a30*/  ISETP.GT.AND P6, PT, R7, R0, PT ;  /* 0x000000000700720c */ /* 0x000fda0003fc4270 */
[----:B------:R-:W-:Y:S05]  /*19a40*/  @P6 BRA `(.L_x_2505) ;  /* 0x0000000000a46947 */ /* 0x000fea0003800000 */
.L_x_2508:
        /* <DEDUP_REMOVED lines=35> */
.L_x_2620:
[----:B------:R-:W-:Y:S02]  /*19c80*/  ULDC UR4, c[0x0][0xc38] ;  /* 0x00030e0000047ab9 */ /* 0x000fe40000000800 */
[----:B------:R-:W-:-:S04]  /*19c90*/  IMAD.U32 R5, RZ, RZ, UR4 ;  /* 0x00000004ff057e24 */ /* 0x000fc8000f8e00ff */
[----:B-1----:R-:W-:-:S04]  /*19ca0*/  IMAD R14, R14, R5, RZ ;  /* 0x000000050e0e7224 */ /* 0x002fc800078e02ff */
[----:B------:R-:W-:-:S05]  /*19cb0*/  IMAD.IADD R7, R14, 0x1, R7 ;  /* 0x000000010e077824 */ /* 0x000fca00078e0207 */
[----:B------:R-:W-:-:S13]  /*19cc0*/  ISETP.GT.AND P6, PT, R7, R0, PT ;  /* 0x000000000700720c */ /* 0x000fda0003fc4270 */
[----:B------:R-:W-:Y:S05]  /*19cd0*/  @!P6 BRA `(.L_x_2508) ;  /* 0xfffffffc005ce947 */ /* 0x000fea000383ffff */
.L_x_2505:
        /* <DEDUP_REMOVED lines=10> */
.L_x_2625:
[----:B------:R-:W-:-:S13]  /*19d80*/  ISETP.NE.AND P0, PT, R3, RZ, PT ;  /* 0x000000ff0300720c */ /* 0x000fda0003f05270 */
[----:B------:R-:W-:Y:S05]  /*19d90*/  @!P0 BRA `(.L_x_2510) ;  /* 0x0000000000108947 */ /* 0x000fea0003800000 */
[----:B------:R-:W-:Y:S01]  /*19da0*/  UMOV UR4, 0xffffffff ;  /* 0xffffffff00047882 */ /* 0x000fe20000000000 */
[----:B-1----:R-:W-:Y:S02]  /*19db0*/  VIADD R12, R12, 0xffffffff ;  /* 0xffffffff0c0c7836 */ /* 0x002fe40000000000 */
[----:B------:R-:W-:Y:S05]  /*19dc0*/  BRA.DIV UR4, `(.L_x_2511) ;  /* 0x0000004204dc7947 */ /* 0x000fea000b800000 */
[----:B------:R4:W1:Y:S02]  /*19dd0*/  SHFL.IDX PT, R6, R2, R12, 0x1f ;  /* 0x00001f0c02067589 */ /* 0x00086400000e0000 */
.L_x_2510:
        /* <DEDUP_REMOVED lines=13> */
[----:B0-----:R-:W-:Y:S01]  /*19eb0*/  MOV R2, RZ ;  /* 0x000000ff00027202 */ /* 0x001fe20000000f00 */
        /* <DEDUP_REMOVED lines=45> */
.L_x_2512:
        /* <DEDUP_REMOVED lines=60> */
.L_x_2513:
[----:B------:R-:W-:-:S05]  /*1a550*/  LOP3.LUT R2, RZ, R2, RZ, 0x33, !PT ;  /* 0x00000002ff027212 */ /* 0x000fca00078e33ff */
[----:B------:R-:W-:Y:S01]  /*1a560*/  IMAD.IADD R17, R17, 0x1, R2 ;  /* 0x0000000111117824 */ /* 0x000fe200078e0202 */
[----:B------:R-:W-:Y:S06]  /*1a570*/  BRA `(.L_x_2514) ;  /* 0x00000000001c7947 */ /* 0x000fec0003800000 */
.L_x_2506:
[----:B------:R-:W-:Y:S01]  /*1a580*/  UMOV UR4, URZ ;  /* 0x0000003f00047c82 */ /* 0x000fe20008000000 */
[----:B------:R-:W-:Y:S01]  /*1a590*/  UMOV UR5, URZ ;  /* 0x0000003f00057c82 */ /* 0x000fe20008000000 */
[----:B------:R-:W-:Y:S01]  /*1a5a0*/  ULDC UR6, c[0x0][0xc3c] ;  /* 0x00030f0000067ab9 */ /* 0x000fe20000000800 */
[----:B------:R-:W-:Y:S02]  /*1a5b0*/  IMAD.MOV.U32 R16, RZ, RZ, R0 ;  /* 0x000000ffff107224 */ /* 0x000fe400078e0000 */
[----:B------:R-:W-:Y:S02]  /*1a5c0*/  IMAD.U32 R17, RZ, RZ, UR4 ;  /* 0x00000004ff117e24 */ /* 0x000fe4000f8e00ff */
[----:B------:R-:W-:Y:S02]  /*1a5d0*/  IMAD.U32 R18, RZ, RZ, UR5 ;  /* 0x00000005ff127e24 */ /* 0x000fe4000f8e00ff */
[----:B------:R-:W-:-:S07]  /*1a5e0*/  IMAD.U32 R19, RZ, RZ, UR6 ;  /* 0x00000006ff137e24 */ /* 0x000fce000f8e00ff */
.L_x_2514:
        /* <DEDUP_REMOVED lines=10> */
.L_x_2503:
[----:B------:R-:W-:Y:S02]  /*1a690*/  ULDC UR4, c[0x0][0xc3c] ;  /* 0x00030f0000047ab9 */ /* 0x000fe40000000800 */
[----:B--2---:R-:W-:-:S13]  /*1a6a0*/  ISETP.GE.AND P0, PT, R19, UR4, PT ;  /* 0x0000000413007c0c */ /* 0x004fda000bf06270 */
[----:B------:R-:W-:Y:S05]  /*1a6b0*/  @!P0 BRA `(.L_x_2515) ;  /* 0xffffffac00fc8947 */ /* 0x000fea000383ffff */
[----:B------:R-:W-:Y:S05]  /*1a6c0*/  BSYNC B8 ;  /* 0x0000000000087941 */ /* 0x000fea0003800000 */
.L_x_2448:
[----:B------:R-:W2:Y:S01]  /*1a6d0*/  LDL.LU R0, [R1+0x24] ;  /* 0x0000240001007983 */ /* 0x000ea20000300800 */
[----:B------:R-:W-:Y:S01]  /*1a6e0*/  BSSY B0, `(.L_x_2516) ;  /* 0x000000b000007945 */ /* 0x000fe20003800000 */
[----:B------:R-:W3:Y:S01]  /*1a6f0*/  S2R R5, SR_CgaCtaId ;  /* 0x0000000000057919 */ /* 0x000ee20000008800 */
[----:B--2---:R-:W-:-:S05]  /*1a700*/  VIADD R0, R0, 0x1 ;  /* 0x0000000100007836 */ /* 0x004fca0000000000 */
[----:B-1----:R-:W-:-:S04]  /*1a710*/  LEA.HI R2, R0, R0, RZ, 0x1 ;  /* 0x0000000000027211 */ /* 0x002fc800078f08ff */
[----:B------:R-:W-:Y:S02]  /*1a720*/  LOP3.LUT R3, R2, 0xfffffffe, RZ, 0xc0, !PT ;  /* 0xfffffffe02037812 */ /* 0x000fe400078ec0ff */
[----:B------:R-:W-:-:S03]  /*1a730*/  MOV R2, 0x400 ;  /* 0x0000040000027802 */ /* 0x000fc60000000f00 */
[----:B------:R-:W-:Y:S01]  /*1a740*/  IMAD.IADD R0, R0, 0x1, -R3 ;  /* 0x0000000100007824 */ /* 0x000fe200078e0a03 */
[----:B---3--:R-:W-:-:S04]  /*1a750*/  LEA R4, R5, R2, 0x18 ;  /* 0x0000000205047211 */ /* 0x008fc800078ec0ff */
[----:B------:R-:W-:-:S04]  /*1a760*/  SHF.L.U32 R0, R0, 0x1f, RZ ;  /* 0x0000001f00007819 */ /* 0x000fc800000006ff */
[----:B------:R-:W1:Y:S02]  /*1a770*/  SYNCS.PHASECHK.TRANS64.TRYWAIT P0, [R4+URZ+0x38820], R0 ;  /* 0x03882000040075a7 */ /* 0x000e64000800017f */
[----:B-1----:R-:W-:Y:S05]  /*1a780*/  @!P0 BRA `(.L_x_2517) ;  /* 0x0000003800948947 */ /* 0x002fea0003800000 */
.L_x_2628:
[----:B------:R-:W-:Y:S05]  /*1a790*/  BSYNC B0 ;  /* 0x0000000000007941 */ /* 0x000fea0003800000 */
.L_x_2516:
[----:B------:R-:W-:-:S03]  /*1a7a0*/  UMOV UR4, 0xffffffff ;  /* 0xffffffff00047882 */ /* 0x000fc60000000000 */
[----:B------:R-:W-:Y:S05]  /*1a7b0*/  BRA.DIV UR4, `(.L_x_2518) ;  /* 0x0000003a049c7947 */ /* 0x000fea000b800000 */
[----:B-1----:R-:W1:Y:S02]  /*1a7c0*/  S2R R0, SR_TID.X ;  /* 0x0000000000007919 */ /* 0x002e640000002100 */
[----:B-1----:R-:W-:-:S04]  /*1a7d0*/  SHF.R.U32.HI R0, RZ, 0x5, R0 ;  /* 0x00000005ff007819 */ /* 0x002fc80000011600 */
[----:B------:R-:W-:-:S05]  /*1a7e0*/  LOP3.LUT R0, R0, 0x3, RZ, 0xc0, !PT ;  /* 0x0000000300007812 */ /* 0x000fca00078ec0ff */
[----:B------:R1:W2:Y:S02]  /*1a7f0*/  SHFL.IDX PT, R14, R0, RZ, 0x1f ;  /* 0x00001fff000e7589 */ /* 0x0002a400000e0000 */
.L_x_2631:
[----:B--2---:R-:W-:Y:S01]  /*1a800*/  ISETP.NE.AND P0, PT, R14, RZ, PT ;  /* 0x000000ff0e00720c */ /* 0x004fe20003f05270 */
[----:B------:R-:W-:-:S12]  /*1a810*/  BSSY B0, `(.L_x_2519) ;  /* 0x0000026000007945 */ /* 0x000fd80003800000 */
[----:B------:R-:W-:Y:S05]  /*1a820*/  @P0 BRA `(.L_x_2520) ;  /* 0x0000000000900947 */ /* 0x000fea0003800000 */
[----:B------:R-:W-:-:S03]  /*1a830*/  UMOV UR4, 0xffffffff ;  /* 0xffffffff00047882 */ /* 0x000fc60000000000 */
[----:B------:R-:W-:Y:S05]  /*1a840*/  BRA.DIV UR4, `(.L_x_2521) ;  /* 0x0000003a04ac7947 */ /* 0x000fea000b800000 */
[----:B------:R-:W-:-:S13]  /*1a850*/  ELECT P6, URZ, PT ;  /* 0x00000000003f782f */ /* 0x000fda00038c0000 */
.L_x_2634:
[----:B------:R-:W-:Y:S05]  /*1a860*/  @!P6 BRA `(.L_x_2520) ;  /* 0x000000000080e947 */ /* 0x000fea0003800000 */
[----:B-1----:R-:W2:Y:S02]  /*1a870*/  LDL R0, [R1+0x44] ;  /* 0x0000440001007983 */ /* 0x002ea40000100800 */
[----:B--2---:R-:W-:-:S13]  /*1a880*/  R2UR UR4, R0 ;  /* 0x00000000000472ca */ /* 0x004fda00000e0000 */
[----:B------:R-:W-:-:S06]  /*1a890*/  ULOP3.LUT UR4, UR4, 0x2, URZ, 0xfc, !UPT ;  /* 0x0000000204047892 */ /* 0x000fcc000f8efc3f */
[----:B------:R-:W-:-:S04]  /*1a8a0*/  MOV R0, UR4 ;  /* 0x0000000400007c02 */ /* 0x000fc80008000f00 */
[----:B------:R-:W-:-:S13]  /*1a8b0*/  ISETP.NE.AND P0, PT, R0, 0x3, PT ;  /* 0x000000030000780c */ /* 0x000fda0003f05270 */
[----:B------:R-:W-:Y:S05]  /*1a8c0*/  @!P0 BRA `(.L_x_2522) ;  /* 0x0000000000048947 */ /* 0x000fea0003800000 */
[----:B------:R-:W-:Y:S01]  /*1a8d0*/  BPT.TRAP 0x1 ;  /* 0x000000040000795c */ /* 0x000fe20000300000 */
.L_x_2522:
[C---:B------:R-:W-:Y:S01]  /*1a8e0*/  IMAD R5, R27.reuse, 0x8, R4 ;  /* 0x000000081b057824 */ /* 0x040fe200078e0204 */
[----:B------:R-:W-:Y:S01]  /*1a8f0*/  SHF.L.U32 R0, R28, 0x1f, RZ ;  /* 0x0000001f1c007819 */ /* 0x000fe200000006ff */
[----:B------:R-:W-:-:S03]  /*1a900*/  VIADD R27, R27, 0x1 ;  /* 0x000000011b1b7836 */ /* 0x000fc60000000000 */
[----:B------:R-:W1:Y:S02]  /*1a910*/  SYNCS.PHASECHK.TRANS64.TRYWAIT P1, [R5+URZ+0x38840], R0 ;  /* 0x03884000050075a7 */ /* 0x000e64000802017f */
[----:B------:R-:W-:-:S04]  /*1a920*/  ISETP.NE.AND P2, PT, R27, 0x2, PT ;  /* 0x000000021b00780c */ /* 0x000fc80003f45270 */
[----:B------:R-:W-:Y:S01]  /*1a930*/  SEL R3, RZ, 0x1, P2 ;  /* 0x00000001ff037807 */ /* 0x000fe20001000000 */
[----:B-1----:R-:W-:Y:S08]  /*1a940*/  @!P1 BRA `(.L_x_2523) ;  /* 0x00000038008c9947 */ /* 0x002ff00003800000 */
.L_x_2635:
[----:B------:R-:W-:Y:S02]  /*1a950*/  SEL R27, R27, RZ, P2 ;  /* 0x000000ff1b1b7207 */ /* 0x000fe40001000000 */
[----:B------:R-:W-:Y:S01]  /*1a960*/  LOP3.LUT R2, R28, R3, RZ, 0x3c, !PT ;  /* 0x000000031c027212 */ /* 0x000fe200078e3cff */
[----:B------:R-:W-:Y:S06]  /*1a970*/  @!P0 BRA `(.L_x_2524) ;  /* 0x0000000000048947 */ /* 0x000fec0003800000 */
[----:B------:R-:W-:Y:S01]  /*1a980*/  BPT.TRAP 0x1 ;  /* 0x000000040000795c */ /* 0x000fe20000300000 */
.L_x_2524:
[----:B------:R-:W-:Y:S01]  /*1a990*/  IMAD R27, R27, 0x8, R4 ;  /* 0x000000081b1b7824 */ /* 0x000fe200078e0204 */
[----:B------:R-:W-:-:S04]  /*1a9a0*/  SHF.L.U32 R2, R2, 0x1f, RZ ;  /* 0x0000001f02027819 */ /* 0x000fc800000006ff */
[----:B------:R-:W2:Y:S02]  /*1a9b0*/  SYNCS.PHASECHK.TRANS64.TRYWAIT P1, [R27+URZ+0x38840], R2 ;  /* 0x038840021b0075a7 */ /* 0x000ea4000802017f */
[----:B--2---:R-:W-:Y:S05]  /*1a9c0*/  @!P1 BRA `(.L_x_2525) ;  /* 0x0000003800809947 */ /* 0x004fea0003800000 */
.L_x_2636:
[----:B------:R-:W-:Y:S05]  /*1a9d0*/  @!P0 BRA `(.L_x_2526) ;  /* 0x0000000000048947 */ /* 0x000fea0003800000 */
[----:B------:R-:W-:Y:S01]  /*1a9e0*/  BPT.TRAP 0x1 ;  /* 0x000000040000795c */ /* 0x000fe20000300000 */
.L_x_2526:
[----:B------:R-:W3:Y:S02]  /*1a9f0*/  SYNCS.PHASECHK.TRANS64.TRYWAIT P1, [R5+URZ+0x38860], R0 ;  /* 0x03886000050075a7 */ /* 0x000ee4000802017f */
[----:B---3--:R-:W-:Y:S05]  /*1aa00*/  @!P1 BRA `(.L_x_2527) ;  /* 0x0000003800849947 */ /* 0x008fea0003800000 */
.L_x_2637:
[----:B------:R-:W-:Y:S05]  /*1aa10*/  @!P0 BRA `(.L_x_2528) ;  /* 0x0000000000048947 */ /* 0x000fea0003800000 */
[----:B------:R-:W-:Y:S01]  /*1aa20*/  BPT.TRAP 0x1 ;  /* 0x000000040000795c */ /* 0x000fe20000300000 */
.L_x_2528:
[----:B----4-:R4:W0:Y:S02]  /*1aa30*/  SYNCS.PHASECHK.TRANS64.TRYWAIT P0, [R27+URZ+0x38860], R2 ;  /* 0x038860021b0075a7 */ /* 0x010824000800017f */
[----:B0-----:R-:W-:Y:S05]  /*1aa40*/  @!P0 NANOSLEEP.SYNCS 0x989680 ;  /* 0x009896800000895d */ /* 0x001fea0003900000 */
[----:B------:R-:W0:Y:S02]  /*1aa50*/  @!P0 SYNCS.PHASECHK.TRANS64 P0, [R27+URZ+0x38860], R2 ;  /* 0x038860021b0085a7 */ /* 0x000e24000800007f */
[----:B0-----:R-:W-:Y:S05]  /*1aa60*/  @!P0 BRA `(.L_x_2528) ;  /* 0xfffffffc00f08947 */ /* 0x001fea000383ffff */
.L_x_2520:
[----:B------:R-:W-:Y:S05]  /*1aa70*/  BSYNC B0 ;  /* 0x0000000000007941 */ /* 0x000fea0003800000 */
.L_x_2519:
[----:B------:R-:W-:Y:S05]  /*1aa80*/  EXIT ;  /* 0x000000000000794d */ /* 0x000fea0003800000 */
.L_x_2381:
[----:B------:R-:W-:-:S13]  /*1aa90*/  R2UR UR4, R16 ;  /* 0x00000000100472ca */ /* 0x000fda00000e0000 */
[----:B0-----:R-:W-:-:S04]  /*1aaa0*/  IMAD.U32 R3, RZ, RZ, UR4 ;  /* 0x00000004ff037e24 */ /* 0x001fc8000f8e00ff */
[----:B------:R0:W1:Y:S03]  /*1aab0*/  SYNCS.PHASECHK.TRANS64.TRYWAIT P1, [R3+URZ+0x38800], R0 ;  /* 0x03880000030075a7 */ /* 0x000066000802017f */
[----:B-1----:R-:W-:Y:S05]  /*1aac0*/  @!P1 NANOSLEEP.SYNCS 0x989680 ;  /* 0x009896800000995d */ /* 0x002fea0003900000 */
[----:B------:R-:W1:Y:S02]  /*1aad0*/  @!P1 SYNCS.PHASECHK.TRANS64 P1, [R3+URZ+0x38800], R0 ;  /* 0x03880000030095a7 */ /* 0x000e64000802007f */
[----:B-1----:R-:W-:Y:S05]  /*1aae0*/  @!P1 BRA `(.L_x_2381) ;  /* 0xfffffffc00e89947 */ /* 0x002fea000383ffff */
[----:B------:R-:W-:Y:S05]  /*1aaf0*/  BRA `(.L_x_2529) ;  /* 0xfffffe7400e07947 */ /* 0x000fea000383ffff */
.L_x_2385:
[----:B-1----:R1:W2:Y:S02]  /*1ab00*/  SYNCS.PHASECHK.TRANS64.TRYWAIT P1, [R0+URZ+0x38830], R3 ;  /* 0x03883003000075a7 */ /* 0x0022a4000802017f */
[----:B--2---:R-:W-:Y:S05]  /*1ab10*/  @!P1 NANOSLEEP.SYNCS 0x989680 ;  /* 0x009896800000995d */ /* 0x004fea0003900000 */
[----:B------:R-:W2:Y:S02]  /*1ab20*/  @!P1 SYNCS.PHASECHK.TRANS64 P1, [R0+URZ+0x38830], R3 ;  /* 0x03883003000095a7 */ /* 0x000ea4000802007f */
[----:B--2---:R-:W-:Y:S05]  /*1ab30*/  @!P1 BRA `(.L_x_2385) ;  /* 0xfffffffc00f09947 */ /* 0x004fea000383ffff */
[----:B------:R-:W-:Y:S05]  /*1ab40*/  BRA `(.L_x_2384) ;  /* 0xfffffe7800047947 */ /* 0x000fea000383ffff */
.L_x_2391:
[----:B-1----:R-:W-:-:S04]  /*1ab50*/  IMAD.U32 R4, RZ, RZ, UR61 ;  /* 0x0000003dff047e24 */ /* 0x002fc8000f8e00ff */
[----:B------:R1:W2:Y:S03]  /*1ab60*/  SYNCS.PHASECHK.TRANS64.TRYWAIT P1, [R4+URZ+0x38830], R3 ;  /* 0x03883003040075a7 */ /* 0x0002a6000802017f */
[----:B--2---:R-:W-:Y:S05]  /*1ab70*/  @!P1 NANOSLEEP.SYNCS 0x989680 ;  /* 0x009896800000995d */ /* 0x004fea0003900000 */
[----:B------:R-:W2:Y:S02]  /*1ab80*/  @!P1 SYNCS.PHASECHK.TRANS64 P1, [R4+URZ+0x38830], R3 ;  /* 0x03883003040095a7 */ /* 0x000ea4000802007f */
[----:B--2---:R-:W-:Y:S05]  /*1ab90*/  @!P1 BRA `(.L_x_2391) ;  /* 0xfffffffc00ec9947 */ /* 0x004fea000383ffff */
[----:B------:R-:W-:Y:S05]  /*1aba0*/  BRA `(.L_x_2390) ;  /* 0xfffffeb800607947 */ /* 0x000fea000383ffff */
.L_x_2395:
[----:B---3--:R-:W-:-:S04]  /*1abb0*/  IMAD.U32 R2, RZ, RZ, UR4 ;  /* 0x00000004ff027e24 */ /* 0x008fc8000f8e00ff */
[----:B------:R3:W4:Y:S03]  /*1abc0*/  SYNCS.PHASECHK.TRANS64.TRYWAIT P1, [R2+URZ+0x38850], R0 ;  /* 0x03885000020075a7 */ /* 0x000726000802017f */
[----:B----4-:R-:W-:Y:S05]  /*1abd0*/  @!P1 NANOSLEEP.SYNCS 0x989680 ;  /* 0x009896800000995d */ /* 0x010fea0003900000 */
[----:B------:R-:W4:Y:S02]  /*1abe0*/  @!P1 SYNCS.PHASECHK.TRANS64 P1, [R2+URZ+0x38850], R0 ;  /* 0x03885000020095a7 */ /* 0x000f24000802007f */
[----:B----4-:R-:W-:Y:S05]  /*1abf0*/  @!P1 BRA `(.L_x_2395) ;  /* 0xfffffffc00ec9947 */ /* 0x010fea000383ffff */
[----:B------:R-:W-:Y:S05]  /*1ac00*/  BRA `(.L_x_2394) ;  /* 0xfffffedc00b47947 */ /* 0x000fea000383ffff */
.L_x_2403:
[----:B-1----:R-:W-:-:S04]  /*1ac10*/  IMAD.U32 R4, RZ, RZ, UR4 ;  /* 0x00000004ff047e24 */ /* 0x002fc8000f8e00ff */
[----:B------:R1:W2:Y:S03]  /*1ac20*/  SYNCS.PHASECHK.TRANS64.TRYWAIT P1, [R4+URZ+0x38830], R3 ;  /* 0x03883003040075a7 */ /* 0x0002a6000802017f */
[----:B--2---:R-:W-:Y:S05]  /*1ac30*/  @!P1 NANOSLEEP.SYNCS 0x989680 ;  /* 0x009896800000995d */ /* 0x004fea0003900000 */
[----:B------:R-:W2:Y:S02]  /*1ac40*/  @!P1 SYNCS.PHASECHK.TRANS64 P1, [R4+URZ+0x38830], R3 ;  /* 0x03883003040095a7 */ /* 0x000ea4000802007f */
[----:B--2---:R-:W-:Y:S05]  /*1ac50*/  @!P1 BRA `(.L_x_2403) ;  /* 0xfffffffc00ec9947 */ /* 0x004fea000383ffff */
[----:B------:R-:W-:Y:S05]  /*1ac60*/  BRA `(.L_x_2402) ;  /* 0xfffffefc00007947 */ /* 0x000fea000383ffff */
.L_x_2407:
[----:B---3--:R-:W-:-:S04]  /*1ac70*/  IMAD.U32 R2, RZ, RZ, UR4 ;  /* 0x00000004ff027e24 */ /* 0x008fc8000f8e00ff */
[----:B------:R3:W4:Y:S03]  /*1ac80*/  SYNCS.PHASECHK.TRANS64.TRYWAIT P1, [R2+URZ+0x38850], R0 ;  /* 0x03885000020075a7 */ /* 0x000726000802017f */
[----:B----4-:R-:W-:Y:S05]  /*1ac90*/  @!P1 NANOSLEEP.SYNCS 0x989680 ;  /* 0x009896800000995d */ /* 0x010fea0003900000 */
[----:B------:R-:W4:Y:S02]  /*1aca0*/  @!P1 SYNCS.PHASECHK.TRANS64 P1, [R2+URZ+0x38850], R0 ;  /* 0x03885000020095a7 */ /* 0x000f24000802007f */
[----:B----4-:R-:W-:Y:S05]  /*1acb0*/  @!P1 BRA `(.L_x_2407) ;  /* 0xfffffffc00ec9947 */ /* 0x010fea000383ffff */
[----:B------:R-:W-:Y:S05]  /*1acc0*/  BRA `(.L_x_2406) ;  /* 0xffffff2000547947 */ /* 0x000fea000383ffff */
.L_x_2414:
[----:B-1----:R-:W-:-:S04]  /*1acd0*/  IMAD.U32 R7, RZ, RZ, UR8 ;  /* 0x00000008ff077e24 */ /* 0x002fc8000f8e00ff */
[----:B------:R1:W2:Y:S03]  /*1ace0*/  SYNCS.PHASECHK.TRANS64.TRYWAIT P1, [R7+URZ+0x38850], R0 ;  /* 0x03885000070075a7 */ /* 0x0002a6000802017f */
[----:B--2---:R-:W-:Y:S05]  /*1acf0*/  @!P1 NANOSLEEP.SYNCS 0x989680 ;  /* 0x009896800000995d */ /* 0x004fea0003900000 */
[----:B------:R-:W2:Y:S02]  /*1ad00*/  @!P1 SYNCS.PHASECHK.TRANS64 P1, [R7+URZ+0x38850], R0 ;  /* 0x03885000070095a7 */ /* 0x000ea4000802007f */
[----:B--2---:R-:W-:Y:S05]  /*1ad10*/  @!P1 BRA `(.L_x_2414) ;  /* 0xfffffffc00ec9947 */ /* 0x004fea000383ffff */
[----:B------:R-:W-:Y:S05]  /*1ad20*/  BRA `(.L_x_2413) ;  /* 0xffffff3c00b47947 */ /* 0x000fea000383ffff */
.L_x_2462:
        /* <DEDUP_REMOVED lines=11> */
.L_x_2531:
[----:B------:R-:W-:Y:S05]  /*1ade0*/  BSYNC B0 ;  /* 0x0000000000007941 */ /* 0x000fea0003800000 */
.L_x_2530:
[----:B------:R-:W-:Y:S05]  /*1adf0*/  BRA `(.L_x_2532) ;  /* 0xffffffb400cc7947 */ /* 0x000fea000383ffff */
.L_x_2465:
[----:B0-----:R0:W1:Y:S02]  /*1ae00*/  SYNCS.PHASECHK.TRANS64.TRYWAIT P0, [R5+URZ+0x38840], R2 ;  /* 0x03884002050075a7 */ /* 0x001064000800017f */
[----:B-1----:R-:W-:Y:S05]  /*1ae10*/  @!P0 NANOSLEEP.SYNCS 0x989680 ;  /* 0x009896800000895d */ /* 0x002fea0003900000 */
[----:B------:R-:W1:Y:S02]  /*1ae20*/  @!P0 SYNCS.PHASECHK.TRANS64 P0, [R5+URZ+0x38840], R2 ;  /* 0x03884002050085a7 */ /* 0x000e64000800007f */
[----:B-1----:R-:W-:Y:S05]  /*1ae30*/  @!P0 BRA `(.L_x_2465) ;  /* 0xfffffffc00f08947 */ /* 0x002fea000383ffff */
[----:B------:R-:W-:Y:S05]  /*1ae40*/  BRA `(.L_x_2533) ;  /* 0xffffffb800d47947 */ /* 0x000fea000383ffff */
.L_x_2466:
        /* <DEDUP_REMOVED lines=8> */
.L_x_2535:
[----:B------:R-:W-:Y:S05]  /*1aed0*/  BSYNC B0 ;  /* 0x0000000000007941 */ /* 0x000fea0003800000 */
.L_x_2534:
[----:B------:R-:W-:Y:S01]  /*1aee0*/  IMAD.MOV.U32 R13, RZ, RZ, R0 ;  /* 0x000000ffff0d7224 */ /* 0x000fe200078e0000 */
[----:B------:R-:W-:Y:S01]  /*1aef0*/  MOV R15, 0xffffffff ;  /* 0xffffffff000f7802 */ /* 0x000fe20000000f00 */
[----:B------:R-:W-:Y:S01]  /*1af00*/  IMAD.MOV.U32 R12, RZ, RZ, RZ ;  /* 0x000000ffff0c7224 */ /* 0x000fe200078e00ff */
[C---:B------:R-:W-:Y:S01]  /*1af10*/  LOP3.LUT P5, RZ, R23.reuse, 0x10, RZ, 0xc0, !PT ;  /* 0x0000001017ff7812 */ /* 0x040fe200078ac0ff */
[----:B------:R-:W-:Y:S01]  /*1af20*/  IMAD.MOV.U32 R11, RZ, RZ, 0x181f ;  /* 0x0000181fff0b7424 */ /* 0x000fe200078e00ff */
[C---:B------:R-:W-:Y:S01]  /*1af30*/  LOP3.LUT P4, RZ, R23.reuse, 0x8, RZ, 0xc0, !PT ;  /* 0x0000000817ff7812 */ /* 0x040fe2000788c0ff */
[----:B------:R-:W-:Y:S01]  /*1af40*/  IMAD.MOV.U32 R2, RZ, RZ, R14 ;  /* 0x000000ffff027224 */ /* 0x000fe200078e000e */
[----:B------:R-:W-:Y:S01]  /*1af50*/  LOP3.LUT P3, RZ, R23, 0x4, RZ, 0xc0, !PT ;  /* 0x0000000417ff7812 */ /* 0x000fe2000786c0ff */
[----:B------:R-:W-:-:S12]  /*1af60*/  @P0 IMAD R9, R7, 0x2, R22 ;  /* 0x0000000207090824 */ /* 0x000fd800078e0216 */
[----:B------:R-:W-:Y:S05]  /*1af70*/  WARPSYNC.COLLECTIVE R15, `(.L_x_2536) ;  /* 0x000000000f087348 */ /* 0x000fea0003c00000 */
[----:B------:R0:W1:Y:S02]  /*1af80*/  SHFL.IDX P6, R14, R13, R12, R11 ;  /* 0x0000000c0d0e7389 */ /* 0x00006400000c000b */
[----:B01----:R-:W-:Y:S01]  /*1af90*/  ENDCOLLECTIVE ;  /* 0x000000000000791b */ /* 0x003fe20003800000 */
.L_x_2536:
[----:B------:R-:W-:Y:S01]  /*1afa0*/  LOP3.LUT P2, RZ, R23, 0x2, RZ, 0xc0, !PT ;  /* 0x0000000217ff7812 */ /* 0x000fe2000784c0ff */
[----:B------:R-:W-:Y:S02]  /*1afb0*/  IMAD.MOV.U32 R13, RZ, RZ, R6 ;  /* 0x000000ffff0d7224 */ /* 0x000fe400078e0006 */
[----:B------:R-:W-:Y:S02]  /*1afc0*/  IMAD.MOV.U32 R12, RZ, RZ, 0x1 ;  /* 0x00000001ff0c7424 */ /* 0x000fe400078e00ff */
[----:B------:R-:W-:-:S08]  /*1afd0*/  IMAD.MOV.U32 R3, RZ, RZ, R14 ;  /* 0x000000ffff037224 */ /* 0x000fd000078e000e */
[----:B------:R-:W-:Y:S05]  /*1afe0*/  WARPSYNC.COLLECTIVE R15, `(.L_x_2537) ;  /* 0x000000000f087348 */ /* 0x000fea0003c00000 */
[----:B------:R0:W1:Y:S02]  /*1aff0*/  SHFL.IDX P6, R14, R13, R12, R11 ;  /* 0x0000000c0d0e7389 */ /* 0x00006400000c000b */
[----:B01----:R-:W-:Y:S01]  /*1b000*/  ENDCOLLECTIVE ;  /* 0x000000000000791b */ /* 0x003fe20003800000 */
.L_x_2537:
        /* <DEDUP_REMOVED lines=10> */
.L_x_2538:
        /* <DEDUP_REMOVED lines=14> */
.L_x_2539:
        /* <DEDUP_REMOVED lines=16> */
.L_x_2540:
[----:B------:R-:W-:Y:S02]  /*1b290*/  @P0 IMAD R9, R7, 0x2, R22 ;  /* 0x0000000207090824 */ /* 0x000fe400078e0216 */
[----:B------:R-:W-:Y:S02]  /*1b2a0*/  IMAD.MOV.U32 R13, RZ, RZ, R6 ;  /* 0x000000ffff0d7224 */ /* 0x000fe400078e0006 */
[----:B------:R-:W-:Y:S02]  /*1b2b0*/  IMAD.MOV.U32 R12, RZ, RZ, 0x3 ;  /* 0x00000003ff0c7424 */ /* 0x000fe400078e00ff */
[----:B------:R-:W-:-:S07]  /*1b2c0*/  IMAD.MOV.U32 R2, RZ, RZ, R14 ;  /* 0x000000ffff027224 */ /* 0x000fce00078e000e */
[----:B------:R-:W-:Y:S05]  /*1b2d0*/  WARPSYNC.COLLECTIVE R15, `(.L_x_2541) ;  /* 0x000000000f087348 */ /* 0x000fea0003c00000 */
[----:B------:R0:W1:Y:S02]  /*1b2e0*/  SHFL.IDX P6, R14, R13, R12, R11 ;  /* 0x0000000c0d0e7389 */ /* 0x00006400000c000b */
[----:B01----:R-:W-:Y:S01]  /*1b2f0*/  ENDCOLLECTIVE ;  /* 0x000000000000791b */ /* 0x003fe20003800000 */
.L_x_2541:
        /* <DEDUP_REMOVED lines=15> */
.L_x_2542:
[----:B------:R-:W-:Y:S02]  /*1b3f0*/  @P0 IMAD R21, R7, 0x2, R22 ;  /* 0x0000000207150824 */ /* 0x000fe400078e0216 */
[----:B------:R-:W-:Y:S02]  /*1b400*/  IMAD.MOV.U32 R13, RZ, RZ, R6 ;  /* 0x000000ffff0d7224 */ /* 0x000fe400078e0006 */
[----:B------:R-:W-:Y:S01]  /*1b410*/  IMAD.MOV.U32 R12, RZ, RZ, 0x4 ;  /* 0x00000004ff0c7424 */ /* 0x000fe200078e00ff */
[----:B------:R-:W-:-:S07]  /*1b420*/  MOV R2, R14 ;  /* 0x0000000e00027202 */ /* 0x000fce0000000f00 */
[----:B------:R-:W-:Y:S05]  /*1b430*/  WARPSYNC.COLLECTIVE R15, `(.L_x_2543) ;  /* 0x000000000f087348 */ /* 0x000fea0003c00000 */
[----:B------:R0:W1:Y:S02]  /*1b440*/  SHFL.IDX P6, R14, R13, R12, R11 ;  /* 0x0000000c0d0e7389 */ /* 0x00006400000c000b */
[----:B01----:R-:W-:Y:S01]  /*1b450*/  ENDCOLLECTIVE ;  /* 0x000000000000791b */ /* 0x003fe20003800000 */
.L_x_2543:
        /* <DEDUP_REMOVED lines=14> */
.L_x_2544:
[----:B------:R-:W-:Y:S01]  /*1b540*/  IMAD.MOV.U32 R0, RZ, RZ, R14 ;  /* 0x000000ffff007224 */ /* 0x000fe200078e000e */
[----:B------:R-:W-:Y:S06]  /*1b550*/  BRA `(.L_x_2545) ;  /* 0xffffffb8003c7947 */ /* 0x000fec000383ffff */
.L_x_2473:
[----:B------:R-:W-:Y:S02]  /*1b560*/  IMAD.MOV.U32 R13, RZ, RZ, R0 ;  /* 0x000000ffff0d7224 */ /* 0x000fe400078e0000 */
[----:B------:R-:W-:Y:S02]  /*1b570*/  IMAD.MOV.U32 R12, RZ, RZ, RZ ;  /* 0x000000ffff0c7224 */ /* 0x000fe400078e00ff */
[----:B------:R-:W-:Y:S02]  /*1b580*/  IMAD.MOV.U32 R11, RZ, RZ, 0x181f ;  /* 0x0000181fff0b7424 */ /* 0x000fe400078e00ff */
[----:B------:R-:W-:Y:S02]  /*1b590*/  IMAD.MOV.U32 R15, RZ, RZ, -0x1 ;  /* 0xffffffffff0f7424 */ /* 0x000fe400078e00ff */
[----:B-----5:R-:W-:Y:S02]  /*1b5a0*/  IMAD R5, R9, R5, RZ ;  /* 0x0000000509057224 */ /* 0x020fe400078e02ff */
[----:B------:R-:W-:-:S07]  /*1b5b0*/  IMAD R17, R17, 0x80, R8 ;  /* 0x0000008011117824 */ /* 0x000fce00078e0208 */
[----:B------:R-:W-:Y:S05]  /*1b5c0*/  WARPSYNC.COLLECTIVE R15, `(.L_x_2546) ;  /* 0x000000000f087348 */ /* 0x000fea0003c00000 */
[----:B------:R0:W1:Y:S02]  /*1b5d0*/  SHFL.IDX P6, R14, R13, R12, R11 ;  /* 0x0000000c0d0e7389 */ /* 0x00006400000c000b */
[----:B01----:R-:W-:Y:S01]  /*1b5e0*/  ENDCOLLECTIVE ;  /* 0x000000000000791b */ /* 0x003fe20003800000 */
.L_x_2546:
[C---:B------:R-:W-:Y:S01]  /*1b5f0*/  VIADD R6, R17.reuse, 0x10 ;  /* 0x0000001011067836 */ /* 0x040fe20000000000 */
[----:B------:R-:W-:Y:S01]  /*1b600*/  ISETP.GE.AND P0, PT, R17, R5, PT ;  /* 0x000000051100720c */ /* 0x000fe20003f06270 */
[----:B------:R-:W-:Y:S02]  /*1b610*/  IMAD.MOV.U32 R13, RZ, RZ, R4 ;  /* 0x000000ffff0d7224 */ /* 0x000fe400078e0004 */
[----:B------:R-:W-:-:S10]  /*1b620*/  IMAD.MOV.U32 R2, RZ, RZ, R14 ;  /* 0x000000ffff027224 */ /* 0x000fd400078e000e */
[----:B------:R-:W-:Y:S05]  /*1b630*/  WARPSYNC.COLLECTIVE R15, `(.L_x_2547) ;  /* 0x000000000f087348 */ /* 0x000fea0003c00000 */
[----:B------:R0:W1:Y:S02]  /*1b640*/  SHFL.IDX P6, R14, R13, R12, R11 ;  /* 0x0000000c0d0e7389 */ /* 0x00006400000c000b */
[----:B01----:R-:W-:Y:S01]  /*1b650*/  ENDCOLLECTIVE ;  /* 0x000000000000791b */ /* 0x003fe20003800000 */
.L_x_2547:
        /* <DEDUP_REMOVED lines=8> */
.L_x_2548:
        /* <DEDUP_REMOVED lines=14> */
.L_x_2549:
[----:B------:R-:W-:Y:S02]  /*1b7c0*/  IMAD.MOV.U32 R13, RZ, RZ, R0 ;  /* 0x000000ffff0d7224 */ /* 0x000fe400078e0000 */
[----:B------:R-:W-:Y:S01]  /*1b7d0*/  IMAD.MOV.U32 R12, RZ, RZ, 0x2 ;  /* 0x00000002ff0c7424 */ /* 0x000fe200078e00ff */
[----:B------:R-:W-:-:S04]  /*1b7e0*/  @!P0 LEA R14, P5, R32, R14, 0x1 ;  /* 0x0000000e200e8211 */ /* 0x000fc800078a08ff */
[----:B------:R-:W-:Y:S01]  /*1b7f0*/  @!P0 IADD3.X R7, RZ, R2, RZ, P5, !PT ;  /* 0x00000002ff078210 */ /* 0x000fe20002ffe4ff */
[----:B------:R-:W-:-:S08]  /*1b800*/  @!P0 IMAD.MOV.U32 R2, RZ, RZ, R14 ;  /* 0x000000ffff028224 */ /* 0x000fd000078e000e */
[----:B------:R-:W-:Y:S05]  /*1b810*/  WARPSYNC.COLLECTIVE R15, `(.L_x_2550) ;  /* 0x000000000f087348 */ /* 0x000fea0003c00000 */
[----:B------:R0:W1:Y:S02]  /*1b820*/  SHFL.IDX P6, R14, R13, R12, R11 ;  /* 0x0000000c0d0e7389 */ /* 0x00006400000c000b */
[----:B01----:R-:W-:Y:S01]  /*1b830*/  ENDCOLLECTIVE ;  /* 0x000000000000791b */ /* 0x003fe20003800000 */
.L_x_2550:
        /* <DEDUP_REMOVED lines=15> */
.L_x_2551:
        /* <DEDUP_REMOVED lines=8> */
.L_x_2552:
        /* <DEDUP_REMOVED lines=15> */
.L_x_2553:
        /* <DEDUP_REMOVED lines=8> */
.L_x_2554:
        /* <DEDUP_REMOVED lines=10> */
[----:B------:R-:W-:Y:S01]  /*1bbc0*/  VIADD R6, R17, 0x50 ;  /* 0x0000005011067836 */ /* 0x000fe20000000000 */
[----:B0-----:R-:W-:-:S11]  /*1bbd0*/  MOV R2, R14 ;  /* 0x0000000e00027202 */ /* 0x001fd60000000f00 */
[----:B------:R-:W-:Y:S05]  /*1bbe0*/  WARPSYNC.COLLECTIVE R15, `(.L_x_2555) ;  /* 0x000000000f087348 */ /* 0x000fea0003c00000 */
[----:B------:R0:W1:Y:S02]  /*1bbf0*/  SHFL.IDX P6, R14, R13, R12, R11 ;  /* 0x0000000c0d0e7389 */ /* 0x00006400000c000b */
[----:B01----:R-:W-:Y:S01]  /*1bc00*/  ENDCOLLECTIVE ;  /* 0x000000000000791b */ /* 0x003fe20003800000 */
.L_x_2555:
        /* <DEDUP_REMOVED lines=8> */
.L_x_2556:
        /* <DEDUP_REMOVED lines=15> */
.L_x_2557:
        /* <DEDUP_REMOVED lines=8> */
.L_x_2558:
        /* <DEDUP_REMOVED lines=14> */
.L_x_2559:
        /* <DEDUP_REMOVED lines=8> */
.L_x_2560:
        /* <DEDUP_REMOVED lines=13> */
.L_x_2561:
[----:B------:R-:W-:Y:S05]  /*1c030*/  BRA `(.L_x_2562) ;  /* 0xffffffb800c47947 */ /* 0x000fea000383ffff */
.L_x_2478:
[----:B0-----:R0:W2:Y:S02]  /*1c040*/  SYNCS.PHASECHK.TRANS64.TRYWAIT P0, [R22+URZ+0x38820], R3 ;  /* 0x03882003160075a7 */ /* 0x0010a4000800017f */
[----:B--2---:R-:W-:Y:S05]  /*1c050*/  @!P0 NANOSLEEP.SYNCS 0x989680 ;  /* 0x009896800000895d */ /* 0x004fea0003900000 */
[----:B------:R-:W2:Y:S02]  /*1c060*/  @!P0 SYNCS.PHASECHK.TRANS64 P0, [R22+URZ+0x38820], R3 ;  /* 0x03882003160085a7 */ /* 0x000ea4000800007f */
[----:B--2---:R-:W-:Y:S05]  /*1c070*/  @!P0 BRA `(.L_x_2478) ;  /* 0xfffffffc00f08947 */ /* 0x004fea000383ffff */
[----:B------:R-:W-:Y:S05]  /*1c080*/  BRA `(.L_x_2563) ;  /* 0xffffffbc00407947 */ /* 0x000fea000383ffff */
.L_x_2483:
[----:B0-----:R0:W1:Y:S02]  /*1c090*/  SYNCS.PHASECHK.TRANS64.TRYWAIT P0, [R6+URZ+0x38840], R3 ;  /* 0x03884003060075a7 */ /* 0x001064000800017f */
[----:B-1----:R-:W-:Y:S05]  /*1c0a0*/  @!P0 NANOSLEEP.SYNCS 0x989680 ;  /* 0x009896800000895d */ /* 0x002fea0003900000 */
[----:B------:R-:W1:Y:S02]  /*1c0b0*/  @!P0 SYNCS.PHASECHK.TRANS64 P0, [R6+URZ+0x38840], R3 ;  /* 0x03884003060085a7 */ /* 0x000e64000800007f */
[----:B-1----:R-:W-:Y:S05]  /*1c0c0*/  @!P0 BRA `(.L_x_2483) ;  /* 0xfffffffc00f08947 */ /* 0x002fea000383ffff */
[----:B------:R-:W-:Y:S05]  /*1c0d0*/  BRA `(.L_x_2564) ;  /* 0xffffffc000207947 */ /* 0x000fea000383ffff */
.L_x_2484:
        /* <DEDUP_REMOVED lines=8> */
.L_x_2566:
[----:B------:R-:W-:Y:S05]  /*1c160*/  BSYNC B1 ;  /* 0x0000000000017941 */ /* 0x000fea0003800000 */
.L_x_2565:
        /* <DEDUP_REMOVED lines=12> */
.L_x_2567:
        /* <DEDUP_REMOVED lines=13> */
.L_x_2568:
        /* <DEDUP_REMOVED lines=14> */
.L_x_2569:
[----:B------:R-:W-:Y:S01]  /*1c3e0*/  MOV R13, R10 ;  /* 0x0000000a000d7202 */ /* 0x000fe20000000f00 */
[----:B------:R-:W-:Y:S02]  /*1c3f0*/  IMAD.MOV.U32 R12, RZ, RZ, 0x2 ;  /* 0x00000002ff0c7424 */ /* 0x000fe400078e00ff */
[----:B------:R-:W-:-:S07]  /*1c400*/  IMAD.MOV.U32 R2, RZ, RZ, R14 ;  /* 0x000000ffff027224 */ /* 0x000fce00078e000e */
[----:B------:R-:W-:Y:S05]  /*1c410*/  WARPSYNC.COLLECTIVE R15, `(.L_x_2570) ;  /* 0x000000000f087348 */ /* 0x000fea0003c00000 */
[----:B------:R0:W1:Y:S02]  /*1c420*/  SHFL.IDX P6, R14, R13, R12, R11 ;  /* 0x0000000c0d0e7389 */ /* 0x00006400000c000b */
[----:B01----:R-:W-:Y:S01]  /*1c430*/  ENDCOLLECTIVE ;  /* 0x000000000000791b */ /* 0x003fe20003800000 */
.L_x_2570:
        /* <DEDUP_REMOVED lines=14> */
.L_x_2571:
[----:B------:R-:W-:Y:S02]  /*1c520*/  IMAD.MOV.U32 R13, RZ, RZ, R10 ;  /* 0x000000ffff0d7224 */ /* 0x000fe400078e000a */
[----:B------:R-:W-:Y:S02]  /*1c530*/  IMAD.MOV.U32 R12, RZ, RZ, 0x3 ;  /* 0x00000003ff0c7424 */ /* 0x000fe400078e00ff */
[----:B------:R-:W-:-:S07]  /*1c540*/  IMAD.MOV.U32 R2, RZ, RZ, R14 ;  /* 0x000000ffff027224 */ /* 0x000fce00078e000e */
[----:B------:R-:W-:Y:S05]  /*1c550*/  WARPSYNC.COLLECTIVE R15, `(.L_x_2572) ;  /* 0x000000000f087348 */ /* 0x000fea0003c00000 */
[----:B------:R0:W1:Y:S02]  /*1c560*/  SHFL.IDX P6, R14, R13, R12, R11 ;  /* 0x0000000c0d0e7389 */ /* 0x00006400000c000b */
[----:B01----:R-:W-:Y:S01]  /*1c570*/  ENDCOLLECTIVE ;  /* 0x000000000000791b */ /* 0x003fe20003800000 */
.L_x_2572:
        /* <DEDUP_REMOVED lines=14> */
.L_x_2573:
[----:B------:R-:W-:Y:S02]  /*1c660*/  IMAD.MOV.U32 R13, RZ, RZ, R10 ;  /* 0x000000ffff0d7224 */ /* 0x000fe400078e000a */
[----:B------:R-:W-:Y:S02]  /*1c670*/  IMAD.MOV.U32 R12, RZ, RZ, 0x4 ;  /* 0x00000004ff0c7424 */ /* 0x000fe400078e00ff */
[----:B------:R-:W-:-:S07]  /*1c680*/  IMAD.MOV.U32 R2, RZ, RZ, R14 ;  /* 0x000000ffff027224 */ /* 0x000fce00078e000e */
[----:B------:R-:W-:Y:S05]  /*1c690*/  WARPSYNC.COLLECTIVE R15, `(.L_x_2574) ;  /* 0x000000000f087348 */ /* 0x000fea0003c00000 */
[----:B------:R0:W1:Y:S02]  /*1c6a0*/  SHFL.IDX P6, R14, R13, R12, R11 ;  /* 0x0000000c0d0e7389 */ /* 0x00006400000c000b */
[----:B01----:R-:W-:Y:S01]  /*1c6b0*/  ENDCOLLECTIVE ;  /* 0x000000000000791b */ /* 0x003fe20003800000 */
.L_x_2574:
        /* <DEDUP_REMOVED lines=17> */
.L_x_2575:
[----:B------:R-:W-:Y:S01]  /*1c7d0*/  IMAD.MOV.U32 R2, RZ, RZ, R14 ;  /* 0x000000ffff027224 */ /* 0x000fe200078e000e */
[----:B------:R-:W-:Y:S06]  /*1c7e0*/  BRA `(.L_x_2576) ;  /* 0xffffffbc006c7947 */ /* 0x000fec000383ffff */
.L_x_2489:
[----:B-1----:R1:W2:Y:S02]  /*1c7f0*/  SYNCS.PHASECHK.TRANS64.TRYWAIT P0, [R6+URZ+0x38860], R2 ;  /* 0x03886002060075a7 */ /* 0x0022a4000800017f */
[----:B--2---:R-:W-:Y:S05]  /*1c800*/  @!P0 NANOSLEEP.SYNCS 0x989680 ;  /* 0x009896800000895d */ /* 0x004fea0003900000 */
[----:B------:R-:W2:Y:S02]  /*1c810*/  @!P0 SYNCS.PHASECHK.TRANS64 P0, [R6+URZ+0x38860], R2 ;  /* 0x03886002060085a7 */ /* 0x000ea4000800007f */
[----:B--2---:R-:W-:Y:S05]  /*1c820*/  @!P0 BRA `(.L_x_2489) ;  /* 0xfffffffc00f08947 */ /* 0x004fea000383ffff */
[----:B------:R-:W-:Y:S05]  /*1c830*/  BRA `(.L_x_2577) ;  /* 0xffffffbc00e47947 */ /* 0x000fea000383ffff */
.L_x_2490:
        /* <DEDUP_REMOVED lines=8> */
.L_x_2579:
[----:B------:R-:W-:Y:S05]  /*1c8c0*/  BSYNC B1 ;  /* 0x0000000000017941 */ /* 0x000fea0003800000 */
.L_x_2578:
        /* <DEDUP_REMOVED lines=9> */
.L_x_2580:
[----:B------:R-:W-:Y:S02]  /*1c960*/  IMAD.MOV.U32 R13, RZ, RZ, R24 ;  /* 0x000000ffff0d7224 */ /* 0x000fe400078e0018 */
[----:B------:R-:W-:Y:S02]  /*1c970*/  IMAD.MOV.U32 R12, RZ, RZ, 0x1 ;  /* 0x00000001ff0c7424 */ /* 0x000fe400078e00ff */
[----:B------:R-:W-:-:S07]  /*1c980*/  IMAD.MOV.U32 R2, RZ, RZ, R14 ;  /* 0x000000ffff027224 */ /* 0x000fce00078e000e */
[----:B------:R-:W-:Y:S05]  /*1c990*/  WARPSYNC.COLLECTIVE R15, `(.L_x_2581) ;  /* 0x000000000f087348 */ /* 0x000fea0003c00000 */
[----:B------:R0:W1:Y:S02]  /*1c9a0*/  SHFL.IDX P6, R14, R13, R12, R11 ;  /* 0x0000000c0d0e7389 */ /* 0x00006400000c000b */
[----:B01----:R-:W-:Y:S01]  /*1c9b0*/  ENDCOLLECTIVE ;  /* 0x000000000000791b */ /* 0x003fe20003800000 */
.L_x_2581:
        /* <DEDUP_REMOVED lines=18> */
.L_x_2582:
[----:B------:R-:W-:Y:S02]  /*1cae0*/  IMAD.MOV.U32 R13, RZ, RZ, R24 ;  /* 0x000000ffff0d7224 */ /* 0x000fe400078e0018 */
[----:B------:R-:W-:Y:S02]  /*1caf0*/  IMAD.MOV.U32 R12, RZ, RZ, 0x2 ;  /* 0x00000002ff0c7424 */ /* 0x000fe400078e00ff */
[----:B------:R-:W-:-:S07]  /*1cb00*/  IMAD.MOV.U32 R2, RZ, RZ, R14 ;  /* 0x000000ffff027224 */ /* 0x000fce00078e000e */
[----:B------:R-:W-:Y:S05]  /*1cb10*/  WARPSYNC.COLLECTIVE R15, `(.L_x_2583) ;  /* 0x000000000f087348 */ /* 0x000fea0003c00000 */
[----:B------:R0:W1:Y:S02]  /*1cb20*/  SHFL.IDX P6, R14, R13, R12, R11 ;  /* 0x0000000c0d0e7389 */ /* 0x00006400000c000b */
[----:B01----:R-:W-:Y:S01]  /*1cb30*/  ENDCOLLECTIVE ;  /* 0x000000000000791b */ /* 0x003fe20003800000 */
.L_x_2583:
        /* <DEDUP_REMOVED lines=18> */
.L_x_2584:
[----:B------:R-:W-:Y:S02]  /*1cc60*/  IMAD.MOV.U32 R13, RZ, RZ, R24 ;  /* 0x000000ffff0d7224 */ /* 0x000fe400078e0018 */
[----:B------:R-:W-:Y:S02]  /*1cc70*/  IMAD.MOV.U32 R12, RZ, RZ, 0x3 ;  /* 0x00000003ff0c7424 */ /* 0x000fe400078e00ff */
[----:B------:R-:W-:-:S07]  /*1cc80*/  IMAD.MOV.U32 R2, RZ, RZ, R14 ;  /* 0x000000ffff027224 */ /* 0x000fce00078e000e */
[----:B------:R-:W-:Y:S05]  /*1cc90*/  WARPSYNC.COLLECTIVE R15, `(.L_x_2585) ;  /* 0x000000000f087348 */ /* 0x000fea0003c00000 */
[----:B------:R0:W1:Y:S02]  /*1cca0*/  SHFL.IDX P6, R14, R13, R12, R11 ;  /* 0x0000000c0d0e7389 */ /* 0x00006400000c000b */
[----:B01----:R-:W-:Y:S01]  /*1ccb0*/  ENDCOLLECTIVE ;  /* 0x000000000000791b */ /* 0x003fe20003800000 */
.L_x_2585:
[----:B------:R-:W-:-:S05]  /*1ccc0*/  IADD3 R2, P0, R2, R0, RZ ;  /* 0x0000000002027210 */ /* 0x000fca0007f1e0ff */
        /* <DEDUP_REMOVED lines=17> */
.L_x_2586:
[----:B------:R-:W-:Y:S02]  /*1cde0*/  IMAD.MOV.U32 R13, RZ, RZ, R24 ;  /* 0x000000ffff0d7224 */ /* 0x000fe400078e0018 */
[----:B------:R-:W-:Y:S02]  /*1cdf0*/  IMAD.MOV.U32 R12, RZ, RZ, 0x4 ;  /* 0x00000004ff0c7424 */ /* 0x000fe400078e00ff */
[----:B------:R-:W-:-:S07]  /*1ce00*/  IMAD.MOV.U32 R2, RZ, RZ, R14 ;  /* 0x000000ffff027224 */ /* 0x000fce00078e000e */
[----:B------:R-:W-:Y:S05]  /*1ce10*/  WARPSYNC.COLLECTIVE R15, `(.L_x_2587) ;  /* 0x000000000f087348 */ /* 0x000fea0003c00000 */
[----:B------:R0:W1:Y:S02]  /*1ce20*/  SHFL.IDX P6, R14, R13, R12, R11 ;  /* 0x0000000c0d0e7389 */ /* 0x00006400000c000b */
[----:B01----:R-:W-:Y:S01]  /*1ce30*/  ENDCOLLECTIVE ;  /* 0x000000000000791b */ /* 0x003fe20003800000 */
.L_x_2587:
        /* <DEDUP_REMOVED lines=13> */
.L_x_2588:
        /* <DEDUP_REMOVED lines=9> */
.L_x_2498:
[----:B0-----:R0:W2:Y:S02]  /*1cfa0*/  SYNCS.PHASECHK.TRANS64.TRYWAIT P0, [R4+URZ+0x38860], R3 ;  /* 0x03886003040075a7 */ /* 0x0010a4000800017f */
[----:B--2---:R-:W-:Y:S05]  /*1cfb0*/  @!P0 NANOSLEEP.SYNCS 0x989680 ;  /* 0x009896800000895d */ /* 0x004fea0003900000 */
[----:B------:R-:W2:Y:S02]  /*1cfc0*/  @!P0 SYNCS.PHASECHK.TRANS64 P0, [R4+URZ+0x38860], R3 ;  /* 0x03886003040085a7 */ /* 0x000ea4000800007f */
[----:B--2---:R-:W-:Y:S05]  /*1cfd0*/  @!P0 BRA `(.L_x_2498) ;  /* 0xfffffffc00f08947 */ /* 0x004fea000383ffff */
[----:B------:R-:W-:Y:S05]  /*1cfe0*/  BRA `(.L_x_2590) ;  /* 0xffffffc000247947 */ /* 0x000fea000383ffff */
.L_x_2499:
        /* <DEDUP_REMOVED lines=8> */
.L_x_2592:
[----:B------:R-:W-:Y:S05]  /*1d070*/  BSYNC B0 ;  /* 0x0000000000007941 */ /* 0x000fea0003800000 */
.L_x_2591:
        /* <DEDUP_REMOVED lines=9> */
.L_x_2593:
        /* <DEDUP_REMOVED lines=21> */
.L_x_2594:
[----:B------:R-:W-:Y:S01]  /*1d260*/  @!PT LDS RZ, [RZ] ;  /* 0x00000000fffff984 */ /* 0x000fe20000000800 */
[----:B------:R-:W-:Y:S01]  /*1d270*/  @!PT LDS RZ, [RZ] ;  /* 0x00000000fffff984 */ /* 0x000fe20000000800 */
[----:B------:R-:W-:Y:S01]  /*1d280*/  @!PT LDS RZ, [RZ] ;  /* 0x00000000fffff984 */ /* 0x000fe20000000800 */
[----:B------:R0:W-:Y:S01]  /*1d290*/  LDGSTS.E.BYPASS.LTC128B.128 [R0+0x5400], desc[UR38][R2.64+0x100], !P4 ;  /* 0x0540010002007fae */ /* 0x0001e2000e101d66 */
[----:B------:R-:W-:Y:S02]  /*1d2a0*/  ISETP.LT.OR P4, PT, R5, 0x1, P0 ;  /* 0x000000010500780c */ /* 0x000fe40000781670 */
[----:B------:R-:W-:-:S11]  /*1d2b0*/  MOV R13, R18 ;  /* 0x00000012000d7202 */ /* 0x000fd60000000f00 */
[----:B------:R0:W-:Y:S01]  /*1d2c0*/  LDGSTS.E.BYPASS.LTC128B.128 [R0+0x7c00], desc[UR38][R2.64+0x180], !P4 ;  /* 0x07c0018002007fae */ /* 0x0001e2000e101d66 */
[----:B------:R-:W-:-:S07]  /*1d2d0*/  IMAD.MOV.U32 R7, RZ, RZ, R14 ;  /* 0x000000ffff077224 */ /* 0x000fce00078e000e */
[----:B0-----:R-:W-:Y:S05]  /*1d2e0*/  WARPSYNC.COLLECTIVE R15, `(.L_x_2595) ;  /* 0x000000000f087348 */ /* 0x001fea0003c00000 */
[----:B------:R1:W2:Y:S02]  /*1d2f0*/  SHFL.IDX P6, R14, R13, R12, R11 ;  /* 0x0000000c0d0e7389 */ /* 0x0002a400000c000b */
[----:B012---:R-:W-:Y:S01]  /*1d300*/  ENDCOLLECTIVE ;  /* 0x000000000000791b */ /* 0x007fe20003800000 */
.L_x_2595:
[----:B------:R-:W-:Y:S02]  /*1d310*/  IMAD.MOV.U32 R13, RZ, RZ, R24 ;  /* 0x000000ffff0d7224 */ /* 0x000fe400078e0018 */
[----:B------:R-:W-:Y:S01]  /*1d320*/  IMAD.MOV.U32 R12, RZ, RZ, 0x2 ;  /* 0x00000002ff0c7424 */ /* 0x000fe200078e00ff */
[----:B------:R-:W-:-:S13]  /*1d330*/  IADD3 R2, P4, R14, R8, RZ ;  /* 0x000000080e027210 */ /* 0x000fda0007f9e0ff */
[----:B------:R-:W-:Y:S05]  /*1d340*/  WARPSYNC.COLLECTIVE R15, `(.L_x_2596) ;  /* 0x000000000f087348 */ /* 0x000fea0003c00000 */
[----:B------:R0:W1:Y:S02]  /*1d350*/  SHFL.IDX P6, R14, R13, R12, R11 ;  /* 0x0000000c0d0e7389 */ /* 0x00006400000c000b */
[----:B01----:R-:W-:Y:S01]  /*1d360*/  ENDCOLLECTIVE ;  /* 0x000000000000791b */ /* 0x003fe20003800000 */
.L_x_2596:
        /* <DEDUP_REMOVED lines=12> */
.L_x_2597:
        /* <DEDUP_REMOVED lines=14> */
.L_x_2598:
        /* <DEDUP_REMOVED lines=12> */
.L_x_2599:
        /* <DEDUP_REMOVED lines=14> */
.L_x_2600:
        /* <DEDUP_REMOVED lines=12> */
.L_x_2601:
        /* <DEDUP_REMOVED lines=9> */
.L_x_2504:
        /* <DEDUP_REMOVED lines=8> */
.L_x_2604:
[----:B------:R-:W-:Y:S05]  /*1d880*/  BSYNC B0 ;  /* 0x0000000000007941 */ /* 0x000fea0003800000 */
.L_x_2603:
        /* <DEDUP_REMOVED lines=9> */
.L_x_2605:
        /* <DEDUP_REMOVED lines=24> */
.L_x_2606:
[----:B------:R-:W-:Y:S01]  /*1daa0*/  IMAD.MOV.U32 R12, RZ, RZ, 0x2 ;  /* 0x00000002ff0c7424 */ /* 0x000fe200078e00ff */
[----:B------:R-:W-:-:S05]  /*1dab0*/  SEL R14, R14, RZ, P1 ;  /* 0x000000ff0e0e7207 */ /* 0x000fca0000800000 */
[----:B------:R-:W-:-:S04]  /*1dac0*/  IMAD.IADD R5, R13, 0x1, R14 ;  /* 0x000000010d057824 */ /* 0x000fc800078e020e */
[----:B------:R-:W-:-:S07]  /*1dad0*/  IMAD.MOV.U32 R13, RZ, RZ, R5 ;  /* 0x000000ffff0d7224 */ /* 0x000fce00078e0005 */
[----:B------:R-:W-:Y:S05]  /*1dae0*/  WARPSYNC.COLLECTIVE R15, `(.L_x_2607) ;  /* 0x000000000f087348 */ /* 0x000fea0003c00000 */
[----:B------:R0:W1:Y:S02]  /*1daf0*/  SHFL.UP P6, R14, R13, R12, R11 ;  /* 0x0400000c0d0e7389 */ /* 0x00006400000c000b */
[----:B01----:R-:W-:Y:S01]  /*1db00*/  ENDCOLLECTIVE ;  /* 0x000000000000791b */ /* 0x003fe20003800000 */
.L_x_2607:
[----:B------:R-:W-:Y:S01]  /*1db10*/  IMAD.MOV.U32 R12, RZ, RZ, 0x4 ;  /* 0x00000004ff0c7424 */ /* 0x000fe200078e00ff */
[----:B------:R-:W-:-:S05]  /*1db20*/  SEL R2, R14, RZ, P2 ;  /* 0x000000ff0e027207 */ /* 0x000fca0001000000 */
[----:B------:R-:W-:-:S04]  /*1db30*/  IMAD.IADD R2, R5, 0x1, R2 ;  /* 0x0000000105027824 */ /* 0x000fc800078e0202 */
[----:B------:R-:W-:-:S07]  /*1db40*/  IMAD.MOV.U32 R13, RZ, RZ, R2 ;  /* 0x000000ffff0d7224 */ /* 0x000fce00078e0002 */
[----:B------:R-:W-:Y:S05]  /*1db50*/  WARPSYNC.COLLECTIVE R15, `(.L_x_2608) ;  /* 0x000000000f087348 */ /* 0x000fea0003c00000 */
[----:B------:R0:W1:Y:S02]  /*1db60*/  SHFL.UP P6, R14, R13, R12, R11 ;  /* 0x0400000c0d0e7389 */ /* 0x00006400000c000b */
[----:B01----:R-:W-:Y:S01]  /*1db70*/  ENDCOLLECTIVE ;  /* 0x000000000000791b */ /* 0x003fe20003800000 */
.L_x_2608:
[----:B------:R-:W-:Y:S01]  /*1db80*/  IMAD.MOV.U32 R12, RZ, RZ, 0x8 ;  /* 0x00000008ff0c7424 */ /* 0x000fe200078e00ff */
[----:B------:R-:W-:-:S05]  /*1db90*/  SEL R3, R14, RZ, P3 ;  /* 0x000000ff0e037207 */ /* 0x000fca0001800000 */
[----:B------:R-:W-:-:S04]  /*1dba0*/  IMAD.IADD R3, R2, 0x1, R3 ;  /* 0x0000000102037824 */ /* 0x000fc800078e0203 */
[----:B------:R-:W-:-:S07]  /*1dbb0*/  IMAD.MOV.U32 R13, RZ, RZ, R3 ;  /* 0x000000ffff0d7224 */ /* 0x000fce00078e0003 */
[----:B------:R-:W-:Y:S05]  /*1dbc0*/  WARPSYNC.COLLECTIVE R15, `(.L_x_2609) ;  /* 0x000000000f087348 */ /* 0x000fea0003c00000 */
[----:B------:R0:W1:Y:S02]  /*1dbd0*/  SHFL.UP P6, R14, R13, R12, R11 ;  /* 0x0400000c0d0e7389 */ /* 0x00006400000c000b */
[----:B01----:R-:W-:Y:S01]  /*1dbe0*/  ENDCOLLECTIVE ;  /* 0x000000000000791b */ /* 0x003fe20003800000 */
.L_x_2609:
[----:B------:R-:W-:Y:S01]  /*1dbf0*/  IMAD.MOV.U32 R12, RZ, RZ, 0x10 ;  /* 0x00000010ff0c7424 */ /* 0x000fe200078e00ff */
[----:B------:R-:W-:-:S05]  /*1dc00*/  SEL R14, R14, RZ, P4 ;  /* 0x000000ff0e0e7207 */ /* 0x000fca0002000000 */
[----:B------:R-:W-:-:S04]  /*1dc10*/  IMAD.IADD R5, R3, 0x1, R14 ;  /* 0x0000000103057824 */ /* 0x000fc800078e020e */
[----:B------:R-:W-:-:S07]  /*1dc20*/  IMAD.MOV.U32 R13, RZ, RZ, R5 ;  /* 0x000000ffff0d7224 */ /* 0x000fce00078e0005 */
[----:B------:R-:W-:Y:S05]  /*1dc30*/  WARPSYNC.COLLECTIVE R15, `(.L_x_2610) ;  /* 0x000000000f087348 */ /* 0x000fea0003c00000 */
[----:B------:R0:W1:Y:S02]  /*1dc40*/  SHFL.UP P6, R14, R13, R12, R11 ;  /* 0x0400000c0d0e7389 */ /* 0x00006400000c000b */
[----:B01----:R-:W-:Y:S01]  /*1dc50*/  ENDCOLLECTIVE ;  /* 0x000000000000791b */ /* 0x003fe20003800000 */
.L_x_2610:
[----:B------:R-:W-:Y:S02]  /*1dc60*/  IMAD.MOV.U32 R12, RZ, RZ, 0x1f ;  /* 0x0000001fff0c7424 */ /* 0x000fe400078e00ff */
[----:B------:R-:W-:Y:S01]  /*1dc70*/  IMAD.MOV.U32 R11, RZ, RZ, 0x1f ;  /* 0x0000001fff0b7424 */ /* 0x000fe200078e00ff */
[----:B------:R-:W-:-:S04]  /*1dc80*/  SEL R2, R14, RZ, P5 ;  /* 0x000000ff0e027207 */ /* 0x000fc80002800000 */
[----:B------:R-:W-:-:S05]  /*1dc90*/  IADD3 R2, R5, R2, RZ ;  /* 0x0000000205027210 */ /* 0x000fca0007ffe0ff */
[----:B------:R-:W-:-:S07]  /*1dca0*/  IMAD.MOV.U32 R13, RZ, RZ, R2 ;  /* 0x000000ffff0d7224 */ /* 0x000fce00078e0002 */
[----:B------:R-:W-:Y:S05]  /*1dcb0*/  WARPSYNC.COLLECTIVE R15, `(.L_x_2611) ;  /* 0x000000000f087348 */ /* 0x000fea0003c00000 */
[----:B------:R0:W1:Y:S02]  /*1dcc0*/  SHFL.IDX P6, R14, R13, R12, R11 ;  /* 0x0000000c0d0e7389 */ /* 0x00006400000c000b */
[----:B01----:R-:W-:Y:S01]  /*1dcd0*/  ENDCOLLECTIVE ;  /* 0x000000000000791b */ /* 0x003fe20003800000 */
.L_x_2611:
[----:B------:R-:W-:Y:S05]  /*1dce0*/  BRA `(.L_x_2612) ;  /* 0xffffffbc00407947 */ /* 0x000fea000383ffff */
.L_x_2507:
[----:B------:R-:W-:Y:S01]  /*1dcf0*/  BSSY B0, `(.L_x_2613) ;  /* 0x0000007000007945 */ /* 0x000fe20003800000 */
[----:B------:R-:W-:Y:S02]  /*1dd00*/  IMAD.MOV.U32 R12, RZ, RZ, 0x1 ;  /* 0x00000001ff0c7424 */ /* 0x000fe400078e00ff */
[----:B------:R-:W-:Y:S02]  /*1dd10*/  IMAD.MOV.U32 R11, RZ, RZ, RZ ;  /* 0x000000ffff0b7224 */ /* 0x000fe400078e00ff */
[----:B------:R-:W-:-:S07]  /*1dd20*/  IMAD.MOV.U32 R15, RZ, RZ, -0x1 ;  /* 0xffffffffff0f7424 */ /* 0x000fce00078e00ff */
[----:B------:R-:W-:Y:S05]  /*1dd30*/  WARPSYNC.COLLECTIVE R15, `(.L_x_2614) ;  /* 0x000000000f087348 */ /* 0x000fea0003c00000 */
[----:B------:R0:W1:Y:S02]  /*1dd40*/  SHFL.UP P6, R14, R13, R12, R11 ;  /* 0x0400000c0d0e7389 */ /* 0x00006400000c000b */
[----:B01----:R-:W-:Y:S01]  /*1dd50*/  ENDCOLLECTIVE ;  /* 0x000000000000791b */ /* 0x003fe20003800000 */
.L_x_2614:
[----:B------:R-:W-:Y:S05]  /*1dd60*/  BSYNC B0 ;  /* 0x0000000000007941 */ /* 0x000fea0003800000 */
.L_x_2613:
        /* <DEDUP_REMOVED lines=8> */
.L_x_2615:
[----:B------:R-:W-:Y:S01]  /*1ddf0*/  IMAD.MOV.U32 R12, RZ, RZ, 0x4 ;  /* 0x00000004ff0c7424 */ /* 0x000fe200078e00ff */
[----:B------:R-:W-:-:S05]  /*1de00*/  SEL R2, R14, RZ, P2 ;  /* 0x000000ff0e027207 */ /* 0x000fca0001000000 */
[----:B------:R-:W-:-:S04]  /*1de10*/  IMAD.IADD R2, R13, 0x1, R2 ;  /* 0x000000010d027824 */ /* 0x000fc800078e0202 */
[----:B------:R-:W-:-:S07]  /*1de20*/  IMAD.MOV.U32 R13, RZ, RZ, R2 ;  /* 0x000000ffff0d7224 */ /* 0x000fce00078e0002 */
[----:B------:R-:W-:Y:S05]  /*1de30*/  WARPSYNC.COLLECTIVE R15, `(.L_x_2616) ;  /* 0x000000000f087348 */ /* 0x000fea0003c00000 */
[----:B------:R0:W1:Y:S02]  /*1de40*/  SHFL.UP P6, R14, R13, R12, R11 ;  /* 0x0400000c0d0e7389 */ /* 0x00006400000c000b */
[----:B01----:R-:W-:Y:S01]  /*1de50*/  ENDCOLLECTIVE ;  /* 0x000000000000791b */ /* 0x003fe20003800000 */
.L_x_2616:
[----:B------:R-:W-:Y:S01]  /*1de60*/  IMAD.MOV.U32 R12, RZ, RZ, 0x8 ;  /* 0x00000008ff0c7424 */ /* 0x000fe200078e00ff */
[----:B------:R-:W-:-:S05]  /*1de70*/  SEL R3, R14, RZ, P3 ;  /* 0x000000ff0e037207 */ /* 0x000fca0001800000 */
[----:B------:R-:W-:-:S04]  /*1de80*/  IMAD.IADD R3, R2, 0x1, R3 ;  /* 0x0000000102037824 */ /* 0x000fc800078e0203 */
[----:B------:R-:W-:-:S07]  /*1de90*/  IMAD.MOV.U32 R13, RZ, RZ, R3 ;  /* 0x000000ffff0d7224 */ /* 0x000fce00078e0003 */
[----:B------:R-:W-:Y:S05]  /*1dea0*/  WARPSYNC.COLLECTIVE R15, `(.L_x_2617) ;  /* 0x000000000f087348 */ /* 0x000fea0003c00000 */
[----:B------:R0:W1:Y:S02]  /*1deb0*/  SHFL.UP P6, R14, R13, R12, R11 ;  /* 0x0400000c0d0e7389 */ /* 0x00006400000c000b */
[----:B01----:R-:W-:Y:S01]  /*1dec0*/  ENDCOLLECTIVE ;  /* 0x000000000000791b */ /* 0x003fe20003800000 */
.L_x_2617:
[----:B------:R-:W-:Y:S01]  /*1ded0*/  IMAD.MOV.U32 R12, RZ, RZ, 0x10 ;  /* 0x00000010ff0c7424 */ /* 0x000fe200078e00ff */
[----:B------:R-:W-:-:S05]  /*1dee0*/  SEL R14, R14, RZ, P4 ;  /* 0x000000ff0e0e7207 */ /* 0x000fca0002000000 */
[----:B------:R-:W-:-:S04]  /*1def0*/  IMAD.IADD R5, R3, 0x1, R14 ;  /* 0x0000000103057824 */ /* 0x000fc800078e020e */
[----:B------:R-:W-:-:S07]  /*1df00*/  IMAD.MOV.U32 R13, RZ, RZ, R5 ;  /* 0x000000ffff0d7224 */ /* 0x000fce00078e0005 */
[----:B------:R-:W-:Y:S05]  /*1df10*/  WARPSYNC.COLLECTIVE R15, `(.L_x_2618) ;  /* 0x000000000f087348 */ /* 0x000fea0003c00000 */
[----:B------:R0:W1:Y:S02]  /*1df20*/  SHFL.UP P6, R14, R13, R12, R11 ;  /* 0x0400000c0d0e7389 */ /* 0x00006400000c000b */
[----:B01----:R-:W-:Y:S01]  /*1df30*/  ENDCOLLECTIVE ;  /* 0x000000000000791b */ /* 0x003fe20003800000 */
.L_x_2618:
[----:B------:R-:W-:Y:S02]  /*1df40*/  IMAD.MOV.U32 R12, RZ, RZ, 0x1f ;  /* 0x0000001fff0c7424 */ /* 0x000fe400078e00ff */
[----:B------:R-:W-:Y:S01]  /*1df50*/  IMAD.MOV.U32 R11, RZ, RZ, 0x1f ;  /* 0x0000001fff0b7424 */ /* 0x000fe200078e00ff */
[----:B------:R-:W-:-:S05]  /*1df60*/  SEL R2, R14, RZ, P5 ;  /* 0x000000ff0e027207 */ /* 0x000fca0002800000 */
[----:B------:R-:W-:-:S05]  /*1df70*/  IMAD.IADD R2, R5, 0x1, R2 ;  /* 0x0000000105027824 */ /* 0x000fca00078e0202 */
[----:B------:R-:W-:-:S07]  /*1df80*/  MOV R13, R2 ;  /* 0x00000002000d7202 */ /* 0x000fce0000000f00 */
[----:B------:R-:W-:Y:S05]  /*1df90*/  WARPSYNC.COLLECTIVE R15, `(.L_x_2619) ;  /* 0x000000000f087348 */ /* 0x000fea0003c00000 */
[----:B------:R0:W1:Y:S02]  /*1dfa0*/  SHFL.IDX P6, R14, R13, R12, R11 ;  /* 0x0000000c0d0e7389 */ /* 0x00006400000c000b */
[----:B01----:R-:W-:Y:S01]  /*1dfb0*/  ENDCOLLECTIVE ;  /* 0x000000000000791b */ /* 0x003fe20003800000 */
.L_x_2619:
[----:B------:R-:W-:Y:S05]  /*1dfc0*/  BRA `(.L_x_2620) ;  /* 0xffffffbc002c7947 */ /* 0x000fea000383ffff */
.L_x_2509:
[----:B------:R-:W-:Y:S01]  /*1dfd0*/  BSSY B0, `(.L_x_2621) ;  /* 0x0000006000007945 */ /* 0x000fe20003800000 */
[----:B------:R-:W-:Y:S01]  /*1dfe0*/  PLOP3.LUT P6, PT, P6, PT, PT, 0x8, 0x0 ;  /* 0x000000000000781c */ /* 0x000fe200037ce170 */
[----:B------:R-:W-:-:S12]  /*1dff0*/  IMAD.MOV.U32 R15, RZ, RZ, -0x1 ;  /* 0xffffffffff0f7424 */ /* 0x000fd800078e00ff */
[----:B0-----:R-:W-:Y:S05]  /*1e000*/  WARPSYNC.COLLECTIVE R15, `(.L_x_2622) ;  /* 0x000000000f087348 */ /* 0x001fea0003c00000 */
[----:B------:R-:W-:Y:S01]  /*1e010*/  VOTE.ANY R14, PT, P6 ;  /* 0x00000000000e7806 */ /* 0x000fe200030e0100 */
[----:B0-----:R-:W-:Y:S06]  /*1e020*/  ENDCOLLECTIVE ;  /* 0x000000000000791b */ /* 0x001fec0003800000 */
.L_x_2622:
[----:B------:R-:W-:Y:S05]  /*1e030*/  BSYNC B0 ;  /* 0x0000000000007941 */ /* 0x000fea0003800000 */
.L_x_2621:
        /* <DEDUP_REMOVED lines=8> */
.L_x_2623:
[----:B------:R-:W-:Y:S02]  /*1e0c0*/  IMAD.IADD R19, R12, 0x1, R19 ;  /* 0x000000010c137824 */ /* 0x000fe400078e0213 */
[----:B------:R-:W-:Y:S02]  /*1e0d0*/  IMAD.MOV.U32 R13, RZ, RZ, R4 ;  /* 0x000000ffff0d7224 */ /* 0x000fe400078e0004 */
[----:B------:R-:W-:-:S07]  /*1e0e0*/  IMAD.MOV.U32 R17, RZ, RZ, R14 ;  /* 0x000000ffff117224 */ /* 0x000fce00078e000e */
[----:B------:R-:W-:Y:S05]  /*1e0f0*/  WARPSYNC.COLLECTIVE R15, `(.L_x_2624) ;  /* 0x000000000f087348 */ /* 0x000fea0003c00000 */
[----:B------:R0:W1:Y:S02]  /*1e100*/  SHFL.IDX P6, R14, R13, R12, R11 ;  /* 0x0000000c0d0e7389 */ /* 0x00006400000c000b */
[----:B01----:R-:W-:Y:S01]  /*1e110*/  ENDCOLLECTIVE ;  /* 0x000000000000791b */ /* 0x003fe20003800000 */
.L_x_2624:
[----:B------:R-:W-:Y:S01]  /*1e120*/  IMAD.MOV.U32 R4, RZ, RZ, R14 ;  /* 0x000000ffff047224 */ /* 0x000fe200078e000e */
[----:B------:R-:W-:Y:S06]  /*1e130*/  BRA `(.L_x_2625) ;  /* 0xffffffbc00107947 */ /* 0x000fec000383ffff */
.L_x_2511:
[----:B------:R-:W-:Y:S01]  /*1e140*/  BSSY B0, `(.L_x_2626) ;  /* 0x0000007000007945 */ /* 0x000fe20003800000 */
[----:B------:R-:W-:Y:S02]  /*1e150*/  IMAD.MOV.U32 R13, RZ, RZ, R2 ;  /* 0x000000ffff0d7224 */ /* 0x000fe400078e0002 */
[----:B------:R-:W-:Y:S02]  /*1e160*/  IMAD.MOV.U32 R11, RZ, RZ, 0x1f ;  /* 0x0000001fff0b7424 */ /* 0x000fe400078e00ff */
[----:B------:R-:W-:-:S07]  /*1e170*/  IMAD.MOV.U32 R15, RZ, RZ, -0x1 ;  /* 0xffffffffff0f7424 */ /* 0x000fce00078e00ff */
[----:B0-23--:R-:W-:Y:S05]  /*1e180*/  WARPSYNC.COLLECTIVE R15, `(.L_x_2627) ;  /* 0x000000000f087348 */ /* 0x00dfea0003c00000 */
[----:B------:R1:W4:Y:S02]  /*1e190*/  SHFL.IDX P6, R14, R13, R12, R11 ;  /* 0x0000000c0d0e7389 */ /* 0x00032400000c000b */
[----:B01234-:R-:W-:Y:S01]  /*1e1a0*/  ENDCOLLECTIVE ;  /* 0x000000000000791b */ /* 0x01ffe20003800000 */
.L_x_2627:
[----:B------:R-:W-:Y:S05]  /*1e1b0*/  BSYNC B0 ;  /* 0x0000000000007941 */ /* 0x000fea0003800000 */
.L_x_2626:
[----:B------:R-:W-:Y:S01]  /*1e1c0*/  IMAD.MOV.U32 R6, RZ, RZ, R14 ;  /* 0x000000ffff067224 */ /* 0x000fe200078e000e */
[----:B------:R-:W-:Y:S06]  /*1e1d0*/  BRA `(.L_x_2510) ;  /* 0xffffffbc00007947 */ /* 0x000fec000383ffff */
.L_x_2517:
[----:B-1----:R1:W2:Y:S02]  /*1e1e0*/  SYNCS.PHASECHK.TRANS64.TRYWAIT P0, [R4+URZ+0x38820], R0 ;  /* 0x03882000040075a7 */ /* 0x0022a4000800017f */
[----:B--2---:R-:W-:Y:S05]  /*1e1f0*/  @!P0 NANOSLEEP.SYNCS 0x989680 ;  /* 0x009896800000895d */ /* 0x004fea0003900000 */
[----:B------:R-:W2:Y:S02]  /*1e200*/  @!P0 SYNCS.PHASECHK.TRANS64 P0, [R4+URZ+0x38820], R0 ;  /* 0x03882000040085a7 */ /* 0x000ea4000800007f */
[----:B--2---:R-:W-:Y:S05]  /*1e210*/  @!P0 BRA `(.L_x_2517) ;  /* 0xfffffffc00f08947 */ /* 0x004fea000383ffff */
[----:B------:R-:W-:Y:S05]  /*1e220*/  BRA `(.L_x_2628) ;  /* 0xffffffc400587947 */ /* 0x000fea000383ffff */
.L_x_2518:
[----:B------:R-:W2:Y:S01]  /*1e230*/  S2R R2, SR_TID.X ;  /* 0x0000000000027919 */ /* 0x000ea20000002100 */
[----:B------:R-:W-:Y:S01]  /*1e240*/  BSSY B0, `(.L_x_2629) ;  /* 0x000000a000007945 */ /* 0x000fe20003800000 */
[----:B------:R-:W-:Y:S02]  /*1e250*/  IMAD.MOV.U32 R12, RZ, RZ, RZ ;  /* 0x000000ffff0c7224 */ /* 0x000fe400078e00ff */
[----:B------:R-:W-:Y:S02]  /*1e260*/  IMAD.MOV.U32 R11, RZ, RZ, 0x1f ;  /* 0x0000001fff0b7424 */ /* 0x000fe400078e00ff */
[----:B------:R-:W-:Y:S01]  /*1e270*/  IMAD.MOV.U32 R15, RZ, RZ, -0x1 ;  /* 0xffffffffff0f7424 */ /* 0x000fe200078e00ff */
[----:B--2---:R-:W-:-:S04]  /*1e280*/  SHF.R.U32.HI R2, RZ, 0x5, R2 ;  /* 0x00000005ff027819 */ /* 0x004fc80000011602 */
[----:B------:R-:W-:-:S05]  /*1e290*/  LOP3.LUT R2, R2, 0x3, RZ, 0xc0, !PT ;  /* 0x0000000302027812 */ /* 0x000fca00078ec0ff */
[----:B------:R-:W-:-:S07]  /*1e2a0*/  IMAD.MOV.U32 R13, RZ, RZ, R2 ;  /* 0x000000ffff0d7224 */ /* 0x000fce00078e0002 */
[----:B01----:R-:W-:Y:S05]  /*1e2b0*/  WARPSYNC.COLLECTIVE R15, `(.L_x_2630) ;  /* 0x000000000f087348 */ /* 0x003fea0003c00000 */
[----:B------:R2:W3:Y:S02]  /*1e2c0*/  SHFL.IDX P6, R14, R13, R12, R11 ;  /* 0x0000000c0d0e7389 */ /* 0x0004e400000c000b */
[----:B0123--:R-:W-:Y:S01]  /*1e2d0*/  ENDCOLLECTIVE ;  /* 0x000000000000791b */ /* 0x00ffe20003800000 */
.L_x_2630:
[----:B------:R-:W-:Y:S05]  /*1e2e0*/  BSYNC B0 ;  /* 0x0000000000007941 */ /* 0x000fea0003800000 */
.L_x_2629:
[----:B------:R-:W-:Y:S05]  /*1e2f0*/  BRA `(.L_x_2631) ;  /* 0xffffffc400407947 */ /* 0x000fea000383ffff */
.L_x_2521:
[----:B------:R-:W-:Y:S01]  /*1e300*/  BSSY B1, `(.L_x_2632) ;  /* 0x0000006000017945 */ /* 0x000fe20003800000 */
[----:B------:R-:W-:-:S07]  /*1e310*/  IMAD.MOV.U32 R15, RZ, RZ, -0x1 ;  /* 0xffffffffff0f7424 */ /* 0x000fce00078e00ff */
[----:B01----:R-:W-:Y:S05]  /*1e320*/  WARPSYNC.COLLECTIVE R15, `(.L_x_2633) ;  /* 0x000000000f0c7348 */ /* 0x003fea0003c00000 */
[----:B------:R-:W-:Y:S02]  /*1e330*/  ELECT P6, UR62, PT ;  /* 0x00000000003e782f */ /* 0x000fe400038c0000 */
[----:B------:R-:W-:Y:S01]  /*1e340*/  MOV R14, UR62 ;  /* 0x0000003e000e7c02 */ /* 0x000fe20008000f00 */
[----:B01----:R-:W-:Y:S10]  /*1e350*/  ENDCOLLECTIVE ;  /* 0x000000000000791b */ /* 0x003ff40003800000 */
.L_x_2633:
[----:B------:R-:W-:Y:S05]  /*1e360*/  BSYNC B1 ;  /* 0x0000000000017941 */ /* 0x000fea0003800000 */
.L_x_2632:
[----:B------:R-:W-:Y:S05]  /*1e370*/  BRA `(.L_x_2634) ;  /* 0xffffffc400387947 */ /* 0x000fea000383ffff */
.L_x_2523:
[----:B-1----:R1:W2:Y:S02]  /*1e380*/  SYNCS.PHASECHK.TRANS64.TRYWAIT P1, [R5+URZ+0x38840], R0 ;  /* 0x03884000050075a7 */ /* 0x0022a4000802017f */
[----:B--2---:R-:W-:Y:S05]  /*1e390*/  @!P1 NANOSLEEP.SYNCS 0x989680 ;  /* 0x009896800000995d */ /* 0x004fea0003900000 */
[----:B------:R-:W2:Y:S02]  /*1e3a0*/  @!P1 SYNCS.PHASECHK.TRANS64 P1, [R5+URZ+0x38840], R0 ;  /* 0x03884000050095a7 */ /* 0x000ea4000802007f */
[----:B--2---:R-:W-:Y:S05]  /*1e3b0*/  @!P1 BRA `(.L_x_2523) ;  /* 0xfffffffc00f09947 */ /* 0x004fea000383ffff */
[----:B------:R-:W-:Y:S05]  /*1e3c0*/  BRA `(.L_x_2635) ;  /* 0xffffffc400607947 */ /* 0x000fea000383ffff */
.L_x_2525:
[----:B--2---:R2:W3:Y:S02]  /*1e3d0*/  SYNCS.PHASECHK.TRANS64.TRYWAIT P1, [R27+URZ+0x38840], R2 ;  /* 0x038840021b0075a7 */ /* 0x0044e4000802017f */
[----:B---3--:R-:W-:Y:S05]  /*1e3e0*/  @!P1 NANOSLEEP.SYNCS 0x989680 ;  /* 0x009896800000995d */ /* 0x008fea0003900000 */
[----:B------:R-:W3:Y:S02]  /*1e3f0*/  @!P1 SYNCS.PHASECHK.TRANS64 P1, [R27+URZ+0x38840], R2 ;  /* 0x038840021b0095a7 */ /* 0x000ee4000802007f */
[----:B---3--:R-:W-:Y:S05]  /*1e400*/  @!P1 BRA `(.L_x_2525) ;  /* 0xfffffffc00f09947 */ /* 0x008fea000383ffff */
[----:B------:R-:W-:Y:S05]  /*1e410*/  BRA `(.L_x_2636) ;  /* 0xffffffc4006c7947 */ /* 0x000fea000383ffff */
.L_x_2527:
[----:B---3--:R3:W4:Y:S02]  /*1e420*/  SYNCS.PHASECHK.TRANS64.TRYWAIT P1, [R5+URZ+0x38860], R0 ;  /* 0x03886000050075a7 */ /* 0x008724000802017f */
[----:B----4-:R-:W-:Y:S05]  /*1e430*/  @!P1 NANOSLEEP.SYNCS 0x989680 ;  /* 0x009896800000995d */ /* 0x010fea0003900000 */
[----:B------:R-:W4:Y:S02]  /*1e440*/  @!P1 SYNCS.PHASECHK.TRANS64 P1, [R5+URZ+0x38860], R0 ;  /* 0x03886000050095a7 */ /* 0x000f24000802007f */
[----:B----4-:R-:W-:Y:S05]  /*1e450*/  @!P1 BRA `(.L_x_2527) ;  /* 0xfffffffc00f09947 */ /* 0x010fea000383ffff */
[----:B------:R-:W-:Y:S05]  /*1e460*/  BRA `(.L_x_2637) ;  /* 0xffffffc400687947 */ /* 0x000fea000383ffff */
.L_x_2638:
        /* <DEDUP_REMOVED lines=9> */
.L_x_3278:


//--------------------- .text._ZN7cutlass13device_kernelIN5flash11enable_sm90INS1_16FlashAttnFwdSm90INS1_25CollectiveMainloopFwdSm90ILi2EN4cute5tupleIJNS5_1CILi1EEES8_S8_EEENS6_IJNS7_ILi128EEENS7_ILi80EEENS7_ILi256EEEEEELi256ENS_6half_tEfNS_4arch4Sm90ELb1ELb0ELb1ELb1ELb1ELb1ELb0ELb1ELb1ELb1ELb1ELb0EEENS1_21CollectiveEpilogueFwdINS6_IJSA_SC_SB_EEES9_SE_SG_Li256ELb1ELb1ELb1ELb0EEENS1_36VarlenDynamicPersistentTileSchedulerILi128ELi80ELi256ELi128ELb1ELb1ELb1ELb1ELb1ELb1EEEEEEEEEvNT_6ParamsE --------------------------
	.section	.text._ZN7cutlass13device_kernelIN5flash11enable_sm90INS1_16FlashAttnFwdSm90INS1_25CollectiveMainloopFwdSm90ILi2EN4cute5tupleIJNS5_1CILi1EEES8_S8_EEENS6_IJNS7_ILi128EEENS7_ILi80EEENS7_ILi256EEEEEELi256ENS_6half_tEfNS_4arch4Sm90ELb1ELb0ELb1ELb1ELb1ELb1ELb0ELb1ELb1ELb1ELb1ELb0EEENS1_21CollectiveEpilogueFwdINS6_IJSA_SC_SB_EEES9_SE_SG_Li256ELb1ELb1ELb1ELb0EEENS1_36VarlenDynamicPersistentTileSchedulerILi128ELi80ELi256ELi128ELb1ELb1ELb1ELb1ELb1ELb1EEEEEEEEEvNT_6ParamsE,"ax",@progbits
	.align	128
.text._ZN7cutlass13device_kernelIN5flash11enable_sm90INS1_16FlashAttnFwdSm90INS1_25CollectiveMainloopFwdSm90ILi2EN4cute5tupleIJNS5_1CILi1EEES8_S8_EEENS6_IJNS7_ILi128EEENS7_ILi80EEENS7_ILi256EEEEEELi256ENS_6half_tEfNS_4arch4Sm90ELb1ELb0ELb1ELb1ELb1ELb1ELb0ELb1ELb1ELb1ELb1ELb0EEENS1_21CollectiveEpilogueFwdINS6_IJSA_SC_SB_EEES9_SE_SG_Li256ELb1ELb1ELb1ELb0EEENS1_36VarlenDynamicPersistentTileSchedulerILi128ELi80ELi256ELi128ELb1ELb1ELb1ELb1ELb1ELb1EEEEEEEEEvNT_6ParamsE:
        .type           _ZN7cutlass13device_kernelIN5flash11enable_sm90INS1_16FlashAttnFwdSm90INS1_25CollectiveMainloopFwdSm90ILi2EN4cute5tupleIJNS5_1CILi1EEES8_S8_EEENS6_IJNS7_ILi128EEENS7_ILi80EEENS7_ILi256EEEEEELi256ENS_6half_tEfNS_4arch4Sm90ELb1ELb0ELb1ELb1ELb1ELb1ELb0ELb1ELb1ELb1ELb1ELb0EEENS1_21CollectiveEpilogueFwdINS6_IJSA_SC_SB_EEES9_SE_SG_Li256ELb1ELb1ELb1ELb0EEENS1_36VarlenDynamicPersistentTileSchedulerILi128ELi80ELi256ELi128ELb1ELb1ELb1ELb1ELb1ELb1EEEEEEEEEvNT_6ParamsE,@function
        .size           _ZN7cutlass13device_kernelIN5flash11enable_sm90INS1_16FlashAttnFwdSm90INS1_25CollectiveMainloopFwdSm90ILi2EN4cute5tupleIJNS5_1CILi1EEES8_S8_EEENS6_IJNS7_ILi128EEENS7_ILi80EEENS7_ILi256EEEEEELi256ENS_6half_tEfNS_4arch4Sm90ELb1ELb0ELb1ELb1ELb1ELb1ELb0ELb1ELb1ELb1ELb1ELb0EEENS1_21CollectiveEpilogueFwdINS6_IJSA_SC_SB_EEES9_SE_SG_Li256ELb1ELb1ELb1ELb0EEENS1_36VarlenDynamicPersistentTileSchedulerILi128ELi80ELi256ELi128ELb1ELb1ELb1ELb1ELb1ELb1EEEEEEEEEvNT_6ParamsE,(.L_x_3279 - _ZN7cutlass13device_kernelIN5flash11enable_sm90INS1_16FlashAttnFwdSm90INS1_25CollectiveMainloopFwdSm90ILi2EN4cute5tupleIJNS5_1CILi1EEES8_S8_EEENS6_IJNS7_ILi128EEENS7_ILi80EEENS7_ILi256EEEEEELi256ENS_6half_tEfNS_4arch4Sm90ELb1ELb0ELb1ELb1ELb1ELb1ELb0ELb1ELb1ELb1ELb1ELb0EEENS1_21CollectiveEpilogueFwdINS6_IJSA_SC_SB_EEES9_SE_SG_Li256ELb1ELb1ELb1ELb0EEENS1_36VarlenDynamicPersistentTileSchedulerILi128ELi80ELi256ELi128ELb1ELb1ELb1ELb1ELb1ELb1EEEEEEEEEvNT_6ParamsE)
        .other          _ZN7cutlass13device_kernelIN5flash11enable_sm90INS1_16FlashAttnFwdSm90INS1_25CollectiveMainloopFwdSm90ILi2EN4cute5tupleIJNS5_1CILi1EEES8_S8_EEENS6_IJNS7_ILi128EEENS7_ILi80EEENS7_ILi256EEEEEELi256ENS_6half_tEfNS_4arch4Sm90ELb1ELb0ELb1ELb1ELb1ELb1ELb0ELb1ELb1ELb1ELb1ELb0EEENS1_21CollectiveEpilogueFwdINS6_IJSA_SC_SB_EEES9_SE_SG_Li256ELb1ELb1ELb1ELb0EEENS1_36VarlenDynamicPersistentTileSchedulerILi128ELi80ELi256ELi128ELb1ELb1ELb1ELb1ELb1ELb1EEEEEEEEEvNT_6ParamsE,@"STO_CUDA_ENTRY STV_DEFAULT"
_ZN7cutlass13device_kernelIN5flash11enable_sm90INS1_16FlashAttnFwdSm90INS1_25CollectiveMainloopFwdSm90ILi2EN4cute5tupleIJNS5_1CILi1EEES8_S8_EEENS6_IJNS7_ILi128EEENS7_ILi80EEENS7_ILi256EEEEEELi256ENS_6half_tEfNS_4arch4Sm90ELb1ELb0ELb1ELb1ELb1ELb1ELb0ELb1ELb1ELb1ELb1ELb0EEENS1_21CollectiveEpilogueFwdINS6_IJSA_SC_SB_EEES9_SE_SG_Li256ELb1ELb1ELb1ELb0EEENS1_36VarlenDynamicPersistentTileSchedulerILi128ELi80ELi256ELi128ELb1ELb1ELb1ELb1ELb1ELb1EEEEEEEEEvNT_6ParamsE:
        /* <DEDUP_REMOVED lines=18> */
.L_x_2640:
[----:B------:R-:W-:Y:S05]  /*0120*/  BSYNC B0 ;  /* 0x0000000000007941 */ /* 0x000fea0003800000 */
.L_x_2639:
        /* <DEDUP_REMOVED lines=41> */
.L_x_2641:
        /* <DEDUP_REMOVED lines=22> */
.L_x_2642:
        /* <DEDUP_REMOVED lines=18> */
.L_x_2643:
        /* <DEDUP_REMOVED lines=22> */
.L_x_2644:
        /* <DEDUP_REMOVED lines=22> */
.L_x_2645:
        /* <DEDUP_REMOVED lines=10> */
.L_x_2648:
        /* <DEDUP_REMOVED lines=18> */
[----:B------:R-:W-:Y:S01]  /*0ac0*/  R2UR UR4, R23 ;  /* 0x00000000170472ca */ /* 0x000fe200000e0000 */
[----:B------:R-:W-:Y:S01]  /*0ad0*/  IMAD.MOV.U32 R229, RZ, RZ, RZ ;  /* 0x000000ffffe57224 */ /* 0x000fe200078e00ff */
[----:B------:R-:W-:Y:S01]  /*0ae0*/  MOV R213, RZ ;  /* 0x000000ff00d57202 */ /* 0x000fe20000000f00 */
[----:B------:R-:W-:Y:S01]  /*0af0*/  IMAD.MOV.U32 R226, RZ, RZ, RZ ;  /* 0x000000ffffe27224 */ /* 0x000fe200078e00ff */
[----:B0-----:R-:W-:Y:S02]  /*0b00*/  SHF.R.S32.HI R3, RZ, 0x1f, R0 ;  /* 0x0000001fff037819 */ /* 0x001fe40000011400 */
[----:B------:R-:W-:Y:S02]  /*0b10*/  MOV R220, RZ ;  /* 0x000000ff00dc7202 */ /* 0x000fe40000000f00 */
[----:B------:R-:W-:-:S02]  /*0b20*/  LEA.HI R9, R3, R0, RZ, 0x2 ;  /* 0x0000000003097211 */ /* 0x000fc400078f10ff */
[CC--:B------:R-:W-:Y:S02]  /*0b30*/  LEA.HI R4, R3.reuse, R0.reuse, RZ, 0x4 ;  /* 0x0000000003047211 */ /* 0x0c0fe400078f20ff */
[-C--:B------:R-:W-:Y:S01]  /*0b40*/  LEA.HI R225, R3, R0.reuse, RZ, 0x3 ;  /* 0x0000000003e17211 */ /* 0x080fe200078f18ff */
[----:B------:R-:W-:Y:S01]  /*0b50*/  UIADD3 UR4, UR4, 0x14400, URZ ;  /* 0x0001440004047890 */ /* 0x000fe2000fffe03f */
[----:B------:R-:W-:Y:S02]  /*0b60*/  LOP3.LUT R11, R9, 0xfffffffc, RZ, 0xc0, !PT ;  /* 0xfffffffc090b7812 */ /* 0x000fe400078ec0ff */
[CC--:B------:R-:W-:Y:S02]  /*0b70*/  LEA.HI R6, R3.reuse, R0.reuse, RZ, 0x5 ;  /* 0x0000000003067211 */ /* 0x0c0fe400078f28ff */
[----:B------:R-:W-:Y:S01]  /*0b80*/  LEA.HI R8, R3, R0, RZ, 0x6 ;  /* 0x0000000003087211 */ /* 0x000fe200078f30ff */
[----:B------:R-:W-:Y:S01]  /*0b90*/  IMAD.IADD R12, R0, 0x1, -R11 ;  /* 0x00000001000c7824 */ /* 0x000fe200078e0a0b */
[----:B------:R-:W-:Y:S01]  /*0ba0*/  LOP3.LUT R7, R225, 0xfffffff8, RZ, 0xc0, !PT ;  /* 0xfffffff8e1077812 */ /* 0x000fe200078ec0ff */
[----:B------:R-:W-:Y:S01]  /*0bb0*/  IMAD.SHL.U32 R6, R6, 0x20, RZ ;  /* 0x0000002006067824 */ /* 0x000fe200078e00ff */
[----:B------:R-:W-:-:S02]  /*0bc0*/  SHF.R.S32.HI R225, RZ, 0x3, R225 ;  /* 0x00000003ffe17819 */ /* 0x000fc400000114e1 */
[----:B------:R-:W-:Y:S01]  /*0bd0*/  SHF.L.U32 R8, R8, 0x3, RZ ;  /* 0x0000000308087819 */ /* 0x000fe200000006ff */
[----:B------:R-:W-:Y:S01]  /*0be0*/  IMAD.IADD R16, R0, 0x1, -R7 ;  /* 0x0000000100107824 */ /* 0x000fe200078e0a07 */
[----:B------:R-:W-:Y:S02]  /*0bf0*/  SHF.R.S32.HI R7, RZ, 0x4, R4 ;  /* 0x00000004ff077819 */ /* 0x000fe40000011404 */
[----:B------:R-:W-:Y:S01]  /*0c00*/  LOP3.LUT R6, R6, 0xfffffc00, RZ, 0xc0, !PT ;  /* 0xfffffc0006067812 */ /* 0x000fe200078ec0ff */
[----:B------:R-:W-:Y:S01]  /*0c10*/  IMAD.SHL.U32 R216, R16, 0x4, RZ ;  /* 0x0000000410d87824 */ /* 0x000fe200078e00ff */
[----:B------:R-:W-:-:S03]  /*0c20*/  LOP3.LUT R25, R8, 0xfffffe00, RZ, 0xc0, !PT ;  /* 0xfffffe0008197812 */ /* 0x000fc600078ec0ff */
[C---:B------:R-:W-:Y:S01]  /*0c30*/  VIADD R222, R216.reuse, 0x40 ;  /* 0x00000040d8de7836 */ /* 0x040fe20000000000 */
[C---:B------:R-:W-:Y:S01]  /*0c40*/  IADD3 R223, R216.reuse, 0x60, RZ ;  /* 0x00000060d8df7810 */ /* 0x040fe20007ffe0ff */
[C---:B------:R-:W-:Y:S01]  /*0c50*/  VIADD R221, R216.reuse, 0x20 ;  /* 0x00000020d8dd7836 */ /* 0x040fe20000000000 */
[----:B------:R-:W-:Y:S01]  /*0c60*/  SHF.R.S32.HI R217, RZ, 0x1f, R216 ;  /* 0x0000001fffd97819 */ /* 0x000fe200000114d8 */
[----:B------:R-:W-:Y:S01]  /*0c70*/  IMAD.IADD R214, R216, 0x1, R222 ;  /* 0x00000001d8d67824 */ /* 0x000fe200078e02de */
[----:B--2---:R-:W-:Y:S02]  /*0c80*/  R2UR UR5, R2 ;  /* 0x00000000020572ca */ /* 0x004fe400000e0000 */
[----:B------:R-:W-:Y:S02]  /*0c90*/  LEA.HI R2, R3, R0, RZ, 0x7 ;  /* 0x0000000003027211 */ /* 0x000fe400078f38ff */
[----:B------:R-:W-:Y:S02]  /*0ca0*/  LOP3.LUT R3, R4, 0x3fffff0, RZ, 0xc0, !PT ;  /* 0x03fffff004037812 */ /* 0x000fe400078ec0ff */
[----:B------:R-:W-:-:S02]  /*0cb0*/  LOP3.LUT R5, R2, 0xffffff80, RZ, 0xc0, !PT ;  /* 0xffffff8002057812 */ /* 0x000fc400078ec0ff */
[----:B------:R-:W-:Y:S02]  /*0cc0*/  LEA.HI R4, R4, R7, RZ, 0x1 ;  /* 0x0000000704047211 */ /* 0x000fe400078f08ff */
[C---:B------:R-:W-:Y:S01]  /*0cd0*/  IADD3 R21, R0.reuse, -R5, RZ ;  /* 0x8000000500157210 */ /* 0x040fe20007ffe0ff */
[----:B------:R-:W-:Y:S01]  /*0ce0*/  IMAD.IADD R5, R0, 0x1, -R3 ;  /* 0x0000000100057824 */ /* 0x000fe200078e0a03 */
[----:B------:R-:W-:Y:S01]  /*0cf0*/  SHF.R.S32.HI R3, RZ, 0x7, R2 ;  /* 0x00000007ff037819 */ /* 0x000fe20000011402 */
[----:B------:R-:W-:Y:S01]  /*0d00*/  ULOP3.LUT UR5, UR5, 0x1, URZ, 0xfc, !UPT ;  /* 0x0000000105057892 */ /* 0x000fe2000f8efc3f */
[----:B------:R-:W-:Y:S01]  /*0d10*/  SHF.R.S32.HI R9, RZ, 0x1f, R21 ;  /* 0x0000001fff097819 */ /* 0x000fe20000011415 */
[----:B------:R-:W-:Y:S01]  /*0d20*/  STL [R1+0x13c], R21 ;  /* 0x00013c1501007387 */ /* 0x000fe20000100800 */
[----:B------:R-:W-:Y:S02]  /*0d30*/  LEA.HI R2, R2, R3, RZ, 0x1 ;  /* 0x0000000302027211 */ /* 0x000fe400078f08ff */
[CC--:B------:R-:W-:Y:S01]  /*0d40*/  LEA.HI R10, R9.reuse, R21.reuse, RZ, 0x2 ;  /* 0x00000015090a7211 */ /* 0x0c0fe200078f10ff */
[----:B------:R0:W-:Y:S01]  /*0d50*/  STL [R1+0x8c], R16 ;  /* 0x00008c1001007387 */ /* 0x0001e20000100800 */
[----:B------:R-:W-:-:S02]  /*0d60*/  LEA.HI R9, R9, R21, RZ, 0x5 ;  /* 0x0000001509097211 */ /* 0x000fc400078f28ff */
[--C-:B------:R-:W-:Y:S02]  /*0d70*/  SHF.R.S32.HI R0, RZ, 0x2, R10.reuse ;  /* 0x00000002ff007819 */ /* 0x100fe4000001140a */
[----:B------:R-:W-:Y:S02]  /*0d80*/  SHF.R.S32.HI R11, RZ, 0x1f, R10 ;  /* 0x0000001fff0b7819 */ /* 0x000fe4000001140a */
[----:B------:R-:W-:Y:S02]  /*0d90*/  SHF.R.S32.HI R9, RZ, 0x5, R9 ;  /* 0x00000005ff097819 */ /* 0x000fe40000011409 */
[----:B------:R-:W-:Y:S01]  /*0da0*/  LEA.HI R11, R11, R0, RZ, 0x3 ;  /* 0x000000000b0b7211 */ /* 0x000fe200078f18ff */
[----:B0-----:R-:W-:Y:S01]  /*0db0*/  IMAD.SHL.U32 R16, R16, 0x8, RZ ;  /* 0x0000000810107824 */ /* 0x001fe200078e00ff */
[----:B------:R-:W-:Y:S02]  /*0dc0*/  LOP3.LUT R4, R4, 0x1ffffffe, RZ, 0xc0, !PT ;  /* 0x1ffffffe04047812 */ /* 0x000fe400078ec0ff */
[----:B------:R-:W-:Y:S01]  /*0dd0*/  LOP3.LUT R11, R11, 0xfffffff8, RZ, 0xc0, !PT ;  /* 0xfffffff80b0b7812 */ /* 0x000fe200078ec0ff */
[----:B------:R-:W-:Y:S01]  /*0de0*/  VIADD R22, R16, 0xc0 ;  /* 0x000000c010167836 */ /* 0x000fe20000000000 */
[----:B------:R-:W-:Y:S01]  /*0df0*/  LOP3.LUT R2, R2, 0x3fffffe, RZ, 0xc0, !PT ;  /* 0x03fffffe02027812 */ /* 0x000fe200078ec0ff */
[----:B------:R-:W-:Y:S01]  /*0e00*/  IMAD.IADD R4, R7, 0x1, -R4 ;  /* 0x0000000107047824 */ /* 0x000fe200078e0a04 */
[----:B------:R-:W-:Y:S01]  /*0e10*/  LEA R5, R5, R6, 0x6 ;  /* 0x0000000605057211 */ /* 0x000fe200078e30ff */
[----:B------:R-:W-:Y:S01]  /*0e20*/  IMAD.IADD R0, R0, 0x1, -R11 ;  /* 0x0000000100007824 */ /* 0x000fe200078e0a0b */
[----:B------:R-:W-:Y:S01]  /*0e30*/  IADD3 R7, R225, 0x20, RZ ;  /* 0x00000020e1077810 */ /* 0x000fe20007ffe0ff */
[----:B------:R-:W-:Y:S01]  /*0e40*/  IMAD.IADD R2, R3, 0x1, -R2 ;  /* 0x0000000103027824 */ /* 0x000fe200078e0a02 */
[----:B------:R-:W-:Y:S01]  /*0e50*/  LOP3.LUT R10, R10, 0x7ffffffc, RZ, 0xc0, !PT ;  /* 0x7ffffffc0a0a7812 */ /* 0x000fe200078ec0ff */
[----:B------:R-:W-:Y:S01]  /*0e60*/  IMAD R9, R9, 0x10, R0 ;  /* 0x0000001009097824 */ /* 0x000fe200078e0200 */
[----:B------:R-:W-:Y:S01]  /*0e70*/  SHF.R.S32.HI R6, RZ, 0x1f, R7 ;  /* 0x0000001fff067819 */ /* 0x000fe20000011407 */
[----:B------:R-:W-:Y:S01]  /*0e80*/  IMAD.SHL.U32 R0, R225, 0x40, RZ ;  /* 0x00000040e1007824 */ /* 0x000fe200078e00ff */
[----:B------:R-:W-:Y:S01]  /*0e90*/  SHF.R.S32.HI R17, RZ, 0x1f, R16 ;  /* 0x0000001fff117819 */ /* 0x000fe20000011410 */
[----:B------:R-:W-:Y:S01]  /*0ea0*/  IMAD R3, R4, 0x8, R5 ;  /* 0x0000000804037824 */ /* 0x000fe200078e0205 */
[----:B------:R-:W-:Y:S01]  /*0eb0*/  SHF.R.S32.HI R5, RZ, 0x1f, R214 ;  /* 0x0000001fff057819 */ /* 0x000fe200000114d6 */
[----:B------:R-:W-:Y:S01]  /*0ec0*/  IMAD.SHL.U32 R4, R7, 0x40, RZ ;  /* 0x0000004007047824 */ /* 0x000fe200078e00ff */
[----:B------:R-:W-:Y:S01]  /*0ed0*/  LOP3.LUT R19, R0, 0x1c0, RZ, 0xc0, !PT ;  /* 0x000001c000137812 */ /* 0x000fe200078ec0ff */
[----:B------:R-:W-:Y:S01]  /*0ee0*/  IMAD R11, R2, 0x40, R9 ;  /* 0x00000040020b7824 */ /* 0x000fe200078e0209 */
[----:B------:R-:W-:Y:S01]  /*0ef0*/  LEA.HI R0, R12, R12, RZ, 0x1 ;  /* 0x0000000c0c007211 */ /* 0x000fe200078f08ff */
[----:B------:R0:W-:Y:S01]  /*0f00*/  STL [R1+0x1d0], R3 ;  /* 0x0001d00301007387 */ /* 0x0001e20000100800 */
[----:B------:R-:W-:Y:S01]  /*0f10*/  LEA.HI R6, R6, R7, RZ, 0x3 ;  /* 0x0000000706067211 */ /* 0x000fe200078f18ff */
[----:B------:R-:W-:Y:S01]  /*0f20*/  VIADD R9, R225, 0x40 ;  /* 0x00000040e1097836 */ /* 0x000fe20000000000 */
[----:B------:R-:W-:Y:S01]  /*0f30*/  LEA.HI R212, R5, R214, RZ, 0x3 ;  /* 0x000000d605d47211 */ /* 0x000fe200078f18ff */
[----:B------:R-:W-:Y:S01]  /*0f40*/  STL [R1+0x68], R25 ;  /* 0x0000681901007387 */ /* 0x000fe20000100800 */
[----:B------:R-:W-:Y:S01]  /*0f50*/  LOP3.LUT R24, R4, 0x1c0, RZ, 0xc0, !PT ;  /* 0x000001c004187812 */ /* 0x000fe200078ec0ff */
[----:B------:R-:W-:Y:S01]  /*0f60*/  IMAD.SHL.U32 R6, R6, 0x40, RZ ;  /* 0x0000004006067824 */ /* 0x000fe200078e00ff */
[----:B------:R-:W-:Y:S01]  /*0f70*/  SHF.R.U32.HI R26, RZ, 0x3, R19 ;  /* 0x00000003ff1a7819 */ /* 0x000fe20000011613 */
[----:B------:R-:W-:Y:S01]  /*0f80*/  IMAD.IADD R10, R21, 0x1, -R10 ;  /* 0x00000001150a7824 */ /* 0x000fe200078e0a0a */
[----:B------:R-:W-:-:S02]  /*0f90*/  SHF.R.S32.HI R2, RZ, 0x1f, R9 ;  /* 0x0000001fff027819 */ /* 0x000fc40000011409 */
[----:B0-----:R-:W-:Y:S02]  /*0fa0*/  LOP3.LUT R3, R0, 0x1ffffffe, RZ, 0xc0, !PT ;  /* 0x1ffffffe00037812 */ /* 0x001fe400078ec0ff */
[----:B------:R-:W-:Y:S02]  /*0fb0*/  LEA.HI R0, R5, R214, RZ, 0x6 ;  /* 0x000000d605007211 */ /* 0x000fe400078f30ff */
[----:B------:R-:W-:Y:S01]  /*0fc0*/  LOP3.LUT R18, R6, 0xfffffe00, RZ, 0xc0, !PT ;  /* 0xfffffe0006127812 */ /* 0x000fe200078ec0ff */
[----:B------:R-:W-:Y:S01]  /*0fd0*/  IMAD.MOV.U32 R6, RZ, RZ, R14 ;  /* 0x000000ffff067224 */ /* 0x000fe200078e000e */
[----:B------:R-:W-:Y:S01]  /*0fe0*/  LEA.HI R2, R2, R9, RZ, 0x3 ;  /* 0x0000000902027211 */ /* 0x000fe200078f18ff */
[----:B------:R-:W-:Y:S01]  /*0ff0*/  IMAD.SHL.U32 R4, R0, 0x80, RZ ;  /* 0x0000008000047824 */ /* 0x000fe200078e00ff */
[----:B------:R-:W-:Y:S01]  /*1000*/  LOP3.LUT R0, R19, 0x38, R212, 0xf8, !PT ;  /* 0x0000003813007812 */ /* 0x000fe200078ef8d4 */
[----:B------:R-:W-:Y:S01]  /*1010*/  STL [R1+0x64], R18 ;  /* 0x0000641201007387 */ /* 0x000fe20000100800 */
[----:B------:R-:W-:Y:S01]  /*1020*/  SHF.R.U32.HI R20, RZ, 0x3, R24 ;  /* 0x00000003ff147819 */ /* 0x000fe20000011618 */
[----:B------:R-:W-:Y:S01]  /*1030*/  IMAD.SHL.U32 R2, R2, 0x40, RZ ;  /* 0x0000004002027824 */ /* 0x000fe200078e00ff */
[----:B------:R-:W-:Y:S01]  /*1040*/  LOP3.LUT R5, R0, R26, RZ, 0x3c, !PT ;  /* 0x0000001a00057212 */ /* 0x000fe200078e3cff */
[----:B------:R-:W-:Y:S01]  /*1050*/  IMAD.U32 R0, RZ, RZ, UR5 ;  /* 0x00000005ff007e24 */ /* 0x000fe2000f8e00ff */
[----:B------:R-:W-:Y:S01]  /*1060*/  STL [R1+0x1cc], R11 ;  /* 0x0001cc0b01007387 */ /* 0x000fe20000100800 */
[----:B------:R-:W-:-:S02]  /*1070*/  LOP3.LUT R4, R4, 0xffffe000, RZ, 0xc0, !PT ;  /* 0xffffe00004047812 */ /* 0x000fc400078ec0ff */
[----:B------:R-:W-:Y:S01]  /*1080*/  LOP3.LUT R7, R24, 0x38, R212, 0xf8, !PT ;  /* 0x0000003818077812 */ /* 0x000fe200078ef8d4 */
[----:B------:R-:W-:Y:S01]  /*1090*/  STL [R1+0xa0], RZ ;  /* 0x0000a0ff01007387 */ /* 0x000fe20000100800 */
[----:B------:R-:W-:Y:S01]  /*10a0*/  IADD3 R3, R12, -R3, RZ ;  /* 0x800000030c037210 */ /* 0x000fe20007ffe0ff */
[----:B------:R-:W-:Y:S01]  /*10b0*/  IMAD.U32 R12, RZ, RZ, UR4 ;  /* 0x00000004ff0c7e24 */ /* 0x000fe2000f8e00ff */
[----:B------:R-:W-:Y:S01]  /*10c0*/  IADD3 R8, R5, R4, R25 ;  /* 0x0000000405087210 */ /* 0x000fe20007ffe019 */
[----:B------:R0:W-:Y:S01]  /*10d0*/  STL [R1+0x5c], R0 ;  /* 0x00005c0001007387 */ /* 0x0001e20000100800 */
[----:B------:R-:W-:Y:S01]  /*10e0*/  IMAD.MOV.U32 R5, RZ, RZ, R13 ;  /* 0x000000ffff057224 */ /* 0x000fe200078e000d */
[----:B------:R-:W-:Y:S01]  /*10f0*/  LOP3.LUT R7, R7, R20, RZ, 0x3c, !PT ;  /* 0x0000001407077212 */ /* 0x000fe200078e3cff */
[----:B------:R-:W-:Y:S01]  /*1100*/  IMAD R3, R3, 0x8, R11 ;  /* 0x0000000803037824 */ /* 0x000fe200078e020b */
[----:B------:R-:W-:Y:S01]  /*1110*/  SHF.R.S32.HI R14, RZ, 0x1f, R221 ;  /* 0x0000001fff0e7819 */ /* 0x000fe200000114dd */
[----:B------:R1:W-:Y:S01]  /*1120*/  STL [R1+0x128], R12 ;  /* 0x0001280c01007387 */ /* 0x0003e20000100800 */
[----:B------:R-:W-:Y:S01]  /*1130*/  IADD3 R4, R7, R4, R18 ;  /* 0x0000000407047210 */ /* 0x000fe20007ffe012 */
[----:B------:R-:W-:Y:S01]  /*1140*/  IMAD.MOV.U32 R7, RZ, RZ, R15 ;  /* 0x000000ffff077224 */ /* 0x000fe200078e000f */
[----:B------:R-:W-:Y:S01]  /*1150*/  SHF.R.S32.HI R15, RZ, 0x1f, R222 ;  /* 0x0000001fff0f7819 */ /* 0x000fe200000114de */
[----:B0-----:R-:W-:Y:S01]  /*1160*/  IMAD.SHL.U32 R0, R9, 0x40, RZ ;  /* 0x0000004009007824 */ /* 0x001fe200078e00ff */
[----:B------:R-:W-:-:S02]  /*1170*/  LOP3.LUT R2, R2, 0xfffffe00, RZ, 0xc0, !PT ;  /* 0xfffffe0002027812 */ /* 0x000fc400078ec0ff */
[----:B------:R-:W-:Y:S02]  /*1180*/  SHF.L.U32 R45, R10, 0x1, RZ ;  /* 0x000000010a2d7819 */ /* 0x000fe400000006ff */
[----:B------:R-:W-:Y:S02]  /*1190*/  LOP3.LUT R9, R0, 0x1c0, RZ, 0xc0, !PT ;  /* 0x000001c000097812 */ /* 0x000fe400078ec0ff */
[----:B------:R-:W-:Y:S01]  /*11a0*/  LOP3.LUT R0, R19, 0x38, R16, 0xf8, !PT ;  /* 0x0000003813007812 */ /* 0x000fe200078ef810 */
[C---:B------:R-:W-:Y:S01]  /*11b0*/  VIADD R44, R45.reuse, 0x8 ;  /* 0x000000082d2c7836 */ /* 0x040fe20000000000 */
[----:B-1----:R-:W-:Y:S01]  /*11c0*/  SHF.R.U32.HI R12, RZ, 0x3, R9 ;  /* 0x00000003ff0c7819 */ /* 0x002fe20000011609 */
[----:B------:R-:W-:Y:S01]  /*11d0*/  VIADD R43, R45, 0x10 ;  /* 0x000000102d2b7836 */ /* 0x000fe20000000000 */
[----:B------:R-:W-:Y:S01]  /*11e0*/  LOP3.LUT R13, R25, R0, R26, 0xf6, !PT ;  /* 0x00000000190d7212 */ /* 0x000fe200078ef61a */
[----:B------:R-:W-:Y:S01]  /*11f0*/  VIADD R42, R45, 0x18 ;  /* 0x000000182d2a7836 */ /* 0x000fe20000000000 */
[--C-:B------:R-:W-:Y:S01]  /*1200*/  LOP3.LUT R9, R9, 0x38, R16.reuse, 0xf8, !PT ;  /* 0x0000003809097812 */ /* 0x100fe200078ef810 */
[C---:B------:R-:W-:Y:S01]  /*1210*/  VIADD R41, R45.reuse, 0x20 ;  /* 0x000000202d297836 */ /* 0x040fe20000000000 */
[----:B------:R-:W-:Y:S01]  /*1220*/  LOP3.LUT R0, R24, 0x38, R16, 0xf8, !PT ;  /* 0x0000003818007812 */ /* 0x000fe200078ef810 */
[----:B------:R0:W-:Y:S01]  /*1230*/  STL [R1+0x88], R13 ;  /* 0x0000880d01007387 */ /* 0x0001e20000100800 */
[----:B------:R-:W-:Y:S01]  /*1240*/  LOP3.LUT R9, R2, R9, R12, 0xf6, !PT ;  /* 0x0000000902097212 */ /* 0x000fe200078ef60c */
[C---:B------:R-:W-:Y:S01]  /*1250*/  VIADD R39, R45.reuse, 0x30 ;  /* 0x000000302d277836 */ /* 0x040fe20000000000 */
[----:B------:R-:W-:Y:S01]  /*1260*/  LOP3.LUT R0, R18, R0, R20, 0xf6, !PT ;  /* 0x0000000012007212 */ /* 0x000fe200078ef614 */
[----:B------:R1:W-:Y:S01]  /*1270*/  STL [R1+0x134], R14 ;  /* 0x0001340e01007387 */ /* 0x0003e20000100800 */
[C---:B------:R-:W-:Y:S01]  /*1280*/  IADD3 R40, R45.reuse, 0x28, RZ ;  /* 0x000000282d287810 */ /* 0x040fe20007ffe0ff */
[C---:B------:R-:W-:Y:S01]  /*1290*/  VIADD R38, R45.reuse, 0x38 ;  /* 0x000000382d267836 */ /* 0x040fe20000000000 */
[C---:B------:R-:W-:Y:S01]  /*12a0*/  IADD3 R35, R45.reuse, 0x50, RZ ;  /* 0x000000502d237810 */ /* 0x040fe20007ffe0ff */
[----:B------:R2:W-:Y:S01]  /*12b0*/  STL [R1+0x130], R15 ;  /* 0x0001300f01007387 */ /* 0x0005e20000100800 */
[----:B------:R-:W-:Y:S01]  /*12c0*/  VIADD R37, R45, 0x40 ;  /* 0x000000402d257836 */ /* 0x000fe20000000000 */
[----:B0-----:R-:W-:Y:S01]  /*12d0*/  LEA R13, R13, UR4, 0x1 ;  /* 0x000000040d0d7c11 */ /* 0x001fe2000f8e08ff */
[C---:B------:R-:W-:Y:S01]  /*12e0*/  VIADD R36, R45.reuse, 0x48 ;  /* 0x000000482d247836 */ /* 0x040fe20000000000 */
[C---:B------:R-:W-:Y:S01]  /*12f0*/  IADD3 R30, R45.reuse, 0x78, RZ ;  /* 0x000000782d1e7810 */ /* 0x040fe20007ffe0ff */
[C---:B------:R-:W-:Y:S01]  /*1300*/  VIADD R34, R45.reuse, 0x58 ;  /* 0x000000582d227836 */ /* 0x040fe20000000000 */
[----:B-1----:R-:W-:Y:S01]  /*1310*/  SHF.R.S32.HI R14, RZ, 0x1f, R223 ;  /* 0x0000001fff0e7819 */ /* 0x002fe200000114df */
[C---:B------:R-:W-:Y:S01]  /*1320*/  VIADD R33, R45.reuse, 0x60 ;  /* 0x000000602d217836 */ /* 0x040fe20000000000 */
[C---:B------:R-:W-:Y:S01]  /*1330*/  IADD3 R25, R45.reuse, 0xa0, RZ ;  /* 0x000000a02d197810 */ /* 0x040fe20007ffe0ff */
[C---:B------:R-:W-:Y:S01]  /*1340*/  VIADD R32, R45.reuse, 0x68 ;  /* 0x000000682d207836 */ /* 0x040fe20000000000 */
[C---:B--2---:R-:W-:Y:S01]  /*1350*/  IADD3 R15, R45.reuse, 0xc8, RZ ;  /* 0x000000c82d0f7810 */ /* 0x044fe20007ffe0ff */
[----:B------:R-:W-:Y:S01]  /*1360*/  STL [R1+0x12c], R14 ;  /* 0x00012c0e01007387 */ /* 0x000fe20000100800 */
[C---:B------:R-:W-:Y:S01]  /*1370*/  VIADD R31, R45.reuse, 0x70 ;  /* 0x000000702d1f7836 */ /* 0x040fe20000000000 */
[----:B------:R-:W-:Y:S01]  /*1380*/  SHF.R.S32.HI R218, RZ, 0x1f, R22 ;  /* 0x0000001fffda7819 */ /* 0x000fe20000011416 */
[C---:B------:R-:W-:Y:S01]  /*1390*/  VIADD R29, R45.reuse, 0x80 ;  /* 0x000000802d1d7836 */ /* 0x040fe20000000000 */
[----:B------:R-:W-:Y:S01]  /*13a0*/  STL [R1+0x70], R13 ;  /* 0x0000700d01007387 */ /* 0x000fe20000100800 */
[----:B------:R-:W-:-:S02]  /*13b0*/  VIADD R28, R45, 0x88 ;  /* 0x000000882d1c7836 */ /* 0x000fc40000000000 */
[C---:B------:R-:W-:Y:S01]  /*13c0*/  VIADD R27, R45.reuse, 0x90 ;  /* 0x000000902d1b7836 */ /* 0x040fe20000000000 */
[----:B------:R0:W-:Y:S01]  /*13d0*/  STL [R1+0x60], R2 ;  /* 0x0000600201007387 */ /* 0x0001e20000100800 */
[C---:B------:R-:W-:Y:S02]  /*13e0*/  VIADD R26, R45.reuse, 0x98 ;  /* 0x000000982d1a7836 */ /* 0x040fe40000000000 */
[C---:B------:R-:W-:Y:S01]  /*13f0*/  VIADD R24, R45.reuse, 0xa8 ;  /* 0x000000a82d187836 */ /* 0x040fe20000000000 */
[----:B------:R-:W-:Y:S01]  /*1400*/  STL [R1+0x80], R45 ;  /* 0x0000802d01007387 */ /* 0x000fe20000100800 */
[C---:B------:R-:W-:Y:S02]  /*1410*/  VIADD R21, R45.reuse, 0xb0 ;  /* 0x000000b02d157836 */ /* 0x040fe40000000000 */
[C---:B------:R-:W-:Y:S02]  /*1420*/  VIADD R20, R45.reuse, 0xb8 ;  /* 0x000000b82d147836 */ /* 0x040fe40000000000 */
[C---:B------:R-:W-:Y:S01]  /*1430*/  VIADD R18, R45.reuse, 0xc0 ;  /* 0x000000c02d127836 */ /* 0x040fe20000000000 */
[----:B0-----:R-:W-:Y:S01]  /*1440*/  SHF.R.S32.HI R2, RZ, 0x3, R212 ;  /* 0x00000003ff027819 */ /* 0x001fe200000114d4 */
[C---:B------:R-:W-:Y:S01]  /*1450*/  VIADD R14, R45.reuse, 0xd0 ;  /* 0x000000d02d0e7836 */ /* 0x040fe20000000000 */
[----:B------:R-:W-:Y:S01]  /*1460*/  LOP3.LUT R212, R212, 0xfffffff8, RZ, 0xc0, !PT ;  /* 0xfffffff8d4d47812 */ /* 0x000fe200078ec0ff */
[----:B------:R-:W-:-:S02]  /*1470*/  VIADD R13, R45, 0xd8 ;  /* 0x000000d82d0d7836 */ /* 0x000fc40000000000 */
[----:B------:R0:W-:Y:S01]  /*1480*/  STL [R1+0x138], R2 ;  /* 0x0001380201007387 */ /* 0x0001e20000100800 */
[C---:B------:R-:W-:Y:S01]  /*1490*/  VIADD R12, R45.reuse, 0xe0 ;  /* 0x000000e02d0c7836 */ /* 0x040fe20000000000 */
[----:B------:R-:W-:Y:S01]  /*14a0*/  SHF.R.S32.HI R215, RZ, 0x1f, R212 ;  /* 0x0000001fffd77819 */ /* 0x000fe200000114d4 */
[----:B------:R-:W-:Y:S02]  /*14b0*/  VIADD R10, R45, 0xe8 ;  /* 0x000000e82d0a7836 */ /* 0x000fe40000000000 */
[----:B------:R-:W-:Y:S01]  /*14c0*/  VIADD R19, R16, 0x80 ;  /* 0x0000008010137836 */ /* 0x000fe20000000000 */
[----:B0-----:R-:W-:Y:S02]  /*14d0*/  LEA R2, R0, UR4, 0x1 ;  /* 0x0000000400027c11 */ /* 0x001fe4000f8e08ff */
[----:B------:R-:W-:Y:S02]  /*14e0*/  LEA R0, R9, UR4, 0x1 ;  /* 0x0000000409007c11 */ /* 0x000fe4000f8e08ff */
[----:B------:R-:W-:Y:S01]  /*14f0*/  SHF.R.S32.HI R9, RZ, 0x1f, R43 ;  /* 0x0000001fff097819 */ /* 0x000fe2000001142b */
[----:B------:R0:W-:Y:S01]  /*1500*/  STL [R1+0x1c4], R2 ;  /* 0x0001c40201007387 */ /* 0x0001e20000100800 */
[----:B------:R-:W-:-:S03]  /*1510*/  SHF.R.S32.HI R219, RZ, 0x1f, R19 ;  /* 0x0000001fffdb7819 */ /* 0x000fc60000011413 */
[----:B------:R1:W-:Y:S04]  /*1520*/  STL [R1+0x1bc], R0 ;  /* 0x0001bc0001007387 */ /* 0x0003e80000100800 */
[----:B------:R2:W-:Y:S01]  /*1530*/  STL [R1+0x120], R44 ;  /* 0x0001202c01007387 */ /* 0x0005e20000100800 */
[----:B0-----:R-:W-:-:S03]  /*1540*/  IADD3 R2, R45, 0xf0, RZ ;  /* 0x000000f02d027810 */ /* 0x001fc60007ffe0ff */
[----:B------:R-:W-:Y:S01]  /*1550*/  STL [R1+0x11c], R43 ;  /* 0x00011c2b01007387 */ /* 0x000fe20000100800 */
[----:B-1----:R-:W-:-:S03]  /*1560*/  VIADD R0, R45, 0xf8 ;  /* 0x000000f82d007836 */ /* 0x002fc60000000000 */
[----:B------:R0:W-:Y:S01]  /*1570*/  STL [R1+0x118], R42 ;  /* 0x0001182a01007387 */ /* 0x0001e20000100800 */
[----:B--2---:R-:W-:-:S03]  /*1580*/  SHF.R.S32.HI R44, RZ, 0x1f, R44 ;  /* 0x0000001fff2c7819 */ /* 0x004fc6000001142c */
[----:B------:R1:W-:Y:S04]  /*1590*/  STL [R1+0x114], R41 ;  /* 0x0001142901007387 */ /* 0x0003e80000100800 */
[----:B------:R-:W-:Y:S01]  /*15a0*/  STL [R1+0x110], R40 ;  /* 0x0001102801007387 */ /* 0x000fe20000100800 */
[----:B0-----:R-:W-:-:S03]  /*15b0*/  SHF.R.S32.HI R42, RZ, 0x1f, R42 ;  /* 0x0000001fff2a7819 */ /* 0x001fc6000001142a */
[----:B------:R0:W-:Y:S01]  /*15c0*/  STL [R1+0x10c], R39 ;  /* 0x00010c2701007387 */ /* 0x0001e20000100800 */
[----:B-1----:R-:W-:-:S03]  /*15d0*/  SHF.R.S32.HI R41, RZ, 0x1f, R41 ;  /* 0x0000001fff297819 */ /* 0x002fc60000011429 */
        /* <DEDUP_REMOVED lines=40> */
[----:B------:R-:W-:Y:S04]  /*1860*/  STL [R1+0x1b8], R44 ;  /* 0x0001b82c01007387 */ /* 0x000fe80000100800 */
[----:B------:R1:W-:Y:S01]  /*1870*/  STL [R1+0xa8], R0 ;  /* 0x0000a80001007387 */ /* 0x0003e20000100800 */
[----:B0-----:R-:W-:-:S03]  /*1880*/  SHF.R.S32.HI R2, RZ, 0x1f, R2 ;  /* 0x0000001fff027819 */ /* 0x001fc60000011402 */
[----:B------:R0:W-:Y:S04]  /*1890*/  STL [R1+0x1b4], R9 ;  /* 0x0001b40901007387 */ /* 0x0001e80000100800 */
[----:B------:R-:W-:Y:S01]  /*18a0*/  STL [R1+0x1b0], R42 ;  /* 0x0001b02a01007387 */ /* 0x000fe20000100800 */
[----:B-1----:R-:W-:-:S03]  /*18b0*/  SHF.R.S32.HI R0, RZ, 0x1f, R0 ;  /* 0x0000001fff007819 */ /* 0x002fc60000011400 */
        /* <DEDUP_REMOVED lines=34> */
[----:B------:R-:W-:Y:S04]  /*1ae0*/  STL [R1+0x148], R9 ;  /* 0x0001480901007387 */ /* 0x000fe80000100800 */
[----:B------:R0:W-:Y:S04]  /*1af0*/  STL [R1+0x144], R2 ;  /* 0x0001440201007387 */ /* 0x0001e80000100800 */
[----:B------:R1:W-:Y:S04]  /*1b00*/  STL [R1+0x140], R0 ;  /* 0x0001400001007387 */ /* 0x0003e80000100800 */
[----:B------:R2:W-:Y:S01]  /*1b10*/  STL [R1+0x84], R3 ;  /* 0x0000840301007387 */ /* 0x0005e20000100800 */
[----:B0-----:R-:W-:-:S02]  /*1b20*/  LEA R2, R8, UR4, 0x1 ;  /* 0x0000000408027c11 */ /* 0x001fc4000f8e08ff */
[----:B-1----:R-:W-:-:S05]  /*1b30*/  LEA R0, R4, UR4, 0x1 ;  /* 0x0000000404007c11 */ /* 0x002fca000f8e08ff */
[----:B------:R2:W-:Y:S04]  /*1b40*/  STL [R1+0x1c0], R0 ;  /* 0x0001c00001007387 */ /* 0x0005e80000100800 */
[----:B------:R2:W-:Y:S02]  /*1b50*/  STL [R1+0x1c8], R2 ;  /* 0x0001c80201007387 */ /* 0x0005e40000100800 */
.L_x_2927:
[----:B0-23--:R-:W0:Y:S01]  /*1b60*/  LDC.64 R2, c[0x0][0xc88] ;  /* 0x00032200ff027b82 */ /* 0x00de220000000a00 */
[----:B------:R-:W-:Y:S01]  /*1b70*/  ULDC.64 UR4, c[0x0][0xa28] ;  /* 0x00028a0000047ab9 */ /* 0x000fe20000000a00 */
[----:B------:R-:W-:Y:S01]  /*1b80*/  ULDC.64 UR8, c[0x0][0xa18] ;  /* 0x0002860000087ab9 */ /* 0x000fe20000000a00 */
[----:B------:R-:W-:Y:S01]  /*1b90*/  ULDC.64 UR6, c[0x0][0xa08] ;  /* 0x0002820000067ab9 */ /* 0x000fe20000000a00 */
[----:B0-----:R-:W-:-:S05]  /*1ba0*/  IMAD.WIDE R2, R7, 0x4, R2 ;  /* 0x0000000407027825 */ /* 0x001fca00078e0202 */
[----:B------:R-:W2:Y:S01]  /*1bb0*/  LDG.E R25, desc[UR60][R2.64] ;  /* 0x0000003c02197981 */ /* 0x000ea2000c1e1900 */
[----:B------:R-:W-:Y:S01]  /*1bc0*/  ISETP.NE.U32.AND P2, PT, RZ, UR4, PT ;  /* 0x00000004ff007c0c */ /* 0x000fe2000bf45070 */
[----:B----4-:R-:W-:Y:S01]  /*1bd0*/  IMAD.MOV.U32 R11, RZ, RZ, RZ ;  /* 0x000000ffff0b7224 */ /* 0x010fe200078e00ff */
[----:B------:R-:W-:Y:S02]  /*1be0*/  ISETP.NE.U32.AND P1, PT, RZ, UR8, PT ;  /* 0x00000008ff007c0c */ /* 0x000fe4000bf25070 */
[----:B------:R-:W-:Y:S02]  /*1bf0*/  ISETP.NE.AND.EX P2, PT, RZ, UR5, PT, P2 ;  /* 0x00000005ff007c0c */ /* 0x000fe4000bf45320 */
[----:B------:R-:W-:Y:S02]  /*1c00*/  ISETP.NE.AND.EX P1, PT, RZ, UR9, PT, P1 ;  /* 0x00000009ff007c0c */ /* 0x000fe4000bf25310 */
[----:B------:R-:W-:Y:S02]  /*1c10*/  ISETP.NE.U32.AND P0, PT, RZ, UR6, PT ;  /* 0x00000006ff007c0c */ /* 0x000fe4000bf05070 */
[----:B------:R-:W-:-:S02]  /*1c20*/  MOV R115, RZ ;  /* 0x000000ff00737202 */ /* 0x000fc40000000f00 */
[----:B------:R-:W-:Y:S02]  /*1c30*/  ISETP.NE.AND.EX P0, PT, RZ, UR7, PT, P0 ;  /* 0x00000007ff007c0c */ /* 0x000fe4000bf05300 */
[----:B--2---:R-:W-:Y:S01]  /*1c40*/  SHF.R.S32.HI R0, RZ, 0x1f, R25 ;  /* 0x0000001fff007819 */ /* 0x004fe20000011419 */
[C---:B------:R-:W-:Y:S02]  /*1c50*/  IMAD.SHL.U32 R28, R25.reuse, 0x4, RZ ;  /* 0x00000004191c7824 */ /* 0x040fe400078e00ff */
[C---:B------:R-:W-:Y:S01]  /*1c60*/  @P2 LEA R8, P3, R25.reuse, UR4, 0x2 ;  /* 0x0000000419082c11 */ /* 0x040fe2000f8610ff */
[----:B------:R-:W-:Y:S01]  /*1c70*/  STL [R1+0x94], R25 ;  /* 0x0000941901007387 */ /* 0x000fe20000100800 */
[C-C-:B------:R-:W-:Y:S02]  /*1c80*/  SHF.L.U64.HI R27, R25.reuse, 0x2, R0.reuse ;  /* 0x00000002191b7819 */ /* 0x140fe40000010200 */
[----:B------:R-:W-:Y:S01]  /*1c90*/  @P2 LEA.HI.X R9, R25, UR5, R0, 0x2, P3 ;  /* 0x0000000519092c11 */ /* 0x000fe200098f1400 */
[----:B------:R-:W-:Y:S01]  /*1ca0*/  ULDC UR4, c[0x0][0x288] ;  /* 0x0000a20000047ab9 */ /* 0x000fe20000000800 */
[----:B------:R0:W-:Y:S01]  /*1cb0*/  STL [R1+0x124], R0 ;  /* 0x0001240001007387 */ /* 0x0001e20000100800 */
[----:B------:R-:W-:-:S03]  /*1cc0*/  IADD3 R2, P4, R28, UR6, RZ ;  /* 0x000000061c027c10 */ /* 0x000fc6000ff9e0ff */
[----:B-1---5:R1:W5:Y:S01]  /*1cd0*/  @P2 LDG.E R11, desc[UR60][R8.64] ;  /* 0x0000003c080b2981 */ /* 0x022362000c1e1900 */
[----:B------:R-:W-:Y:S01]  /*1ce0*/  IADD3.X R3, R27, UR7, RZ, P4, !PT ;  /* 0x000000071b037c10 */ /* 0x000fe2000a7fe4ff */
[----:B------:R-:W-:Y:S01]  /*1cf0*/  ULDC.64 UR6, c[0x0][0xa20] ;  /* 0x0002880000067ab9 */ /* 0x000fe20000000a00 */
[----:B------:R-:W-:Y:S01]  /*1d00*/  LOP3.LUT R4, R6, 0xff000000, RZ, 0xc0, !PT ;  /* 0xff00000006047812 */ /* 0x000fe200078ec0ff */
[----:B------:R-:W-:Y:S01]  /*1d10*/  STL [R1+0x98], R28 ;  /* 0x0000981c01007387 */ /* 0x000fe20000100800 */
[----:B0-----:R-:W-:Y:S01]  /*1d20*/  IMAD.U32 R0, RZ, RZ, UR4 ;  /* 0x00000004ff007e24 */ /* 0x001fe2000f8e00ff */
[----:B------:R-:W-:Y:S02]  /*1d30*/  ULDC.64 UR4, c[0x0][0x418] ;  /* 0x0001060000047ab9 */ /* 0x000fe40000000a00 */
[----:B------:R0:W5:Y:S01]  /*1d40*/  @P0 LDG.E R115, desc[UR60][R2.64] ;  /* 0x0000003c02730981 */ /* 0x000162000c1e1900 */
[----:B-1----:R-:W-:-:S03]  /*1d50*/  @P1 IADD3 R8, P2, R28, UR8, RZ ;  /* 0x000000081c081c10 */ /* 0x002fc6000ff5e0ff */
[----:B------:R-:W-:Y:S01]  /*1d60*/  STL [R1+0x9c], R27 ;  /* 0x00009c1b01007387 */ /* 0x000fe20000100800 */
[----:B------:R-:W-:-:S05]  /*1d70*/  @P1 IADD3.X R9, R27, UR9, RZ, P2, !PT ;  /* 0x000000091b091c10 */ /* 0x000fca00097fe4ff */
[----:B------:R-:W2:Y:S01]  /*1d80*/  @P1 LDG.E R0, desc[UR60][R8.64] ;  /* 0x0000003c08001981 */ /* 0x000ea2000c1e1900 */
[----:B------:R-:W-:-:S03]  /*1d90*/  UISETP.NE.U32.AND UP0, UPT, UR4, URZ, UPT ;  /* 0x0000003f0400728c */ /* 0x000fc6000bf05070 */
[----:B------:R-:W-:Y:S01]  /*1da0*/  ULDC UR4, c[0x0][0x424] ;  /* 0x0001090000047ab9 */ /* 0x000fe20000000800 */
[----:B------:R-:W-:Y:S01]  /*1db0*/  UISETP.NE.AND.EX UP0, UPT, UR5, URZ, UPT, UP0 ;  /* 0x0000003f0500728c */ /* 0x000fe2000bf05300 */
[----:B------:R-:W-:Y:S02]  /*1dc0*/  ISETP.NE.U32.AND P2, PT, RZ, UR6, PT ;  /* 0x00000006ff007c0c */ /* 0x000fe4000bf45070 */
[----:B------:R-:W-:Y:S01]  /*1dd0*/  ULDC UR5, c[0x0][0x2f0] ;  /* 0x0000bc0000057ab9 */ /* 0x000fe20000000800 */
[----:B------:R-:W-:Y:S01]  /*1de0*/  USEL UR4, UR4, 0x1, UP0 ;  /* 0x0000000104047887 */ /* 0x000fe20008000000 */
[----:B------:R-:W-:Y:S02]  /*1df0*/  SHF.R.U32.HI R7, RZ, 0x8, R4 ;  /* 0x00000008ff077819 */ /* 0x000fe40000011604 */
[----:B------:R-:W-:Y:S01]  /*1e00*/  ISETP.NE.AND.EX P2, PT, RZ, UR7, PT, P2 ;  /* 0x00000007ff007c0c */ /* 0x000fe2000bf45320 */
[----:B------:R-:W-:-:S03]  /*1e10*/  UIMAD UR4, UR4, UR5, URZ ;  /* 0x00000005040472a4 */ /* 0x000fc6000f8e023f */
[----:B------:R-:W-:Y:S01]  /*1e20*/  ULDC UR5, c[0x0][0x348] ;  /* 0x0000d20000057ab9 */ /* 0x000fe20000000800 */
[C---:B------:R-:W-:Y:S01]  /*1e30*/  LOP3.LUT R224, R6.reuse, 0xffff, RZ, 0xc0, !PT ;  /* 0x0000ffff06e07812 */ /* 0x040fe200078ec0ff */
[----:B--2---:R1:W-:Y:S01]  /*1e40*/  STL [R1+0x6c], R0 ;  /* 0x00006c0001007387 */ /* 0x0043e20000100800 */
[----:B------:R-:W-:Y:S01]  /*1e50*/  IMAD.MOV.U32 R10, RZ, RZ, R0 ;  /* 0x000000ffff0a7224 */ /* 0x000fe200078e0000 */
[----:B-1----:R-:W-:-:S04]  /*1e60*/  LOP3.LUT R0, R6, 0xff0000, RZ, 0xc0, !PT ;  /* 0x00ff000006007812 */ /* 0x002fc800078ec0ff */
[----:B------:R-:W-:Y:S01]  /*1e70*/  LEA.HI R8, R0, R7, RZ, 0x10 ;  /* 0x0000000700087211 */ /* 0x000fe200078f80ff */
[----:B0-----:R-:W-:Y:S06]  /*1e80*/  @P1 BRA `(.L_x_2650) ;  /* 0x0000000000281947 */ /* 0x001fec0003800000 */
[----:B------:R-:W-:Y:S02]  /*1e90*/  ULDC.64 UR8, c[0x0][0xa00] ;  /* 0x0002800000087ab9 */ /* 0x000fe40000000a00 */
[----:B------:R-:W-:-:S04]  /*1ea0*/  ISETP.NE.U32.AND P1, PT, RZ, UR8, PT ;  /* 0x00000008ff007c0c */ /* 0x000fc8000bf25070 */
[----:B------:R-:W-:-:S13]  /*1eb0*/  ISETP.NE.AND.EX P1, PT, RZ, UR9, PT, P1 ;  /* 0x00000009ff007c0c */ /* 0x000fda000bf25310 */
[----:B------:R-:W-:Y:S05]  /*1ec0*/  @!P1 BRA `(.L_x_2650) ;  /* 0x0000000000189947 */ /* 0x000fea0003800000 */
[----:B------:R-:W0:Y:S02]  /*1ed0*/  LDC.64 R6, c[0x0][0xa00] ;  /* 0x00028000ff067b82 */ /* 0x000e240000000a00 */
[----:B0-----:R-:W-:-:S05]  /*1ee0*/  IMAD.WIDE R6, R25, 0x4, R6 ;  /* 0x0000000419067825 */ /* 0x001fca00078e0206 */
[----:B------:R-:W2:Y:S04]  /*1ef0*/  LDG.E R0, desc[UR60][R6.64] ;  /* 0x0000003c06007981 */ /* 0x000ea8000c1e1900 */
[----:B------:R-:W2:Y:S02]  /*1f00*/  LDG.E R9, desc[UR60][R6.64+0x4] ;  /* 0x0000043c06097981 */ /* 0x000ea4000c1e1900 */
[----:B--2---:R-:W-:-:S05]  /*1f10*/  IMAD.IADD R10, R9, 0x1, -R0 ;  /* 0x00000001090a7824 */ /* 0x004fca00078e0a00 */
[----:B------:R0:W-:Y:S02]  /*1f20*/  STL [R1+0x6c], R10 ;  /* 0x00006c0a01007387 */ /* 0x0001e40000100800 */
.L_x_2650:
[----:B------:R-:W-:Y:S01]  /*1f30*/  IMAD.U32 R24, RZ, RZ, UR5 ;  /* 0x00000005ff187e24 */ /* 0x000fe2000f8e00ff */
[----:B------:R-:W-:Y:S01]  /*1f40*/  MOV R26, UR4 ;  /* 0x00000004001a7c02 */ /* 0x000fe20008000f00 */
[----:B------:R-:W-:Y:S06]  /*1f50*/  @!P2 BRA `(.L_x_2651) ;  /* 0x000000000010a947 */ /* 0x000fec0003800000 */
[----:B------:R-:W-:-:S04]  /*1f60*/  IADD3 R2, P0, R28, UR6, RZ ;  /* 0x000000061c027c10 */ /* 0x000fc8000ff1e0ff */
[----:B------:R-:W-:-:S05]  /*1f70*/  IADD3.X R3, R27, UR7, RZ, P0, !PT ;  /* 0x000000071b037c10 */ /* 0x000fca00087fe4ff */
[----:B------:R1:W5:Y:S01]  /*1f80*/  LDG.E R26, desc[UR60][R2.64] ;  /* 0x0000003c021a7981 */ /* 0x000362000c1e1900 */
[----:B------:R-:W-:Y:S05]  /*1f90*/  BRA `(.L_x_2652) ;  /* 0x0000000000107947 */ /* 0x000fea0003800000 */
.L_x_2651:
[----:B------:R-:W-:Y:S05]  /*1fa0*/  @!P0 BRA `(.L_x_2652) ;  /* 0x00000000000c8947 */ /* 0x000fea0003800000 */
[----:B------:R-:W2:Y:S04]  /*1fb0*/  LDG.E R7, desc[UR60][R2.64] ;  /* 0x0000003c02077981 */ /* 0x000ea8000c1e1900 */
[----:B------:R-:W2:Y:S02]  /*1fc0*/  LDG.E R26, desc[UR60][R2.64+0x4] ;  /* 0x0000043c021a7981 */ /* 0x000ea4000c1e1900 */
[----:B--2---:R-:W-:-:S07]  /*1fd0*/  IMAD.IADD R26, R26, 0x1, -R7 ;  /* 0x000000011a1a7824 */ /* 0x004fce00078e0a07 */
.L_x_2652:
[----:B------:R-:W-:Y:S01]  /*1fe0*/  ULDC.64 UR4, c[0x0][0xa10] ;  /* 0x0002840000047ab9 */ /* 0x000fe20000000a00 */
[----:B------:R-:W2:Y:S01]  /*1ff0*/  LDC R4, c[0x0][0x448] ;  /* 0x00011200ff047b82 */ /* 0x000ea20000000800 */
[----:B------:R-:W-:-:S04]  /*2000*/  ISETP.NE.U32.AND P0, PT, RZ, UR4, PT ;  /* 0x00000004ff007c0c */ /* 0x000fc8000bf05070 */
[----:B------:R-:W-:Y:S01]  /*2010*/  ISETP.NE.AND.EX P0, PT, RZ, UR5, PT, P0 ;  /* 0x00000005ff007c0c */ /* 0x000fe2000bf05300 */
[----:B------:R-:W-:-:S12]  /*2020*/  ULDC.64 UR4, c[0x0][0xa30] ;  /* 0x00028c0000047ab9 */ /* 0x000fd80000000a00 */
[----:B-1----:R-:W1:Y:S02]  /*2030*/  @P0 LDC.64 R2, c[0x0][0xa10] ;  /* 0x00028400ff020b82 */ /* 0x002e640000000a00 */
[----:B-1----:R-:W-:-:S05]  /*2040*/  @P0 IMAD.WIDE R2, R25, 0x4, R2 ;  /* 0x0000000419020825 */ /* 0x002fca00078e0202 */
[----:B------:R-:W3:Y:S04]  /*2050*/  @P0 LDG.E R0, desc[UR60][R2.64] ;  /* 0x0000003c02000981 */ /* 0x000ee8000c1e1900 */
[----:B------:R1:W3:Y:S01]  /*2060*/  @P0 LDG.E R7, desc[UR60][R2.64+0x4] ;  /* 0x0000043c02070981 */ /* 0x0002e2000c1e1900 */
[----:B------:R-:W-:Y:S01]  /*2070*/  ISETP.NE.U32.AND P1, PT, RZ, UR4, PT ;  /* 0x00000004ff007c0c */ /* 0x000fe2000bf25070 */
[----:B-----5:R-:W-:-:S03]  /*2080*/  IMAD.MOV.U32 R152, RZ, RZ, R26 ;  /* 0x000000ffff987224 */ /* 0x020fc600078e001a */
[----:B------:R-:W-:-:S13]  /*2090*/  ISETP.NE.AND.EX P1, PT, RZ, UR5, PT, P1 ;  /* 0x00000005ff007c0c */ /* 0x000fda000bf25310 */
[----:B-1----:R-:W-:-:S04]  /*20a0*/  @P1 IADD3 R2, P2, R28, UR4, RZ ;  /* 0x000000041c021c10 */ /* 0x002fc8000ff5e0ff */
[----:B------:R-:W-:-:S05]  /*20b0*/  @P1 IADD3.X R3, R27, UR5, RZ, P2, !PT ;  /* 0x000000051b031c10 */ /* 0x000fca00097fe4ff */
[----:B------:R1:W5:Y:S01]  /*20c0*/  @P1 LDG.E R152, desc[UR60][R2.64] ;  /* 0x0000003c02981981 */ /* 0x000362000c1e1900 */
[----:B--2---:R-:W-:Y:S01]  /*20d0*/  ISETP.NE.AND P1, PT, R4, 0x1, PT ;  /* 0x000000010400780c */ /* 0x004fe20003f25270 */
[----:B------:R-:W-:Y:S01]  /*20e0*/  IMAD.SHL.U32 R5, R5, 0x80, RZ ;  /* 0x0000008005057824 */ /* 0x000fe200078e00ff */
[----:B------:R-:W-:Y:S01]  /*20f0*/  LOP3.LUT R12, R8, 0xff, RZ, 0xc0, !PT ;  /* 0x000000ff080c7812 */ /* 0x000fe200078ec0ff */
[----:B------:R-:W-:Y:S01]  /*2100*/  IMAD.IADD R11, R26, 0x1, -R11 ;  /* 0x000000011a0b7824 */ /* 0x000fe200078e0a0b */
[----:B------:R-:W-:Y:S01]  /*2110*/  BSSY B0, `(.L_x_2653) ;  /* 0x0000038000007945 */ /* 0x000fe20003800000 */
[----:B------:R-:W-:Y:S01]  /*2120*/  VIADD R4, R5, 0x7f ;  /* 0x0000007f05047836 */ /* 0x000fe20000000000 */
[----:B------:R-:W-:Y:S07]  /*2130*/  STL [R1+0x74], R5 ;  /* 0x0000740501007387 */ /* 0x000fee0000100800 */
[----:B------:R-:W2:Y:S08]  /*2140*/  @P1 LDC R9, c[0x0][0x44c] ;  /* 0x00011300ff091b82 */ /* 0x000eb00000000800 */
[----:B------:R-:W4:Y:S01]  /*2150*/  @P1 LDC R13, c[0x0][0x450] ;  /* 0x00011400ff0d1b82 */ /* 0x000f220000000800 */
[----:B---3--:R-:W-:Y:S01]  /*2160*/  @P0 IADD3 R24, -R0, R7, RZ ;  /* 0x0000000700180210 */ /* 0x008fe20007ffe1ff */
[----:B--2---:R-:W-:-:S04]  /*2170*/  @P1 IMAD.HI.U32 R0, R4, R9, RZ ;  /* 0x0000000904001227 */ /* 0x004fc800078e00ff */
[----:B-1----:R-:W-:Y:S01]  /*2180*/  IMAD.IADD R2, R11, 0x1, R24 ;  /* 0x000000010b027824 */ /* 0x002fe200078e0218 */
[----:B----4-:R-:W-:-:S03]  /*2190*/  @P1 SHF.R.U32.HI R4, RZ, R13, R0 ;  /* 0x0000000dff041219 */ /* 0x010fc60000011600 */
[C---:B------:R-:W-:Y:S01]  /*21a0*/  VIADD R0, R2.reuse, 0x4f ;  /* 0x0000004f02007836 */ /* 0x040fe20000000000 */
[----:B------:R-:W-:Y:S01]  /*21b0*/  IADD3 R130, R2, 0x50, -R10 ;  /* 0x0000005002827810 */ /* 0x000fe20007ffe80a */
[----:B------:R1:W-:Y:S02]  /*21c0*/  STL [R1+0x78], R2 ;  /* 0x0000780201007387 */ /* 0x0003e40000100800 */
[----:B------:R-:W-:Y:S02]  /*21d0*/  IMAD.HI R0, R0, 0x66666667, RZ ;  /* 0x6666666700007827 */ /* 0x000fe400078e02ff */
[----:B------:R2:W-:Y:S02]  /*21e0*/  STL [R1+0xa4], R12 ;  /* 0x0000a40c01007387 */ /* 0x0005e40000100800 */
[----:B------:R-:W-:Y:S01]  /*21f0*/  IMAD.IADD R4, R130, 0x1, R4 ;  /* 0x0000000182047824 */ /* 0x000fe200078e0204 */
[----:B------:R-:W-:-:S03]  /*2200*/  SHF.R.U32.HI R131, RZ, 0x1f, R0 ;  /* 0x0000001fff837819 */ /* 0x000fc60000011600 */
[----:B------:R-:W-:Y:S01]  /*2210*/  IMAD.HI R4, R4, 0x66666667, RZ ;  /* 0x6666666704047827 */ /* 0x000fe200078e02ff */
[----:B-1----:R-:W-:Y:S02]  /*2220*/  SHF.R.U32.HI R2, RZ, 0x10, R8 ;  /* 0x00000010ff027819 */ /* 0x002fe40000011608 */
[----:B------:R-:W-:Y:S02]  /*2230*/  LEA.HI.SX32 R131, R0, R131, 0x1b ;  /* 0x0000008300837211 */ /* 0x000fe400078fdaff */
[----:B------:R-:W-:Y:S01]  /*2240*/  SHF.R.U32.HI R3, RZ, 0x1f, R4 ;  /* 0x0000001fff037819 */ /* 0x000fe20000011604 */
[----:B------:R2:W-:Y:S01]  /*2250*/  STL [R1+0x90], R2 ;  /* 0x0000900201007387 */ /* 0x0005e20000100800 */
[----:B------:R-:W-:Y:S02]  /*2260*/  MOV R0, RZ ;  /* 0x000000ff00007202 */ /* 0x000fe40000000f00 */
[----:B------:R-:W-:-:S04]  /*2270*/  LEA.HI.SX32 R4, R4, R3, 0x1b ;  /* 0x0000000304047211 */ /* 0x000fc800078fdaff */
[----:B------:R-:W-:-:S04]  /*2280*/  VIMNMX R6, R131, R4, PT ;  /* 0x0000000483067248 */ /* 0x000fc80003fe0100 */
[----:B------:R-:W-:-:S13]  /*2290*/  ISETP.GE.AND P0, PT, R6, 0x1, PT ;  /* 0x000000010600780c */ /* 0x000fda0003f06270 */
[----:B--2---:R-:W-:Y:S05]  /*22a0*/  @!P0 BRA `(.L_x_2654) ;  /* 0x0000000000788947 */ /* 0x004fea0003800000 */
[----:B------:R-:W-:Y:S01]  /*22b0*/  ISETP.NE.AND P0, PT, R2, RZ, PT ;  /* 0x000000ff0200720c */ /* 0x000fe20003f05270 */
[----:B------:R-:W-:-:S03]  /*22c0*/  ULDC UR4, c[0x0][0x9f0] ;  /* 0x00027c0000047ab9 */ /* 0x000fc60000000800 */
[----:B------:R-:W-:-:S04]  /*22d0*/  SEL R9, R2, UR4, P0 ;  /* 0x0000000402097c07 */ /* 0x000fc80008000000 */
[-C--:B------:R-:W-:Y:S02]  /*22e0*/  IABS R5, R9.reuse ;  /* 0x0000000900057213 */ /* 0x080fe40000000000 */
[----:B0-----:R-:W-:Y:S02]  /*22f0*/  IABS R10, R9 ;  /* 0x00000009000a7213 */ /* 0x001fe40000000000 */
[----:B------:R-:W0:Y:S01]  /*2300*/  I2F.RP R4, R5 ;  /* 0x0000000500047306 */ /* 0x000e220000209400 */
[----:B------:R-:W-:Y:S02]  /*2310*/  IADD3 R0, R9, -0x1, R6 ;  /* 0xffffffff09007810 */ /* 0x000fe40007ffe006 */
[----:B------:R-:W-:-:S05]  /*2320*/  IMAD.MOV R10, RZ, RZ, -R10 ;  /* 0x000000ffff0a7224 */ /* 0x000fca00078e0a0a */
[----:B0-----:R-:W0:Y:S02]  /*2330*/  MUFU.RCP R4, R4 ;  /* 0x0000000400047308 */ /* 0x001e240000001000 */
[----:B0-----:R-:W-:Y:S01]  /*2340*/  VIADD R2, R4, 0xffffffe ;  /* 0x0ffffffe04027836 */ /* 0x001fe20000000000 */
[----:B------:R-:W-:Y:S02]  /*2350*/  IABS R4, R0 ;  /* 0x0000000000047213 */ /* 0x000fe40000000000 */
[----:B------:R-:W-:-:S03]  /*2360*/  LOP3.LUT R0, R0, R9, RZ, 0x3c, !PT ;  /* 0x0000000900007212 */ /* 0x000fc600078e3cff */
[----:B------:R0:W1:Y:S01]  /*2370*/  F2I.FTZ.U32.TRUNC.NTZ R3, R2 ;  /* 0x0000000200037305 */ /* 0x000062000021f000 */
[----:B------:R-:W-:Y:S01]  /*2380*/  ISETP.GE.AND P2, PT, R0, RZ, PT ;  /* 0x000000ff0000720c */ /* 0x000fe20003f46270 */
[----:B0-----:R-:W-:Y:S02]  /*2390*/  IMAD.MOV.U32 R2, RZ, RZ, RZ ;  /* 0x000000ffff027224 */ /* 0x001fe400078e00ff */
[----:B-1----:R-:W-:-:S04]  /*23a0*/  IMAD.MOV R8, RZ, RZ, -R3 ;  /* 0x000000ffff087224 */ /* 0x002fc800078e0a03 */
        /* <DEDUP_REMOVED lines=10> */
[----:B------:R-:W-:-:S04]  /*2450*/  @P0 VIADD R3, R3, 0x1 ;  /* 0x0000000103030836 */ /* 0x000fc80000000000 */
[----:B------:R-:W-:-:S05]  /*2460*/  IMAD.MOV.U32 R0, RZ, RZ, R3 ;  /* 0x000000ffff007224 */ /* 0x000fca00078e0003 */
[----:B------:R-:W-:Y:S02]  /*2470*/  @!P2 IADD3 R0, -R0, RZ, RZ ;  /* 0x000000ff0000a210 */ /* 0x000fe40007ffe1ff */
[----:B------:R-:W-:-:S07]  /*2480*/  @!P1 LOP3.LUT R0, RZ, R9, RZ, 0x33, !PT ;  /* 0x00000009ff009212 */ /* 0x000fce00078e33ff */
.L_x_2654:
[----:B------:R-:W-:Y:S05]  /*2490*/  BSYNC B0 ;  /* 0x0000000000007941 */ /* 0x000fea0003800000 */
.L_x_2653:
[----:B------:R-:W-:-:S05]  /*24a0*/  IMAD R3, R12, R0, RZ ;  /* 0x000000000c037224 */ /* 0x000fca00078e02ff */
[C---:B------:R-:W-:Y:S01]  /*24b0*/  VIADDMNMX R0, R3.reuse, R0, R6, PT ;  /* 0x0000000003007246 */ /* 0x040fe20003800106 */
[----:B------:R-:W-:-:S04]  /*24c0*/  IMAD R3, R3, 0x50, -R11 ;  /* 0x0000005003037824 */ /* 0x000fc800078e0a0b */
[----:B------:R-:W-:Y:S01]  /*24d0*/  IMAD R5, R0, 0x50, -R11 ;  /* 0x0000005000057824 */ /* 0x000fe200078e0a0b */
[----:B------:R-:W-:-:S04]  /*24e0*/  VIMNMX R3, RZ, R3, !PT ;  /* 0x00000003ff037248 */ /* 0x000fc80007fe0100 */
[----:B------:R-:W-:-:S04]  /*24f0*/  VIMNMX R0, R5, R24, PT ;  /* 0x0000001805007248 */ /* 0x000fc80003fe0100 */
[----:B------:R-:W-:Y:S01]  /*2500*/  ISETP.GT.AND P0, PT, R0, R3, PT ;  /* 0x000000030000720c */ /* 0x000fe20003f04270 */
[----:B------:R-:W-:-:S05]  /*2510*/  IMAD.WIDE.U32 R2, R3, -0x33333333, RZ ;  /* 0xcccccccd03027825 */ /* 0x000fca00078e00ff */
[----:B------:R-:W-:-:S05]  /*2520*/  SHF.R.U32.HI R113, RZ, 0x6, R3 ;  /* 0x00000006ff717819 */ /* 0x000fca0000011603 */
[----:B------:R-:W-:Y:S02]  /*2530*/  IMAD.MOV.U32 R2, RZ, RZ, R113 ;  /* 0x000000ffff027224 */ /* 0x000fe400078e0071 */
[----:B------:R-:W-:-:S04]  /*2540*/  @P0 VIADD R0, R0, 0x4f ;  /* 0x0000004f00000836 */ /* 0x000fc80000000000 */
        /* <DEDUP_REMOVED lines=16> */
[----:B------:R-:W1:Y:S01]  /*2650*/  LDC.64 R14, c[0x4][R14] ;  /* 0x010000000e0e7b82 */ /* 0x000e620000000a00 */
[----:B------:R-:W-:Y:S01]  /*2660*/  IMAD.U32 R6, RZ, RZ, UR4 ;  /* 0x00000004ff067e24 */ /* 0x000fe2000f8e00ff */
[----:B------:R-:W-:Y:S01]  /*2670*/  MOV R8, 0x70 ;  /* 0x0000007000087802 */ /* 0x000fe20000000f00 */
[----:B------:R-:W-:Y:S02]  /*2680*/  IMAD.U32 R7, RZ, RZ, UR5 ;  /* 0x00000005ff077e24 */ /* 0x000fe4000f8e00ff */
[----:B0-----:R-:W-:-:S02]  /*2690*/  IMAD.U32 R10, RZ, RZ, UR6 ;  /* 0x00000006ff0a7e24 */ /* 0x001fc4000f8e00ff */
[----:B------:R-:W-:Y:S02]  /*26a0*/  IMAD.U32 R11, RZ, RZ, UR7 ;  /* 0x00000007ff0b7e24 */ /* 0x000fe4000f8e00ff */
[----:B------:R-:W-:Y:S02]  /*26b0*/  IMAD.MOV.U32 R12, RZ, RZ, 0x1 ;  /* 0x00000001ff0c7424 */ /* 0x000fe400078e00ff */
[----:B------:R-:W-:-:S07]  /*26c0*/  IMAD.MOV.U32 R13, RZ, RZ, RZ ;  /* 0x000000ffff0d7224 */ /* 0x000fce00078e00ff */
[----:B------:R-:W-:-:S07]  /*26d0*/  LEPC R20, `(.L_x_2657) ;  /* 0x000000001014794e */ /* 0x000fce0000000000 */
[----:B-1---5:R-:W-:Y:S05]  /*26e0*/  CALL.ABS.NOINC R14 ;  /* 0x000000000e007343 */ /* 0x022fea0003c00000 */
.L_x_2657:
[----:B------:R-:W-:Y:S05]  /*26f0*/  BSYNC B6 ;  /* 0x0000000000067941 */ /* 0x000fea0003800000 */
.L_x_2656:
        /* <DEDUP_REMOVED lines=20> */
.L_x_2659:
[----:B------:R-:W-:Y:S05]  /*2840*/  BSYNC B6 ;  /* 0x0000000000067941 */ /* 0x000fea0003800000 */
.L_x_2658:
[----:B------:R-:W-:Y:S01]  /*2850*/  ULDC.64 UR4, c[0x0][0x9f8] ;  /* 0x00027e0000047ab9 */ /* 0x000fe20000000a00 */
[----:B------:R-:W1:Y:S01]  /*2860*/  LDC R7, c[0x0][0x3f4] ;  /* 0x0000fd00ff077b82 */ /* 0x000e620000000800 */
[----:B------:R-:W-:Y:S01]  /*2870*/  ISETP.NE.U32.AND P0, PT, RZ, UR4, PT ;  /* 0x00000004ff007c0c */ /* 0x000fe2000bf05070 */
[----:B------:R-:W-:Y:S01]  /*2880*/  IMAD.MOV.U32 R0, RZ, RZ, R25 ;  /* 0x000000ffff007224 */ /* 0x000fe200078e0019 */
[----:B------:R-:W2:Y:S02]  /*2890*/  LDL R20, [R1+0x60] ;  /* 0x0000600001147983 */ /* 0x000ea40000100800 */
[----:B------:R-:W-:-:S03]  /*28a0*/  ISETP.NE.AND.EX P0, PT, RZ, UR5, PT, P0 ;  /* 0x00000005ff007c0c */ /* 0x000fc6000bf05300 */
[----:B------:R-:W3:Y:S01]  /*28b0*/  LDC.64 R96, c[0x0][0x3f8] ;  /* 0x0000fe00ff607b82 */ /* 0x000ee20000000a00 */
[----:B------:R-:W-:-:S07]  /*28c0*/  SHF.R.S32.HI R9, RZ, 0x1f, R225 ;  /* 0x0000001fff097819 */ /* 0x000fce00000114e1 */
[----:B------:R-:W4:Y:S02]  /*28d0*/  LDC.64 R90, c[0x0][0x408] ;  /* 0x00010200ff5a7b82 */ /* 0x000f240000000a00 */
[----:B------:R-:W-:Y:S01]  /*28e0*/  @P0 IADD3 R4, P1, R28, UR4, RZ ;  /* 0x000000041c040c10 */ /* 0x000fe2000ff3e0ff */
[----:B------:R-:W-:Y:S01]  /*28f0*/  ULDC UR4, c[0x0][0x2f4] ;  /* 0x0000bd0000047ab9 */ /* 0x000fe20000000800 */
[----:B------:R-:W2:Y:S02]  /*2900*/  LDL R28, [R1+0x68] ;  /* 0x00006800011c7983 */ /* 0x000ea40000100800 */
[----:B------:R-:W-:Y:S02]  /*2910*/  @P0 IADD3.X R5, R27, UR5, RZ, P1, !PT ;  /* 0x000000051b050c10 */ /* 0x000fe40008ffe4ff */
[----:B------:R-:W4:Y:S01]  /*2920*/  LDL R27, [R1+0x64] ;  /* 0x00006400011b7983 */ /* 0x000f220000100800 */
[----:B------:R-:W-:-:S03]  /*2930*/  ISETP.GE.AND P1, PT, R214, UR4, PT ;  /* 0x00000004d6007c0c */ /* 0x000fc6000bf26270 */
[----:B------:R0:W2:Y:S01]  /*2940*/  @P0 LDG.E R0, desc[UR60][R4.64] ;  /* 0x0000003c04000981 */ /* 0x0000a2000c1e1900 */
[----:B------:R-:W-:Y:S02]  /*2950*/  SEL R6, RZ, 0xffffffff, P1 ;  /* 0xffffffffff067807 */ /* 0x000fe40000800000 */
[----:B------:R-:W-:Y:S02]  /*2960*/  ISETP.GE.AND P0, PT, R16, UR4, PT ;  /* 0x0000000410007c0c */ /* 0x000fe4000bf06270 */
[----:B------:R-:W-:Y:S01]  /*2970*/  ISETP.GE.AND P2, PT, R19, UR4, PT ;  /* 0x0000000413007c0c */ /* 0x000fe2000bf46270 */
[----:B------:R-:W-:Y:S01]  /*2980*/  IMAD.SHL.U32 R6, R6, 0x2, RZ ;  /* 0x0000000206067824 */ /* 0x000fe200078e00ff */
[----:B------:R-:W-:Y:S02]  /*2990*/  SEL R3, RZ, 0x1, P0 ;  /* 0x00000001ff037807 */ /* 0x000fe40000000000 */
[----:B0-----:R-:W-:Y:S02]  /*29a0*/  SEL R4, RZ, 0x4, P2 ;  /* 0x00000004ff047807 */ /* 0x001fe40001000000 */
[----:B------:R-:W-:-:S02]  /*29b0*/  LOP3.LUT R3, R6, 0x2, R3, 0xe2, !PT ;  /* 0x0000000206037812 */ /* 0x000fc400078ee203 */
[-C--:B-1----:R-:W-:Y:S01]  /*29c0*/  ISETP.GE.AND P2, PT, R16, R7.reuse, PT ;  /* 0x000000071000720c */ /* 0x082fe20003f46270 */
[----:B---3--:R-:W-:Y:S01]  /*29d0*/  IMAD R8, R9, R96, RZ ;  /* 0x0000006009087224 */ /* 0x008fe200078e02ff */
[----:B------:R-:W-:Y:S02]  /*29e0*/  LOP3.LUT R4, R3, R4, RZ, 0xfc, !PT ;  /* 0x0000000403047212 */ /* 0x000fe400078efcff */
[----:B------:R-:W-:Y:S01]  /*29f0*/  SEL R3, R7, RZ, P2 ;  /* 0x000000ff07037207 */ /* 0x000fe20001000000 */
[----:B------:R-:W-:Y:S01]  /*2a00*/  IMAD.WIDE.U32 R100, R225, R96, R216 ;  /* 0x00000060e1647225 */ /* 0x000fe200078e00d8 */
[----:B------:R-:W-:-:S03]  /*2a10*/  ISETP.GE.AND P1, PT, R214, R7, PT ;  /* 0x00000007d600720c */ /* 0x000fc60003f26270 */
[C---:B------:R-:W-:Y:S02]  /*2a20*/  IMAD R5, R225.reuse, R97, R8 ;  /* 0x00000061e1057224 */ /* 0x040fe400078e0208 */
[C---:B------:R-:W-:Y:S01]  /*2a30*/  IMAD.WIDE.U32 R98, R225.reuse, R96, R16 ;  /* 0x00000060e1627225 */ /* 0x040fe200078e0010 */
[----:B------:R-:W-:-:S03]  /*2a40*/  IADD3 R25, R225, 0x20, RZ ;  /* 0x00000020e1197810 */ /* 0x000fc60007ffe0ff */
[----:B------:R-:W-:Y:S01]  /*2a50*/  IMAD.IADD R3, R16, 0x1, R3 ;  /* 0x0000000110037824 */ /* 0x000fe200078e0203 */
[----:B------:R-:W-:Y:S01]  /*2a60*/  IADD3 R101, R101, R5, RZ ;  /* 0x0000000565657210 */ /* 0x000fe20007ffe0ff */
[----:B------:R-:W-:Y:S02]  /*2a70*/  VIADD R31, R225, 0x20 ;  /* 0x00000020e11f7836 */ /* 0x000fe40000000000 */
[----:B------:R-:W-:Y:S01]  /*2a80*/  IMAD.IADD R99, R5, 0x1, R99 ;  /* 0x0000000105637824 */ /* 0x000fe200078e0263 */
[----:B------:R-:W-:Y:S01]  /*2a90*/  SEL R5, R7, RZ, P1 ;  /* 0x000000ff07057207 */ /* 0x000fe20000800000 */
[----:B------:R-:W-:Y:S01]  /*2aa0*/  IMAD.SHL.U32 R31, R31, 0x40, RZ ;  /* 0x000000401f1f7824 */ /* 0x000fe200078e00ff */
[----:B------:R-:W-:Y:S01]  /*2ab0*/  SHF.R.S32.HI R10, RZ, 0x1f, R3 ;  /* 0x0000001fff0a7819 */ /* 0x000fe20000011403 */
[----:B------:R-:W-:Y:S02]  /*2ac0*/  IMAD.SHL.U32 R25, R25, 0x40, RZ ;  /* 0x0000004019197824 */ /* 0x000fe400078e00ff */
[----:B------:R-:W-:Y:S01]  /*2ad0*/  IMAD.IADD R8, R214, 0x1, R5 ;  /* 0x00000001d6087824 */ /* 0x000fe200078e0205 */
[----:B------:R-:W-:-:S02]  /*2ae0*/  LEA.HI R5, R10, R3, RZ, 0x6 ;  /* 0x000000030a057211 */ /* 0x000fc400078f30ff */
[----:B------:R-:W-:Y:S02]  /*2af0*/  LEA.HI R10, R10, R3, RZ, 0x3 ;  /* 0x000000030a0a7211 */ /* 0x000fe400078f18ff */
[----:B------:R-:W-:Y:S02]  /*2b00*/  LOP3.LUT R31, R31, 0x1c0, RZ, 0xc0, !PT ;  /* 0x000001c01f1f7812 */ /* 0x000fe400078ec0ff */
[----:B------:R-:W-:Y:S02]  /*2b10*/  LOP3.LUT R25, R25, 0x1c0, RZ, 0xc0, !PT ;  /* 0x000001c019197812 */ /* 0x000fe400078ec0ff */
[----:B------:R-:W-:Y:S02]  /*2b20*/  SHF.R.S32.HI R5, RZ, 0x6, R5 ;  /* 0x00000006ff057819 */ /* 0x000fe40000011405 */
[----:B------:R-:W-:Y:S02]  /*2b30*/  LOP3.LUT R11, R31, 0x38, R10, 0xf8, !PT ;  /* 0x000000381f0b7812 */ /* 0x000fe400078ef80a */
[----:B------:R-:W-:-:S04]  /*2b40*/  SHF.R.U32.HI R25, RZ, 0x3, R25 ;  /* 0x00000003ff197819 */ /* 0x000fc80000011619 */
[----:B------:R-:W-:Y:S01]  /*2b50*/  LOP3.LUT R12, R11, R25, RZ, 0x3c, !PT ;  /* 0x000000190b0c7212 */ /* 0x000fe200078e3cff */
[----:B----4-:R-:W-:-:S04]  /*2b60*/  IMAD R125, R5, 0x1400, R27 ;  /* 0x00001400057d7824 */ /* 0x010fc800078e021b */
[----:B------:R-:W-:Y:S02]  /*2b70*/  IMAD.IADD R125, R125, 0x1, R12 ;  /* 0x000000017d7d7824 */ /* 0x000fe400078e020c */
[----:B------:R-:W3:Y:S01]  /*2b80*/  LDL R12, [R1+0x8c] ;  /* 0x00008c00010c7983 */ /* 0x000ee20000100800 */
[-C--:B------:R-:W-:Y:S02]  /*2b90*/  IMAD R6, R9, R90.reuse, RZ ;  /* 0x0000005a09067224 */ /* 0x080fe400078e02ff */
[----:B------:R-:W-:-:S04]  /*2ba0*/  IMAD.WIDE.U32 R92, R225, R90, R16 ;  /* 0x0000005ae15c7225 */ /* 0x000fc800078e0010 */
[C---:B------:R-:W-:Y:S02]  /*2bb0*/  IMAD R9, R225.reuse, R91, R6 ;  /* 0x0000005be1097224 */ /* 0x040fe400078e0206 */
[C---:B------:R-:W-:Y:S02]  /*2bc0*/  IMAD.SHL.U32 R32, R225.reuse, 0x40, RZ ;  /* 0x00000040e1207824 */ /* 0x040fe400078e00ff */
[C---:B------:R-:W-:Y:S02]  /*2bd0*/  IMAD.SHL.U32 R29, R225.reuse, 0x40, RZ ;  /* 0x00000040e11d7824 */ /* 0x040fe400078e00ff */
[----:B------:R-:W-:Y:S01]  /*2be0*/  IMAD.WIDE.U32 R94, R225, R90, R216 ;  /* 0x0000005ae15e7225 */ /* 0x000fe200078e00d8 */
[----:B------:R-:W-:Y:S02]  /*2bf0*/  IADD3 R93, R9, R93, RZ ;  /* 0x0000005d095d7210 */ /* 0x000fe40007ffe0ff */
[----:B------:R-:W-:Y:S01]  /*2c00*/  LOP3.LUT R32, R32, 0x1c0, RZ, 0xc0, !PT ;  /* 0x000001c020207812 */ /* 0x000fe200078ec0ff */
[----:B------:R-:W-:Y:S01]  /*2c10*/  IMAD.IADD R95, R95, 0x1, R9 ;  /* 0x000000015f5f7824 */ /* 0x000fe200078e0209 */
[----:B------:R-:W-:Y:S01]  /*2c20*/  LOP3.LUT R29, R29, 0x1c0, RZ, 0xc0, !PT ;  /* 0x000001c01d1d7812 */ /* 0x000fe200078ec0ff */
[C---:B------:R-:W-:Y:S01]  /*2c30*/  VIADD R30, R225.reuse, 0x40 ;  /* 0x00000040e11e7836 */ /* 0x040fe20000000000 */
[----:B------:R-:W-:Y:S01]  /*2c40*/  SHF.R.S32.HI R9, RZ, 0x1f, R8 ;  /* 0x0000001fff097819 */ /* 0x000fe20000011408 */
[----:B------:R-:W-:Y:S01]  /*2c50*/  VIADD R15, R225, 0x40 ;  /* 0x00000040e10f7836 */ /* 0x000fe20000000000 */
[----:B------:R-:W0:Y:S01]  /*2c60*/  S2R R157, SR_TID.X ;  /* 0x00000000009d7919 */ /* 0x000e220000002100 */
[----:B------:R-:W-:-:S02]  /*2c70*/  LOP3.LUT R3, R32, 0x38, R10, 0xf8, !PT ;  /* 0x0000003820037812 */ /* 0x000fc400078ef80a */
[----:B------:R-:W-:Y:S01]  /*2c80*/  SHF.R.U32.HI R29, RZ, 0x3, R29 ;  /* 0x00000003ff1d7819 */ /* 0x000fe2000001161d */
[----:B------:R-:W-:Y:S01]  /*2c90*/  IMAD.SHL.U32 R15, R15, 0x40, RZ ;  /* 0x000000400f0f7824 */ /* 0x000fe200078e00ff */
[CC--:B------:R-:W-:Y:S02]  /*2ca0*/  LEA.HI R21, R9.reuse, R8.reuse, RZ, 0x3 ;  /* 0x0000000809157211 */ /* 0x0c0fe400078f18ff */
[----:B------:R-:W-:Y:S02]  /*2cb0*/  SHF.L.U32 R30, R30, 0x6, RZ ;  /* 0x000000061e1e7819 */ /* 0x000fe400000006ff */
[----:B------:R-:W-:Y:S01]  /*2cc0*/  LEA.HI R8, R9, R8, RZ, 0x6 ;  /* 0x0000000809087211 */ /* 0x000fe200078f30ff */
[----:B--2---:R-:W-:Y:S01]  /*2cd0*/  IMAD R127, R5, 0x1400, R28 ;  /* 0x00001400057f7824 */ /* 0x004fe200078e021c */
[----:B------:R-:W-:Y:S01]  /*2ce0*/  LOP3.LUT R6, R3, R29, RZ, 0x3c, !PT ;  /* 0x0000001d03067212 */ /* 0x000fe200078e3cff */
[----:B------:R-:W-:Y:S01]  /*2cf0*/  IMAD R123, R5, 0x1400, R20 ;  /* 0x00001400057b7824 */ /* 0x000fe200078e0214 */
[----:B------:R-:W-:-:S02]  /*2d00*/  LOP3.LUT R30, R30, 0x1c0, RZ, 0xc0, !PT ;  /* 0x000001c01e1e7812 */ /* 0x000fc400078ec0ff */
[----:B------:R-:W-:Y:S02]  /*2d10*/  LOP3.LUT R15, R15, 0x1c0, RZ, 0xc0, !PT ;  /* 0x000001c00f0f7812 */ /* 0x000fe400078ec0ff */
[----:B------:R-:W-:Y:S02]  /*2d20*/  SHF.R.S32.HI R8, RZ, 0x6, R8 ;  /* 0x00000006ff087819 */ /* 0x000fe40000011408 */
[----:B------:R-:W-:Y:S01]  /*2d30*/  LOP3.LUT R5, R31, 0x38, R21, 0xf8, !PT ;  /* 0x000000381f057812 */ /* 0x000fe200078ef815 */
[----:B------:R-:W-:Y:S01]  /*2d40*/  IMAD.IADD R127, R127, 0x1, R6 ;  /* 0x000000017f7f7824 */ /* 0x000fe200078e0206 */
[----:B------:R-:W-:Y:S01]  /*2d50*/  SHF.R.U32.HI R15, RZ, 0x3, R15 ;  /* 0x00000003ff0f7819 */ /* 0x000fe2000001160f */
[----:B------:R-:W-:Y:S01]  /*2d60*/  IMAD R124, R8, 0x1400, R27 ;  /* 0x00001400087c7824 */ /* 0x000fe200078e021b */
[----:B------:R-:W-:Y:S02]  /*2d70*/  LOP3.LUT R6, R30, 0x38, R21, 0xf8, !PT ;  /* 0x000000381e067812 */ /* 0x000fe400078ef815 */
[----:B------:R-:W-:-:S02]  /*2d80*/  LOP3.LUT R5, R5, R25, RZ, 0x3c, !PT ;  /* 0x0000001905057212 */ /* 0x000fc400078e3cff */
[----:B-----5:R-:W-:Y:S02]  /*2d90*/  SHF.R.S32.HI R11, RZ, 0x1f, R152 ;  /* 0x0000001fff0b7819 */ /* 0x020fe40000011498 */
[----:B------:R-:W-:Y:S01]  /*2da0*/  LOP3.LUT R3, R32, 0x38, R21, 0xf8, !PT ;  /* 0x0000003820037812 */ /* 0x000fe200078ef815 */
[----:B------:R-:W-:Y:S01]  /*2db0*/  IMAD R126, R8, 0x1400, R28 ;  /* 0x00001400087e7824 */ /* 0x000fe200078e021c */
[----:B------:R-:W-:Y:S01]  /*2dc0*/  LOP3.LUT R9, R6, R15, RZ, 0x3c, !PT ;  /* 0x0000000f06097212 */ /* 0x000fe200078e3cff */
[----:B------:R-:W-:Y:S01]  /*2dd0*/  IMAD R122, R8, 0x1400, R20 ;  /* 0x00001400087a7824 */ /* 0x000fe200078e0214 */
[----:B------:R-:W-:Y:S01]  /*2de0*/  LOP3.LUT R13, R30, 0x38, R10, 0xf8, !PT ;  /* 0x000000381e0d7812 */ /* 0x000fe200078ef80a */
[----:B------:R-:W-:Y:S01]  /*2df0*/  IMAD.IADD R124, R124, 0x1, R5 ;  /* 0x000000017c7c7824 */ /* 0x000fe200078e0205 */
[----:B------:R-:W-:Y:S01]  /*2e00*/  LOP3.LUT R3, R3, R29, RZ, 0x3c, !PT ;  /* 0x0000001d03037212 */ /* 0x000fe200078e3cff */
[----:B------:R-:W-:Y:S01]  /*2e10*/  IMAD R5, R11, R96, RZ ;  /* 0x000000600b057224 */ /* 0x000fe200078e02ff */
[----:B------:R-:W-:Y:S01]  /*2e20*/  ISETP.GE.AND P0, PT, R22, UR4, PT ;  /* 0x0000000416007c0c */ /* 0x000fe2000bf06270 */
[----:B------:R-:W-:Y:S01]  /*2e30*/  IMAD.IADD R122, R122, 0x1, R9 ;  /* 0x000000017a7a7824 */ /* 0x000fe200078e0209 */
[----:B------:R-:W-:Y:S01]  /*2e40*/  LOP3.LUT R14, R13, R15, RZ, 0x3c, !PT ;  /* 0x0000000f0d0e7212 */ /* 0x000fe200078e3cff */
[----:B------:R-:W-:Y:S01]  /*2e50*/  IMAD R9, R97, 0x50, RZ ;  /* 0x0000005061097824 */ /* 0x000fe200078e02ff */
[----:B------:R-:W-:Y:S01]  /*2e60*/  IADD3 R126, R126, R3, RZ ;  /* 0x000000037e7e7210 */ /* 0x000fe20007ffe0ff */
[----:B------:R-:W-:Y:S01]  /*2e70*/  IMAD R13, R152, R97, R5 ;  /* 0x00000061980d7224 */ /* 0x000fe200078e0205 */
[C-C-:B------:R-:W-:Y:S01]  /*2e80*/  SHF.L.U64.HI R3, R96.reuse, 0x5, R97.reuse ;  /* 0x0000000560037819 */ /* 0x140fe20000010261 */
[C---:B------:R-:W-:Y:S01]  /*2e90*/  IMAD.SHL.U32 R102, R96.reuse, 0x20, RZ ;  /* 0x0000002060667824 */ /* 0x040fe200078e00ff */
[C---:B------:R-:W-:Y:S01]  /*2ea0*/  SHF.L.U64.HI R105, R96.reuse, 0x6, R97 ;  /* 0x0000000660697819 */ /* 0x040fe20000010261 */
[----:B------:R-:W-:-:S02]  /*2eb0*/  IMAD.SHL.U32 R106, R96, 0x40, RZ ;  /* 0x00000040606a7824 */ /* 0x000fc400078e00ff */
[----:B------:R-:W-:Y:S01]  /*2ec0*/  IMAD.WIDE.U32 R100, R152, R96, R100 ;  /* 0x0000006098647225 */ /* 0x000fe200078e0064 */
[----:B------:R-:W-:-:S03]  /*2ed0*/  SEL R5, RZ, 0x8, P0 ;  /* 0x00000008ff057807 */ /* 0x000fc60000000000 */
[----:B------:R-:W-:-:S04]  /*2ee0*/  IMAD.WIDE.U32 R98, R152, R96, R98 ;  /* 0x0000006098627225 */ /* 0x000fc800078e0062 */
[----:B------:R-:W-:-:S04]  /*2ef0*/  IMAD.WIDE.U32 R96, R96, 0x50, RZ ;  /* 0x0000005060607825 */ /* 0x000fc800078e00ff */
[-C--:B------:R-:W-:Y:S01]  /*2f00*/  IMAD R11, R11, R90.reuse, RZ ;  /* 0x0000005a0b0b7224 */ /* 0x080fe200078e02ff */
[C-C-:B------:R-:W-:Y:S01]  /*2f10*/  SHF.L.U64.HI R103, R90.reuse, 0x5, R91.reuse ;  /* 0x000000055a677819 */ /* 0x140fe2000001025b */
[----:B------:R-:W-:Y:S01]  /*2f20*/  IMAD R117, R91, 0x50, RZ ;  /* 0x000000505b757824 */ /* 0x000fe200078e02ff */
[----:B------:R-:W-:Y:S01]  /*2f30*/  SHF.L.U64.HI R107, R90, 0x6, R91 ;  /* 0x000000065a6b7819 */ /* 0x000fe2000001025b */
[----:B------:R-:W-:Y:S01]  /*2f40*/  IMAD R11, R152, R91, R11 ;  /* 0x0000005b980b7224 */ /* 0x000fe200078e020b */
[C---:B------:R-:W-:Y:S01]  /*2f50*/  SHF.L.U32 R104, R90.reuse, 0x5, RZ ;  /* 0x000000055a687819 */ /* 0x040fe200000006ff */
[----:B------:R-:W-:Y:S01]  /*2f60*/  IMAD.SHL.U32 R108, R90, 0x40, RZ ;  /* 0x000000405a6c7824 */ /* 0x000fe200078e00ff */
[----:B------:R-:W-:Y:S01]  /*2f70*/  LOP3.LUT R27, R4, R5, RZ, 0xfc, !PT ;  /* 0x00000005041b7212 */ /* 0x000fe200078efcff */
[----:B------:R-:W-:Y:S01]  /*2f80*/  IMAD.WIDE.U32 R94, R152, R90, R94 ;  /* 0x0000005a985e7225 */ /* 0x000fe200078e005e */
[----:B------:R-:W-:-:S03]  /*2f90*/  SHF.R.S32.HI R20, RZ, 0x3, R21 ;  /* 0x00000003ff147819 */ /* 0x000fc60000011415 */
[----:B------:R-:W-:Y:S01]  /*2fa0*/  IMAD.WIDE.U32 R92, R152, R90, R92 ;  /* 0x0000005a985c7225 */ /* 0x000fe200078e005c */
[----:B------:R-:W-:-:S03]  /*2fb0*/  LOP3.LUT R21, R21, 0xfffffff8, RZ, 0xc0, !PT ;  /* 0xfffffff815157812 */ /* 0x000fc600078ec0ff */
[----:B------:R-:W-:Y:S01]  /*2fc0*/  IMAD.IADD R116, R97, 0x1, R9 ;  /* 0x0000000161747824 */ /* 0x000fe200078e0209 */
[----:B------:R-:W-:Y:S01]  /*2fd0*/  SHF.R.S32.HI R9, RZ, 0x3, R10 ;  /* 0x00000003ff097819 */ /* 0x000fe2000001140a */
[----:B------:R-:W-:Y:S01]  /*2fe0*/  IMAD.WIDE.U32 R90, R90, 0x50, RZ ;  /* 0x000000505a5a7825 */ /* 0x000fe200078e00ff */
[----:B------:R-:W-:Y:S02]  /*2ff0*/  LOP3.LUT R10, R10, 0xfffffff8, RZ, 0xc0, !PT ;  /* 0xfffffff80a0a7812 */ /* 0x000fe400078ec0ff */
[----:B------:R-:W-:Y:S01]  /*3000*/  LOP3.LUT R25, R27, 0x2, RZ, 0xc0, !PT ;  /* 0x000000021b197812 */ /* 0x000fe200078ec0ff */
[----:B------:R-:W-:Y:S01]  /*3010*/  IMAD.IADD R115, R115, 0x1, R26 ;  /* 0x0000000173737824 */ /* 0x000fe200078e021a */
[----:B------:R-:W-:Y:S01]  /*3020*/  LOP3.LUT R26, R27, 0x4, RZ, 0xc0, !PT ;  /* 0x000000041b1a7812 */ /* 0x000fe200078ec0ff */
[----:B------:R-:W-:Y:S01]  /*3030*/  IMAD.SHL.U32 R112, R7, 0x2, RZ ;  /* 0x0000000207707824 */ /* 0x000fe200078e00ff */
[----:B0-----:R-:W-:Y:S01]  /*3040*/  LEA.HI R157, R157, 0x8, RZ, 0x19 ;  /* 0x000000089d9d7811 */ /* 0x001fe200078fc8ff */
[----:B------:R-:W-:Y:S01]  /*3050*/  IMAD.IADD R123, R123, 0x1, R14 ;  /* 0x000000017b7b7824 */ /* 0x000fe200078e020e */
[----:B------:R-:W-:Y:S01]  /*3060*/  IADD3 R117, R91, R117, RZ ;  /* 0x000000755b757210 */ /* 0x000fe20007ffe0ff */
[----:B------:R-:W-:Y:S01]  /*3070*/  IMAD.IADD R5, R101, 0x1, R13 ;  /* 0x0000000165057824 */ /* 0x000fe200078e020d */
[----:B------:R-:W-:Y:S01]  /*3080*/  LOP3.LUT R4, R4, 0x1, RZ, 0xc0, !PT ;  /* 0x0000000104047812 */ /* 0x000fe200078ec0ff */
[----:B------:R-:W-:Y:S01]  /*3090*/  IMAD.IADD R6, R13, 0x1, R99 ;  /* 0x000000010d067824 */ /* 0x000fe200078e0263 */
[----:B------:R-:W-:Y:S01]  /*30a0*/  LOP3.LUT R27, R27, 0x8, RZ, 0xc0, !PT ;  /* 0x000000081b1b7812 */ /* 0x000fe200078ec0ff */
[----:B------:R-:W-:Y:S01]  /*30b0*/  IMAD.IADD R7, R95, 0x1, R11 ;  /* 0x000000015f077824 */ /* 0x000fe200078e020b */
[----:B------:R-:W-:Y:S01]  /*30c0*/  SHF.R.S32.HI R114, RZ, 0x1f, R0 ;  /* 0x0000001fff727819 */ /* 0x000fe20000011400 */
[----:B------:R-:W-:Y:S01]  /*30d0*/  IMAD.IADD R8, R11, 0x1, R93 ;  /* 0x000000010b087824 */ /* 0x000fe200078e025d */
[----:B------:R-:W-:-:S02]  /*30e0*/  SHF.R.S32.HI R28, RZ, 0x1f, R10 ;  /* 0x0000001fff1c7819 */ /* 0x000fc4000001140a */
[----:B------:R-:W-:Y:S01]  /*30f0*/  SHF.R.S32.HI R29, RZ, 0x1f, R21 ;  /* 0x0000001fff1d7819 */ /* 0x000fe20000011415 */
[----:B---3--:R-:W-:-:S07]  /*3100*/  IMAD R109, R12, 0x20, R225 ;  /* 0x000000200c6d7824 */ /* 0x008fce00078e02e1 */
.L_x_2776:
[----:B------:R-:W2:Y:S01]  /*3110*/  LDL R34, [R1+0x88] ;  /* 0x0000880001227983 */ /* 0x000ea20000100800 */
[----:B------:R-:W0:Y:S01]  /*3120*/  LDC R32, c[0x0][0x430] ;  /* 0x00010c00ff207b82 */ /* 0x000e220000000800 */
[----:B------:R-:W-:-:S05]  /*3130*/  IADD3 R2, R2, -0x1, RZ ;  /* 0xffffffff02027810 */ /* 0x000fca0007ffe0ff */
[----:B------:R-:W-:Y:S02]  /*3140*/  IMAD R11, R2, 0x50, R109 ;  /* 0x00000050020b7824 */ /* 0x000fe400078e026d */
[----:B------:R-:W1:Y:S02]  /*3150*/  LDC R111, c[0x0][0x3f4] ;  /* 0x0000fd00ff6f7b82 */ /* 0x000e640000000800 */
[----:B------:R-:W-:Y:S01]  /*3160*/  IMAD.IADD R35, R115, 0x1, R11 ;  /* 0x0000000173237824 */ /* 0x000fe200078e020b */
[----:B------:R-:W-:-:S03]  /*3170*/  ISETP.GE.AND P0, PT, R11, R24, PT ;  /* 0x000000180b00720c */ /* 0x000fc60003f06270 */
[----:B------:R-:W-:Y:S01]  /*3180*/  IMAD.MOV.U32 R11, RZ, RZ, R35 ;  /* 0x000000ffff0b7224 */ /* 0x000fe200078e0023 */
[----:B------:R-:W-:Y:S02]  /*3190*/  ISETP.GT.OR P0, PT, R109, 0x4f, P0 ;  /* 0x0000004f6d00780c */ /* 0x000fe40000704670 */
[----:B0-----:R-:W-:-:S11]  /*31a0*/  ISETP.NE.AND P3, PT, R32, 0x1, PT ;  /* 0x000000012000780c */ /* 0x001fd60003f65270 */
[----:B------:R-:W0:Y:S08]  /*31b0*/  @!P0 LDC.64 R14, c[0x0][0x428] ;  /* 0x00010a00ff0e8b82 */ /* 0x000e300000000a00 */
[----:B------:R-:W3:Y:S08]  /*31c0*/  @!P0 LDC.64 R12, c[0x0][0x418] ;  /* 0x00010600ff0c8b82 */ /* 0x000ef00000000a00 */
[----:B----4-:R-:W4:Y:S08]  /*31d0*/  @P3 LDC R30, c[0x0][0x434] ;  /* 0x00010d00ff1e3b82 */ /* 0x010f300000000800 */
[----:B------:R-:W1:Y:S01]  /*31e0*/  @P3 LDC R31, c[0x0][0x438] ;  /* 0x00010e00ff1f3b82 */ /* 0x000e620000000800 */
[----:B----4-:R-:W-:-:S05]  /*31f0*/  @P3 IMAD.HI.U32 R30, R35, R30, RZ ;  /* 0x0000001e231e3227 */ /* 0x010fca00078e00ff */
[----:B-1----:R-:W-:Y:S01]  /*3200*/  @P3 SHF.R.U32.HI R11, RZ, R31, R30 ;  /* 0x0000001fff0b3219 */ /* 0x002fe2000001161e */
[----:B0-----:R-:W-:-:S03]  /*3210*/  @!P0 IMAD R30, R114, R14, RZ ;  /* 0x0000000e721e8224 */ /* 0x001fc600078e02ff */
[--C-:B------:R-:W-:Y:S01]  /*3220*/  @!P0 SHF.R.S32.HI R31, RZ, 0x1f, R11.reuse ;  /* 0x0000001fff1f8819 */ /* 0x100fe2000001140b */
[----:B------:R-:W-:Y:S02]  /*3230*/  @!P0 IMAD R33, R0, R15, R30 ;  /* 0x0000000f00218224 */ /* 0x000fe400078e021e */
[----:B------:R-:W-:-:S04]  /*3240*/  @!P0 IMAD.MOV.U32 R30, RZ, RZ, R11 ;  /* 0x000000ffff1e8224 */ /* 0x000fc800078e000b */
[----:B------:R-:W-:Y:S01]  /*3250*/  @!P0 IMAD.WIDE.U32 R14, R0, R14, R30 ;  /* 0x0000000e000e8225 */ /* 0x000fe200078e001e */
[----:B------:R-:W-:-:S03]  /*3260*/  MOV R30, RZ ;  /* 0x000000ff001e7202 */ /* 0x000fc60000000f00 */
[----:B------:R-:W-:Y:S01]  /*3270*/  @!P0 IMAD.IADD R15, R15, 0x1, R33 ;  /* 0x000000010f0f8824 */ /* 0x000fe200078e0221 */
[----:B---3--:R-:W-:-:S04]  /*3280*/  @!P0 LEA R12, P3, R14, R12, 0x2 ;  /* 0x0000000c0e0c8211 */ /* 0x008fc800078610ff */
[----:B------:R-:W-:-:S05]  /*3290*/  @!P0 LEA.HI.X R13, R14, R13, R15, 0x2, P3 ;  /* 0x0000000d0e0d8211 */ /* 0x000fca00018f140f */
[----:B------:R0:W5:Y:S01]  /*32a0*/  @!P0 LDG.E R30, desc[UR60][R12.64] ;  /* 0x0000003c0c1e8981 */ /* 0x000162000c1e1900 */
[----:B------:R-:W-:Y:S01]  /*32b0*/  ISETP.GE.AND P0, PT, R111, 0x1, PT ;  /* 0x000000016f00780c */ /* 0x000fe20003f06270 */
[----:B------:R-:W-:Y:S01]  /*32c0*/  IMAD.MOV R31, RZ, RZ, -R11 ;  /* 0x000000ffff1f7224 */ /* 0x000fe200078e0a0b */
[----:B------:R-:W-:Y:S01]  /*32d0*/  ISETP.GT.AND P3, PT, R2, R113, PT ;  /* 0x000000710200720c */ /* 0x000fe20003f64270 */
[----:B------:R-:W-:Y:S05]  /*32e0*/  YIELD ;  /* 0x0000000000007946 */ /* 0x000fea0003800000 */
[----:B------:R-:W-:Y:S01]  /*32f0*/  BSSY B0, `(.L_x_2660) ;  /* 0x00007f9000007945 */ /* 0x000fe20003800000 */
[----:B------:R-:W-:Y:S01]  /*3300*/  IMAD R31, R32, R31, R35 ;  /* 0x0000001f201f7224 */ /* 0x000fe200078e0223 */
[----:B------:R-:W-:Y:S01]  /*3310*/  P2R R110, PR, RZ, 0x8 ;  /* 0x00000008ff6e7803 */ /* 0x000fe20000000000 */
        /* <DEDUP_REMOVED lines=49> */
[----:B------:R-:W-:Y:S02]  /*3630*/  IADD3 R33, P4, R94, R12, RZ ;  /* 0x0000000c5e217210 */ /* 0x000fe40007f9e0ff */
[----:B------:R-:W-:Y:S02]  /*3640*/  CS2R R76, SRZ ;  /* 0x00000000004c7805 */ /* 0x000fe4000001ff00 */
[----:B------:R-:W-:Y:S01]  /*3650*/  ISETP.GE.AND P5, PT, R216, R111, PT ;  /* 0x0000006fd800720c */ /* 0x000fe20003fa6270 */
[----:B------:R-:W-:Y:S01]  /*3660*/  IMAD.X R35, R11, 0x1, R5, P0 ;  /* 0x000000010b237824 */ /* 0x000fe200000e0605 */
[----:B------:R-:W-:Y:S01]  /*3670*/  LEA R34, P0, R32, UR4, 0x1 ;  /* 0x0000000420227c11 */ /* 0x000fe2000f8008ff */
[----:B------:R-:W-:Y:S01]  /*3680*/  IMAD.X R36, R80, 0x1, R7, P4 ;  /* 0x0000000150247824 */ /* 0x000fe200020e0607 */
[----:B------:R-:W-:-:S02]  /*3690*/  CS2R R78, SRZ ;  /* 0x00000000004e7805 */ /* 0x000fc4000001ff00 */
[-C--:B------:R-:W-:Y:S02]  /*36a0*/  ISETP.GE.AND P4, PT, R221, R111.reuse, PT ;  /* 0x0000006fdd00720c */ /* 0x080fe40003f86270 */
[----:B------:R-:W-:Y:S01]  /*36b0*/  LEA.HI.X R35, R32, UR5, R35, 0x1, P0 ;  /* 0x0000000520237c11 */ /* 0x000fe200080f0c23 */
[----:B------:R-:W-:Y:S02]  /*36c0*/  ULDC.64 UR4, c[0x0][0x400] ;  /* 0x0001000000047ab9 */ /* 0x000fe40000000a00 */
[C---:B------:R-:W-:Y:S02]  /*36d0*/  LEA R32, P0, R33.reuse, UR4, 0x1 ;  /* 0x0000000421207c11 */ /* 0x040fe4000f8008ff */
[----:B------:R0:W5:Y:S02]  /*36e0*/  @!P5 LDG.E.64 R76, desc[UR60][R34.64] ;  /* 0x0000003c224cd981 */ /* 0x000164000c1e1b00 */
[----:B------:R-:W-:Y:S02]  /*36f0*/  LEA.HI.X R33, R33, UR5, R36, 0x1, P0 ;  /* 0x0000000521217c11 */ /* 0x000fe400080f0c24 */
[----:B------:R-:W-:-:S03]  /*3700*/  ISETP.GE.AND P0, PT, R222, R111, PT ;  /* 0x0000006fde00720c */ /* 0x000fc60003f06270 */
[----:B------:R0:W5:Y:S01]  /*3710*/  @!P5 LDG.E.64 R78, desc[UR60][R32.64] ;  /* 0x0000003c204ed981 */ /* 0x000162000c1e1b00 */
[----:B------:R-:W-:Y:S02]  /*3720*/  ISETP.GE.AND P5, PT, R223, R111, PT ;  /* 0x0000006fdf00720c */ /* 0x000fe40003fa6270 */
[----:B------:R-:W-:Y:S02]  /*3730*/  CS2R R72, SRZ ;  /* 0x0000000000487805 */ /* 0x000fe4000001ff00 */
[----:B------:R-:W-:Y:S02]  /*3740*/  CS2R R68, SRZ ;  /* 0x0000000000447805 */ /* 0x000fe4000001ff00 */
[----:B------:R-:W-:Y:S02]  /*3750*/  CS2R R64, SRZ ;  /* 0x0000000000407805 */ /* 0x000fe4000001ff00 */
[----:B------:R-:W-:Y:S02]  /*3760*/  CS2R R74, SRZ ;  /* 0x00000000004a7805 */ /* 0x000fe4000001ff00 */
[----:B------:R-:W-:-:S02]  /*3770*/  CS2R R70, SRZ ;  /* 0x0000000000467805 */ /* 0x000fc4000001ff00 */
[----:B------:R-:W-:Y:S01]  /*3780*/  CS2R R66, SRZ ;  /* 0x0000000000427805 */ /* 0x000fe2000001ff00 */
[----:B------:R0:W5:Y:S04]  /*3790*/  @!P4 LDG.E.64 R72, desc[UR60][R34.64+0x40] ;  /* 0x0000403c2248c981 */ /* 0x000168000c1e1b00 */
[----:B------:R0:W5:Y:S04]  /*37a0*/  @!P0 LDG.E.64 R68, desc[UR60][R34.64+0x80] ;  /* 0x0000803c22448981 */ /* 0x000168000c1e1b00 */
[----:B------:R0:W5:Y:S04]  /*37b0*/  @!P5 LDG.E.64 R64, desc[UR60][R34.64+0xc0] ;  /* 0x0000c03c2240d981 */ /* 0x000168000c1e1b00 */
[----:B------:R0:W5:Y:S04]  /*37c0*/  @!P4 LDG.E.64 R74, desc[UR60][R32.64+0x40] ;  /* 0x0000403c204ac981 */ /* 0x000168000c1e1b00 */
[----:B------:R0:W5:Y:S04]  /*37d0*/  @!P0 LDG.E.64 R70, desc[UR60][R32.64+0x80] ;  /* 0x0000803c20468981 */ /* 0x000168000c1e1b00 */
[----:B------:R0:W5:Y:S02]  /*37e0*/  @!P5 LDG.E.64 R66, desc[UR60][R32.64+0xc0] ;  /* 0x0000c03c2042d981 */ /* 0x000164000c1e1b00 */
.L_x_2664:
[----:B------:R-:W-:Y:S05]  /*37f0*/  BSYNC B1 ;  /* 0x0000000000017941 */ /* 0x000fea0003800000 */
.L_x_2663:
[----:B0----5:R-:W-:Y:S01]  /*3800*/  IMAD.MOV.U32 R32, RZ, RZ, R64 ;  /* 0x000000ffff207224 */ /* 0x021fe200078e0040 */
[----:B------:R-:W-:Y:S01]  /*3810*/  MOV R34, R65 ;  /* 0x0000004100227202 */ /* 0x000fe20000000f00 */
[----:B------:R-:W-:Y:S01]  /*3820*/  IMAD.MOV.U32 R33, RZ, RZ, R68 ;  /* 0x000000ffff217224 */ /* 0x000fe200078e0044 */
[----:B------:R-:W-:Y:S01]  /*3830*/  BSSY B1, `(.L_x_2665) ;  /* 0x0000044000017945 */ /* 0x000fe20003800000 */
[----:B------:R-:W-:Y:S01]  /*3840*/  VIADD R35, R225, 0x20 ;  /* 0x00000020e1237836 */ /* 0x000fe20000000000 */
[----:B------:R-:W-:Y:S01]  /*3850*/  PRMT R145, R32, 0x7610, R145 ;  /* 0x0000761020917816 */ /* 0x000fe20000000091 */
[----:B------:R-:W-:Y:S01]  /*3860*/  IMAD.MOV.U32 R32, RZ, RZ, R69 ;  /* 0x000000ffff207224 */ /* 0x000fe200078e0045 */
[----:B------:R-:W-:Y:S01]  /*3870*/  PRMT R147, R33, 0x7610, R147 ;  /* 0x0000761021937816 */ /* 0x000fe20000000093 */
[----:B------:R-:W-:Y:S01]  /*3880*/  IMAD.MOV.U32 R33, RZ, RZ, R72 ;  /* 0x000000ffff217224 */ /* 0x000fe200078e0048 */
[----:B------:R-:W-:Y:S02]  /*3890*/  PRMT R144, R34, 0x7610, R144 ;  /* 0x0000761022907816 */ /* 0x000fe40000000090 */
[----:B------:R-:W-:-:S02]  /*38a0*/  CS2R R52, SRZ ;  /* 0x0000000000347805 */ /* 0x000fc4000001ff00 */
[----:B------:R-:W-:Y:S01]  /*38b0*/  PRMT R146, R32, 0x7610, R146 ;  /* 0x0000761020927816 */ /* 0x000fe20000000092 */
[----:B------:R-:W-:Y:S01]  /*38c0*/  IMAD.MOV.U32 R32, RZ, RZ, R73 ;  /* 0x000000ffff207224 */ /* 0x000fe200078e0049 */
[----:B------:R-:W-:Y:S02]  /*38d0*/  MOV R34, R76 ;  /* 0x0000004c00227202 */ /* 0x000fe40000000f00 */
[----:B------:R-:W-:Y:S02]  /*38e0*/  CS2R R56, SRZ ;  /* 0x0000000000387805 */ /* 0x000fe4000001ff00 */
[----:B------:R-:W-:Y:S02]  /*38f0*/  ISETP.GE.AND P4, PT, R35, R87, PT ;  /* 0x000000572300720c */ /* 0x000fe40003f86270 */
[----:B------:R-:W-:Y:S02]  /*3900*/  CS2R R60, SRZ ;  /* 0x00000000003c7805 */ /* 0x000fe4000001ff00 */
[----:B------:R-:W-:Y:S01]  /*3910*/  PRMT R148, R32, 0x5410, R33 ;  /* 0x0000541020947816 */ /* 0x000fe20000000021 */
[----:B------:R-:W-:Y:S01]  /*3920*/  IMAD.MOV.U32 R33, RZ, RZ, R77 ;  /* 0x000000ffff217224 */ /* 0x000fe200078e004d */
[----:B------:R-:W-:Y:S01]  /*3930*/  PRMT R121, R34, 0x7610, R121 ;  /* 0x0000761022797816 */ /* 0x000fe20000000079 */
[----:B------:R-:W-:Y:S01]  /*3940*/  IMAD.MOV.U32 R32, RZ, RZ, R66 ;  /* 0x000000ffff207224 */ /* 0x000fe200078e0042 */
[----:B------:R-:W-:Y:S01]  /*3950*/  CS2R R50, SRZ ;  /* 0x0000000000327805 */ /* 0x000fe2000001ff00 */
[----:B------:R-:W-:Y:S01]  /*3960*/  IMAD.MOV.U32 R34, RZ, RZ, R67 ;  /* 0x000000ffff227224 */ /* 0x000fe200078e0043 */
[----:B------:R-:W-:Y:S01]  /*3970*/  PRMT R149, R33, 0x7610, R149 ;  /* 0x0000761021957816 */ /* 0x000fe20000000095 */
[----:B------:R-:W-:Y:S01]  /*3980*/  IMAD.MOV.U32 R33, RZ, RZ, R70 ;  /* 0x000000ffff217224 */ /* 0x000fe200078e0046 */
[----:B------:R-:W-:-:S02]  /*3990*/  PRMT R145, R145, 0x5410, R32 ;  /* 0x0000541091917816 */ /* 0x000fc40000000020 */
        /* <DEDUP_REMOVED lines=21> */
[----:B------:R-:W-:-:S04]  /*3af0*/  IADD3 R33, P0, P5, R94, R12, R104 ;  /* 0x0000000c5e217210 */ /* 0x000fc80007d1e068 */
[----:B------:R-:W-:Y:S02]  /*3b00*/  IADD3.X R36, R7, R80, R103, P0, P5 ;  /* 0x0000005007247210 */ /* 0x000fe400007ea467 */
[----:B------:R-:W-:Y:S02]  /*3b10*/  LEA R34, P0, R32, UR4, 0x1 ;  /* 0x0000000420227c11 */ /* 0x000fe4000f8008ff */
[----:B------:R-:W-:Y:S02]  /*3b20*/  ISETP.GE.AND P5, PT, R216, R111, PT ;  /* 0x0000006fd800720c */ /* 0x000fe40003fa6270 */
[----:B------:R-:W-:Y:S02]  /*3b30*/  LEA.HI.X R35, R32, UR5, R35, 0x1, P0 ;  /* 0x0000000520237c11 */ /* 0x000fe400080f0c23 */
[----:B------:R-:W-:-:S04]  /*3b40*/  LEA R32, P0, R33, UR6, 0x1 ;  /* 0x0000000621207c11 */ /* 0x000fc8000f8008ff */
[----:B------:R-:W-:Y:S02]  /*3b50*/  LEA.HI.X R33, R33, UR7, R36, 0x1, P0 ;  /* 0x0000000721217c11 */ /* 0x000fe400080f0c24 */
[-C--:B------:R-:W-:Y:S02]  /*3b60*/  ISETP.GE.AND P0, PT, R221, R111.reuse, PT ;  /* 0x0000006fdd00720c */ /* 0x080fe40003f06270 */
[----:B------:R-:W-:Y:S02]  /*3b70*/  CS2R R56, SRZ ;  /* 0x0000000000387805 */ /* 0x000fe4000001ff00 */
[----:B------:R-:W-:Y:S01]  /*3b80*/  CS2R R58, SRZ ;  /* 0x00000000003a7805 */ /* 0x000fe2000001ff00 */
        /* <DEDUP_REMOVED lines=8> */
[----:B------:R-:W-:-:S02]  /*3c10*/  CS2R R54, SRZ ;  /* 0x0000000000367805 */ /* 0x000fc4000001ff00 */
[----:B------:R-:W-:Y:S01]  /*3c20*/  CS2R R50, SRZ ;  /* 0x0000000000327805 */ /* 0x000fe2000001ff00 */
[----:B------:R0:W5:Y:S04]  /*3c30*/  @!P5 LDG.E.64 R52, desc[UR60][R34.64+0x80] ;  /* 0x0000803c2234d981 */ /* 0x000168000c1e1b00 */
[----:B------:R0:W5:Y:S04]  /*3c40*/  @!P5 LDG.E.64 R54, desc[UR60][R32.64+0x80] ;  /* 0x0000803c2036d981 */ /* 0x000168000c1e1b00 */
[----:B------:R0:W5:Y:S04]  /*3c50*/  @!P0 LDG.E.64 R48, desc[UR60][R34.64+0xc0] ;  /* 0x0000c03c22308981 */ /* 0x000168000c1e1b00 */
[----:B------:R0:W5:Y:S02]  /*3c60*/  @!P0 LDG.E.64 R50, desc[UR60][R32.64+0xc0] ;  /* 0x0000c03c20328981 */ /* 0x000164000c1e1b00 */
.L_x_2666:
[----:B------:R-:W-:Y:S05]  /*3c70*/  BSYNC B1 ;  /* 0x0000000000017941 */ /* 0x000fea0003800000 */
.L_x_2665:
[----:B0----5:R-:W-:Y:S01]  /*3c80*/  IMAD.MOV.U32 R33, RZ, RZ, R52 ;  /* 0x000000ffff217224 */ /* 0x021fe200078e0034 */
[----:B------:R-:W-:Y:S01]  /*3c90*/  BSSY B1, `(.L_x_2667) ;  /* 0x0000043000017945 */ /* 0x000fe20003800000 */
[----:B------:R-:W-:Y:S01]  /*3ca0*/  IMAD.MOV.U32 R32, RZ, RZ, R53 ;  /* 0x000000ffff207224 */ /* 0x000fe200078e0035 */
[----:B------:R-:W-:Y:S01]  /*3cb0*/  CS2R R40, SRZ ;  /* 0x0000000000287805 */ /* 0x000fe2000001ff00 */
[----:B------:R-:W-:Y:S01]  /*3cc0*/  VIADD R36, R225, 0x40 ;  /* 0x00000040e1247836 */ /* 0x000fe20000000000 */
[----:B------:R-:W-:Y:S01]  /*3cd0*/  PRMT R137, R137, 0x5410, R33 ;  /* 0x0000541089897816 */ /* 0x000fe20000000021 */
[----:B------:R-:W-:Y:S01]  /*3ce0*/  IMAD.MOV.U32 R33, RZ, RZ, R60 ;  /* 0x000000ffff217224 */ /* 0x000fe200078e003c */
[----:B------:R-:W-:Y:S01]  /*3cf0*/  PRMT R138, R32, 0x7610, R138 ;  /* 0x00007610208a7816 */ /* 0x000fe2000000008a */
[----:B------:R-:W-:Y:S01]  /*3d00*/  IMAD.MOV.U32 R32, RZ, RZ, R61 ;  /* 0x000000ffff207224 */ /* 0x000fe200078e003d */
[----:B------:R-:W-:Y:S01]  /*3d10*/  ISETP.GE.AND P5, PT, R36, R87, PT ;  /* 0x000000572400720c */ /* 0x000fe20003fa6270 */
[----:B------:R-:W-:Y:S01]  /*3d20*/  IMAD.MOV.U32 R35, RZ, RZ, R48 ;  /* 0x000000ffff237224 */ /* 0x000fe200078e0030 */
[----:B------:R-:W-:Y:S01]  /*3d30*/  CS2R R36, SRZ ;  /* 0x0000000000247805 */ /* 0x000fe2000001ff00 */
[----:B------:R-:W-:Y:S01]  /*3d40*/  IMAD.MOV.U32 R34, RZ, RZ, R49 ;  /* 0x000000ffff227224 */ /* 0x000fe200078e0031 */
[----:B------:R-:W-:Y:S01]  /*3d50*/  PRMT R142, R33, 0x5410, R32 ;  /* 0x00005410218e7816 */ /* 0x000fe20000000020 */
[----:B------:R-:W-:Y:S01]  /*3d60*/  IMAD.MOV.U32 R33, RZ, RZ, R54 ;  /* 0x000000ffff217224 */ /* 0x000fe200078e0036 */
[----:B------:R-:W-:Y:S01]  /*3d70*/  CS2R R44, SRZ ;  /* 0x00000000002c7805 */ /* 0x000fe2000001ff00 */
        /* <DEDUP_REMOVED lines=9> */
[----:B------:R-:W-:Y:S02]  /*3e10*/  CS2R R42, SRZ ;  /* 0x00000000002a7805 */ /* 0x000fe4000001ff00 */
[----:B------:R-:W-:Y:S02]  /*3e20*/  CS2R R46, SRZ ;  /* 0x00000000002e7805 */ /* 0x000fe4000001ff00 */
[----:B------:R-:W-:Y:S01]  /*3e30*/  PRMT R140, R35, 0x5410, R34 ;  /* 0x00005410238c7816 */ /* 0x000fe20000000022 */
[----:B------:R-:W-:Y:S01]  /*3e40*/  IMAD.MOV.U32 R35, RZ, RZ, R50 ;  /* 0x000000ffff237224 */ /* 0x000fe200078e0032 */
[----:B------:R-:W-:Y:S01]  /*3e50*/  PRMT R141, R33, 0x5410, R32 ;  /* 0x00005410218d7816 */ /* 0x000fe20000000020 */
[----:B------:R-:W-:Y:S01]  /*3e60*/  IMAD.MOV.U32 R32, RZ, RZ, R63 ;  /* 0x000000ffff207224 */ /* 0x000fe200078e003f */
[----:B------:R-:W-:-:S02]  /*3e70*/  MOV R34, R51 ;  /* 0x0000003300227202 */ /* 0x000fc40000000f00 */
[----:B------:R-:W-:Y:S02]  /*3e80*/  MOV R33, R62 ;  /* 0x0000003e00217202 */ /* 0x000fe40000000f00 */
        /* <DEDUP_REMOVED lines=35> */
.L_x_2668:
[----:B------:R-:W-:Y:S05]  /*40c0*/  BSYNC B1 ;  /* 0x0000000000017941 */ /* 0x000fea0003800000 */
.L_x_2667:
[----:B------:R-:W2:Y:S01]  /*40d0*/  LDL R11, [R1+0x5c] ;  /* 0x00005c00010b7983 */ /* 0x000ea20000100800 */
[----:B0----5:R-:W-:Y:S01]  /*40e0*/  IMAD.MOV.U32 R12, RZ, RZ, R32 ;  /* 0x000000ffff0c7224 */ /* 0x021fe200078e0020 */
[----:B--2---:R-:W-:Y:S01]  /*40f0*/  R2UR UR4, R11 ;  /* 0x000000000b0472ca */ /* 0x004fe200000e0000 */
[----:B------:R-:W-:-:S05]  /*4100*/  IMAD.MOV.U32 R11, RZ, RZ, R33 ;  /* 0x000000ffff0b7224 */ /* 0x000fca00078e0021 */
[----:B------:R-:W-:Y:S01]  /*4110*/  PRMT R81, R12, 0x5410, R11 ;  /* 0x000054100c517816 */ /* 0x000fe2000000000b */
[----:B------:R-:W-:Y:S01]  /*4120*/  IMAD.MOV.U32 R11, RZ, RZ, R37 ;  /* 0x000000ffff0b7224 */ /* 0x000fe200078e0025 */
[----:B------:R-:W-:-:S04]  /*4130*/  MOV R12, R36 ;  /* 0x00000024000c7202 */ /* 0x000fc80000000f00 */
        /* <DEDUP_REMOVED lines=9> */
[----:B------:R-:W-:Y:S02]  /*41d0*/  IMAD.MOV.U32 R12, RZ, RZ, R34 ;  /* 0x000000ffff0c7224 */ /* 0x000fe400078e0022 */
        /* <DEDUP_REMOVED lines=10> */
[----:B------:R-:W-:-:S05]  /*4280*/  IMAD.MOV.U32 R11, RZ, RZ, R46 ;  /* 0x000000ffff0b7224 */ /* 0x000fca00078e002e */
[----:B------:R-:W-:Y:S02]  /*4290*/  PRMT R137, R11, 0x7610, R137 ;  /* 0x000076100b897816 */ /* 0x000fe40000000089 */
[----:B------:R-:W-:-:S04]  /*42a0*/  MOV R11, R47 ;  /* 0x0000002f000b7202 */ /* 0x000fc80000000f00 */
[----:B------:R-:W-:Y:S01]  /*42b0*/  PRMT R139, R139, 0x5410, R11 ;  /* 0x000054108b8b7816 */ /* 0x000fe2000000000b */
[----:B------:R-:W-:Y:S06]  /*42c0*/  @!P0 BRA `(.L_x_2669) ;  /* 0x0000000000048947 */ /* 0x000fec0003800000 */
[----:B------:R-:W-:Y:S01]  /*42d0*/  BPT.TRAP 0x1 ;  /* 0x000000040000795c */ /* 0x000fe20000300000 */
.L_x_2669:
[----:B------:R-:W-:Y:S01]  /*42e0*/  IMAD R88, R213, 0x8, R23 ;  /* 0x00000008d5587824 */ /* 0x000fe200078e0217 */
[----:B------:R-:W-:Y:S01]  /*42f0*/  SHF.L.U32 R89, R229, 0x1f, RZ ;  /* 0x0000001fe5597819 */ /* 0x000fe200000006ff */
[----:B------:R-:W-:Y:S03]  /*4300*/  BSSY B1, `(.L_x_2670) ;  /* 0x0000003000017945 */ /* 0x000fe60003800000 */
[----:B------:R-:W0:Y:S02]  /*4310*/  SYNCS.PHASECHK.TRANS64.TRYWAIT P6, [R88+URZ+0x38890], R89 ;  /* 0x03889059580075a7 */ /* 0x000e2400080c017f */
[----:B0-----:R-:W-:Y:S05]  /*4320*/  @!P6 BRA `(.L_x_2671) ;  /* 0x000002e80088e947 */ /* 0x001fea0003800000 */
.L_x_3062:
[----:B------:R-:W-:Y:S05]  /*4330*/  BSYNC B1 ;  /* 0x0000000000017941 */ /* 0x000fea0003800000 */
.L_x_2670:
[----:B------:R-:W-:-:S03]  /*4340*/  UMOV UR4, 0xffffffff ;  /* 0xffffffff00047882 */ /* 0x000fc60000000000 */
[----:B------:R-:W-:Y:S05]  /*4350*/  BRA.DIV UR4, `(.L_x_2672) ;  /* 0x000002ea04907947 */ /* 0x000fea000b800000 */
[----:B------:R1:W2:Y:S04]  /*4360*/  SHFL.IDX PT, R80, R118, RZ, 0x181f ;  /* 0x00181fff76507589 */ /* 0x0002a800000e0000 */
[----:B------:R1:W3:Y:S02]  /*4370*/  SHFL.IDX PT, R11, R119, RZ, 0x181f ;  /* 0x00181fff770b7589 */ /* 0x0002e400000e0000 */
.L_x_3066:
        /* <DEDUP_REMOVED lines=51> */
.L_x_2678:
[----:B------:R-:W-:Y:S05]  /*46b0*/  BSYNC B3 ;  /* 0x0000000000037941 */ /* 0x000fea0003800000 */
.L_x_2677:
[----:B---3--:R-:W-:-:S04]  /*46c0*/  LEA R76, P3, R16, R11, 0x1 ;  /* 0x0000000b104c7211 */ /* 0x008fc800078608ff */
[----:B--2---:R-:W-:-:S05]  /*46d0*/  LEA.HI.X R77, R16, R80, R17, 0x1, P3 ;  /* 0x00000050104d7211 */ /* 0x004fca00018f0c11 */
[----:B0-----:R4:W-:Y:S04]  /*46e0*/  ST.E.128 desc[UR60][R76.64], R12 ;  /* 0x0000000c4c007985 */ /* 0x0019e8000c101d3c */
.L_x_2676:
[----:B------:R-:W-:Y:S05]  /*46f0*/  BSYNC B2 ;  /* 0x0000000000027941 */ /* 0x000fea0003800000 */
.L_x_2675:
        /* <DEDUP_REMOVED lines=48> */
.L_x_2682:
[----:B------:R-:W-:Y:S05]  /*4a00*/  BSYNC B3 ;  /* 0x0000000000037941 */ /* 0x000fea0003800000 */
.L_x_2681:
[----:B---3--:R-:W-:-:S04]  /*4a10*/  LEA R72, P3, R212, R11, 0x1 ;  /* 0x0000000bd4487211 */ /* 0x008fc800078608ff */
[----:B--2---:R-:W-:-:S05]  /*4a20*/  LEA.HI.X R73, R212, R80, R215, 0x1, P3 ;  /* 0x00000050d4497211 */ /* 0x004fca00018f0cd7 */
[----:B0-----:R0:W-:Y:S04]  /*4a30*/  ST.E.128 desc[UR60][R72.64], R12 ;  /* 0x0000000c48007985 */ /* 0x0011e8000c101d3c */
.L_x_2680:
[----:B------:R-:W-:Y:S05]  /*4a40*/  BSYNC B2 ;  /* 0x0000000000027941 */ /* 0x000fea0003800000 */
.L_x_2679:
        /* <DEDUP_REMOVED lines=19> */
[-C--:B------:R-:W-:Y:S01]  /*4b80*/  FFMA.FTZ R69, R73, R72.reuse, -R69 ;  /* 0x0000004849457223 */ /* 0x080fe20000010845 */
[----:B------:R-:W-:Y:S02]  /*4b90*/  IMAD.MOV.U32 R73, RZ, RZ, R12 ;  /* 0x000000ffff497224 */ /* 0x000fe400078e000c */
[----:B------:R-:W-:Y:S01]  /*4ba0*/  FFMA.FTZ R13, R71, R72, R13 ;  /* 0x00000048470d7223 */ /* 0x000fe2000001000d */
[----:B------:R-:W-:Y:S02]  /*4bb0*/  IMAD.MOV.U32 R71, RZ, RZ, R15 ;  /* 0x000000ffff477224 */ /* 0x000fe400078e000f */
[----:B------:R-:W-:Y:S02]  /*4bc0*/  HADD2.F32 R72, -RZ, R68.H0_H0 ;  /* 0x20000044ff487230 */ /* 0x000fe40000004100 */
[----:B------:R-:W-:Y:S01]  /*4bd0*/  HADD2.F32 R12, -RZ, R73.H1_H1 ;  /* 0x30000049ff0c7230 */ /* 0x000fe20000004100 */
[----:B------:R-:W-:Y:S01]  /*4be0*/  F2FP.F16.F32.PACK_AB R13, R13, R69 ;  /* 0x000000450d0d723e */ /* 0x000fe200000000ff */
[----:B------:R-:W-:-:S02]  /*4bf0*/  HADD2.F32 R15, -RZ, R71.H1_H1 ;  /* 0x30000047ff0f7230 */ /* 0x000fc40000004100 */
[----:B------:R-:W-:Y:S02]  /*4c00*/  HADD2.F32 R71, -RZ, R71.H0_H0 ;  /* 0x20000047ff477230 */ /* 0x000fe40000004100 */
        /* <DEDUP_REMOVED lines=22> */
.L_x_2686:
[----:B------:R-:W-:Y:S05]  /*4d70*/  BSYNC B3 ;  /* 0x0000000000037941 */ /* 0x000fea0003800000 */
.L_x_2685:
[----:B---3--:R-:W-:-:S04]  /*4d80*/  LEA R68, P3, R19, R11, 0x1 ;  /* 0x0000000b13447211 */ /* 0x008fc800078608ff */
[----:B--2---:R-:W-:-:S05]  /*4d90*/  LEA.HI.X R69, R19, R80, R219, 0x1, P3 ;  /* 0x0000005013457211 */ /* 0x004fca00018f0cdb */
[----:B----4-:R0:W-:Y:S04]  /*4da0*/  ST.E.128 desc[UR60][R68.64], R12 ;  /* 0x0000000c44007985 */ /* 0x0101e8000c101d3c */
.L_x_2684:
[----:B------:R-:W-:Y:S05]  /*4db0*/  BSYNC B2 ;  /* 0x0000000000027941 */ /* 0x000fea0003800000 */
.L_x_2683:
[----:B------:R-:W-:-:S13]  /*4dc0*/  ISETP.NE.AND P3, PT, R27, RZ, PT ;  /* 0x000000ff1b00720c */ /* 0x000fda0003f65270 */
[----:B------:R-:W-:Y:S05]  /*4dd0*/  @!P3 BRA `(.L_x_2674) ;  /* 0x0000000000ccb947 */ /* 0x000fea0003800000 */
[----:B0---4-:R0:W4:Y:S01]  /*4de0*/  LDS.128 R12, [R84+0x2bc00] ;  /* 0x02bc0000540c7984 */ /* 0x0111220000000c00 */
[----:B------:R-:W-:Y:S01]  /*4df0*/  ISETP.GE.AND P3, PT, R223, R111, PT ;  /* 0x0000006fdf00720c */ /* 0x000fe20003f66270 */
[----:B------:R-:W-:-:S12]  /*4e00*/  BSSY B2, `(.L_x_2687) ;  /* 0x000002d000027945 */ /* 0x000fd80003800000 */
[----:B0-----:R-:W-:Y:S05]  /*4e10*/  @P3 BRA `(.L_x_2688) ;  /* 0x0000000000ac3947 */ /* 0x001fea0003800000 */
[--C-:B------:R-:W-:Y:S02]  /*4e20*/  SHF.R.U64 R68, R64, 0x10, R65.reuse ;  /* 0x0000001040447819 */ /* 0x100fe40000001241 */
[----:B------:R-:W-:Y:S02]  /*4e30*/  SHF.R.U32.HI R64, RZ, 0x10, R65 ;  /* 0x00000010ff407819 */ /* 0x000fe40000011641 */
[--C-:B------:R-:W-:Y:S01]  /*4e40*/  SHF.R.U64 R69, R66, 0x10, R67.reuse ;  /* 0x0000001042457819 */ /* 0x100fe20000001243 */
[----:B------:R-:W-:Y:S01]  /*4e50*/  HADD2.F32 R68, -RZ, R68.H0_H0 ;  /* 0x20000044ff447230 */ /* 0x000fe20000004100 */
[----:B----4-:R-:W-:Y:S02]  /*4e60*/  MOV R65, R13 ;  /* 0x0000000d00417202 */ /* 0x010fe40000000f00 */
[----:B------:R-:W-:Y:S01]  /*4e70*/  SHF.R.U32.HI R66, RZ, 0x10, R67 ;  /* 0x00000010ff427819 */ /* 0x000fe20000011643 */
[----:B------:R-:W-:Y:S02]  /*4e80*/  HADD2.F32 R13, -RZ, R69.H0_H0 ;  /* 0x20000045ff0d7230 */ /* 0x000fe40000004100 */
[----:B------:R-:W-:-:S02]  /*4e90*/  HADD2.F32 R67, -RZ, R65.H1_H1 ;  /* 0x30000041ff437230 */ /* 0x000fc40000004100 */
        /* <DEDUP_REMOVED lines=35> */
.L_x_2688:
[----:B------:R-:W-:Y:S05]  /*50d0*/  BSYNC B2 ;  /* 0x0000000000027941 */ /* 0x000fea0003800000 */
.L_x_2687:
[----:B---3--:R-:W-:-:S04]  /*50e0*/  LEA R64, P3, R22, R11, 0x1 ;  /* 0x0000000b16407211 */ /* 0x008fc800078608ff */
[----:B--2---:R-:W-:-:S05]  /*50f0*/  LEA.HI.X R65, R22, R80, R218, 0x1, P3 ;  /* 0x0000005016417211 */ /* 0x004fca00018f0cda */
[----:B----4-:R0:W-:Y:S04]  /*5100*/  ST.E.128 desc[UR60][R64.64], R12 ;  /* 0x0000000c40007985 */ /* 0x0101e8000c101d3c */
.L_x_2674:
[----:B------:R-:W-:Y:S05]  /*5110*/  BSYNC B1 ;  /* 0x0000000000017941 */ /* 0x000fea0003800000 */
.L_x_2673:
[----:B------:R-:W-:-:S03]  /*5120*/  UMOV UR4, 0xffffffff ;  /* 0xffffffff00047882 */ /* 0x000fc60000000000 */
[----:B------:R-:W-:Y:S05]  /*5130*/  BRA.DIV UR4, `(.L_x_2689) ;  /* 0x000002de04647947 */ /* 0x000fea000b800000 */
[----:B0-----:R0:W0:Y:S04]  /*5140*/  SHFL.IDX PT, R64, R118, 0x1, 0x181f ;  /* 0x00381f0076407f89 */ /* 0x00102800000e0000 */
[----:B---3--:R3:W0:Y:S02]  /*5150*/  SHFL.IDX PT, R11, R119, 0x1, 0x181f ;  /* 0x00381f00770b7f89 */ /* 0x00862400000e0000 */
.L_x_3070:
        /* <DEDUP_REMOVED lines=53> */
.L_x_2695:
[----:B------:R-:W-:Y:S05]  /*54b0*/  BSYNC B3 ;  /* 0x0000000000037941 */ /* 0x000fea0003800000 */
.L_x_2694:
[----:B0-----:R-:W-:-:S04]  /*54c0*/  LEA R60, P3, R16, R11, 0x1 ;  /* 0x0000000b103c7211 */ /* 0x001fc800078608ff */
[----:B------:R-:W-:-:S05]  /*54d0*/  LEA.HI.X R61, R16, R64, R17, 0x1, P3 ;  /* 0x00000040103d7211 */ /* 0x000fca00018f0c11 */
[----:B------:R0:W-:Y:S04]  /*54e0*/  ST.E.128 desc[UR60][R60.64], R12 ;  /* 0x0000000c3c007985 */ /* 0x0001e8000c101d3c */
.L_x_2693:
[----:B------:R-:W-:Y:S05]  /*54f0*/  BSYNC B2 ;  /* 0x0000000000027941 */ /* 0x000fea0003800000 */
.L_x_2692:
        /* <DEDUP_REMOVED lines=51> */
.L_x_2699:
[----:B------:R-:W-:Y:S05]  /*5830*/  BSYNC B3 ;  /* 0x0000000000037941 */ /* 0x000fea0003800000 */
.L_x_2698:
[----:B------:R-:W-:-:S04]  /*5840*/  LEA R56, P3, R212, R11, 0x1 ;  /* 0x0000000bd4387211 */ /* 0x000fc800078608ff */
[----:B------:R-:W-:-:S05]  /*5850*/  LEA.HI.X R57, R212, R64, R215, 0x1, P3 ;  /* 0x00000040d4397211 */ /* 0x000fca00018f0cd7 */
[----:B----4-:R0:W-:Y:S04]  /*5860*/  ST.E.128 desc[UR60][R56.64], R12 ;  /* 0x0000000c38007985 */ /* 0x0101e8000c101d3c */
.L_x_2697:
[----:B------:R-:W-:Y:S05]  /*5870*/  BSYNC B2 ;  /* 0x0000000000027941 */ /* 0x000fea0003800000 */
.L_x_2696:
        /* <DEDUP_REMOVED lines=48> */
[----:B------:R-:W-:-:S03]  /*5b80*/  IMAD.MOV.U32 R15, RZ, RZ, R55 ;  /* 0x000000ffff0f7224 */ /* 0x000fc600078e0037 */
[----:B------:R-:W-:-:S05]  /*5b90*/  FFMA.FTZ R14, R53, R138, R14 ;  /* 0x0000008a350e7223 */ /* 0x000fca000001000e */
[----:B------:R-:W-:-:S07]  /*5ba0*/  F2FP.F16.F32.PACK_AB R14, R14, R54 ;  /* 0x000000360e0e723e */ /* 0x000fce00000000ff */
.L_x_2703:
[----:B------:R-:W-:Y:S05]  /*5bb0*/  BSYNC B3 ;  /* 0x0000000000037941 */ /* 0x000fea0003800000 */
.L_x_2702:
[----:B------:R-:W-:-:S04]  /*5bc0*/  LEA R52, P3, R19, R11, 0x1 ;  /* 0x0000000b13347211 */ /* 0x000fc800078608ff */
[----:B------:R-:W-:-:S05]  /*5bd0*/  LEA.HI.X R53, R19, R64, R219, 0x1, P3 ;  /* 0x0000004013357211 */ /* 0x000fca00018f0cdb */
[----:B----4-:R0:W-:Y:S04]  /*5be0*/  ST.E.128 desc[UR60][R52.64], R12 ;  /* 0x0000000c34007985 */ /* 0x0101e8000c101d3c */
.L_x_2701:
[----:B------:R-:W-:Y:S05]  /*5bf0*/  BSYNC B2 ;  /* 0x0000000000027941 */ /* 0x000fea0003800000 */
.L_x_2700:
        /* <DEDUP_REMOVED lines=46> */
[----:B------:R-:W-:Y:S01]  /*5ee0*/  MOV R12, R15 ;  /* 0x0000000f000c7202 */ /* 0x000fe20000000f00 */
[----:B------:R-:W-:-:S03]  /*5ef0*/  IMAD.MOV.U32 R15, RZ, RZ, R48 ;  /* 0x000000ffff0f7224 */ /* 0x000fc600078e0030 */
[----:B------:R-:W-:Y:S01]  /*5f00*/  F2FP.F16.F32.PACK_AB R135, R135, R13 ;  /* 0x0000000d8787723e */ /* 0x000fe200000000ff */
[----:B------:R-:W-:-:S04]  /*5f10*/  IMAD.MOV.U32 R13, RZ, RZ, R52 ;  /* 0x000000ffff0d7224 */ /* 0x000fc800078e0034 */
[----:B------:R-:W-:-:S07]  /*5f20*/  IMAD.MOV.U32 R14, RZ, RZ, R135 ;  /* 0x000000ffff0e7224 */ /* 0x000fce00078e0087 */
.L_x_2705:
[----:B------:R-:W-:Y:S05]  /*5f30*/  BSYNC B2 ;  /* 0x0000000000027941 */ /* 0x000fea0003800000 */
.L_x_2704:
[----:B------:R-:W-:-:S04]  /*5f40*/  LEA R48, P3, R22, R11, 0x1 ;  /* 0x0000000b16307211 */ /* 0x000fc800078608ff */
[----:B------:R-:W-:-:S05]  /*5f50*/  LEA.HI.X R49, R22, R64, R218, 0x1, P3 ;  /* 0x0000004016317211 */ /* 0x000fca00018f0cda */
[----:B----4-:R0:W-:Y:S04]  /*5f60*/  ST.E.128 desc[UR60][R48.64], R12 ;  /* 0x0000000c30007985 */ /* 0x0101e8000c101d3c */
.L_x_2691:
[----:B------:R-:W-:Y:S05]  /*5f70*/  BSYNC B1 ;  /* 0x0000000000017941 */ /* 0x000fea0003800000 */
.L_x_2690:
[----:B------:R-:W-:-:S03]  /*5f80*/  UMOV UR4, 0xffffffff ;  /* 0xffffffff00047882 */ /* 0x000fc60000000000 */
[----:B------:R-:W-:Y:S05]  /*5f90*/  BRA.DIV UR4, `(.L_x_2706) ;  /* 0x000002d204187947 */ /* 0x000fea000b800000 */
[----:B01----:R-:W0:Y:S04]  /*5fa0*/  SHFL.IDX PT, R118, R118, 0x2, 0x181f ;  /* 0x00581f0076767f89 */ /* 0x003e2800000e0000 */
[----:B---3--:R-:W1:Y:S02]  /*5fb0*/  SHFL.IDX PT, R119, R119, 0x2, 0x181f ;  /* 0x00581f0077777f89 */ /* 0x008e6400000e0000 */
.L_x_3074:
        /* <DEDUP_REMOVED lines=44> */
[----:B------:R-:W-:Y:S02]  /*6280*/  IMAD.MOV.U32 R13, RZ, RZ, R46 ;  /* 0x000000ffff0d7224 */ /* 0x000fe400078e002e */
[----:B------:R-:W-:Y:S01]  /*6290*/  F2FP.F16.F32.PACK_AB R44, R137, R44 ;  /* 0x0000002c892c723e */ /* 0x000fe200000000ff */
[-C--:B------:R-:W-:Y:S01]  /*62a0*/  FMUL.FTZ R12, R14, R139.reuse ;  /* 0x0000008b0e0c7220 */ /* 0x080fe20000410000 */
[----:B------:R-:W-:-:S03]  /*62b0*/  FMUL.FTZ R139, R11, R139 ;  /* 0x0000008b0b8b7220 */ /* 0x000fc60000410000 */
[-C--:B------:R-:W-:Y:S01]  /*62c0*/  FFMA.FTZ R12, R11, R136.reuse, -R12 ;  /* 0x000000880b0c7223 */ /* 0x080fe2000001080c */
[----:B------:R-:W-:-:S05]  /*62d0*/  FFMA.FTZ R139, R14, R136, R139 ;  /* 0x000000880e8b7223 */ /* 0x000fca000001008b */
[----:B------:R-:W-:Y:S01]  /*62e0*/  F2FP.F16.F32.PACK_AB R139, R139, R12 ;  /* 0x0000000c8b8b723e */ /* 0x000fe200000000ff */
[----:B------:R-:W-:-:S03]  /*62f0*/  IMAD.MOV.U32 R12, RZ, RZ, R44 ;  /* 0x000000ffff0c7224 */ /* 0x000fc600078e002c */
[----:B------:R-:W-:-:S07]  /*6300*/  MOV R14, R139 ;  /* 0x0000008b000e7202 */ /* 0x000fce0000000f00 */
.L_x_2711:
[----:B------:R-:W-:Y:S05]  /*6310*/  BSYNC B2 ;  /* 0x0000000000027941 */ /* 0x000fea0003800000 */
.L_x_2710:
[----:B-1----:R-:W-:-:S04]  /*6320*/  LEA R44, P3, R16, R119, 0x1 ;  /* 0x00000077102c7211 */ /* 0x002fc800078608ff */
[----:B0-----:R-:W-:-:S05]  /*6330*/  LEA.HI.X R45, R16, R118, R17, 0x1, P3 ;  /* 0x00000076102d7211 */ /* 0x001fca00018f0c11 */
[----:B----4-:R3:W-:Y:S04]  /*6340*/  ST.E.128 desc[UR60][R44.64], R12 ;  /* 0x0000000c2c007985 */ /* 0x0107e8000c101d3c */
.L_x_2709:
[----:B------:R-:W-:Y:S05]  /*6350*/  BSYNC B1 ;  /* 0x0000000000017941 */ /* 0x000fea0003800000 */
.L_x_2708:
        /* <DEDUP_REMOVED lines=49> */
[----:B------:R-:W-:-:S02]  /*6670*/  FFMA.FTZ R15, R14, R132, -R15 ;  /* 0x000000840e0f7223 */ /* 0x000fc4000001080f */
[----:B------:R-:W-:Y:S01]  /*6680*/  MOV R12, R11 ;  /* 0x0000000b000c7202 */ /* 0x000fe20000000f00 */
[----:B------:R-:W-:Y:S01]  /*6690*/  FFMA.FTZ R133, R13, R132, R133 ;  /* 0x000000840d857223 */ /* 0x000fe20000010085 */
[----:B------:R-:W-:-:S04]  /*66a0*/  IMAD.MOV.U32 R13, RZ, RZ, R42 ;  /* 0x000000ffff0d7224 */ /* 0x000fc800078e002a */
[----:B------:R-:W-:-:S05]  /*66b0*/  F2FP.F16.F32.PACK_AB R15, R133, R15 ;  /* 0x0000000f850f723e */ /* 0x000fca00000000ff */
[----:B------:R-:W-:Y:S02]  /*66c0*/  IMAD.MOV.U32 R14, RZ, RZ, R15 ;  /* 0x000000ffff0e7224 */ /* 0x000fe400078e000f */
[----:B------:R-:W-:-:S07]  /*66d0*/  IMAD.MOV.U32 R15, RZ, RZ, R41 ;  /* 0x000000ffff0f7224 */ /* 0x000fce00078e0029 */
.L_x_2715:
[----:B------:R-:W-:Y:S05]  /*66e0*/  BSYNC B2 ;  /* 0x0000000000027941 */ /* 0x000fea0003800000 */
.L_x_2714:
[----:B----4-:R0:W-:Y:S02]  /*66f0*/  ST.E.128 desc[UR60][R44.64], R12 ;  /* 0x0000000c2c007985 */ /* 0x0101e4000c101d3c */
.L_x_2713:
[----:B------:R-:W-:Y:S05]  /*6700*/  BSYNC B1 ;  /* 0x0000000000017941 */ /* 0x000fea0003800000 */
.L_x_2712:
        /* <DEDUP_REMOVED lines=37> */
[----:B------:R-:W-:Y:S01]  /*6960*/  HADD2.F32 R14, -RZ, R14.H0_H0 ;  /* 0x2000000eff0e7230 */ /* 0x000fe20000004100 */
[----:B------:R-:W-:Y:S01]  /*6970*/  F2FP.F16.F32.PACK_AB R37, R38, R37 ;  /* 0x000000252625723e */ /* 0x000fe200000000ff */
[----:B------:R-:W-:-:S02]  /*6980*/  HADD2.F32 R11, -RZ, R128.H0_H0 ;  /* 0x20000080ff0b7230 */ /* 0x000fc40000004100 */
[-C--:B------:R-:W-:Y:S01]  /*6990*/  FMUL.FTZ R13, R39, R129.reuse ;  /* 0x00000081270d7220 */ /* 0x080fe20000410000 */
[----:B------:R-:W-:Y:S02]  /*69a0*/  HADD2.F32 R128, -RZ, R128.H1_H1 ;  /* 0x30000080ff807230 */ /* 0x000fe40000004100 */
[----:B------:R-:W-:Y:S01]  /*69b0*/  FMUL.FTZ R129, R14, R129 ;  /* 0x000000810e817220 */ /* 0x000fe20000410000 */
[-C--:B------:R-:W-:Y:S01]  /*69c0*/  FFMA.FTZ R42, R12, R11.reuse, -R42 ;  /* 0x0000000b0c2a7223 */ /* 0x080fe2000001082a */
[----:B------:R-:W-:Y:S01]  /*69d0*/  FFMA.FTZ R43, R15, R11, R43 ;  /* 0x0000000b0f2b7223 */ /* 0x000fe2000001002b */
[-C--:B------:R-:W-:Y:S01]  /*69e0*/  FFMA.FTZ R13, R14, R128.reuse, -R13 ;  /* 0x000000800e0d7223 */ /* 0x080fe2000001080d */
[----:B------:R-:W-:Y:S01]  /*69f0*/  FFMA.FTZ R129, R39, R128, R129 ;  /* 0x0000008027817223 */ /* 0x000fe20000010081 */
[----:B------:R-:W-:Y:S02]  /*6a00*/  IMAD.MOV.U32 R15, RZ, RZ, R37 ;  /* 0x000000ffff0f7224 */ /* 0x000fe400078e0025 */
[----:B------:R-:W-:-:S02]  /*6a10*/  F2FP.F16.F32.PACK_AB R12, R43, R42 ;  /* 0x0000002a2b0c723e */ /* 0x000fc400000000ff */
[----:B------:R-:W-:Y:S02]  /*6a20*/  F2FP.F16.F32.PACK_AB R14, R129, R13 ;  /* 0x0000000d810e723e */ /* 0x000fe400000000ff */
[----:B------:R-:W-:-:S07]  /*6a30*/  MOV R13, R36 ;  /* 0x00000024000d7202 */ /* 0x000fce0000000f00 */
.L_x_2719:
[----:B------:R-:W-:Y:S05]  /*6a40*/  BSYNC B2 ;  /* 0x0000000000027941 */ /* 0x000fea0003800000 */
.L_x_2718:
[----:B---3--:R0:W-:Y:S02]  /*6a50*/  ST.E.128 desc[UR60][R40.64], R12 ;  /* 0x0000000c28007985 */ /* 0x0081e4000c101d3c */
.L_x_2717:
[----:B------:R-:W-:Y:S05]  /*6a60*/  BSYNC B1 ;  /* 0x0000000000017941 */ /* 0x000fea0003800000 */
.L_x_2716:
        /* <DEDUP_REMOVED lines=8> */
[----:B------:R-:W-:Y:S02]  /*6af0*/  SHF.R.U64 R11, R32, 0x10, R33 ;  /* 0x00000010200b7819 */ /* 0x000fe40000001221 */
[----:B------:R-:W-:Y:S02]  /*6b00*/  SHF.R.U64 R38, R34, 0x10, R35 ;  /* 0x0000001022267819 */ /* 0x000fe40000001223 */
[----:B------:R-:W-:Y:S01]  /*6b10*/  SHF.R.U32.HI R32, RZ, 0x10, R33 ;  /* 0x00000010ff207819 */ /* 0x000fe20000011621 */
[----:B---3--:R-:W-:Y:S01]  /*6b20*/  IMAD.MOV.U32 R33, RZ, RZ, R13 ;  /* 0x000000ffff217224 */ /* 0x008fe200078e000d */
[----:B------:R-:W-:Y:S01]  /*6b30*/  SHF.R.U32.HI R35, RZ, 0x10, R35 ;  /* 0x00000010ff237819 */ /* 0x000fe20000011623 */
[----:B------:R-:W-:Y:S02]  /*6b40*/  HADD2.F32 R40, -RZ, R38.H0_H0 ;  /* 0x20000026ff287230 */ /* 0x000fe40000004100 */
[----:B------:R-:W-:Y:S02]  /*6b50*/  HADD2.F32 R34, -RZ, R11.H0_H0 ;  /* 0x2000000bff227230 */ /* 0x000fe40000004100 */
[----:B------:R-:W-:-:S02]  /*6b60*/  HADD2.F32 R38, -RZ, R35.H0_H0 ;  /* 0x20000023ff267230 */ /* 0x000fc40000004100 */
[--C-:B------:R-:W-:Y:S02]  /*6b70*/  HADD2.F32 R13, -RZ, R33.reuse.H1_H1 ;  /* 0x30000021ff0d7230 */ /* 0x100fe40000004100 */
[----:B------:R-:W-:Y:S02]  /*6b80*/  HADD2.F32 R35, -RZ, R33.H0_H0 ;  /* 0x20000021ff237230 */ /* 0x000fe40000004100 */
[--C-:B------:R-:W-:Y:S02]  /*6b90*/  HADD2.F32 R11, -RZ, R15.reuse.H1_H1 ;  /* 0x3000000fff0b7230 */ /* 0x100fe40000004100 */
[-C--:B------:R-:W-:Y:S01]  /*6ba0*/  FMUL.FTZ R42, R13, R40.reuse ;  /* 0x000000280d2a7220 */ /* 0x080fe20000410000 */
[----:B------:R-:W-:Y:S02]  /*6bb0*/  HADD2.F32 R33, -RZ, R15.H0_H0 ;  /* 0x2000000fff217230 */ /* 0x000fe40000004100 */
[----:B------:R-:W-:Y:S01]  /*6bc0*/  FMUL.FTZ R44, R35, R40 ;  /* 0x00000028232c7220 */ /* 0x000fe20000410000 */
[----:B------:R-:W-:-:S02]  /*6bd0*/  HADD2.F32 R32, -RZ, R32.H0_H0 ;  /* 0x20000020ff207230 */ /* 0x000fc40000004100 */
[----:B------:R-:W-:Y:S01]  /*6be0*/  FMUL.FTZ R40, R11, R38 ;  /* 0x000000260b287220 */ /* 0x000fe20000410000 */
[----:B------:R-:W-:Y:S01]  /*6bf0*/  FFMA.FTZ R15, R35, R34, -R42 ;  /* 0x00000022230f7223 */ /* 0x000fe2000001082a */
[----:B------:R-:W-:Y:S01]  /*6c00*/  FMUL.FTZ R38, R33, R38 ;  /* 0x0000002621267220 */ /* 0x000fe20000410000 */
[----:B------:R-:W-:Y:S01]  /*6c10*/  FFMA.FTZ R34, R13, R34, R44 ;  /* 0x000000220d227223 */ /* 0x000fe2000001002c */
[-C--:B------:R-:W-:Y:S01]  /*6c20*/  FFMA.FTZ R33, R33, R32.reuse, -R40 ;  /* 0x0000002021217223 */ /* 0x080fe20000010828 */
[----:B------:R-:W-:Y:S02]  /*6c30*/  HADD2.F32 R13, -RZ, R82.H0_H0 ;  /* 0x20000052ff0d7230 */ /* 0x000fe40000004100 */
[----:B------:R-:W-:Y:S01]  /*6c40*/  FFMA.FTZ R32, R11, R32, R38 ;  /* 0x000000200b207223 */ /* 0x000fe20000010026 */
[--C-:B------:R-:W-:Y:S02]  /*6c50*/  HADD2.F32 R38, -RZ, R12.reuse.H1_H1 ;  /* 0x3000000cff267230 */ /* 0x100fe40000004100 */
[----:B------:R-:W-:-:S02]  /*6c60*/  HADD2.F32 R40, -RZ, R12.H0_H0 ;  /* 0x2000000cff287230 */ /* 0x000fc40000004100 */
[----:B------:R-:W-:Y:S02]  /*6c70*/  HADD2.F32 R35, -RZ, R82.H1_H1 ;  /* 0x30000052ff237230 */ /* 0x000fe40000004100 */
[-C--:B------:R-:W-:Y:S01]  /*6c80*/  FMUL.FTZ R39, R38, R13.reuse ;  /* 0x0000000d26277220 */ /* 0x080fe20000410000 */
[--C-:B------:R-:W-:Y:S02]  /*6c90*/  HADD2.F32 R12, -RZ, R14.reuse.H1_H1 ;  /* 0x3000000eff0c7230 */ /* 0x100fe40000004100 */
[----:B------:R-:W-:Y:S01]  /*6ca0*/  FMUL.FTZ R13, R40, R13 ;  /* 0x0000000d280d7220 */ /* 0x000fe20000410000 */
[--C-:B------:R-:W-:Y:S02]  /*6cb0*/  HADD2.F32 R11, -RZ, R81.reuse.H0_H0 ;  /* 0x20000051ff0b7230 */ /* 0x100fe40000004100 */
[----:B------:R-:W-:Y:S02]  /*6cc0*/  HADD2.F32 R14, -RZ, R14.H0_H0 ;  /* 0x2000000eff0e7230 */ /* 0x000fe40000004100 */
[----:B------:R-:W-:Y:S01]  /*6cd0*/  FMUL.FTZ R41, R12, R35 ;  /* 0x000000230c297220 */ /* 0x000fe20000410000 */
[----:B------:R-:W-:-:S02]  /*6ce0*/  HADD2.F32 R81, -RZ, R81.H1_H1 ;  /* 0x30000051ff517230 */ /* 0x000fc40000004100 */
[-C--:B------:R-:W-:Y:S01]  /*6cf0*/  FFMA.FTZ R39, R40, R11.reuse, -R39 ;  /* 0x0000000b28277223 */ /* 0x080fe20000010827 */
[----:B------:R-:W-:Y:S01]  /*6d00*/  FFMA.FTZ R38, R38, R11, R13 ;  /* 0x0000000b26267223 */ /* 0x000fe2000001000d */
[----:B------:R-:W-:Y:S01]  /*6d10*/  FMUL.FTZ R35, R14, R35 ;  /* 0x000000230e237220 */ /* 0x000fe20000410000 */
[----:B------:R-:W-:Y:S01]  /*6d20*/  F2FP.F16.F32.PACK_AB R13, R34, R15 ;  /* 0x0000000f220d723e */ /* 0x000fe200000000ff */
[----:B------:R-:W-:Y:S01]  /*6d30*/  FFMA.FTZ R41, R14, R81, -R41 ;  /* 0x000000510e297223 */ /* 0x000fe20000010829 */
[----:B------:R-:W-:Y:S01]  /*6d40*/  F2FP.F16.F32.PACK_AB R15, R32, R33 ;  /* 0x00000021200f723e */ /* 0x000fe200000000ff */
[----:B------:R-:W-:Y:S01]  /*6d50*/  FFMA.FTZ R12, R12, R81, R35 ;  /* 0x000000510c0c7223 */ /* 0x000fe20000010023 */
[----:B------:R-:W-:-:S04]  /*6d60*/  F2FP.F16.F32.PACK_AB R38, R38, R39 ;  /* 0x000000272626723e */ /* 0x000fc800000000ff */
[----:B------:R-:W-:Y:S01]  /*6d70*/  F2FP.F16.F32.PACK_AB R14, R12, R41 ;  /* 0x000000290c0e723e */ /* 0x000fe200000000ff */
[----:B------:R-:W-:-:S07]  /*6d80*/  IMAD.MOV.U32 R12, RZ, RZ, R38 ;  /* 0x000000ffff0c7224 */ /* 0x000fce00078e0026 */
.L_x_2721:
[----:B------:R-:W-:Y:S05]  /*6d90*/  BSYNC B1 ;  /* 0x0000000000017941 */ /* 0x000fea0003800000 */
.L_x_2720:
[----:B---3--:R0:W-:Y:S01]  /*6da0*/  ST.E.128 desc[UR60][R36.64], R12 ;  /* 0x0000000c24007985 */ /* 0x0081e2000c101d3c */
[----:B------:R-:W-:Y:S05]  /*6db0*/  BRA `(.L_x_2707) ;  /* 0x0000004400307947 */ /* 0x000fea0003800000 */
.L_x_2662:
        /* <DEDUP_REMOVED lines=14> */
[----:B------:R-:W-:Y:S02]  /*6ea0*/  ISETP.GE.AND P4, PT, R16, R111, PT ;  /* 0x0000006f1000720c */ /* 0x000fe40003f86270 */
[----:B------:R-:W-:Y:S02]  /*6eb0*/  CS2R R38, SRZ ;  /* 0x0000000000267805 */ /* 0x000fe4000001ff00 */
[----:B------:R-:W-:Y:S02]  /*6ec0*/  IADD3.X R33, R11, R6, RZ, P0, !PT ;  /* 0x000000060b217210 */ /* 0x000fe400007fe4ff */
[----:B------:R-:W-:Y:S02]  /*6ed0*/  CS2R R36, SRZ ;  /* 0x0000000000247805 */ /* 0x000fe4000001ff00 */
[----:B------:R-:W-:-:S02]  /*6ee0*/  LEA R40, P5, R32, UR4, 0x1 ;  /* 0x0000000420287c11 */ /* 0x000fc4000f8a08ff */
[----:B------:R-:W-:Y:S02]  /*6ef0*/  CS2R R34, SRZ ;  /* 0x0000000000227805 */ /* 0x000fe4000001ff00 */
[----:B------:R-:W-:Y:S02]  /*6f00*/  ISETP.GE.AND P0, PT, R214, R111, PT ;  /* 0x0000006fd600720c */ /* 0x000fe40003f06270 */
[----:B------:R-:W-:Y:S01]  /*6f10*/  LEA.HI.X R41, R32, UR5, R33, 0x1, P5 ;  /* 0x0000000520297c11 */ /* 0x000fe2000a8f0c21 */
[----:B------:R-:W-:Y:S01]  /*6f20*/  ULDC.64 UR4, c[0x0][0x400] ;  /* 0x0001000000047ab9 */ /* 0x000fe20000000a00 */
[----:B------:R-:W-:Y:S02]  /*6f30*/  IADD3 R42, P5, R92, R12, RZ ;  /* 0x0000000c5c2a7210 */ /* 0x000fe40007fbe0ff */
[----:B------:R-:W-:Y:S02]  /*6f40*/  CS2R R32, SRZ ;  /* 0x0000000000207805 */ /* 0x000fe4000001ff00 */
[----:B------:R-:W-:Y:S01]  /*6f50*/  CS2R R46, SRZ ;  /* 0x00000000002e7805 */ /* 0x000fe2000001ff00 */
[----:B------:R-:W5:Y:S01]  /*6f60*/  @!P4 LDG.E.128 R36, desc[UR60][R40.64] ;  /* 0x0000003c2824c981 */ /* 0x000f62000c1e1d00 */
[----:B------:R-:W-:Y:S01]  /*6f70*/  IMAD.X R43, R80, 0x1, R8, P5 ;  /* 0x00000001502b7824 */ /* 0x000fe200028e0608 */
[----:B------:R-:W-:-:S02]  /*6f80*/  LEA R48, P5, R42, UR4, 0x1 ;  /* 0x000000042a307c11 */ /* 0x000fc4000f8a08ff */
[----:B------:R-:W-:Y:S01]  /*6f90*/  CS2R R44, SRZ ;  /* 0x00000000002c7805 */ /* 0x000fe2000001ff00 */
[----:B------:R0:W5:Y:S01]  /*6fa0*/  @!P0 LDG.E.128 R32, desc[UR60][R40.64+0x80] ;  /* 0x0000803c28208981 */ /* 0x000162000c1e1d00 */
[----:B------:R-:W-:Y:S02]  /*6fb0*/  LEA.HI.X R49, R42, UR5, R43, 0x1, P5 ;  /* 0x000000052a317c11 */ /* 0x000fe4000a8f0c2b */
[----:B------:R-:W-:-:S03]  /*6fc0*/  CS2R R42, SRZ ;  /* 0x00000000002a7805 */ /* 0x000fc6000001ff00 */
[----:B------:R1:W5:Y:S01]  /*6fd0*/  @!P4 LDG.E.128 R44, desc[UR60][R48.64] ;  /* 0x0000003c302cc981 */ /* 0x000362000c1e1d00 */
[----:B0-----:R-:W-:-:S06]  /*6fe0*/  CS2R R40, SRZ ;  /* 0x0000000000287805 */ /* 0x001fcc000001ff00 */
[----:B------:R1:W5:Y:S02]  /*6ff0*/  @!P0 LDG.E.128 R40, desc[UR60][R48.64+0x80] ;  /* 0x0000803c30288981 */ /* 0x000364000c1e1d00 */
.L_x_2723:
[----:B------:R-:W-:Y:S05]  /*7000*/  BSYNC B1 ;  /* 0x0000000000017941 */ /* 0x000fea0003800000 */
.L_x_2722:
[----:B-1---5:R-:W-:Y:S01]  /*7010*/  IMAD.MOV.U32 R48, RZ, RZ, R34 ;  /* 0x000000ffff307224 */ /* 0x022fe200078e0022 */
[----:B------:R-:W-:Y:S01]  /*7020*/  MOV R49, R32 ;  /* 0x0000002000317202 */ /* 0x000fe20000000f00 */
[----:B------:R-:W-:Y:S01]  /*7030*/  IMAD.MOV.U32 R52, RZ, RZ, R35 ;  /* 0x000000ffff347224 */ /* 0x000fe200078e0023 */
[----:B------:R-:W-:Y:S01]  /*7040*/  BSSY B1, `(.L_x_2724) ;  /* 0x000003e000017945 */ /* 0x000fe20003800000 */
[----:B------:R-:W-:Y:S01]  /*7050*/  VIADD R53, R225, 0x20 ;  /* 0x00000020e1357836 */ /* 0x000fe20000000000 */
[----:B------:R-:W-:Y:S01]  /*7060*/  PRMT R155, R48, 0x7610, R155 ;  /* 0x00007610309b7816 */ /* 0x000fe2000000009b */
[----:B------:R-:W-:Y:S01]  /*7070*/  IMAD.MOV.U32 R48, RZ, RZ, R33 ;  /* 0x000000ffff307224 */ /* 0x000fe200078e0021 */
[----:B------:R-:W-:Y:S02]  /*7080*/  PRMT R158, R52, 0x7610, R158 ;  /* 0x00007610349e7816 */ /* 0x000fe4000000009e */
[----:B------:R-:W-:Y:S02]  /*7090*/  CS2R R54, SRZ ;  /* 0x0000000000367805 */ /* 0x000fe4000001ff00 */
        /* <DEDUP_REMOVED lines=10> */
[----:B------:R-:W-:Y:S01]  /*7140*/  ISETP.GE.AND P4, PT, R53, R87, PT ;  /* 0x000000573500720c */ /* 0x000fe20003f86270 */
[----:B------:R-:W-:Y:S01]  /*7150*/  IMAD.MOV.U32 R48, RZ, RZ, R42 ;  /* 0x000000ffff307224 */ /* 0x000fe200078e002a */
[----:B------:R-:W-:Y:S02]  /*7160*/  PRMT R135, R49, 0x7610, R135 ;  /* 0x0000761031877816 */ /* 0x000fe40000000087 */
[----:B------:R-:W-:-:S02]  /*7170*/  CS2R R56, SRZ ;  /* 0x0000000000387805 */ /* 0x000fc4000001ff00 */
[----:B------:R-:W-:Y:S01]  /*7180*/  PRMT R158, R158, 0x5410, R52 ;  /* 0x000054109e9e7816 */ /* 0x000fe20000000034 */
[----:B------:R-:W-:Y:S01]  /*7190*/  IMAD.MOV.U32 R52, RZ, RZ, R46 ;  /* 0x000000ffff347224 */ /* 0x000fe200078e002e */
        /* <DEDUP_REMOVED lines=25> */
[----:B------:R-:W-:Y:S02]  /*7330*/  LEA R64, P5, R50, UR6, 0x1 ;  /* 0x0000000632407c11 */ /* 0x000fe4000f8a08ff */
[----:B------:R-:W-:Y:S02]  /*7340*/  LEA.HI.X R57, R48, UR5, R49, 0x1, P0 ;  /* 0x0000000530397c11 */ /* 0x000fe400080f0c31 */
[----:B------:R-:W-:Y:S02]  /*7350*/  CS2R R48, SRZ ;  /* 0x0000000000307805 */ /* 0x000fe4000001ff00 */
[----:B------:R-:W-:-:S02]  /*7360*/  LEA.HI.X R65, R50, UR7, R51, 0x1, P5 ;  /* 0x0000000732417c11 */ /* 0x000fc4000a8f0c33 */
[----:B------:R-:W-:Y:S02]  /*7370*/  CS2R R50, SRZ ;  /* 0x0000000000327805 */ /* 0x000fe4000001ff00 */
[-C--:B------:R-:W-:Y:S02]  /*7380*/  ISETP.GE.AND P0, PT, R16, R111.reuse, PT ;  /* 0x0000006f1000720c */ /* 0x080fe40003f06270 */
[----:B------:R-:W-:Y:S02]  /*7390*/  ISETP.GE.AND P5, PT, R214, R111, PT ;  /* 0x0000006fd600720c */ /* 0x000fe40003fa6270 */
[----:B------:R-:W-:Y:S02]  /*73a0*/  CS2R R62, SRZ ;  /* 0x00000000003e7805 */ /* 0x000fe4000001ff00 */
[----:B------:R-:W-:Y:S02]  /*73b0*/  CS2R R60, SRZ ;  /* 0x00000000003c7805 */ /* 0x000fe4000001ff00 */
[----:B------:R-:W-:-:S05]  /*73c0*/  CS2R R58, SRZ ;  /* 0x00000000003a7805 */ /* 0x000fca000001ff00 */
[----:B------:R-:W5:Y:S04]  /*73d0*/  @!P0 LDG.E.128 R52, desc[UR60][R56.64] ;  /* 0x0000003c38348981 */ /* 0x000f68000c1e1d00 */
[----:B------:R0:W5:Y:S04]  /*73e0*/  @!P5 LDG.E.128 R48, desc[UR60][R56.64+0x80] ;  /* 0x0000803c3830d981 */ /* 0x000168000c1e1d00 */
[----:B------:R1:W5:Y:S01]  /*73f0*/  @!P0 LDG.E.128 R60, desc[UR60][R64.64] ;  /* 0x0000003c403c8981 */ /* 0x000362000c1e1d00 */
[----:B0-----:R-:W-:-:S06]  /*7400*/  CS2R R56, SRZ ;  /* 0x0000000000387805 */ /* 0x001fcc000001ff00 */
[----:B------:R1:W5:Y:S02]  /*7410*/  @!P5 LDG.E.128 R56, desc[UR60][R64.64+0x80] ;  /* 0x0000803c4038d981 */ /* 0x000364000c1e1d00 */
.L_x_2725:
[----:B------:R-:W-:Y:S05]  /*7420*/  BSYNC B1 ;  /* 0x0000000000017941 */ /* 0x000fea0003800000 */
.L_x_2724:
[----:B-1---5:R-:W-:Y:S01]  /*7430*/  IMAD.MOV.U32 R65, RZ, RZ, R48 ;  /* 0x000000ffff417224 */ /* 0x022fe200078e0030 */
        /* <DEDUP_REMOVED lines=8> */
[----:B------:R-:W-:Y:S01]  /*74c0*/  ISETP.GE.AND P5, PT, R68, R87, PT ;  /* 0x000000574400720c */ /* 0x000fe20003fa6270 */
        /* <DEDUP_REMOVED lines=13> */
[----:B------:R-:W-:Y:S01]  /*75a0*/  PRMT R149, R65, 0x5410, R64 ;  /* 0x0000541041957816 */ /* 0x000fe20000000040 */
[----:B------:R-:W-:Y:S01]  /*75b0*/  IMAD.MOV.U32 R65, RZ, RZ, R62 ;  /* 0x000000ffff417224 */ /* 0x000fe200078e003e */
[----:B------:R-:W-:Y:S02]  /*75c0*/  MOV R64, R63 ;  /* 0x0000003f00407202 */ /* 0x000fe40000000f00 */
[----:B------:R-:W-:Y:S02]  /*75d0*/  CS2R R78, SRZ ;  /* 0x00000000004e7805 */ /* 0x000fe4000001ff00 */
[----:B------:R-:W-:Y:S02]  /*75e0*/  PRMT R148, R67, 0x5410, R66 ;  /* 0x0000541043947816 */ /* 0x000fe40000000042 */
[----:B------:R-:W-:Y:S02]  /*75f0*/  CS2R R66, SRZ ;  /* 0x0000000000427805 */ /* 0x000fe4000001ff00 */
[----:B------:R-:W-:Y:S01]  /*7600*/  PRMT R153, R65, 0x5410, R64 ;  /* 0x0000541041997816 */ /* 0x000fe20000000040 */
[----:B------:R-:W-:Y:S01]  /*7610*/  IMAD.MOV.U32 R65, RZ, RZ, R60 ;  /* 0x000000ffff417224 */ /* 0x000fe200078e003c */
[----:B------:R-:W-:Y:S01]  /*7620*/  CS2R R76, SRZ ;  /* 0x00000000004c7805 */ /* 0x000fe2000001ff00 */
[----:B------:R-:W-:-:S05]  /*7630*/  IMAD.MOV.U32 R64, RZ, RZ, R61 ;  /* 0x000000ffff407224 */ /* 0x000fca00078e003d */
[----:B------:R-:W-:Y:S02]  /*7640*/  PRMT R154, R65, 0x5410, R64 ;  /* 0x00005410419a7816 */ /* 0x000fe40000000040 */
[----:B------:R-:W-:Y:S01]  /*7650*/  CS2R R64, SRZ ;  /* 0x0000000000407805 */ /* 0x000fe2000001ff00 */
[----:B------:R-:W-:Y:S06]  /*7660*/  @P5 BRA `(.L_x_2727) ;  /* 0x0000000000505947 */ /* 0x000fec0003800000 */
[----:B------:R-:W-:Y:S01]  /*7670*/  IADD3 R15, P0, P6, R98, R106, R14 ;  /* 0x0000006a620f7210 */ /* 0x000fe20007e1e00e */
[----:B------:R-:W-:-:S03]  /*7680*/  ULDC.64 UR4, c[0x0][0x3e8] ;  /* 0x0000fa0000047ab9 */ /* 0x000fc60000000a00 */
        /* <DEDUP_REMOVED lines=18> */
.L_x_2727:
[----:B------:R-:W-:Y:S05]  /*77b0*/  BSYNC B1 ;  /* 0x0000000000017941 */ /* 0x000fea0003800000 */
.L_x_2726:
[----:B------:R-:W2:Y:S01]  /*77c0*/  LDL R11, [R1+0x5c] ;  /* 0x00005c00010b7983 */ /* 0x000ea20000100800 */
[----:B0----5:R-:W-:Y:S02]  /*77d0*/  MOV R12, R66 ;  /* 0x00000042000c7202 */ /* 0x021fe40000000f00 */
[----:B--2---:R-:W-:Y:S01]  /*77e0*/  R2UR UR4, R11 ;  /* 0x000000000b0472ca */ /* 0x004fe200000e0000 */
[----:B------:R-:W-:-:S05]  /*77f0*/  IMAD.MOV.U32 R11, RZ, RZ, R67 ;  /* 0x000000ffff0b7224 */ /* 0x000fca00078e0043 */
[----:B------:R-:W-:Y:S01]  /*7800*/  PRMT R138, R12, 0x5410, R11 ;  /* 0x000054100c8a7816 */ /* 0x000fe2000000000b */
[----:B------:R-:W-:Y:S02]  /*7810*/  IMAD.MOV.U32 R12, RZ, RZ, R64 ;  /* 0x000000ffff0c7224 */ /* 0x000fe400078e0040 */
[----:B------:R-:W-:-:S04]  /*7820*/  IMAD.MOV.U32 R11, RZ, RZ, R65 ;  /* 0x000000ffff0b7224 */ /* 0x000fc800078e0041 */
[----:B------:R-:W-:Y:S01]  /*7830*/  UISETP.NE.AND UP0, UPT, UR4, 0x3, UPT ;  /* 0x000000030400788c */ /* 0x000fe2000bf05270 */
[----:B------:R-:W-:Y:S01]  /*7840*/  PRMT R139, R12, 0x5410, R11 ;  /* 0x000054100c8b7816 */ /* 0x000fe2000000000b */
[----:B------:R-:W-:Y:S01]  /*7850*/  IMAD.MOV.U32 R11, RZ, RZ, R71 ;  /* 0x000000ffff0b7224 */ /* 0x000fe200078e0047 */
[----:B------:R-:W-:-:S03]  /*7860*/  MOV R12, R70 ;  /* 0x00000046000c7202 */ /* 0x000fc60000000f00 */
[----:B------:R-:W-:Y:S02]  /*7870*/  PLOP3.LUT P0, PT, PT, PT, UP0, 0x80, 0x0 ;  /* 0x000000000000781c */ /* 0x000fe40003f0f008 */
        /* <DEDUP_REMOVED lines=18> */
[----:B------:R-:W-:Y:S01]  /*79a0*/  PRMT R145, R145, 0x5410, R11 ;  /* 0x0000541091917816 */ /* 0x000fe2000000000b */
[----:B------:R-:W-:Y:S06]  /*79b0*/  @!P0 BRA `(.L_x_2728) ;  /* 0x0000000000048947 */ /* 0x000fec0003800000 */
[----:B------:R-:W-:Y:S01]  /*79c0*/  BPT.TRAP 0x1 ;  /* 0x000000040000795c */ /* 0x000fe20000300000 */
.L_x_2728:
[----:B------:R-:W-:Y:S01]  /*79d0*/  LEA R88, R213, R23, 0x3 ;  /* 0x00000017d5587211 */ /* 0x000fe200078e18ff */
[----:B------:R-:W-:Y:S01]  /*79e0*/  BSSY B1, `(.L_x_2729) ;  /* 0x0000004000017945 */ /* 0x000fe20003800000 */
[----:B------:R-:W-:-:S04]  /*79f0*/  SHF.L.U32 R89, R229, 0x1f, RZ ;  /* 0x0000001fe5597819 */ /* 0x000fc800000006ff */
[----:B------:R-:W0:Y:S02]  /*7a00*/  SYNCS.PHASECHK.TRANS64.TRYWAIT P6, [R88+URZ+0x38890], R89 ;  /* 0x03889059580075a7 */ /* 0x000e2400080c017f */
[----:B0-----:R-:W-:Y:S05]  /*7a10*/  @!P6 BRA `(.L_x_2730) ;  /* 0x000002b400c4e947 */ /* 0x001fea0003800000 */
.L_x_3075:
[----:B------:R-:W-:Y:S05]  /*7a20*/  BSYNC B1 ;  /* 0x0000000000017941 */ /* 0x000fea0003800000 */
.L_x_2729:
[----:B------:R-:W1:Y:S01]  /*7a30*/  LDC R128, c[0x0][0x2f4] ;  /* 0x0000bd00ff807b82 */ /* 0x000e620000000800 */
[----:B------:R-:W-:Y:S01]  /*7a40*/  UMOV UR4, 0xffffffff ;  /* 0xffffffff00047882 */ /* 0x000fe20000000000 */
[----:B-1----:R-:W-:Y:S02]  /*7a50*/  IMAD.IADD R129, R128, 0x1, -R112 ;  /* 0x0000000180817824 */ /* 0x002fe400078e0a70 */
[----:B------:R-:W-:Y:S05]  /*7a60*/  BRA.DIV UR4, `(.L_x_2731) ;  /* 0x000002b604c47947 */ /* 0x000fea000b800000 */
[----:B------:R1:W2:Y:S04]  /*7a70*/  SHFL.IDX PT, R121, R118, RZ, 0x181f ;  /* 0x00181fff76797589 */ /* 0x0002a800000e0000 */
[----:B------:R1:W3:Y:S02]  /*7a80*/  SHFL.IDX PT, R11, R119, RZ, 0x181f ;  /* 0x00181fff770b7589 */ /* 0x0002e400000e0000 */
.L_x_3079:
        /* <DEDUP_REMOVED lines=27> */
[----:B------:R-:W-:-:S03]  /*7c40*/  IMAD R12, R213, 0x5000, R127 ;  /* 0x00005000d50c7824 */ /* 0x000fc600078e027f */
[----:B------:R-:W-:Y:S01]  /*7c50*/  LEA R80, R80, R23, 0x1 ;  /* 0x0000001750507211 */ /* 0x000fe200078e08ff */
[----:B------:R-:W-:-:S05]  /*7c60*/  IMAD R12, R12, 0x2, R23 ;  /* 0x000000020c0c7824 */ /* 0x000fca00078e0217 */
        /* <DEDUP_REMOVED lines=9> */
[----:B------:R-:W-:Y:S01]  /*7d00*/  HADD2.F32 R13, -RZ, R134.H0_H0 ;  /* 0x20000086ff0d7230 */ /* 0x000fe20000004100 */
[----:B------:R-:W-:Y:S01]  /*7d10*/  SHF.R.U64 R38, R38, 0x10, R39 ;  /* 0x0000001026267819 */ /* 0x000fe20000001227 */
        /* <DEDUP_REMOVED lines=13> */
[----:B------:R-:W-:Y:S02]  /*7df0*/  HADD2.F32 R136, -RZ, R162.H0_H0 ;  /* 0x200000a2ff887230 */ /* 0x000fe40000004100 */
[----:B------:R-:W-:Y:S02]  /*7e00*/  HADD2.F32 R38, -RZ, R38.H0_H0 ;  /* 0x20000026ff267230 */ /* 0x000fe40000004100 */
[-C--:B------:R-:W-:Y:S01]  /*7e10*/  FMUL.FTZ R37, R45, R135.reuse ;  /* 0x000000872d257220 */ /* 0x080fe20000410000 */
[----:B------:R-:W-:-:S03]  /*7e20*/  FMUL.FTZ R135, R133, R135 ;  /* 0x0000008785877220 */ /* 0x000fc60000410000 */
[-C--:B------:R-:W-:Y:S01]  /*7e30*/  FFMA.FTZ R37, R133, R134.reuse, -R37 ;  /* 0x0000008685257223 */ /* 0x080fe20000010825 */
[----:B------:R-:W-:Y:S01]  /*7e40*/  FFMA.FTZ R45, R45, R134, R135 ;  /* 0x000000862d2d7223 */ /* 0x000fe20000010087 */
[----:B------:R-:W-:Y:S01]  /*7e50*/  IMAD.MOV.U32 R134, RZ, RZ, R83 ;  /* 0x000000ffff867224 */ /* 0x000fe200078e0053 */
[----:B------:R-:W-:Y:S01]  /*7e60*/  MOV R133, R15 ;  /* 0x0000000f00857202 */ /* 0x000fe20000000f00 */
[----:B------:R-:W-:Y:S01]  /*7e70*/  HADD2.F32 R135, -RZ, R161.H0_H0 ;  /* 0x200000a1ff877230 */ /* 0x000fe20000004100 */
[----:B------:R-:W-:Y:S02]  /*7e80*/  F2FP.F16.F32.PACK_AB R37, R37, R81 ;  /* 0x000000512525723e */ /* 0x000fe400000000ff */
[----:B------:R-:W-:Y:S01]  /*7e90*/  HADD2.F32 R83, -RZ, R134.H0_H0 ;  /* 0x20000086ff537230 */ /* 0x000fe20000004100 */
[----:B------:R-:W-:Y:S01]  /*7ea0*/  F2FP.F16.F32.PACK_AB R45, R45, R13 ;  /* 0x0000000d2d2d723e */ /* 0x000fe200000000ff */
[--C-:B------:R-:W-:Y:S02]  /*7eb0*/  HADD2.F32 R137, -RZ, R133.reuse.H0_H0 ;  /* 0x20000085ff897230 */ /* 0x100fe40000004100 */
[----:B------:R-:W-:-:S02]  /*7ec0*/  HADD2.F32 R133, -RZ, R133.H1_H1 ;  /* 0x30000085ff857230 */ /* 0x000fc40000004100 */
[-C--:B------:R-:W-:Y:S01]  /*7ed0*/  FMUL.FTZ R15, R83, R136.reuse ;  /* 0x00000088530f7220 */ /* 0x080fe20000410000 */
[----:B------:R-:W-:Y:S02]  /*7ee0*/  IMAD.MOV.U32 R13, RZ, RZ, R37 ;  /* 0x000000ffff0d7224 */ /* 0x000fe400078e0025 */
[C---:B------:R-:W-:Y:S01]  /*7ef0*/  FMUL.FTZ R136, R137.reuse, R136 ;  /* 0x0000008889887220 */ /* 0x040fe20000410000 */
[----:B------:R-:W-:Y:S02]  /*7f00*/  IMAD.MOV.U32 R81, RZ, RZ, R45 ;  /* 0x000000ffff517224 */ /* 0x000fe400078e002d */
        /* <DEDUP_REMOVED lines=38> */
[----:B------:R-:W-:Y:S01]  /*8170*/  FFMA.FTZ R136, R135, R44, -R136 ;  /* 0x0000002c87887223 */ /* 0x000fe20000010888 */
[----:B------:R-:W-:Y:S01]  /*8180*/  F2FP.F16.F32.PACK_AB R80, R80, R134 ;  /* 0x000000865050723e */ /* 0x000fe200000000ff */
[----:B------:R-:W-:Y:S01]  /*8190*/  FFMA.FTZ R137, R36, R44, R137 ;  /* 0x0000002c24897223 */ /* 0x000fe20000010089 */
[-C--:B------:R-:W-:Y:S01]  /*81a0*/  FMUL.FTZ R36, R82, R39.reuse ;  /* 0x0000002752247220 */ /* 0x080fe20000410000 */
[----:B------:R-:W-:-:S03]  /*81b0*/  FMUL.FTZ R39, R14, R39 ;  /* 0x000000270e277220 */ /* 0x000fc60000410000 */
[-C--:B------:R-:W-:Y:S01]  /*81c0*/  FFMA.FTZ R36, R14, R38.reuse, -R36 ;  /* 0x000000260e247223 */ /* 0x080fe20000010824 */
[----:B------:R-:W-:-:S04]  /*81d0*/  FFMA.FTZ R39, R82, R38, R39 ;  /* 0x0000002652277223 */ /* 0x000fc80000010027 */
[----:B------:R-:W-:Y:S02]  /*81e0*/  F2FP.F16.F32.PACK_AB R36, R36, R136 ;  /* 0x000000882424723e */ /* 0x000fe400000000ff */
[----:B------:R-:W-:-:S03]  /*81f0*/  F2FP.F16.F32.PACK_AB R39, R39, R137 ;  /* 0x000000892727723e */ /* 0x000fc600000000ff */
[----:B------:R-:W-:Y:S01]  /*8200*/  IMAD.MOV.U32 R14, RZ, RZ, R36 ;  /* 0x000000ffff0e7224 */ /* 0x000fe200078e0024 */
[----:B------:R-:W-:-:S07]  /*8210*/  MOV R82, R39 ;  /* 0x0000002700527202 */ /* 0x000fce0000000f00 */
.L_x_2737:
[----:B------:R-:W-:Y:S05]  /*8220*/  BSYNC B3 ;  /* 0x0000000000037941 */ /* 0x000fea0003800000 */
.L_x_2736:
[----:B------:R-:W-:-:S04]  /*8230*/  LEA R36, P3, R10, R11, 0x1 ;  /* 0x0000000b0a247211 */ /* 0x000fc800078608ff */
[----:B--2---:R-:W-:Y:S02]  /*8240*/  LEA.HI.X R37, R10, R121, R28, 0x1, P3 ;  /* 0x000000790a257211 */ /* 0x004fe400018f0c1c */
[----:B------:R-:W-:-:S03]  /*8250*/  ISETP.GE.AND P3, PT, R132, R128, PT ;  /* 0x000000808400720c */ /* 0x000fc60003f66270 */
[----:B----4-:R2:W-:Y:S10]  /*8260*/  ST.E.128 desc[UR60][R36.64], R12 ;  /* 0x0000000c24007985 */ /* 0x0105f4000c101d3c */
[----:B--2---:R-:W-:-:S05]  /*8270*/  @!P3 IMAD.WIDE R12, R132, 0x2, R120 ;  /* 0x00000002840cb825 */ /* 0x004fca00078e0278 */
[----:B---3--:R3:W-:Y:S02]  /*8280*/  @!P3 ST.E.128 desc[UR60][R12.64], R80 ;  /* 0x000000500c00b985 */ /* 0x0087e4000c101d3c */
.L_x_2735:
[----:B------:R-:W-:Y:S05]  /*8290*/  BSYNC B2 ;  /* 0x0000000000027941 */ /* 0x000fea0003800000 */
.L_x_2734:
[----:B------:R-:W-:-:S13]  /*82a0*/  ISETP.NE.AND P3, PT, R25, RZ, PT ;  /* 0x000000ff1900720c */ /* 0x000fda0003f65270 */
[----:B------:R-:W-:Y:S05]  /*82b0*/  @!P3 BRA `(.L_x_2733) ;  /* 0x0000000400ecb947 */ /* 0x000fea0003800000 */
[----:B------:R-:W4:Y:S01]  /*82c0*/  LDL R15, [R1+0x68] ;  /* 0x00006800010f7983 */ /* 0x000f220000100800 */
[----:B---3--:R-:W-:Y:S01]  /*82d0*/  SEL R12, R112, R129, !P1 ;  /* 0x00000081700c7207 */ /* 0x008fe20004800000 */
[C---:B------:R-:W-:Y:S01]  /*82e0*/  IMAD.SHL.U32 R14, R225.reuse, 0x40, RZ ;  /* 0x00000040e10e7824 */ /* 0x040fe200078e00ff */
[----:B------:R-:W-:Y:S01]  /*82f0*/  ISETP.GE.AND P3, PT, R214, R111, PT ;  /* 0x0000006fd600720c */ /* 0x000fe20003f66270 */
[----:B------:R-:W-:Y:S01]  /*8300*/  IMAD.SHL.U32 R36, R225, 0x40, RZ ;  /* 0x00000040e1247824 */ /* 0x000fe200078e00ff */
[----:B------:R-:W-:Y:S01]  /*8310*/  SHF.R.S32.HI R13, RZ, 0x1f, R12 ;  /* 0x0000001fff0d7819 */ /* 0x000fe2000001140c */
[----:B------:R-:W-:Y:S01]  /*8320*/  BSSY B2, `(.L_x_2738) ;  /* 0x000006e000027945 */ /* 0x000fe20003800000 */
[----:B------:R-:W-:Y:S02]  /*8330*/  LOP3.LUT R14, R14, 0x1c0, RZ, 0xc0, !PT ;  /* 0x000001c00e0e7812 */ /* 0x000fe400078ec0ff */
[----:B------:R-:W-:Y:S02]  /*8340*/  LEA.HI R13, R13, R12, RZ, 0x4 ;  /* 0x0000000c0d0d7211 */ /* 0x000fe400078f20ff */
[----:B------:R-:W-:-:S02]  /*8350*/  LOP3.LUT R36, R36, 0x1c0, RZ, 0xc0, !PT ;  /* 0x000001c024247812 */ /* 0x000fc400078ec0ff */
[----:B------:R-:W-:Y:S02]  /*8360*/  LEA.HI.SX32 R44, R13, R20, 0x1c ;  /* 0x000000140d2c7211 */ /* 0x000fe400078fe2ff */
[----:B------:R-:W-:Y:S02]  /*8370*/  SHF.R.U32.HI R14, RZ, 0x3, R14 ;  /* 0x00000003ff0e7819 */ /* 0x000fe4000001160e */
[----:B------:R-:W-:-:S04]  /*8380*/  SHF.R.S32.HI R13, RZ, 0x1f, R44 ;  /* 0x0000001fff0d7819 */ /* 0x000fc8000001142c */
        /* <DEDUP_REMOVED lines=100> */
[----:B------:R-:W-:Y:S02]  /*89d0*/  F2FP.F16.F32.PACK_AB R35, R35, R45 ;  /* 0x0000002d2323723e */ /* 0x000fe400000000ff */
[----:B------:R-:W-:-:S03]  /*89e0*/  MOV R14, R42 ;  /* 0x0000002a000e7202 */ /* 0x000fc60000000f00 */
[----:B------:R-:W-:-:S07]  /*89f0*/  IMAD.MOV.U32 R38, RZ, RZ, R35 ;  /* 0x000000ffff267224 */ /* 0x000fce00078e0023 */
.L_x_2739:
[----:B------:R-:W-:Y:S05]  /*8a00*/  BSYNC B2 ;  /* 0x0000000000027941 */ /* 0x000fea0003800000 */
.L_x_2738:
[----:B------:R-:W-:-:S04]  /*8a10*/  LEA R32, P3, R21, R11, 0x1 ;  /* 0x0000000b15207211 */ /* 0x000fc800078608ff */
[----:B--2---:R-:W-:Y:S02]  /*8a20*/  LEA.HI.X R33, R21, R121, R29, 0x1, P3 ;  /* 0x0000007915217211 */ /* 0x004fe400018f0c1d */
[----:B------:R-:W-:-:S03]  /*8a30*/  ISETP.GE.AND P3, PT, R44, R128, PT ;  /* 0x000000802c00720c */ /* 0x000fc60003f66270 */
[----:B----4-:R4:W-:Y:S10]  /*8a40*/  ST.E.128 desc[UR60][R32.64], R12 ;  /* 0x0000000c20007985 */ /* 0x0109f4000c101d3c */
[----:B------:R-:W-:-:S05]  /*8a50*/  @!P3 IMAD.WIDE R120, R44, 0x2, R120 ;  /* 0x000000022c78b825 */ /* 0x000fca00078e0278 */
[----:B---3--:R4:W-:Y:S02]  /*8a60*/  @!P3 ST.E.128 desc[UR60][R120.64], R36 ;  /* 0x000000247800b985 */ /* 0x0089e4000c101d3c */
.L_x_2733:
[----:B------:R-:W-:Y:S05]  /*8a70*/  BSYNC B1 ;  /* 0x0000000000017941 */ /* 0x000fea0003800000 */
.L_x_2732:
[----:B------:R-:W-:-:S03]  /*8a80*/  UMOV UR4, 0xffffffff ;  /* 0xffffffff00047882 */ /* 0x000fc60000000000 */
[----:B------:R-:W-:Y:S05]  /*8a90*/  BRA.DIV UR4, `(.L_x_2740) ;  /* 0x000002aa04047947 */ /* 0x000fea000b800000 */
[----:B----4-:R4:W0:Y:S04]  /*8aa0*/  SHFL.IDX PT, R37, R118, 0x1, 0x181f ;  /* 0x00381f0076257f89 */ /* 0x01082800000e0000 */
[----:B---3--:R4:W3:Y:S02]  /*8ab0*/  SHFL.IDX PT, R11, R119, 0x1, 0x181f ;  /* 0x00381f00770b7f89 */ /* 0x0088e400000e0000 */
.L_x_3083:
[----:B------:R-:W-:Y:S04]  /*8ac0*/  BSSY B1, `(.L_x_2741) ;  /* 0x0000101000017945 */ /* 0x000fe80003800000 */
[----:B------:R-:W-:Y:S05]  /*8ad0*/  @P4 BRA `(.L_x_2742) ;  /* 0x0000000c00fc4947 */ /* 0x000fea0003800000 */
[----:B------:R-:W-:Y:S01]  /*8ae0*/  ISETP.NE.AND P3, PT, R4, RZ, PT ;  /* 0x000000ff0400720c */ /* 0x000fe20003f65270 */
[----:B------:R-:W-:Y:S01]  /*8af0*/  BSSY B2, `(.L_x_2743) ;  /* 0x000007f000027945 */ /* 0x000fe20003800000 */
[----:B---3--:R-:W-:-:S11]  /*8b00*/  MOV R36, R11 ;  /* 0x0000000b00247202 */ /* 0x008fd60000000f00 */
        /* <DEDUP_REMOVED lines=115> */
[----:B------:R-:W-:Y:S01]  /*9240*/  MOV R35, R41 ;  /* 0x0000002900237202 */ /* 0x000fe20000000f00 */
[----:B------:R-:W-:Y:S02]  /*9250*/  IMAD.MOV.U32 R14, RZ, RZ, R39 ;  /* 0x000000ffff0e7224 */ /* 0x000fe400078e0027 */
[----:B------:R-:W-:-:S07]  /*9260*/  IMAD.MOV.U32 R34, RZ, RZ, R44 ;  /* 0x000000ffff227224 */ /* 0x000fce00078e002c */
.L_x_2746:
[----:B------:R-:W-:Y:S05]  /*9270*/  BSYNC B3 ;  /* 0x0000000000037941 */ /* 0x000fea0003800000 */
.L_x_2745:
[----:B------:R-:W-:-:S04]  /*9280*/  LEA R38, P3, R10, R11, 0x1 ;  /* 0x0000000b0a267211 */ /* 0x000fc800078608ff */
[----:B0-----:R-:W-:Y:S02]  /*9290*/  LEA.HI.X R39, R10, R37, R28, 0x1, P3 ;  /* 0x000000250a277211 */ /* 0x001fe400018f0c1c */
[----:B------:R-:W-:-:S03]  /*92a0*/  ISETP.GE.AND P3, PT, R40, R128, PT ;  /* 0x000000802800720c */ /* 0x000fc60003f66270 */
[----:B------:R0:W-:Y:S10]  /*92b0*/  ST.E.128 desc[UR60][R38.64], R12 ;  /* 0x0000000c26007985 */ /* 0x0001f4000c101d3c */
[----:B0-----:R-:W-:-:S05]  /*92c0*/  @!P3 IMAD.WIDE R12, R40, 0x2, R36 ;  /* 0x00000002280cb825 */ /* 0x001fca00078e0224 */
[----:B---3--:R3:W-:Y:S02]  /*92d0*/  @!P3 ST.E.128 desc[UR60][R12.64], R32 ;  /* 0x000000200c00b985 */ /* 0x0087e4000c101d3c */
.L_x_2744:
[----:B------:R-:W-:Y:S05]  /*92e0*/  BSYNC B2 ;  /* 0x0000000000027941 */ /* 0x000fea0003800000 */
.L_x_2743:
[----:B------:R-:W-:-:S13]  /*92f0*/  ISETP.NE.AND P3, PT, R25, RZ, PT ;  /* 0x000000ff1900720c */ /* 0x000fda0003f65270 */
[----:B------:R-:W-:Y:S05]  /*9300*/  @!P3 BRA `(.L_x_2742) ;  /* 0x0000000400f0b947 */ /* 0x000fea0003800000 */
[----:B------:R-:W5:Y:S01]  /*9310*/  LDL R15, [R1+0x64] ;  /* 0x00006400010f7983 */ /* 0x000f620000100800 */
[----:B---3--:R-:W-:Y:S01]  /*9320*/  SEL R12, R112, R129, !P1 ;  /* 0x00000081700c7207 */ /* 0x008fe20004800000 */
        /* <DEDUP_REMOVED lines=18> */
[----:B-----5:R-:W-:-:S04]  /*9450*/  IMAD R13, R13, 0x1400, R15 ;  /* 0x000014000d0d7824 */ /* 0x020fc800078e020f */
        /* <DEDUP_REMOVED lines=96> */
.L_x_2748:
[----:B------:R-:W-:Y:S05]  /*9a60*/  BSYNC B2 ;  /* 0x0000000000027941 */ /* 0x000fea0003800000 */
.L_x_2747:
[----:B------:R-:W-:Y:S02]  /*9a70*/  ISETP.GE.AND P4, PT, R40, R128, PT ;  /* 0x000000802800720c */ /* 0x000fe40003f86270 */
[----:B------:R-:W-:-:S04]  /*9a80*/  LEA R38, P3, R21, R11, 0x1 ;  /* 0x0000000b15267211 */ /* 0x000fc800078608ff */
[----:B0-----:R-:W-:-:S05]  /*9a90*/  LEA.HI.X R39, R21, R37, R29, 0x1, P3 ;  /* 0x0000002515277211 */ /* 0x001fca00018f0c1d */
[----:B------:R0:W-:Y:S02]  /*9aa0*/  ST.E.128 desc[UR60][R38.64], R12 ;  /* 0x0000000c26007985 */ /* 0x0001e4000c101d3c */
[----:B------:R-:W-:-:S05]  /*9ab0*/  @!P4 IMAD.WIDE R36, R40, 0x2, R36 ;  /* 0x000000022824c825 */ /* 0x000fca00078e0224 */
[----:B---3--:R0:W-:Y:S02]  /*9ac0*/  @!P4 ST.E.128 desc[UR60][R36.64], R32 ;  /* 0x000000202400c985 */ /* 0x0081e4000c101d3c */
.L_x_2742:
[----:B------:R-:W-:Y:S05]  /*9ad0*/  BSYNC B1 ;  /* 0x0000000000017941 */ /* 0x000fea0003800000 */
.L_x_2741:
[----:B------:R-:W-:-:S03]  /*9ae0*/  UMOV UR4, 0xffffffff ;  /* 0xffffffff00047882 */ /* 0x000fc60000000000 */
[----:B------:R-:W-:Y:S05]  /*9af0*/  BRA.DIV UR4, `(.L_x_2749) ;  /* 0x0000029a04387947 */ /* 0x000fea000b800000 */
[----:B-1--4-:R-:W1:Y:S04]  /*9b00*/  SHFL.IDX PT, R118, R118, 0x2, 0x181f ;  /* 0x00581f0076767f89 */ /* 0x012e6800000e0000 */
[----:B------:R-:W4:Y:S02]  /*9b10*/  SHFL.IDX PT, R119, R119, 0x2, 0x181f ;  /* 0x00581f0077777f89 */ /* 0x000f2400000e0000 */
.L_x_3087:
[----:B------:R-:W-:Y:S05]  /*9b20*/  @P5 BRA `(.L_x_2707) ;  /* 0x0000001400d45947 */ /* 0x000fea0003800000 */
[----:B------:R-:W-:Y:S01]  /*9b30*/  ISETP.NE.AND P3, PT, R4, RZ, PT ;  /* 0x000000ff0400720c */ /* 0x000fe20003f65270 */
[----:B------:R-:W-:Y:S01]  /*9b40*/  BSSY B1, `(.L_x_2750) ;  /* 0x0000080000017945 */ /* 0x000fe20003800000 */
[----:B0---4-:R-:W-:Y:S02]  /*9b50*/  IMAD.MOV.U32 R36, RZ, RZ, R119 ;  /* 0x000000ffff247224 */ /* 0x011fe400078e0077 */
[----:B-1----:R-:W-:-:S09]  /*9b60*/  IMAD.MOV.U32 R37, RZ, RZ, R118 ;  /* 0x000000ffff257224 */ /* 0x002fd200078e0076 */
[----:B------:R-:W-:Y:S05]  /*9b70*/  @!P3 BRA `(.L_x_2751) ;  /* 0x0000000400f0b947 */ /* 0x000fea0003800000 */
[----:B------:R-:W4:Y:S01]  /*9b80*/  LDL R15, [R1+0x60] ;  /* 0x00006000010f7983 */ /* 0x000f220000100800 */
        /* <DEDUP_REMOVED lines=86> */
[CC--:B------:R-:W-:Y:S01]  /*a0f0*/  FMUL.FTZ R47, R35.reuse, R145.reuse ;  /* 0x00000091232f7220 */ /* 0x0c0fe20000410000 */
[C---:B------:R-:W-:Y:S01]  /*a100*/  FMUL.FTZ R145, R46.reuse, R145 ;  /* 0x000000912e917220 */ /* 0x040fe20000410000 */
[----:B------:R-:W-:Y:S02]  /*a110*/  MOV R15, R44 ;  /* 0x0000002c000f7202 */ /* 0x000fe40000000f00 */
        /* <DEDUP_REMOVED lines=23> */
[----:B------:R-:W-:Y:S01]  /*a290*/  F2FP.F16.F32.PACK_AB R43, R43, R144 ;  /* 0x000000902b2b723e */ /* 0x000fe200000000ff */
[----:B------:R-:W-:Y:S02]  /*a2a0*/  IMAD.MOV.U32 R35, RZ, RZ, R40 ;  /* 0x000000ffff237224 */ /* 0x000fe400078e0028 */
[----:B------:R-:W-:Y:S02]  /*a2b0*/  IMAD.MOV.U32 R14, RZ, RZ, R39 ;  /* 0x000000ffff0e7224 */ /* 0x000fe400078e0027 */
[----:B------:R-:W-:-:S07]  /*a2c0*/  IMAD.MOV.U32 R34, RZ, RZ, R43 ;  /* 0x000000ffff227224 */ /* 0x000fce00078e002b */
.L_x_2753:
[----:B------:R-:W-:Y:S05]  /*a2d0*/  BSYNC B2 ;  /* 0x0000000000027941 */ /* 0x000fea0003800000 */
.L_x_2752:
[----:B------:R-:W-:Y:S02]  /*a2e0*/  ISETP.GE.AND P4, PT, R11, R128, PT ;  /* 0x000000800b00720c */ /* 0x000fe40003f86270 */
[----:B------:R-:W-:-:S04]  /*a2f0*/  LEA R38, P3, R10, R119, 0x1 ;  /* 0x000000770a267211 */ /* 0x000fc800078608ff */
[----:B------:R-:W-:-:S05]  /*a300*/  LEA.HI.X R39, R10, R118, R28, 0x1, P3 ;  /* 0x000000760a277211 */ /* 0x000fca00018f0c1c */
[----:B-1----:R1:W-:Y:S02]  /*a310*/  ST.E.128 desc[UR60][R38.64], R12 ;  /* 0x0000000c26007985 */ /* 0x0023e4000c101d3c */
[----:B-1----:R-:W-:-:S05]  /*a320*/  @!P4 IMAD.WIDE R12, R11, 0x2, R36 ;  /* 0x000000020b0cc825 */ /* 0x002fca00078e0224 */
[----:B0-----:R0:W-:Y:S02]  /*a330*/  @!P4 ST.E.128 desc[UR60][R12.64], R32 ;  /* 0x000000200c00c985 */ /* 0x0011e4000c101d3c */
.L_x_2751:
[----:B------:R-:W-:Y:S05]  /*a340*/  BSYNC B1 ;  /* 0x0000000000017941 */ /* 0x000fea0003800000 */
.L_x_2750:
[----:B------:R-:W-:-:S13]  /*a350*/  ISETP.NE.AND P3, PT, R25, RZ, PT ;  /* 0x000000ff1900720c */ /* 0x000fda0003f65270 */
[----:B------:R-:W-:Y:S05]  /*a360*/  @!P3 BRA `(.L_x_2707) ;  /* 0x0000000c00c4b947 */ /* 0x000fea0003800000 */
[----:B------:R-:W4:Y:S01]  /*a370*/  LDL R15, [R1+0x60] ;  /* 0x00006000010f7983 */ /* 0x000f220000100800 */
[----:B------:R-:W-:Y:S01]  /*a380*/  SEL R129, R112, R129, !P1 ;  /* 0x0000008170817207 */ /* 0x000fe20004800000 */
[C---:B0--3--:R-:W-:Y:S01]  /*a390*/  VIADD R12, R225.reuse, 0x40 ;  /* 0x00000040e10c7836 */ /* 0x049fe20000000000 */
        /* <DEDUP_REMOVED lines=14> */
[----:B------:R-:W-:-:S02]  /*a480*/  LEA R38, P3, R21, R119, 0x1 ;  /* 0x0000007715267211 */ /* 0x000fc400078608ff */
[----:B------:R-:W-:Y:S02]  /*a490*/  SHF.R.S32.HI R13, RZ, 0x3, R13 ;  /* 0x00000003ff0d7819 */ /* 0x000fe4000001140d */
[----:B------:R-:W-:Y:S02]  /*a4a0*/  LOP3.LUT R12, R12, 0x38, R11, 0xf8, !PT ;  /* 0x000000380c0c7812 */ /* 0x000fe400078ef80b */
[----:B------:R-:W-:Y:S02]  /*a4b0*/  LEA.HI.X R39, R21, R118, R29, 0x1, P3 ;  /* 0x0000007615277211 */ /* 0x000fe400018f0c1d */
[----:B------:R-:W-:Y:S01]  /*a4c0*/  LOP3.LUT R12, R12, R14, RZ, 0x3c, !PT ;  /* 0x0000000e0c0c7212 */ /* 0x000fe200078e3cff */
[----:B----4-:R-:W-:-:S05]  /*a4d0*/  IMAD R13, R13, 0x1400, R15 ;  /* 0x000014000d0d7824 */ /* 0x010fca00078e020f */
[----:B------:R-:W-:Y:S01]  /*a4e0*/  IADD3 R13, R13, R12, RZ ;  /* 0x0000000c0d0d7210 */ /* 0x000fe20007ffe0ff */
[----:B------:R-:W-:-:S04]  /*a4f0*/  IMAD R12, R213, 0x5000, R122 ;  /* 0x00005000d50c7824 */ /* 0x000fc800078e027a */
        /* <DEDUP_REMOVED lines=89> */
[----:B------:R-:W-:Y:S02]  /*aa90*/  F2FP.F16.F32.PACK_AB R34, R74, R140 ;  /* 0x0000008c4a22723e */ /* 0x000fe400000000ff */
[----:B------:R-:W-:-:S07]  /*aaa0*/  MOV R32, R141 ;  /* 0x0000008d00207202 */ /* 0x000fce0000000f00 */
.L_x_2755:
[----:B------:R-:W-:Y:S05]  /*aab0*/  BSYNC B1 ;  /* 0x0000000000017941 */ /* 0x000fea0003800000 */
.L_x_2754:
[----:B0-----:R0:W-:Y:S01]  /*aac0*/  ST.E.128 desc[UR60][R38.64], R12 ;  /* 0x0000000c26007985 */ /* 0x0011e2000c101d3c */
[----:B------:R-:W-:-:S13]  /*aad0*/  ISETP.GE.AND P3, PT, R11, R128, PT ;  /* 0x000000800b00720c */ /* 0x000fda0003f66270 */
[----:B------:R-:W-:Y:S05]  /*aae0*/  @P3 BRA `(.L_x_2707) ;  /* 0x0000000400e43947 */ /* 0x000fea0003800000 */
[----:B------:R-:W-:-:S05]  /*aaf0*/  IMAD.WIDE R36, R11, 0x2, R36 ;  /* 0x000000020b247825 */ /* 0x000fca00078e0224 */
[----:B-1----:R1:W-:Y:S01]  /*ab00*/  ST.E.128 desc[UR60][R36.64], R32 ;  /* 0x0000002024007985 */ /* 0x0023e2000c101d3c */
[----:B------:R-:W-:Y:S05]  /*ab10*/  BRA `(.L_x_2707) ;  /* 0x0000000400d87947 */ /* 0x000fea0003800000 */
.L_x_2661:
[----:B------:R-:W2:Y:S02]  /*ab20*/  LDL R11, [R1+0x5c] ;  /* 0x00005c00010b7983 */ /* 0x000ea40000100800 */
[----:B--2---:R-:W-:-:S13]  /*ab30*/  R2UR UR4, R11 ;  /* 0x000000000b0472ca */ /* 0x004fda00000e0000 */
[----:B------:R-:W-:-:S06]  /*ab40*/  UISETP.NE.AND UP0, UPT, UR4, 0x3, UPT ;  /* 0x000000030400788c */ /* 0x000fcc000bf05270 */
[----:B------:R-:W-:-:S13]  /*ab50*/  PLOP3.LUT P0, PT, PT, PT, UP0, 0x80, 0x0 ;  /* 0x000000000000781c */ /* 0x000fda0003f0f008 */
[----:B------:R-:W-:Y:S05]  /*ab60*/  @!P0 BRA `(.L_x_2756) ;  /* 0x0000000000048947 */ /* 0x000fea0003800000 */
[----:B------:R-:W-:Y:S01]  /*ab70*/  BPT.TRAP 0x1 ;  /* 0x000000040000795c */ /* 0x000fe20000300000 */
.L_x_2756:
[----:B------:R-:W-:Y:S01]  /*ab80*/  LEA R88, R213, R23, 0x3 ;  /* 0x00000017d5587211 */ /* 0x000fe200078e18ff */
[----:B------:R-:W-:Y:S01]  /*ab90*/  BSSY B1, `(.L_x_2757) ;  /* 0x0000005000017945 */ /* 0x000fe20003800000 */
[----:B------:R-:W-:Y:S02]  /*aba0*/  SHF.L.U32 R89, R229, 0x1f, RZ ;  /* 0x0000001fe5597819 */ /* 0x000fe400000006ff */
[----:B------:R-:W-:Y:S02]  /*abb0*/  SHF.R.S32.HI R85, RZ, 0x1f, R31 ;  /* 0x0000001fff557819 */ /* 0x000fe4000001141f */
[----:B------:R-:W0:Y:S02]  /*abc0*/  SYNCS.PHASECHK.TRANS64.TRYWAIT P3, [R88+URZ+0x38890], R89 ;  /* 0x03889059580075a7 */ /* 0x000e24000806017f */
[----:B0-----:R-:W-:Y:S05]  /*abd0*/  @!P3 BRA `(.L_x_2758) ;  /* 0x00000288004cb947 */ /* 0x001fea0003800000 */
.L_x_3088:
[----:B------:R-:W-:Y:S05]  /*abe0*/  BSYNC B1 ;  /* 0x0000000000017941 */ /* 0x000fea0003800000 */
.L_x_2757:
        /* <DEDUP_REMOVED lines=15> */
[----:B------:R-:W-:Y:S02]  /*ace0*/  IMAD.IADD R36, R87, 0x1, -R225 ;  /* 0x0000000157247824 */ /* 0x000fe400078e0ae1 */
        /* <DEDUP_REMOVED lines=9> */
.L_x_3092:
[----:B------:R-:W-:Y:S04]  /*ad80*/  BSSY B1, `(.L_x_2760) ;  /* 0x0000017000017945 */ /* 0x000fe80003800000 */
[----:B------:R-:W-:Y:S05]  /*ad90*/  @!P3 BRA `(.L_x_2761) ;  /* 0x000000000054b947 */ /* 0x000fea0003800000 */
[----:B------:R-:W-:Y:S02]  /*ada0*/  ULDC UR4, c[0x0][0x2f4] ;  /* 0x0000bd0000047ab9 */ /* 0x000fe40000000800 */
[----:B------:R-:W-:Y:S02]  /*adb0*/  ISETP.GE.AND P4, PT, R16, UR4, PT ;  /* 0x0000000410007c0c */ /* 0x000fe4000bf86270 */
[----:B------:R-:W-:-:S11]  /*adc0*/  ISETP.GE.AND P3, PT, R214, UR4, PT ;  /* 0x00000004d6007c0c */ /* 0x000fd6000bf66270 */
[----:B------:R-:W4:Y:S01]  /*add0*/  @!P4 LDS.128 R12, [R84+0x24400] ;  /* 0x02440000540cc984 */ /* 0x000f220000000c00 */
[----:B---3--:R-:W-:-:S04]  /*ade0*/  @!P4 LEA R32, P5, R16, R11, 0x1 ;  /* 0x0000000b1020c211 */ /* 0x008fc800078a08ff */
[----:B--2---:R-:W-:-:S05]  /*adf0*/  @!P4 LEA.HI.X R33, R16, R37, R17, 0x1, P5 ;  /* 0x000000251021c211 */ /* 0x004fca00028f0c11 */
[----:B----4-:R2:W-:Y:S01]  /*ae00*/  @!P4 ST.E.128 desc[UR60][R32.64], R12 ;  /* 0x0000000c2000c985 */ /* 0x0105e2000c101d3c */
        /* <DEDUP_REMOVED lines=8> */
[----:B------:R-:W-:-:S05]  /*ae90*/  @!P4 LEA.HI.X R33, R19, R37, R219, 0x1, P5 ;  /* 0x000000251321c211 */ /* 0x000fca00028f0cdb */
[----:B---3--:R2:W-:Y:S04]  /*aea0*/  @!P4 ST.E.128 desc[UR60][R32.64], R12 ;  /* 0x0000000c2000c985 */ /* 0x0085e8000c101d3c */
[----:B------:R-:W3:Y:S01]  /*aeb0*/  @!P3 LDS.128 R12, [R84+0x2bc00] ;  /* 0x02bc0000540cb984 */ /* 0x000ee20000000c00 */
[----:B--2---:R-:W-:-:S04]  /*aec0*/  @!P3 LEA R32, P4, R22, R11, 0x1 ;  /* 0x0000000b1620b211 */ /* 0x004fc800078808ff */
[----:B------:R-:W-:-:S05]  /*aed0*/  @!P3 LEA.HI.X R33, R22, R37, R218, 0x1, P4 ;  /* 0x000000251621b211 */ /* 0x000fca00020f0cda */
[----:B---3--:R4:W-:Y:S04]  /*aee0*/  @!P3 ST.E.128 desc[UR60][R32.64], R12 ;  /* 0x0000000c2000b985 */ /* 0x0089e8000c101d3c */
.L_x_2761:
[----:B------:R-:W-:Y:S05]  /*aef0*/  BSYNC B1 ;  /* 0x0000000000017941 */ /* 0x000fea0003800000 */
.L_x_2760:
[----:B------:R-:W-:-:S03]  /*af00*/  UMOV UR4, 0xffffffff ;  /* 0xffffffff00047882 */ /* 0x000fc60000000000 */
[----:B------:R-:W-:Y:S05]  /*af10*/  BRA.DIV UR4, `(.L_x_2762) ;  /* 0x0000028604dc7947 */ /* 0x000fea000b800000 */
[----:B--2---:R2:W0:Y:S04]  /*af20*/  SHFL.IDX PT, R37, R35, 0x1, 0x181f ;  /* 0x00381f0023257f89 */ /* 0x00442800000e0000 */
[----:B---3--:R2:W3:Y:S02]  /*af30*/  SHFL.IDX PT, R11, R34, 0x1, 0x181f ;  /* 0x00381f00220b7f89 */ /* 0x0084e400000e0000 */
.L_x_3096:
[----:B------:R-:W-:Y:S01]  /*af40*/  ISETP.GE.AND P3, PT, R36, 0x21, PT ;  /* 0x000000212400780c */ /* 0x000fe20003f66270 */
[----:B------:R-:W-:-:S12]  /*af50*/  BSSY B1, `(.L_x_2763) ;  /* 0x0000017000017945 */ /* 0x000fd80003800000 */
[----:B------:R-:W-:Y:S05]  /*af60*/  @!P3 BRA `(.L_x_2764) ;  /* 0x000000000054b947 */ /* 0x000fea0003800000 */
        /* <DEDUP_REMOVED lines=15> */
[----:B------:R-:W-:-:S05]  /*b060*/  @!P3 LEA.HI.X R33, R19, R37, R219, 0x1, P5 ;  /* 0x000000251321b211 */ /* 0x000fca00028f0cdb */
[----:B---3--:R0:W-:Y:S04]  /*b070*/  @!P3 ST.E.128 desc[UR60][R32.64], R12 ;  /* 0x0000000c2000b985 */ /* 0x0081e8000c101d3c */
[----:B------:R-:W3:Y:S01]  /*b080*/  @!P4 LDS.128 R12, [R84+0x2cc00] ;  /* 0x02cc0000540cc984 */ /* 0x000ee20000000c00 */
[----:B0-----:R-:W-:-:S04]  /*b090*/  @!P4 LEA R32, P3, R22, R11, 0x1 ;  /* 0x0000000b1620c211 */ /* 0x001fc800078608ff */
[----:B------:R-:W-:-:S05]  /*b0a0*/  @!P4 LEA.HI.X R33, R22, R37, R218, 0x1, P3 ;  /* 0x000000251621c211 */ /* 0x000fca00018f0cda */
[----:B---3--:R0:W-:Y:S04]  /*b0b0*/  @!P4 ST.E.128 desc[UR60][R32.64], R12 ;  /* 0x0000000c2000c985 */ /* 0x0081e8000c101d3c */
.L_x_2764:
[----:B------:R-:W-:Y:S05]  /*b0c0*/  BSYNC B1 ;  /* 0x0000000000017941 */ /* 0x000fea0003800000 */
.L_x_2763:
[----:B------:R-:W-:-:S03]  /*b0d0*/  UMOV UR4, 0xffffffff ;  /* 0xffffffff00047882 */ /* 0x000fc60000000000 */
[----:B------:R-:W-:Y:S05]  /*b0e0*/  BRA.DIV UR4, `(.L_x_2765) ;  /* 0x0000028604b47947 */ /* 0x000fea000b800000 */
[----:B-12---:R-:W1:Y:S04]  /*b0f0*/  SHFL.IDX PT, R35, R35, 0x2, 0x181f ;  /* 0x00581f0023237f89 */ /* 0x006e6800000e0000 */
[----:B------:R-:W2:Y:S02]  /*b100*/  SHFL.IDX PT, R34, R34, 0x2, 0x181f ;  /* 0x00581f0022227f89 */ /* 0x000ea400000e0000 */
.L_x_3100:
[----:B------:R-:W-:-:S13]  /*b110*/  ISETP.GE.AND P3, PT, R36, 0x41, PT ;  /* 0x000000412400780c */ /* 0x000fda0003f66270 */
[----:B------:R-:W-:Y:S05]  /*b120*/  @!P3 BRA `(.L_x_2707) ;  /* 0x000000000054b947 */ /* 0x000fea0003800000 */
[----:B------:R-:W-:Y:S02]  /*b130*/  ULDC UR4, c[0x0][0x2f4] ;  /* 0x0000bd0000047ab9 */ /* 0x000fe40000000800 */
[----:B------:R-:W-:Y:S02]  /*b140*/  ISETP.GE.AND P5, PT, R16, UR4, PT ;  /* 0x0000000410007c0c */ /* 0x000fe4000bfa6270 */
[----:B------:R-:W-:-:S11]  /*b150*/  ISETP.GE.AND P4, PT, R214, UR4, PT ;  /* 0x00000004d6007c0c */ /* 0x000fd6000bf86270 */
[----:B0---4-:R-:W0:Y:S01]  /*b160*/  @!P5 LDS.128 R12, [R84+0x26400] ;  /* 0x02640000540cd984 */ /* 0x011e220000000c00 */
        /* <DEDUP_REMOVED lines=11> */
[----:B------:R-:W-:-:S05]  /*b220*/  @!P3 LEA.HI.X R33, R19, R35, R219, 0x1, P5 ;  /* 0x000000231321b211 */ /* 0x000fca00028f0cdb */
[----:B-1----:R0:W-:Y:S04]  /*b230*/  @!P3 ST.E.128 desc[UR60][R32.64], R12 ;  /* 0x0000000c2000b985 */ /* 0x0021e8000c101d3c */
[----:B------:R-:W1:Y:S01]  /*b240*/  @!P4 LDS.128 R12, [R84+0x2dc00] ;  /* 0x02dc0000540cc984 */ /* 0x000e620000000c00 */
[----:B0-----:R-:W-:-:S04]  /*b250*/  @!P4 LEA R32, P3, R22, R34, 0x1 ;  /* 0x000000221620c211 */ /* 0x001fc800078608ff */
[----:B------:R-:W-:-:S05]  /*b260*/  @!P4 LEA.HI.X R33, R22, R35, R218, 0x1, P3 ;  /* 0x000000231621c211 */ /* 0x000fca00018f0cda */
[----:B-1----:R0:W-:Y:S04]  /*b270*/  @!P4 ST.E.128 desc[UR60][R32.64], R12 ;  /* 0x0000000c2000c985 */ /* 0x0021e8000c101d3c */
.L_x_2707:
[----:B------:R-:W-:Y:S05]  /*b280*/  BSYNC B0 ;  /* 0x0000000000007941 */ /* 0x000fea0003800000 */
.L_x_2660:
        /* <DEDUP_REMOVED lines=12> */
[----:B------:R-:W-:-:S04]  /*b350*/  @!P3 IADD3 R11, R88, 0x388a0, RZ ;  /* 0x000388a0580bb810 */ /* 0x000fc80007ffe0ff */
[----:B------:R-:W-:-:S04]  /*b360*/  @!P3 PRMT R11, RZ, 0x654, R11 ;  /* 0x00000654ff0bb816 */ /* 0x000fc8000000000b */
[----:B------:R3:W-:Y:S01]  /*b370*/  @!P3 SYNCS.ARRIVE.TRANS64.RED.A1T0 RZ, [R11+URZ], RZ ;  /* 0x000000ff0bffb9a7 */ /* 0x0007e2000810043f */
[----:B------:R-:W-:Y:S05]  /*b380*/  @!P0 BRA `(.L_x_2767) ;  /* 0x0000000000048947 */ /* 0x000fea0003800000 */
[----:B------:R-:W-:Y:S01]  /*b390*/  BPT.TRAP 0x1 ;  /* 0x000000040000795c */ /* 0x000fe20000300000 */
.L_x_2767:
[----:B------:R-:W-:Y:S05]  /*b3a0*/  BSYNC B0 ;  /* 0x0000000000007941 */ /* 0x000fea0003800000 */
.L_x_2766:
[----:B------:R-:W5:Y:S01]  /*b3b0*/  SYNCS.PHASECHK.TRANS64.TRYWAIT P0, [R88+URZ+0x388b0], R89 ;  /* 0x0388b059580075a7 */ /* 0x000f62000800017f */
[----:B------:R-:W-:Y:S04]  /*b3c0*/  BSSY B0, `(.L_x_2768) ;  /* 0x0000002000007945 */ /* 0x000fe80003800000 */
[----:B-----5:R-:W-:Y:S05]  /*b3d0*/  @!P0 BRA `(.L_x_2769) ;  /* 0x0000028400448947 */ /* 0x020fea0003800000 */
.L_x_3101:
[----:B------:R-:W-:Y:S05]  /*b3e0*/  BSYNC B0 ;  /* 0x0000000000007941 */ /* 0x000fea0003800000 */
.L_x_2768:
[----:B------:R-:W-:Y:S01]  /*b3f0*/  ULDC.64 UR4, c[0x0][0x328] ;  /* 0x0000ca0000047ab9 */ /* 0x000fe20000000a00 */
[----:B------:R-:W-:Y:S01]  /*b400*/  IMAD.IADD R87, R87, 0x1, -R225 ;  /* 0x0000000157577824 */ /* 0x000fe200078e0ae1 */
[----:B------:R-:W-:Y:S01]  /*b410*/  ULDC.64 UR6, c[0x0][0x318] ;  /* 0x0000c60000067ab9 */ /* 0x000fe20000000a00 */
[----:B0---4-:R-:W-:Y:S01]  /*b420*/  IMAD R14, R85, UR4, RZ ;  /* 0x00000004550e7c24 */ /* 0x011fe2000f8e02ff */
[----:B------:R-:W-:Y:S01]  /*b430*/  BSSY B0, `(.L_x_2770) ;  /* 0x0000028000007945 */ /* 0x000fe20003800000 */
[----:B------:R-:W-:Y:S01]  /*b440*/  IMAD.WIDE.U32 R12, R31, UR4, RZ ;  /* 0x000000041f0c7c25 */ /* 0x000fe2000f8e00ff */
[C---:B------:R-:W-:Y:S02]  /*b450*/  ISETP.GE.AND P4, PT, R87.reuse, 0x1, PT ;  /* 0x000000015700780c */ /* 0x040fe40003f86270 */
[----:B------:R-:W-:Y:S01]  /*b460*/  ISETP.GE.AND P0, PT, R87, 0x21, PT ;  /* 0x000000215700780c */ /* 0x000fe20003f06270 */
[----:B------:R-:W-:Y:S01]  /*b470*/  IMAD R31, R31, UR5, R14 ;  /* 0x000000051f1f7c24 */ /* 0x000fe2000f8e020e */
[----:B------:R-:W-:-:S02]  /*b480*/  ULDC.64 UR4, c[0x0][0x338] ;  /* 0x0000ce0000047ab9 */ /* 0x000fc40000000a00 */
[----:B---3--:R-:W-:Y:S02]  /*b490*/  IMAD R11, R86, UR4, RZ ;  /* 0x00000004560b7c24 */ /* 0x008fe4000f8e02ff */
[----:B------:R-:W-:Y:S02]  /*b4a0*/  IMAD.IADD R13, R13, 0x1, R31 ;  /* 0x000000010d0d7824 */ /* 0x000fe400078e021f */
[C---:B------:R-:W-:Y:S02]  /*b4b0*/  IMAD R11, R30.reuse, UR5, R11 ;  /* 0x000000051e0b7c24 */ /* 0x040fe4000f8e020b */
[----:B------:R-:W-:Y:S01]  /*b4c0*/  IMAD.WIDE.U32 R12, R30, UR4, R12 ;  /* 0x000000041e0c7c25 */ /* 0x000fe2000f8e000c */
[----:B------:R-:W-:-:S03]  /*b4d0*/  ULDC.64 UR4, c[0x0][0x330] ;  /* 0x0000cc0000047ab9 */ /* 0x000fc60000000a00 */
[----:B------:R-:W-:Y:S02]  /*b4e0*/  IMAD.IADD R13, R13, 0x1, R11 ;  /* 0x000000010d0d7824 */ /* 0x000fe400078e020b */
[----:B------:R-:W-:-:S04]  /*b4f0*/  IMAD.WIDE.U32 R12, R224, UR4, R12 ;  /* 0x00000004e00c7c25 */ /* 0x000fc8000f8e000c */
[----:B------:R-:W-:Y:S01]  /*b500*/  IMAD R13, R224, UR5, R13 ;  /* 0x00000005e00d7c24 */ /* 0x000fe2000f8e020d */
[----:B------:R-:W-:-:S04]  /*b510*/  LEA R11, P5, R12, UR6, 0x1 ;  /* 0x000000060c0b7c11 */ /* 0x000fc8000f8a08ff */
[----:B-1----:R-:W-:Y:S01]  /*b520*/  LEA.HI.X R32, R12, UR7, R13, 0x1, P5 ;  /* 0x000000070c207c11 */ /* 0x002fe2000a8f0c0d */
[----:B--2---:R0:W1:Y:S04]  /*b530*/  SHFL.IDX PT, R34, R11, RZ, 0x181f ;  /* 0x00181fff0b227589 */ /* 0x00406800000e0000 */
[----:B------:R0:W2:Y:S01]  /*b540*/  SHFL.IDX PT, R33, R32, RZ, 0x181f ;  /* 0x00181fff20217589 */ /* 0x0000a200000e0000 */
[----:B------:R-:W-:Y:S05]  /*b550*/  @!P4 BRA `(.L_x_2771) ;  /* 0x000000000054c947 */ /* 0x000fea0003800000 */
[----:B------:R-:W-:Y:S02]  /*b560*/  ULDC UR4, c[0x0][0x2f4] ;  /* 0x0000bd0000047ab9 */ /* 0x000fe40000000800 */
[----:B------:R-:W-:-:S13]  /*b570*/  ISETP.GE.AND P5, PT, R16, UR4, PT ;  /* 0x0000000410007c0c */ /* 0x000fda000bfa6270 */
        /* <DEDUP_REMOVED lines=19> */
.L_x_2771:
[----:B------:R-:W-:Y:S05]  /*b6b0*/  BSYNC B0 ;  /* 0x0000000000007941 */ /* 0x000fea0003800000 */
.L_x_2770:
[----:B--2---:R2:W4:Y:S01]  /*b6c0*/  SHFL.IDX PT, R33, R32, 0x1, 0x181f ;  /* 0x00381f0020217f89 */ /* 0x00452200000e0000 */
[----:B------:R-:W-:Y:S03]  /*b6d0*/  BSSY B0, `(.L_x_2772) ;  /* 0x0000018000007945 */ /* 0x000fe60003800000 */
[----:B-1----:R2:W1:Y:S01]  /*b6e0*/  SHFL.IDX PT, R34, R11, 0x1, 0x181f ;  /* 0x00381f000b227f89 */ /* 0x00246200000e0000 */
[----:B------:R-:W-:Y:S05]  /*b6f0*/  @!P0 BRA `(.L_x_2773) ;  /* 0x0000000000548947 */ /* 0x000fea0003800000 */
[----:B------:R-:W-:Y:S02]  /*b700*/  ULDC UR4, c[0x0][0x2f4] ;  /* 0x0000bd0000047ab9 */ /* 0x000fe40000000800 */
[----:B------:R-:W-:Y:S02]  /*b710*/  ISETP.GE.AND P5, PT, R16, UR4, PT ;  /* 0x0000000410007c0c */ /* 0x000fe4000bfa6270 */
[----:B------:R-:W-:-:S11]  /*b720*/  ISETP.GE.AND P4, PT, R214, UR4, PT ;  /* 0x00000004d6007c0c */ /* 0x000fd6000bf86270 */
[----:B---3--:R-:W3:Y:S01]  /*b730*/  @!P5 LDS.128 R12, [R84+0x1400] ;  /* 0x00140000540cd984 */ /* 0x008ee20000000c00 */
[----:B-1----:R-:W-:-:S04]  /*b740*/  @!P5 LEA R30, P0, R16, R34, 0x1 ;  /* 0x00000022101ed211 */ /* 0x002fc800078008ff */
[----:B----4-:R-:W-:Y:S02]  /*b750*/  @!P5 LEA.HI.X R31, R16, R33, R17, 0x1, P0 ;  /* 0x00000021101fd211 */ /* 0x010fe400000f0c11 */
[----:B------:R-:W-:-:S03]  /*b760*/  ISETP.GE.AND P0, PT, R19, UR4, PT ;  /* 0x0000000413007c0c */ /* 0x000fc6000bf06270 */
[----:B---3--:R1:W-:Y:S04]  /*b770*/  @!P5 ST.E.128 desc[UR60][R30.64], R12 ;  /* 0x0000000c1e00d985 */ /* 0x0083e8000c101d3c */
[----:B------:R-:W3:Y:S01]  /*b780*/  @!P4 LDS.128 R12, [R84+0x3c00] ;  /* 0x003c0000540cc984 */ /* 0x000ee20000000c00 */
[----:B-1----:R-:W-:-:S04]  /*b790*/  @!P4 LEA R30, P5, R212, R34, 0x1 ;  /* 0x00000022d41ec211 */ /* 0x002fc800078a08ff */
[----:B------:R-:W-:-:S05]  /*b7a0*/  @!P4 LEA.HI.X R31, R212, R33, R215, 0x1, P5 ;  /* 0x00000021d41fc211 */ /* 0x000fca00028f0cd7 */
[----:B---3--:R1:W-:Y:S01]  /*b7b0*/  @!P4 ST.E.128 desc[UR60][R30.64], R12 ;  /* 0x0000000c1e00c985 */ /* 0x0083e2000c101d3c */
[----:B------:R-:W-:-:S03]  /*b7c0*/  ISETP.GE.AND P4, PT, R22, UR4, PT ;  /* 0x0000000416007c0c */ /* 0x000fc6000bf86270 */
[----:B------:R-:W3:Y:S01]  /*b7d0*/  @!P0 LDS.128 R12, [R84+0x6400] ;  /* 0x00640000540c8984 */ /* 0x000ee20000000c00 */
[----:B-1----:R-:W-:-:S04]  /*b7e0*/  @!P0 LEA R30, P5, R19, R34, 0x1 ;  /* 0x00000022131e8211 */ /* 0x002fc800078a08ff */
[----:B------:R-:W-:-:S05]  /*b7f0*/  @!P0 LEA.HI.X R31, R19, R33, R219, 0x1, P5 ;  /* 0x00000021131f8211 */ /* 0x000fca00028f0cdb */
[----:B---3--:R1:W-:Y:S04]  /*b800*/  @!P0 ST.E.128 desc[UR60][R30.64], R12 ;  /* 0x0000000c1e008985 */ /* 0x0083e8000c101d3c */
[----:B------:R-:W3:Y:S01]  /*b810*/  @!P4 LDS.128 R12, [R84+0x8c00] ;  /* 0x008c0000540cc984 */ /* 0x000ee20000000c00 */
[----:B-1----:R-:W-:-:S04]  /*b820*/  @!P4 LEA R30, P0, R22, R34, 0x1 ;  /* 0x00000022161ec211 */ /* 0x002fc800078008ff */
[----:B------:R-:W-:-:S05]  /*b830*/  @!P4 LEA.HI.X R31, R22, R33, R218, 0x1, P0 ;  /* 0x00000021161fc211 */ /* 0x000fca00000f0cda */
[----:B---3--:R1:W-:Y:S04]  /*b840*/  @!P4 ST.E.128 desc[UR60][R30.64], R12 ;  /* 0x0000000c1e00c985 */ /* 0x0083e8000c101d3c */
.L_x_2773:
[----:B------:R-:W-:Y:S05]  /*b850*/  BSYNC B0 ;  /* 0x0000000000007941 */ /* 0x000fea0003800000 */
.L_x_2772:
[----:B------:R-:W-:Y:S01]  /*b860*/  ISETP.GE.AND P0, PT, R87, 0x41, PT ;  /* 0x000000415700780c */ /* 0x000fe20003f06270 */
[----:B0-2---:R-:W0:Y:S01]  /*b870*/  SHFL.IDX PT, R32, R32, 0x2, 0x181f ;  /* 0x00581f0020207f89 */ /* 0x005e2200000e0000 */
[----:B------:R-:W-:Y:S03]  /*b880*/  BSSY B0, `(.L_x_2774) ;  /* 0x0000018000007945 */ /* 0x000fe60003800000 */
[----:B------:R-:W2:Y:S08]  /*b890*/  SHFL.IDX PT, R11, R11, 0x2, 0x181f ;  /* 0x00581f000b0b7f89 */ /* 0x000eb000000e0000 */
[----:B------:R-:W-:Y:S05]  /*b8a0*/  @!P0 BRA `(.L_x_2775) ;  /* 0x0000000000548947 */ /* 0x000fea0003800000 */
[----:B------:R-:W-:Y:S02]  /*b8b0*/  ULDC UR4, c[0x0][0x2f4] ;  /* 0x0000bd0000047ab9 */ /* 0x000fe40000000800 */
[----:B------:R-:W-:Y:S02]  /*b8c0*/  ISETP.GE.AND P5, PT, R16, UR4, PT ;  /* 0x0000000410007c0c */ /* 0x000fe4000bfa6270 */
[----:B------:R-:W-:-:S11]  /*b8d0*/  ISETP.GE.AND P4, PT, R214, UR4, PT ;  /* 0x00000004d6007c0c */ /* 0x000fd6000bf86270 */
[----:B-1-3--:R-:W1:Y:S01]  /*b8e0*/  @!P5 LDS.128 R12, [R84+0x2400] ;  /* 0x00240000540cd984 */ /* 0x00ae620000000c00 */
[----:B--2---:R-:W-:-:S04]  /*b8f0*/  @!P5 LEA R30, P0, R16, R11, 0x1 ;  /* 0x0000000b101ed211 */ /* 0x004fc800078008ff */
[----:B0-----:R-:W-:Y:S02]  /*b900*/  @!P5 LEA.HI.X R31, R16, R32, R17, 0x1, P0 ;  /* 0x00000020101fd211 */ /* 0x001fe400000f0c11 */
[----:B------:R-:W-:-:S03]  /*b910*/  ISETP.GE.AND P0, PT, R19, UR4, PT ;  /* 0x0000000413007c0c */ /* 0x000fc6000bf06270 */
[----:B-1----:R0:W-:Y:S04]  /*b920*/  @!P5 ST.E.128 desc[UR60][R30.64], R12 ;  /* 0x0000000c1e00d985 */ /* 0x0021e8000c101d3c */
        /* <DEDUP_REMOVED lines=13> */
.L_x_2775:
[----:B------:R-:W-:Y:S05]  /*ba00*/  BSYNC B0 ;  /* 0x0000000000007941 */ /* 0x000fea0003800000 */
.L_x_2774:
[----:B------:R-:W-:Y:S01]  /*ba10*/  @!PT LDS RZ, [RZ] ;  /* 0x00000000fffff984 */ /* 0x000fe20000000800 */
[----:B------:R-:W-:Y:S01]  /*ba20*/  @!PT LDS RZ, [RZ] ;  /* 0x00000000fffff984 */ /* 0x000fe20000000800 */
[----:B------:R-:W-:Y:S01]  /*ba30*/  @!PT LDS RZ, [RZ] ;  /* 0x00000000fffff984 */ /* 0x000fe20000000800 */
[----:B------:R-:W-:Y:S01]  /*ba40*/  @!PT LDS RZ, [RZ] ;  /* 0x00000000fffff984 */ /* 0x000fe20000000800 */
[----:B------:R5:W-:Y:S06]  /*ba50*/  MEMBAR.ALL.CTA ;  /* 0x0000000000007992 */ /* 0x000bec0000008000 */
[----:B-----5:R-:W5:Y:S01]  /*ba60*/  FENCE.VIEW.ASYNC.S ;  /* 0x00000000000073c6 */ /* 0x020f620000000000 */
[----:B------:R-:W-:Y:S01]  /*ba70*/  @!P3 IADD3 R88, R88, 0x388c0, RZ ;  /* 0x000388c05858b810 */ /* 0x000fe20007ffe0ff */
[----:B------:R-:W-:Y:S01]  /*ba80*/  VIADD R213, R213, 0x1 ;  /* 0x00000001d5d57836 */ /* 0x000fe20000000000 */
[----:B-----5:R0:W-:Y:S01]  /*ba90*/  BAR.SYNC.DEFER_BLOCKING R157, 0x80 ;  /* 0x0002009d0000751d */ /* 0x0201e20000010000 */
[----:B------:R-:W-:-:S02]  /*baa0*/  ISETP.NE.AND P4, PT, R110, RZ, PT ;  /* 0x000000ff6e00720c */ /* 0x000fc40003f85270 */
[----:B------:R-:W-:Y:S02]  /*bab0*/  @!P3 PRMT R88, RZ, 0x654, R88 ;  /* 0x00000654ff58b816 */ /* 0x000fe40000000058 */
[----:B------:R-:W-:Y:S02]  /*bac0*/  PLOP3.LUT P0, PT, PT, PT, PT, 0x8, 0x0 ;  /* 0x000000000000781c */ /* 0x000fe40003f0e170 */
[----:B------:R2:W-:Y:S01]  /*bad0*/  @!P3 SYNCS.ARRIVE.TRANS64.RED.A1T0 RZ, [R88+URZ], RZ ;  /* 0x000000ff58ffb9a7 */ /* 0x0005e2000810043f */
[----:B------:R-:W-:-:S04]  /*bae0*/  ISETP.NE.AND P3, PT, R213, 0x2, PT ;  /* 0x00000002d500780c */ /* 0x000fc80003f65270 */
[----:B01-3--:R-:W-:Y:S02]  /*baf0*/  SEL R12, RZ, 0x1, P3 ;  /* 0x00000001ff0c7807 */ /* 0x00bfe40001800000 */
[----:B------:R-:W-:Y:S02]  /*bb00*/  SEL R213, R213, RZ, P3 ;  /* 0x000000ffd5d57207 */ /* 0x000fe40001800000 */
[----:B------:R-:W-:Y:S01]  /*bb10*/  LOP3.LUT R229, R229, R12, RZ, 0x3c, !PT ;  /* 0x0000000ce5e57212 */ /* 0x000fe200078e3cff */
[----:B--2---:R-:W-:Y:S06]  /*bb20*/  @P4 BRA `(.L_x_2776) ;  /* 0xffffff7400784947 */ /* 0x004fec000383ffff */
.L_x_2655:
[----:B------:R-:W2:Y:S01]  /*bb30*/  LDL R11, [R1+0x74] ;  /* 0x00007400010b7983 */ /* 0x000ea20000100800 */
[----:B------:R-:W1:Y:S01]  /*bb40*/  LDC R0, c[0x0][0x448] ;  /* 0x00011200ff007b82 */ /* 0x000e620000000800 */
[----:B------:R-:W-:Y:S01]  /*bb50*/  BSSY B0, `(.L_x_2777) ;  /* 0x0000011000007945 */ /* 0x000fe20003800000 */
[----:B------:R-:W-:Y:S02]  /*bb60*/  MOV R2, RZ ;  /* 0x000000ff00027202 */ /* 0x000fe40000000f00 */
[----:B-1----:R-:W-:-:S13]  /*bb70*/  ISETP.NE.AND P1, PT, R0, 0x1, PT ;  /* 0x000000010000780c */ /* 0x002fda0003f25270 */
[----:B------:R-:W1:Y:S08]  /*bb80*/  @P1 LDC R0, c[0x0][0x44c] ;  /* 0x00011300ff001b82 */ /* 0x000e700000000800 */
[----:B------:R-:W3:Y:S01]  /*bb90*/  @P1 LDC R5, c[0x0][0x450] ;  /* 0x00011400ff051b82 */ /* 0x000ee20000000800 */
[----:B--2---:R-:W-:-:S04]  /*bba0*/  VIADD R3, R11, 0x7f ;  /* 0x0000007f0b037836 */ /* 0x004fc80000000000 */
[----:B-1----:R-:W-:-:S05]  /*bbb0*/  @P1 IMAD.HI.U32 R0, R3, R0, RZ ;  /* 0x0000000003001227 */ /* 0x002fca00078e00ff */
[----:B---3--:R-:W-:-:S05]  /*bbc0*/  @P1 SHF.R.U32.HI R3, RZ, R5, R0 ;  /* 0x00000005ff031219 */ /* 0x008fca0000011600 */
[----:B------:R-:W-:-:S04]  /*bbd0*/  IMAD.IADD R3, R130, 0x1, R3 ;  /* 0x0000000182037824 */ /* 0x000fc800078e0203 */
[----:B------:R-:W-:-:S05]  /*bbe0*/  IMAD.HI R3, R3, 0x66666667, RZ ;  /* 0x6666666703037827 */ /* 0x000fca00078e02ff */
[----:B------:R-:W-:-:S04]  /*bbf0*/  SHF.R.U32.HI R0, RZ, 0x1f, R3 ;  /* 0x0000001fff007819 */ /* 0x000fc80000011603 */
[----:B------:R-:W-:-:S04]  /*bc00*/  LEA.HI.SX32 R0, R3, R0, 0x1b ;  /* 0x0000000003007211 */ /* 0x000fc800078fdaff */
[----:B------:R-:W-:-:S04]  /*bc10*/  VIMNMX R131, R131, R0, PT ;  /* 0x0000000083837248 */ /* 0x000fc80003fe0100 */
[----:B------:R-:W-:Y:S01]  /*bc20*/  ISETP.GE.AND P1, PT, R131, 0x1, PT ;  /* 0x000000018300780c */ /* 0x000fe20003f26270 */
[----:B------:R-:W-:-:S12]  /*bc30*/  @P0 BRA `(.L_x_2778) ;  /* 0x0000000000080947 */ /* 0x000fd80003800000 */
[----:B------:R-:W1:Y:S02]  /*bc40*/  FENCE.VIEW.ASYNC.G ;  /* 0x00000000000073c6 */ /* 0x000e640000000100 */
[----:B-1----:R-:W-:Y:S06]  /*bc50*/  BAR.ARV 0xc, 0x180 ;  /* 0x0306000000007b1d */ /* 0x002fec0000002000 */
.L_x_2778:
[----:B------:R-:W-:Y:S05]  /*bc60*/  BSYNC B0 ;  /* 0x0000000000007941 */ /* 0x000fea0003800000 */
.L_x_2777:
[----:B------:R-:W-:Y:S04]  /*bc70*/  BSSY B0, `(.L_x_2779) ;  /* 0x0000021000007945 */ /* 0x000fe80003800000 */
[----:B------:R-:W-:Y:S05]  /*bc80*/  @!P1 BRA `(.L_x_2780) ;  /* 0x00000000007c9947 */ /* 0x000fea0003800000 */
[----:B------:R-:W2:Y:S01]  /*bc90*/  LDL R0, [R1+0x90] ;  /* 0x0000900001007983 */ /* 0x000ea20000100800 */
[----:B------:R-:W-:Y:S01]  /*bca0*/  ULDC UR4, c[0x0][0x9f0] ;  /* 0x00027c0000047ab9 */ /* 0x000fe20000000800 */
[----:B--2---:R-:W-:-:S04]  /*bcb0*/  ISETP.NE.AND P0, PT, R0, RZ, PT ;  /* 0x000000ff0000720c */ /* 0x004fc80003f05270 */
[----:B------:R-:W-:-:S04]  /*bcc0*/  SEL R6, R0, UR4, P0 ;  /* 0x0000000400067c07 */ /* 0x000fc80008000000 */
[-C--:B------:R-:W-:Y:S02]  /*bcd0*/  IABS R5, R6.reuse ;  /* 0x0000000600057213 */ /* 0x080fe40000000000 */
[----:B------:R-:W-:Y:S02]  /*bce0*/  IADD3 R0, R6, -0x1, R131 ;  /* 0xffffffff06007810 */ /* 0x000fe40007ffe083 */
[----:B------:R-:W1:Y:S01]  /*bcf0*/  I2F.RP R4, R5 ;  /* 0x0000000500047306 */ /* 0x000e620000209400 */
[----:B------:R-:W-:-:S05]  /*bd00*/  IABS R9, R6 ;  /* 0x0000000600097213 */ /* 0x000fca0000000000 */
[----:B------:R-:W-:Y:S02]  /*bd10*/  IMAD.MOV R9, RZ, RZ, -R9 ;  /* 0x000000ffff097224 */ /* 0x000fe400078e0a09 */
[----:B-1----:R-:W1:Y:S02]  /*bd20*/  MUFU.RCP R4, R4 ;  /* 0x0000000400047308 */ /* 0x002e640000001000 */
[----:B-1----:R-:W-:Y:S01]  /*bd30*/  VIADD R2, R4, 0xffffffe ;  /* 0x0ffffffe04027836 */ /* 0x002fe20000000000 */
[----:B------:R-:W-:Y:S02]  /*bd40*/  IABS R4, R0 ;  /* 0x0000000000047213 */ /* 0x000fe40000000000 */
[----:B------:R-:W-:-:S03]  /*bd50*/  LOP3.LUT R0, R0, R6, RZ, 0x3c, !PT ;  /* 0x0000000600007212 */ /* 0x000fc600078e3cff */
[----:B------:R1:W2:Y:S01]  /*bd60*/  F2I.FTZ.U32.TRUNC.NTZ R3, R2 ;  /* 0x0000000200037305 */ /* 0x0002a2000021f000 */
[----:B------:R-:W-:Y:S02]  /*bd70*/  ISETP.GE.AND P2, PT, R0, RZ, PT ;  /* 0x000000ff0000720c */ /* 0x000fe40003f46270 */
[----:B-1----:R-:W-:Y:S01]  /*bd80*/  MOV R2, RZ ;  /* 0x000000ff00027202 */ /* 0x002fe20000000f00 */
[----:B--2---:R-:W-:-:S04]  /*bd90*/  IMAD.MOV R8, RZ, RZ, -R3 ;  /* 0x000000ffff087224 */ /* 0x004fc800078e0a03 */
[----:B------:R-:W-:-:S04]  /*bda0*/  IMAD R7, R8, R5, RZ ;  /* 0x0000000508077224 */ /* 0x000fc800078e02ff */
[----:B------:R-:W-:-:S04]  /*bdb0*/  IMAD.HI.U32 R3, R3, R7, R2 ;  /* 0x0000000703037227 */ /* 0x000fc800078e0002 */
[----:B------:R-:W-:Y:S02]  /*bdc0*/  IMAD.MOV.U32 R2, RZ, RZ, R9 ;  /* 0x000000ffff027224 */ /* 0x000fe400078e0009 */
        /* <DEDUP_REMOVED lines=8> */
[----:B------:R-:W-:-:S04]  /*be50*/  IMAD.MOV.U32 R2, RZ, RZ, R3 ;  /* 0x000000ffff027224 */ /* 0x000fc800078e0003 */
[----:B------:R-:W-:Y:S01]  /*be60*/  @!P2 IMAD.MOV R2, RZ, RZ, -R2 ;  /* 0x000000ffff02a224 */ /* 0x000fe200078e0a02 */
[----:B------:R-:W-:-:S07]  /*be70*/  @!P1 LOP3.LUT R2, RZ, R6, RZ, 0x33, !PT ;  /* 0x00000006ff029212 */ /* 0x000fce00078e33ff */
.L_x_2780:
[----:B------:R-:W-:Y:S05]  /*be80*/  BSYNC B0 ;  /* 0x0000000000007941 */ /* 0x000fea0003800000 */
.L_x_2779:
[----:B------:R-:W2:Y:S01]  /*be90*/  LDL R0, [R1+0xa4] ;  /* 0x0000a40001007983 */ /* 0x000ea20000100800 */
[----:B------:R-:W-:Y:S01]  /*bea0*/  PLOP3.LUT P0, PT, PT, PT, PT, 0x80, 0x0 ;  /* 0x000000000000781c */ /* 0x000fe20003f0f070 */
[----:B------:R-:W-:Y:S01]  /*beb0*/  IMAD.MOV.U32 R153, RZ, RZ, RZ ;  /* 0x000000ffff997224 */ /* 0x000fe200078e00ff */
[----:B------:R-:W-:Y:S02]  /*bec0*/  MOV R154, RZ ;  /* 0x000000ff009a7202 */ /* 0x000fe40000000f00 */
        /* <DEDUP_REMOVED lines=58> */
[----:B----4-:R-:W-:Y:S02]  /*c270*/  CS2R R32, SRZ ;  /* 0x0000000000207805 */ /* 0x010fe4000001ff00 */
        /* <DEDUP_REMOVED lines=9> */
[----:B-1----:R-:W-:Y:S05]  /*c310*/  @!P1 BRA `(.L_x_2781) ;  /* 0x000001a000509947 */ /* 0x002fea0003800000 */
[----:B------:R-:W2:Y:S02]  /*c320*/  LDL R0, [R1+0x128] ;  /* 0x0001280001007983 */ /* 0x000ea40000100800 */
[----:B--2---:R-:W-:Y:S02]  /*c330*/  R2UR UR4, R0 ;  /* 0x00000000000472ca */ /* 0x004fe400000e0000 */
[----:B------:R-:W1:Y:S11]  /*c340*/  S2R R0, SR_TID.X ;  /* 0x0000000000007919 */ /* 0x000e760000002100 */
[----:B------:R-:W-:-:S06]  /*c350*/  ULOP3.LUT UP0, URZ, UR4, 0x9f, URZ, 0xc0, !UPT ;  /* 0x0000009f043f7892 */ /* 0x000fcc000f80c03f */
[----:B------:R-:W-:Y:S01]  /*c360*/  PLOP3.LUT P0, PT, PT, PT, UP0, 0x80, 0x0 ;  /* 0x000000000000781c */ /* 0x000fe20003f0f008 */
[----:B-1----:R-:W-:-:S05]  /*c370*/  VIADD R0, R0, 0xffffff80 ;  /* 0xffffff8000007836 */ /* 0x002fca0000000000 */
[----:B------:R-:W-:-:S04]  /*c380*/  SHF.R.S32.HI R3, RZ, 0x1f, R0 ;  /* 0x0000001fff037819 */ /* 0x000fc80000011400 */
[----:B------:R-:W-:-:S04]  /*c390*/  LEA.HI R3, R3, R0, RZ, 0x7 ;  /* 0x0000000003037211 */ /* 0x000fc800078f38ff */
[----:B------:R-:W-:-:S06]  /*c3a0*/  SHF.R.S32.HI R0, RZ, 0x7, R3 ;  /* 0x00000007ff007819 */ /* 0x000fcc0000011403 */
[----:B------:R-:W1:Y:S02]  /*c3b0*/  SHFL.IDX PT, R0, R0, RZ, 0x1f ;  /* 0x00001fff00007589 */ /* 0x000e6400000e0000 */
[----:B-1----:R-:W-:-:S04]  /*c3c0*/  LEA.HI R3, R0, R0, RZ, 0x1 ;  /* 0x0000000000037211 */ /* 0x002fc800078f08ff */
[----:B------:R-:W-:-:S05]  /*c3d0*/  LOP3.LUT R3, R3, 0x1e, RZ, 0xc0, !PT ;  /* 0x0000001e03037812 */ /* 0x000fca00078ec0ff */
[----:B------:R-:W-:-:S05]  /*c3e0*/  IMAD.IADD R3, R0, 0x1, -R3 ;  /* 0x0000000100037824 */ /* 0x000fca00078e0a03 */
        /* <DEDUP_REMOVED lines=12> */
[----:B------:R-:W-:Y:S01]  /*c4b0*/  MOV R11, UR5 ;  /* 0x00000005000b7c02 */ /* 0x000fe20008000f00 */
[----:B------:R-:W-:Y:S02]  /*c4c0*/  IMAD.U32 R7, RZ, RZ, UR7 ;  /* 0x00000007ff077e24 */ /* 0x000fe4000f8e00ff */
[----:B0-----:R-:W-:-:S02]  /*c4d0*/  IMAD.U32 R10, RZ, RZ, UR4 ;  /* 0x00000004ff0a7e24 */ /* 0x001fc4000f8e00ff */
[----:B------:R-:W-:Y:S02]  /*c4e0*/  IMAD.MOV.U32 R8, RZ, RZ, 0x70 ;  /* 0x00000070ff087424 */ /* 0x000fe400078e00ff */
[----:B------:R-:W-:Y:S02]  /*c4f0*/  IMAD.MOV.U32 R12, RZ, RZ, 0x1 ;  /* 0x00000001ff0c7424 */ /* 0x000fe400078e00ff */
[----:B------:R-:W-:-:S07]  /*c500*/  IMAD.MOV.U32 R13, RZ, RZ, RZ ;  /* 0x000000ffff0d7224 */ /* 0x000fce00078e00ff */
[----:B------:R-:W-:-:S07]  /*c510*/  LEPC R20, `(.L_x_2782) ;  /* 0x000000001014794e */ /* 0x000fce0000000000 */
[----:B-1---5:R-:W-:Y:S05]  /*c520*/  CALL.ABS.NOINC R14 ;  /* 0x000000000e007343 */ /* 0x022fea0003c00000 */
.L_x_2782:
[----:B------:R-:W-:Y:S02]  /*c530*/  ULDC UR4, c[0x0][0x3f4] ;  /* 0x0000fd0000047ab9 */ /* 0x000fe40000000800 */
[----:B------:R-:W-:-:S13]  /*c540*/  ISETP.LT.AND P0, PT, RZ, UR4, PT ;  /* 0x00000004ff007c0c */ /* 0x000fda000bf01270 */
[----:B------:R-:W-:Y:S05]  /*c550*/  @P0 BRA `(.L_x_2783) ;  /* 0x0000000000400947 */ /* 0x000fea0003800000 */
[----:B------:R-:W2:Y:S02]  /*c560*/  LDL R20, [R1+0xa0] ;  /* 0x0000a00001147983 */ /* 0x000ea40000100800 */
[----:B--2---:R-:W-:-:S04]  /*c570*/  LEA.HI R0, R20, R20, RZ, 0x1 ;  /* 0x0000001414007211 */ /* 0x004fc800078f08ff */
[----:B------:R-:W-:-:S04]  /*c580*/  LOP3.LUT R0, R0, 0xfffffffe, RZ, 0xc0, !PT ;  /* 0xfffffffe00007812 */ /* 0x000fc800078ec0ff */
[----:B------:R-:W-:-:S04]  /*c590*/  IADD3 R0, R20, -R0, RZ ;  /* 0x8000000014007210 */ /* 0x000fc80007ffe0ff */
[----:B------:R-:W-:-:S04]  /*c5a0*/  SHF.L.U32 R0, R0, 0x1f, RZ ;  /* 0x0000001f00007819 */ /* 0x000fc800000006ff */
[----:B------:R1:W2:Y:S03]  /*c5b0*/  SYNCS.PHASECHK.TRANS64.TRYWAIT P0, [R23+URZ+0x38800], R0 ;  /* 0x03880000170075a7 */ /* 0x0002a6000800017f */
[----:B--2---:R-:W-:Y:S05]  /*c5c0*/  @!P0 NANOSLEEP.SYNCS 0x989680 ;  /* 0x009896800000895d */ /* 0x004fea0003900000 */
[----:B------:R-:W2:Y:S01]  /*c5d0*/  @!P0 SYNCS.PHASECHK.TRANS64 P0, [R23+URZ+0x38800], R0 ;  /* 0x03880000170085a7 */ /* 0x000ea2000800007f */
[----:B------:R-:W-:Y:S04]  /*c5e0*/  BSSY B0, `(.L_x_2784) ;  /* 0x0000006000007945 */ /* 0x000fe80003800000 */
[----:B--2---:R-:W-:Y:S05]  /*c5f0*/  @P0 BRA `(.L_x_2785) ;  /* 0x0000000000100947 */ /* 0x004fea0003800000 */
.L_x_2786:
[----:B--2---:R2:W3:Y:S02]  /*c600*/  SYNCS.PHASECHK.TRANS64.TRYWAIT P0, [R23+URZ+0x38800], R0 ;  /* 0x03880000170075a7 */ /* 0x0044e4000800017f */
[----:B---3--:R-:W-:Y:S05]  /*c610*/  @!P0 NANOSLEEP.SYNCS 0x989680 ;  /* 0x009896800000895d */ /* 0x008fea0003900000 */
[----:B------:R-:W3:Y:S02]  /*c620*/  @!P0 SYNCS.PHASECHK.TRANS64 P0, [R23+URZ+0x38800], R0 ;  /* 0x03880000170085a7 */ /* 0x000ee4000800007f */
[----:B---3--:R-:W-:Y:S05]  /*c630*/  @!P0 BRA `(.L_x_2786) ;  /* 0xfffffffc00f08947 */ /* 0x008fea000383ffff */
.L_x_2785:
[----:B------:R-:W-:Y:S05]  /*c640*/  BSYNC B0 ;  /* 0x0000000000007941 */ /* 0x000fea0003800000 */
.L_x_2784:
[----:B------:R-:W-:Y:S05]  /*c650*/  BRA `(.L_x_2787) ;  /* 0x0000009400b87947 */ /* 0x000fea0003800000 */
.L_x_2783:
[----:B------:R-:W2:Y:S01]  /*c660*/  LDL R0, [R1+0x128] ;  /* 0x0001280001007983 */ /* 0x000ea20000100800 */
[----:B------:R-:W-:Y:S01]  /*c670*/  ULDC.64 UR6, c[0x0][0x408] ;  /* 0x0001020000067ab9 */ /* 0x000fe20000000a00 */
[----:B--2---:R-:W-:Y:S02]  /*c680*/  R2UR UR4, R0 ;  /* 0x00000000000472ca */ /* 0x004fe400000e0000 */
[----:B-----5:R-:W-:-:S05]  /*c690*/  SHF.R.S32.HI R0, RZ, 0x1f, R152 ;  /* 0x0000001fff007819 */ /* 0x020fca0000011498 */
[----:B------:R-:W-:-:S04]  /*c6a0*/  IMAD R5, R0, UR6, RZ ;  /* 0x0000000600057c24 */ /* 0x000fc8000f8e02ff */
[----:B------:R-:W-:Y:S02]  /*c6b0*/  IMAD R5, R152, UR7, R5 ;  /* 0x0000000798057c24 */ /* 0x000fe4000f8e0205 */
[----:B------:R-:W-:-:S03]  /*c6c0*/  ULOP3.LUT UP0, URZ, UR4, 0x3ff, URZ, 0xc0, !UPT ;  /* 0x000003ff043f7892 */ /* 0x000fc6000f80c03f */
[----:B------:R-:W-:Y:S02]  /*c6d0*/  ULDC.64 UR4, c[0x0][0x3f8] ;  /* 0x0000fe0000047ab9 */ /* 0x000fe40000000a00 */
[----:B------:R-:W-:Y:S01]  /*c6e0*/  IMAD R3, R0, UR4, RZ ;  /* 0x0000000400037c24 */ /* 0x000fe2000f8e02ff */
[----:B------:R-:W-:Y:S01]  /*c6f0*/  PLOP3.LUT P0, PT, PT, PT, UP0, 0x80, 0x0 ;  /* 0x000000000000781c */ /* 0x000fe20003f0f008 */
[----:B------:R-:W-:-:S04]  /*c700*/  IMAD.WIDE.U32 R24, R152, UR4, RZ ;  /* 0x0000000498187c25 */ /* 0x000fc8000f8e00ff */
        /* <DEDUP_REMOVED lines=20> */
[----:B-1----:R-:W-:Y:S05]  /*c850*/  CALL.ABS.NOINC R14 ;  /* 0x000000000e007343 */ /* 0x002fea0003c00000 */
.L_x_2788:
[----:B------:R-:W2:Y:S01]  /*c860*/  LDL R21, [R1+0x74] ;  /* 0x0000740001157983 */ /* 0x000ea20000100800 */
[----:B------:R-:W-:-:S03]  /*c870*/  ULDC.U8 UR4, c[0x0][0x410] ;  /* 0x0001040000047ab9 */ /* 0x000fc60000000000 */
[----:B------:R-:W3:Y:S01]  /*c880*/  LDL R20, [R1+0x8c] ;  /* 0x00008c0001147983 */ /* 0x000ee20000100800 */
[----:B------:R-:W-:Y:S01]  /*c890*/  ISETP.NE.AND P0, PT, RZ, UR4, PT ;  /* 0x00000004ff007c0c */ /* 0x000fe2000bf05270 */
[----:B------:R-:W-:Y:S01]  /*c8a0*/  BSSY B0, `(.L_x_2789) ;  /* 0x0000941000007945 */ /* 0x000fe20003800000 */
[----:B--2---:R-:W-:-:S05]  /*c8b0*/  IADD3 R0, R225, R21, RZ ;  /* 0x00000015e1007210 */ /* 0x004fca0007ffe0ff */
[----:B---3--:R-:W-:-:S06]  /*c8c0*/  IMAD R3, R20, 0x20, R0 ;  /* 0x0000002014037824 */ /* 0x008fcc00078e0200 */
[----:B------:R-:W-:Y:S05]  /*c8d0*/  @!P0 BRA `(.L_x_2790) ;  /* 0x0000004800408947 */ /* 0x000fea0003800000 */
[----:B------:R-:W1:Y:S01]  /*c8e0*/  LDC R20, c[0x0][0x448] ;  /* 0x00011200ff147b82 */ /* 0x000e620000000800 */
[----:B------:R-:W-:Y:S01]  /*c8f0*/  ULDC.64 UR4, c[0x0][0x3f8] ;  /* 0x0000fe0000047ab9 */ /* 0x000fe20000000a00 */
[----:B------:R-:W-:Y:S01]  /*c900*/  ULDC.64 UR6, c[0x0][0x408] ;  /* 0x0001020000067ab9 */ /* 0x000fe20000000a00 */
[----:B------:R-:W-:Y:S02]  /*c910*/  IMAD.MOV.U32 R6, RZ, RZ, R24 ;  /* 0x000000ffff067224 */ /* 0x000fe400078e0018 */
[----:B------:R-:W-:Y:S01]  /*c920*/  IMAD.MOV.U32 R7, RZ, RZ, R73 ;  /* 0x000000ffff077224 */ /* 0x000fe200078e0049 */
[----:B-1----:R-:W-:-:S13]  /*c930*/  ISETP.NE.AND P0, PT, R20, 0x1, PT ;  /* 0x000000011400780c */ /* 0x002fda0003f05270 */
[----:B------:R-:W1:Y:S08]  /*c940*/  @P0 LDC R4, c[0x0][0x44c] ;  /* 0x00011300ff040b82 */ /* 0x000e700000000800 */
[----:B------:R-:W2:Y:S01]  /*c950*/  @P0 LDC R5, c[0x0][0x450] ;  /* 0x00011400ff050b82 */ /* 0x000ea20000000800 */
[----:B-1----:R-:W-:-:S05]  /*c960*/  @P0 IMAD.HI.U32 R4, R3, R4, RZ ;  /* 0x0000000403040227 */ /* 0x002fca00078e00ff */
[----:B--2---:R-:W-:Y:S01]  /*c970*/  @P0 SHF.R.U32.HI R3, RZ, R5, R4 ;  /* 0x00000005ff030219 */ /* 0x004fe20000011604 */
[----:B------:R-:W-:Y:S01]  /*c980*/  IMAD.MOV.U32 R5, RZ, RZ, R27 ;  /* 0x000000ffff057224 */ /* 0x000fe200078e001b */
[----:B------:R-:W-:Y:S02]  /*c990*/  MOV R4, R152 ;  /* 0x0000009800047202 */ /* 0x000fe40000000f00 */
[----:B------:R-:W-:Y:S01]  /*c9a0*/  SHF.R.S32.HI R8, RZ, 0x1f, R3 ;  /* 0x0000001fff087819 */ /* 0x000fe20000011403 */
[----:B------:R-:W-:-:S04]  /*c9b0*/  IMAD.WIDE.U32 R6, R3, UR4, R6 ;  /* 0x0000000403067c25 */ /* 0x000fc8000f8e0006 */
[C---:B0-----:R-:W-:Y:S02]  /*c9c0*/  IMAD R10, R8.reuse, UR4, RZ ;  /* 0x00000004080a7c24 */ /* 0x041fe4000f8e02ff */
        /* <DEDUP_REMOVED lines=18> */
.L_x_3107:
[----:B------:R-:W5:Y:S01]  /*caf0*/  LDL R3, [R1+0x6c] ;  /* 0x00006c0001037983 */ /* 0x000f620000100800 */
        /* <DEDUP_REMOVED lines=9> */
[----:B-----5:R-:W-:-:S05]  /*cb90*/  IMAD R3, R3, R20, RZ ;  /* 0x0000001403037224 */ /* 0x020fca00078e02ff */
[----:B------:R-:W-:-:S13]  /*cba0*/  ISETP.GE.AND P0, PT, R0, R3, PT ;  /* 0x000000030000720c */ /* 0x000fda0003f06270 */
[----:B------:R-:W-:Y:S05]  /*cbb0*/  @P0 BRA `(.L_x_2793) ;  /* 0x0000000000c00947 */ /* 0x000fea0003800000 */
[----:B------:R-:W3:Y:S01]  /*cbc0*/  LDL R11, [R1+0x134] ;  /* 0x00013400010b7983 */ /* 0x000ee20000100800 */
[----:B------:R-:W-:-:S03]  /*cbd0*/  ULDC UR4, c[0x0][0x3f4] ;  /* 0x0000fd0000047ab9 */ /* 0x000fc60000000800 */
[----:B------:R-:W3:Y:S04]  /*cbe0*/  LDL R10, [R1+0x130] ;  /* 0x00013000010a7983 */ /* 0x000ee80000100800 */
[----:B------:R-:W3:Y:S01]  /*cbf0*/  LDL R5, [R1+0x12c] ;  /* 0x00012c0001057983 */ /* 0x000ee20000100800 */
[----:B------:R-:W-:Y:S02]  /*cc00*/  ISETP.GE.AND P3, PT, R216, UR4, PT ;  /* 0x00000004d8007c0c */ /* 0x000fe4000bf66270 */
[----:B------:R-:W-:Y:S02]  /*cc10*/  CS2R R74, SRZ ;  /* 0x00000000004a7805 */ /* 0x000fe4000001ff00 */
[----:B------:R-:W-:Y:S02]  /*cc20*/  ISETP.GE.AND P2, PT, R221, UR4, PT ;  /* 0x00000004dd007c0c */ /* 0x000fe4000bf46270 */
[----:B------:R-:W-:-:S02]  /*cc30*/  CS2R R76, SRZ ;  /* 0x00000000004c7805 */ /* 0x000fc4000001ff00 */
[----:B------:R-:W-:Y:S02]  /*cc40*/  ISETP.GE.AND P1, PT, R222, UR4, PT ;  /* 0x00000004de007c0c */ /* 0x000fe4000bf26270 */
[----:B------:R-:W-:-:S03]  /*cc50*/  ISETP.GE.AND P0, PT, R223, UR4, PT ;  /* 0x00000004df007c0c */ /* 0x000fc6000bf06270 */
[----:B------:R-:W-:-:S04]  /*cc60*/  @!P3 SHF.L.U32 R21, R216, 0x1, RZ ;  /* 0x00000001d815b819 */ /* 0x000fc800000006ff */
[----:B------:R-:W-:Y:S01]  /*cc70*/  @!P2 IMAD.SHL.U32 R13, R221, 0x2, RZ ;  /* 0x00000002dd0da824 */ /* 0x000fe200078e00ff */
[----:B------:R-:W-:Y:S02]  /*cc80*/  @!P3 SHF.L.U64.HI R4, R216, 0x1, R217 ;  /* 0x00000001d804b819 */ /* 0x000fe400000102d9 */
[-C--:B--2---:R-:W-:Y:S02]  /*cc90*/  @!P3 IADD3 R24, P5, R6, R21.reuse, RZ ;  /* 0x000000150618b210 */ /* 0x084fe40007fbe0ff */
[----:B----4-:R-:W-:Y:S02]  /*cca0*/  @!P3 IADD3 R20, P4, R8, R21, RZ ;  /* 0x000000150814b210 */ /* 0x010fe40007f9e0ff */
[-C--:B------:R-:W-:Y:S02]  /*ccb0*/  @!P2 IADD3 R14, P6, R6, R13.reuse, RZ ;  /* 0x0000000d060ea210 */ /* 0x080fe40007fde0ff */
[----:B-1----:R-:W-:Y:S01]  /*ccc0*/  @!P3 IADD3.X R25, R7, R4, RZ, P5, !PT ;  /* 0x000000040719b210 */ /* 0x002fe20002ffe4ff */
[----:B---3--:R-:W-:Y:S01]  /*ccd0*/  @!P3 IMAD.X R21, R9, 0x1, R4, P4 ;  /* 0x000000010915b824 */ /* 0x008fe200020e0604 */
[----:B------:R-:W-:-:S02]  /*cce0*/  @!P2 IADD3 R12, P5, R8, R13, RZ ;  /* 0x0000000d080ca210 */ /* 0x000fc40007fbe0ff */
[----:B------:R-:W-:Y:S02]  /*ccf0*/  CS2R R70, SRZ ;  /* 0x0000000000467805 */ /* 0x000fe4000001ff00 */
[----:B------:R-:W-:Y:S02]  /*cd00*/  CS2R R72, SRZ ;  /* 0x0000000000487805 */ /* 0x000fe4000001ff00 */
[----:B------:R-:W-:Y:S02]  /*cd10*/  CS2R R66, SRZ ;  /* 0x0000000000427805 */ /* 0x000fe4000001ff00 */
[----:B------:R-:W-:Y:S02]  /*cd20*/  CS2R R68, SRZ ;  /* 0x0000000000447805 */ /* 0x000fe4000001ff00 */
[----:B------:R-:W-:Y:S02]  /*cd30*/  CS2R R62, SRZ ;  /* 0x00000000003e7805 */ /* 0x000fe4000001ff00 */
[----:B------:R-:W-:Y:S01]  /*cd40*/  CS2R R64, SRZ ;  /* 0x0000000000407805 */ /* 0x000fe2000001ff00 */
[----:B------:R1:W5:Y:S04]  /*cd50*/  @!P3 LD.E.64 R74, desc[UR60][R24.64] ;  /* 0x0000003c184ab980 */ /* 0x000368000c101b00 */
[----:B------:R1:W5:Y:S01]  /*cd60*/  @!P3 LD.E.64 R76, desc[UR60][R20.64] ;  /* 0x0000003c144cb980 */ /* 0x000362000c101b00 */
[----:B------:R-:W-:Y:S01]  /*cd70*/  @!P2 SHF.L.U64.HI R34, R221, 0x1, R11 ;  /* 0x00000001dd22a819 */ /* 0x000fe2000001020b */
[C---:B------:R-:W-:Y:S01]  /*cd80*/  @!P1 IMAD.SHL.U32 R11, R222.reuse, 0x2, RZ ;  /* 0x00000002de0b9824 */ /* 0x040fe200078e00ff */
[----:B------:R-:W-:-:S03]  /*cd90*/  @!P1 SHF.L.U64.HI R28, R222, 0x1, R10 ;  /* 0x00000001de1c9819 */ /* 0x000fc6000001020a */
[--C-:B------:R-:W-:Y:S01]  /*cda0*/  @!P2 IMAD.X R15, R7, 0x1, R34.reuse, P6 ;  /* 0x00000001070fa824 */ /* 0x100fe200030e0622 */
[-C--:B------:R-:W-:Y:S01]  /*cdb0*/  @!P1 IADD3 R10, P4, R6, R11.reuse, RZ ;  /* 0x0000000b060a9210 */ /* 0x080fe20007f9e0ff */
[----:B------:R-:W-:Y:S01]  /*cdc0*/  @!P2 IMAD.X R13, R9, 0x1, R34, P5 ;  /* 0x00000001090da824 */ /* 0x000fe200028e0622 */
[C---:B------:R-:W-:Y:S01]  /*cdd0*/  @!P0 SHF.L.U64.HI R26, R223.reuse, 0x1, R5 ;  /* 0x00000001df1a8819 */ /* 0x040fe20000010205 */
[----:B------:R-:W-:Y:S01]  /*cde0*/  @!P0 IMAD.SHL.U32 R5, R223, 0x2, RZ ;  /* 0x00000002df058824 */ /* 0x000fe200078e00ff */
[----:B------:R-:W-:Y:S01]  /*cdf0*/  @!P1 IADD3 R4, P6, R8, R11, RZ ;  /* 0x0000000b08049210 */ /* 0x000fe20007fde0ff */
[----:B------:R1:W5:Y:S01]  /*ce00*/  @!P2 LD.E.64 R70, desc[UR60][R14.64] ;  /* 0x0000003c0e46a980 */ /* 0x000362000c101b00 */
[----:B------:R-:W-:Y:S02]  /*ce10*/  @!P1 IADD3.X R11, R7, R28, RZ, P4, !PT ;  /* 0x0000001c070b9210 */ /* 0x000fe400027fe4ff */
[-C--:B------:R-:W-:Y:S01]  /*ce20*/  @!P0 IADD3 R6, P5, R6, R5.reuse, RZ ;  /* 0x0000000506068210 */ /* 0x080fe20007fbe0ff */
[----:B------:R1:W5:Y:S01]  /*ce30*/  @!P2 LD.E.64 R72, desc[UR60][R12.64] ;  /* 0x0000003c0c48a980 */ /* 0x000362000c101b00 */
[----:B------:R-:W-:Y:S01]  /*ce40*/  @!P0 IADD3 R8, P4, R8, R5, RZ ;  /* 0x0000000508088210 */ /* 0x000fe20007f9e0ff */
[----:B------:R-:W-:-:S02]  /*ce50*/  @!P1 IMAD.X R5, R9, 0x1, R28, P6 ;  /* 0x0000000109059824 */ /* 0x000fc400030e061c */
[--C-:B------:R-:W-:Y:S01]  /*ce60*/  @!P0 IMAD.X R7, R7, 0x1, R26.reuse, P5 ;  /* 0x0000000107078824 */ /* 0x100fe200028e061a */
[----:B------:R1:W5:Y:S01]  /*ce70*/  @!P1 LD.E.64 R66, desc[UR60][R10.64] ;  /* 0x0000003c0a429980 */ /* 0x000362000c101b00 */
[----:B------:R-:W-:-:S03]  /*ce80*/  @!P0 IMAD.X R9, R9, 0x1, R26, P4 ;  /* 0x0000000109098824 */ /* 0x000fc600020e061a */
[----:B------:R1:W5:Y:S04]  /*ce90*/  @!P1 LD.E.64 R68, desc[UR60][R4.64] ;  /* 0x0000003c04449980 */ /* 0x000368000c101b00 */
[----:B------:R1:W5:Y:S04]  /*cea0*/  @!P0 LD.E.64 R62, desc[UR60][R6.64] ;  /* 0x0000003c063e8980 */ /* 0x000368000c101b00 */
[----:B------:R1:W5:Y:S02]  /*ceb0*/  @!P0 LD.E.64 R64, desc[UR60][R8.64] ;  /* 0x0000003c08408980 */ /* 0x000364000c101b00 */
.L_x_2793:
[----:B------:R-:W-:Y:S05]  /*cec0*/  BSYNC B1 ;  /* 0x0000000000017941 */ /* 0x000fea0003800000 */
.L_x_2792:
[----:B-1---5:R-:W-:Y:S01]  /*ced0*/  IMAD.MOV.U32 R5, RZ, RZ, R63 ;  /* 0x000000ffff057224 */ /* 0x022fe200078e003f */
[----:B------:R-:W-:Y:S01]  /*cee0*/  MOV R4, R62 ;  /* 0x0000003e00047202 */ /* 0x000fe20000000f00 */
[----:B--2---:R-:W-:Y:S01]  /*cef0*/  IMAD.MOV.U32 R6, RZ, RZ, R66 ;  /* 0x000000ffff067224 */ /* 0x004fe200078e0042 */
[----:B------:R-:W-:Y:S01]  /*cf00*/  UMOV UR4, 0xffffffff ;  /* 0xffffffff00047882 */ /* 0x000fe20000000000 */
[----:B------:R-:W-:Y:S01]  /*cf10*/  IMAD.MOV.U32 R7, RZ, RZ, R67 ;  /* 0x000000ffff077224 */ /* 0x000fe200078e0043 */
[----:B------:R-:W-:Y:S01]  /*cf20*/  PRMT R105, R5, 0x7610, R105 ;  /* 0x0000761005697816 */ /* 0x000fe20000000069 */
[----:B------:R-:W-:Y:S01]  /*cf30*/  IMAD.MOV.U32 R5, RZ, RZ, R71 ;  /* 0x000000ffff057224 */ /* 0x000fe200078e0047 */
[----:B------:R-:W-:Y:S01]  /*cf40*/  PRMT R109, R109, 0x5410, R6 ;  /* 0x000054106d6d7816 */ /* 0x000fe20000000006 */
[----:B------:R-:W-:Y:S01]  /*cf50*/  IMAD.MOV.U32 R6, RZ, RZ, R74 ;  /* 0x000000ffff067224 */ /* 0x000fe200078e004a */
[----:B------:R-:W-:Y:S01]  /*cf60*/  PRMT R108, R108, 0x5410, R7 ;  /* 0x000054106c6c7816 */ /* 0x000fe20000000007 */
[----:B------:R-:W-:Y:S01]  /*cf70*/  IMAD.MOV.U32 R7, RZ, RZ, R75 ;  /* 0x000000ffff077224 */ /* 0x000fe200078e004b */
[----:B------:R-:W-:-:S02]  /*cf80*/  PRMT R106, R4, 0x7610, R106 ;  /* 0x00007610046a7816 */ /* 0x000fc4000000006a */
[----:B------:R-:W-:Y:S02]  /*cf90*/  CS2R R46, SRZ ;  /* 0x00000000002e7805 */ /* 0x000fe4000001ff00 */
        /* <DEDUP_REMOVED lines=16> */
[----:B------:R-:W-:-:S02]  /*d0a0*/  PRMT R110, R5, 0x7610, R110 ;  /* 0x00007610056e7816 */ /* 0x000fc4000000006e */
[----:B------:R-:W-:Y:S02]  /*d0b0*/  PRMT R111, R4, 0x7610, R111 ;  /* 0x00007610046f7816 */ /* 0x000fe4000000006f */
[----:B------:R-:W-:Y:S01]  /*d0c0*/  PRMT R112, R6, 0x5410, R7 ;  /* 0x0000541006707816 */ /* 0x000fe20000000007 */
[----:B------:R-:W-:Y:S06]  /*d0d0*/  BRA.DIV UR4, `(.L_x_2794) ;  /* 0x0000026a048c7947 */ /* 0x000fec000b800000 */
[----:B------:R1:W2:Y:S04]  /*d0e0*/  SHFL.IDX PT, R7, R33, 0x1, 0x181f ;  /* 0x00381f0021077f89 */ /* 0x0002a800000e0000 */
[----:B------:R1:W0:Y:S04]  /*d0f0*/  SHFL.IDX PT, R6, R32, 0x1, 0x181f ;  /* 0x00381f0020067f89 */ /* 0x00022800000e0000 */
[----:B---3--:R1:W3:Y:S04]  /*d100*/  SHFL.IDX PT, R9, R31, 0x1, 0x181f ;  /* 0x00381f001f097f89 */ /* 0x0082e800000e0000 */
[----:B----4-:R1:W4:Y:S02]  /*d110*/  SHFL.IDX PT, R8, R30, 0x1, 0x181f ;  /* 0x00381f001e087f89 */ /* 0x01032400000e0000 */
.L_x_3113:
        /* <DEDUP_REMOVED lines=9> */
[----:B------:R-:W-:-:S03]  /*d1b0*/  CS2R R60, SRZ ;  /* 0x00000000003c7805 */ /* 0x000fc6000001ff00 */
[----:B------:R-:W-:Y:S05]  /*d1c0*/  @P0 BRA `(.L_x_2796) ;  /* 0x0000000000c00947 */ /* 0x000fea0003800000 */
[----:B------:R-:W3:Y:S01]  /*d1d0*/  LDL R5, [R1+0x130] ;  /* 0x0001300001057983 */ /* 0x000ee20000100800 */
[----:B------:R-:W-:-:S03]  /*d1e0*/  ULDC UR4, c[0x0][0x3f4] ;  /* 0x0000fd0000047ab9 */ /* 0x000fc60000000800 */
[----:B------:R-:W3:Y:S04]  /*d1f0*/  LDL R11, [R1+0x134] ;  /* 0x00013400010b7983 */ /* 0x000ee80000100800 */
[----:B------:R-:W3:Y:S01]  /*d200*/  LDL R10, [R1+0x12c] ;  /* 0x00012c00010a7983 */ /* 0x000ee20000100800 */
[----:B------:R-:W-:Y:S02]  /*d210*/  ISETP.GE.AND P3, PT, R216, UR4, PT ;  /* 0x00000004d8007c0c */ /* 0x000fe4000bf66270 */
[----:B------:R-:W-:Y:S02]  /*d220*/  ISETP.GE.AND P2, PT, R221, UR4, PT ;  /* 0x00000004dd007c0c */ /* 0x000fe4000bf46270 */
[----:B------:R-:W-:Y:S02]  /*d230*/  ISETP.GE.AND P1, PT, R222, UR4, PT ;  /* 0x00000004de007c0c */ /* 0x000fe4000bf26270 */
[----:B------:R-:W-:-:S07]  /*d240*/  ISETP.GE.AND P0, PT, R223, UR4, PT ;  /* 0x00000004df007c0c */ /* 0x000fce000bf06270 */
[C---:B------:R-:W-:Y:S01]  /*d250*/  @!P3 IMAD.SHL.U32 R21, R216.reuse, 0x2, RZ ;  /* 0x00000002d815b824 */ /* 0x040fe200078e00ff */
[----:B------:R-:W-:Y:S01]  /*d260*/  @!P3 SHF.L.U64.HI R4, R216, 0x1, R217 ;  /* 0x00000001d804b819 */ /* 0x000fe200000102d9 */
[----:B------:R-:W-:-:S03]  /*d270*/  @!P2 IMAD.SHL.U32 R13, R221, 0x2, RZ ;  /* 0x00000002dd0da824 */ /* 0x000fc600078e00ff */
[-C--:B0-----:R-:W-:Y:S02]  /*d280*/  @!P3 IADD3 R24, P5, R6, R21.reuse, RZ ;  /* 0x000000150618b210 */ /* 0x081fe40007fbe0ff */
[----:B----4-:R-:W-:Y:S02]  /*d290*/  @!P3 IADD3 R20, P4, R8, R21, RZ ;  /* 0x000000150814b210 */ /* 0x010fe40007f9e0ff */
[-C--:B------:R-:W-:Y:S01]  /*d2a0*/  @!P2 IADD3 R14, P6, R6, R13.reuse, RZ ;  /* 0x0000000d060ea210 */ /* 0x080fe20007fde0ff */
[--C-:B--2---:R-:W-:Y:S01]  /*d2b0*/  @!P3 IMAD.X R25, R7, 0x1, R4.reuse, P5 ;  /* 0x000000010719b824 */ /* 0x104fe200028e0604 */
[----:B------:R-:W-:Y:S01]  /*d2c0*/  @!P2 IADD3 R12, P5, R8, R13, RZ ;  /* 0x0000000d080ca210 */ /* 0x000fe20007fbe0ff */
[----:B---3--:R-:W-:Y:S01]  /*d2d0*/  @!P3 IMAD.X R21, R9, 0x1, R4, P4 ;  /* 0x000000010915b824 */ /* 0x008fe200020e0604 */
[----:B------:R-:W-:Y:S02]  /*d2e0*/  @!P0 SHF.L.U32 R27, R223, 0x1, RZ ;  /* 0x00000001df1b8819 */ /* 0x000fe400000006ff */
        /* <DEDUP_REMOVED lines=8> */
[----:B------:R0:W5:Y:S04]  /*d370*/  @!P3 LD.E.64 R58, desc[UR60][R24.64] ;  /* 0x0000003c183ab980 */ /* 0x000168000c101b00 */
[----:B------:R0:W5:Y:S01]  /*d380*/  @!P3 LD.E.64 R60, desc[UR60][R20.64] ;  /* 0x0000003c143cb980 */ /* 0x000162000c101b00 */
[C---:B------:R-:W-:Y:S01]  /*d390*/  @!P1 SHF.L.U64.HI R28, R222.reuse, 0x1, R5 ;  /* 0x00000001de1c9819 */ /* 0x040fe20000010205 */
[----:B------:R-:W-:Y:S01]  /*d3a0*/  @!P1 IMAD.SHL.U32 R5, R222, 0x2, RZ ;  /* 0x00000002de059824 */ /* 0x000fe200078e00ff */
[----:B------:R-:W-:Y:S02]  /*d3b0*/  @!P2 SHF.L.U64.HI R26, R221, 0x1, R11 ;  /* 0x00000001dd1aa819 */ /* 0x000fe4000001020b */
[----:B------:R-:W-:-:S02]  /*d3c0*/  @!P0 SHF.L.U64.HI R34, R223, 0x1, R10 ;  /* 0x00000001df228819 */ /* 0x000fc4000001020a */
[-C--:B------:R-:W-:Y:S01]  /*d3d0*/  @!P1 IADD3 R10, P4, R6, R5.reuse, RZ ;  /* 0x00000005060a9210 */ /* 0x080fe20007f9e0ff */
[----:B------:R-:W-:Y:S01]  /*d3e0*/  @!P2 IMAD.X R15, R7, 0x1, R26, P6 ;  /* 0x00000001070fa824 */ /* 0x000fe200030e061a */
[----:B------:R-:W-:Y:S02]  /*d3f0*/  @!P1 IADD3 R4, P6, R8, R5, RZ ;  /* 0x0000000508049210 */ /* 0x000fe40007fde0ff */
[----:B------:R-:W-:Y:S01]  /*d400*/  @!P2 IADD3.X R13, R9, R26, RZ, P5, !PT ;  /* 0x0000001a090da210 */ /* 0x000fe20002ffe4ff */
[--C-:B------:R-:W-:Y:S01]  /*d410*/  @!P1 IMAD.X R11, R7, 0x1, R28.reuse, P4 ;  /* 0x00000001070b9824 */ /* 0x100fe200020e061c */
[-C--:B------:R-:W-:Y:S01]  /*d420*/  @!P0 IADD3 R6, P5, R6, R27.reuse, RZ ;  /* 0x0000001b06068210 */ /* 0x080fe20007fbe0ff */
[----:B------:R0:W5:Y:S01]  /*d430*/  @!P2 LD.E.64 R54, desc[UR60][R14.64] ;  /* 0x0000003c0e36a980 */ /* 0x000162000c101b00 */
[----:B------:R-:W-:Y:S01]  /*d440*/  @!P0 IADD3 R8, P4, R8, R27, RZ ;  /* 0x0000001b08088210 */ /* 0x000fe20007f9e0ff */
[----:B------:R-:W-:Y:S02]  /*d450*/  @!P1 IMAD.X R5, R9, 0x1, R28, P6 ;  /* 0x0000000109059824 */ /* 0x000fe400030e061c */
[----:B------:R-:W-:Y:S01]  /*d460*/  @!P0 IMAD.X R7, R7, 0x1, R34, P5 ;  /* 0x0000000107078824 */ /* 0x000fe200028e0622 */
[----:B------:R-:W-:Y:S01]  /*d470*/  @!P0 IADD3.X R9, R9, R34, RZ, P4, !PT ;  /* 0x0000002209098210 */ /* 0x000fe200027fe4ff */
[----:B------:R0:W5:Y:S04]  /*d480*/  @!P2 LD.E.64 R56, desc[UR60][R12.64] ;  /* 0x0000003c0c38a980 */ /* 0x000168000c101b00 */
[----:B------:R0:W5:Y:S04]  /*d490*/  @!P1 LD.E.64 R50, desc[UR60][R10.64] ;  /* 0x0000003c0a329980 */ /* 0x000168000c101b00 */
[----:B------:R0:W5:Y:S04]  /*d4a0*/  @!P1 LD.E.64 R52, desc[UR60][R4.64] ;  /* 0x0000003c04349980 */ /* 0x000168000c101b00 */
[----:B------:R0:W5:Y:S04]  /*d4b0*/  @!P0 LD.E.64 R46, desc[UR60][R6.64] ;  /* 0x0000003c062e8980 */ /* 0x000168000c101b00 */
[----:B------:R0:W5:Y:S02]  /*d4c0*/  @!P0 LD.E.64 R48, desc[UR60][R8.64] ;  /* 0x0000003c08308980 */ /* 0x000164000c101b00 */
.L_x_2796:
[----:B------:R-:W-:Y:S05]  /*d4d0*/  BSYNC B1 ;  /* 0x0000000000017941 */ /* 0x000fea0003800000 */
.L_x_2795:
[----:B0----5:R-:W-:Y:S01]  /*d4e0*/  IMAD.MOV.U32 R4, RZ, RZ, R46 ;  /* 0x000000ffff047224 */ /* 0x021fe200078e002e */
[----:B--2---:R-:W-:Y:S01]  /*d4f0*/  MOV R7, R51 ;  /* 0x0000003300077202 */ /* 0x004fe20000000f00 */
[----:B------:R-:W-:Y:S01]  /*d500*/  IMAD.MOV.U32 R5, RZ, RZ, R47 ;  /* 0x000000ffff057224 */ /* 0x000fe200078e002f */
[----:B------:R-:W-:Y:S01]  /*d510*/  UMOV UR4, 0xffffffff ;  /* 0xffffffff00047882 */ /* 0x000fe20000000000 */
[----:B------:R-:W-:Y:S01]  /*d520*/  IMAD.MOV.U32 R6, RZ, RZ, R50 ;  /* 0x000000ffff067224 */ /* 0x000fe200078e0032 */
[----:B------:R-:W-:Y:S02]  /*d530*/  PRMT R97, R7, 0x7610, R97 ;  /* 0x0000761007617816 */ /* 0x000fe40000000061 */
        /* <DEDUP_REMOVED lines=16> */
[----:B------:R-:W-:Y:S01]  /*d640*/  PRMT R98, R7, 0x7610, R98 ;  /* 0x0000761007627816 */ /* 0x000fe20000000062 */
[----:B------:R-:W-:Y:S01]  /*d650*/  IMAD.MOV.U32 R6, RZ, RZ, R60 ;  /* 0x000000ffff067224 */ /* 0x000fe200078e003c */
[----:B------:R-:W-:Y:S02]  /*d660*/  MOV R7, R61 ;  /* 0x0000003d00077202 */ /* 0x000fe40000000f00 */
[----:B------:R-:W-:Y:S02]  /*d670*/  PRMT R102, R4, 0x5410, R5 ;  /* 0x0000541004667816 */ /* 0x000fe40000000005 */
[----:B------:R-:W-:Y:S01]  /*d680*/  PRMT R104, R6, 0x5410, R7 ;  /* 0x0000541006687816 */ /* 0x000fe20000000007 */
[----:B------:R-:W-:Y:S06]  /*d690*/  BRA.DIV UR4, `(.L_x_2797) ;  /* 0x0000026604907947 */ /* 0x000fec000b800000 */
[----:B------:R0:W2:Y:S04]  /*d6a0*/  SHFL.IDX PT, R7, R33, 0x2, 0x181f ;  /* 0x00581f0021077f89 */ /* 0x0000a800000e0000 */
[----:B------:R0:W0:Y:S04]  /*d6b0*/  SHFL.IDX PT, R6, R32, 0x2, 0x181f ;  /* 0x00581f0020067f89 */ /* 0x00002800000e0000 */
[----:B---3--:R3:W0:Y:S04]  /*d6c0*/  SHFL.IDX PT, R9, R31, 0x2, 0x181f ;  /* 0x00581f001f097f89 */ /* 0x00862800000e0000 */
[----:B----4-:R3:W4:Y:S02]  /*d6d0*/  SHFL.IDX PT, R8, R30, 0x2, 0x181f ;  /* 0x00581f001e087f89 */ /* 0x01072400000e0000 */
.L_x_3119:
        /* <DEDUP_REMOVED lines=22> */
[C---:B------:R-:W-:Y:S01]  /*d840*/  @!P3 IMAD.SHL.U32 R21, R216.reuse, 0x2, RZ ;  /* 0x00000002d815b824 */ /* 0x040fe200078e00ff */
[----:B------:R-:W-:-:S03]  /*d850*/  @!P3 SHF.L.U64.HI R10, R216, 0x1, R217 ;  /* 0x00000001d80ab819 */ /* 0x000fc600000102d9 */
[----:B------:R-:W-:-:S04]  /*d860*/  @!P2 IMAD.SHL.U32 R12, R221, 0x2, RZ ;  /* 0x00000002dd0ca824 */ /* 0x000fc800078e00ff */
[----:B------:R-:W-:Y:S02]  /*d870*/  @!P1 SHF.L.U32 R4, R222, 0x1, RZ ;  /* 0x00000001de049819 */ /* 0x000fe400000006ff */
[-C--:B0-----:R-:W-:Y:S01]  /*d880*/  @!P3 IADD3 R24, P5, R6, R21.reuse, RZ ;  /* 0x000000150618b210 */ /* 0x081fe20007fbe0ff */
[----:B------:R-:W-:Y:S01]  /*d890*/  @!P0 IMAD.SHL.U32 R27, R223, 0x2, RZ ;  /* 0x00000002df1b8824 */ /* 0x000fe200078e00ff */
[----:B----4-:R-:W-:Y:S02]  /*d8a0*/  @!P3 IADD3 R20, P4, R8, R21, RZ ;  /* 0x000000150814b210 */ /* 0x010fe40007f9e0ff */
[-C--:B------:R-:W-:Y:S01]  /*d8b0*/  @!P2 IADD3 R14, P6, R6, R12.reuse, RZ ;  /* 0x0000000c060ea210 */ /* 0x080fe20007fde0ff */
[--C-:B--2---:R-:W-:Y:S01]  /*d8c0*/  @!P3 IMAD.X R25, R7, 0x1, R10.reuse, P5 ;  /* 0x000000010719b824 */ /* 0x104fe200028e060a */
[----:B------:R-:W-:Y:S01]  /*d8d0*/  @!P2 IADD3 R12, P5, R8, R12, RZ ;  /* 0x0000000c080ca210 */ /* 0x000fe20007fbe0ff */
[----:B------:R-:W-:Y:S01]  /*d8e0*/  @!P3 IMAD.X R21, R9, 0x1, R10, P4 ;  /* 0x000000010915b824 */ /* 0x000fe200020e060a */
[----:B------:R-:W-:-:S02]  /*d8f0*/  @!P1 IADD3 R10, P4, R6, R4, RZ ;  /* 0x00000004060a9210 */ /* 0x000fc40007f9e0ff */
[----:B------:R-:W-:Y:S02]  /*d900*/  CS2R R38, SRZ ;  /* 0x0000000000267805 */ /* 0x000fe4000001ff00 */
[----:B------:R-:W-:Y:S02]  /*d910*/  CS2R R40, SRZ ;  /* 0x0000000000287805 */ /* 0x000fe4000001ff00 */
[----:B------:R-:W-:Y:S02]  /*d920*/  CS2R R34, SRZ ;  /* 0x0000000000227805 */ /* 0x000fe4000001ff00 */
[----:B------:R-:W-:Y:S02]  /*d930*/  CS2R R36, SRZ ;  /* 0x0000000000247805 */ /* 0x000fe4000001ff00 */
[----:B------:R-:W-:Y:S01]  /*d940*/  CS2R R28, SRZ ;  /* 0x00000000001c7805 */ /* 0x000fe2000001ff00 */
[----:B------:R0:W5:Y:S04]  /*d950*/  @!P3 LD.E.64 R42, desc[UR60][R24.64] ;  /* 0x0000003c182ab980 */ /* 0x000168000c101b00 */
[----:B------:R0:W5:Y:S01]  /*d960*/  @!P3 LD.E.64 R44, desc[UR60][R20.64] ;  /* 0x0000003c142cb980 */ /* 0x000162000c101b00 */
[----:B---3--:R-:W-:-:S02]  /*d970*/  @!P2 SHF.L.U64.HI R11, R221, 0x1, R11 ;  /* 0x00000001dd0ba819 */ /* 0x008fc4000001020b */
[----:B------:R-:W-:Y:S02]  /*d980*/  @!P1 SHF.L.U64.HI R5, R222, 0x1, R5 ;  /* 0x00000001de059819 */ /* 0x000fe40000010205 */
[----:B------:R-:W-:Y:S02]  /*d990*/  @!P2 IADD3.X R15, R7, R11, RZ, P6, !PT ;  /* 0x0000000b070fa210 */ /* 0x000fe400037fe4ff */
[----:B------:R-:W-:Y:S01]  /*d9a0*/  @!P0 SHF.L.U64.HI R26, R223, 0x1, R13 ;  /* 0x00000001df1a8819 */ /* 0x000fe2000001020d */
[----:B------:R-:W-:Y:S01]  /*d9b0*/  @!P2 IMAD.X R13, R9, 0x1, R11, P5 ;  /* 0x00000001090da824 */ /* 0x000fe200028e060b */
[C---:B------:R-:W-:Y:S01]  /*d9c0*/  @!P1 IADD3 R4, P6, R8.reuse, R4, RZ ;  /* 0x0000000408049210 */ /* 0x040fe20007fde0ff */
[--C-:B------:R-:W-:Y:S01]  /*d9d0*/  @!P1 IMAD.X R11, R7, 0x1, R5.reuse, P4 ;  /* 0x00000001070b9824 */ /* 0x100fe200020e0605 */
[-C--:B------:R-:W-:Y:S01]  /*d9e0*/  @!P0 IADD3 R8, P4, R8, R27.reuse, RZ ;  /* 0x0000001b08088210 */ /* 0x080fe20007f9e0ff */
[----:B------:R0:W5:Y:S01]  /*d9f0*/  @!P2 LD.E.64 R38, desc[UR60][R14.64] ;  /* 0x0000003c0e26a980 */ /* 0x000162000c101b00 */
[----:B------:R-:W-:Y:S01]  /*da00*/  @!P0 IADD3 R6, P5, R6, R27, RZ ;  /* 0x0000001b06068210 */ /* 0x000fe20007fbe0ff */
[----:B------:R-:W-:-:S02]  /*da10*/  @!P1 IMAD.X R5, R9, 0x1, R5, P6 ;  /* 0x0000000109059824 */ /* 0x000fc400030e0605 */
[----:B------:R-:W-:Y:S01]  /*da20*/  @!P0 IMAD.X R9, R9, 0x1, R26, P4 ;  /* 0x0000000109098824 */ /* 0x000fe200020e061a */
[----:B------:R-:W-:Y:S02]  /*da30*/  @!P0 IADD3.X R7, R7, R26, RZ, P5, !PT ;  /* 0x0000001a07078210 */ /* 0x000fe40002ffe4ff */
[----:B------:R-:W-:Y:S01]  /*da40*/  CS2R R26, SRZ ;  /* 0x00000000001a7805 */ /* 0x000fe2000001ff00 */
[----:B------:R0:W5:Y:S04]  /*da50*/  @!P2 LD.E.64 R40, desc[UR60][R12.64] ;  /* 0x0000003c0c28a980 */ /* 0x000168000c101b00 */
[----:B------:R0:W5:Y:S04]  /*da60*/  @!P1 LD.E.64 R34, desc[UR60][R10.64] ;  /* 0x0000003c0a229980 */ /* 0x000168000c101b00 */
[----:B------:R0:W5:Y:S04]  /*da70*/  @!P1 LD.E.64 R36, desc[UR60][R4.64] ;  /* 0x0000003c04249980 */ /* 0x000168000c101b00 */
[----:B------:R0:W5:Y:S04]  /*da80*/  @!P0 LD.E.64 R28, desc[UR60][R6.64] ;  /* 0x0000003c061c8980 */ /* 0x000168000c101b00 */
[----:B------:R0:W5:Y:S02]  /*da90*/  @!P0 LD.E.64 R26, desc[UR60][R8.64] ;  /* 0x0000003c081a8980 */ /* 0x000164000c101b00 */
.L_x_2799:
[----:B------:R-:W-:Y:S05]  /*daa0*/  BSYNC B1 ;  /* 0x0000000000017941 */ /* 0x000fea0003800000 */
.L_x_2798:
[----:B0----5:R-:W-:Y:S01]  /*dab0*/  IMAD.MOV.U32 R4, RZ, RZ, R35 ;  /* 0x000000ffff047224 */ /* 0x021fe200078e0023 */
[----:B------:R-:W-:Y:S01]  /*dac0*/  MOV R5, R34 ;  /* 0x0000002200057202 */ /* 0x000fe20000000f00 */
[----:B--2---:R-:W-:Y:S01]  /*dad0*/  IMAD.MOV.U32 R7, RZ, RZ, R28 ;  /* 0x000000ffff077224 */ /* 0x004fe200078e001c */
[----:B------:R-:W-:Y:S01]  /*dae0*/  UMOV UR4, 0xffffffff ;  /* 0xffffffff00047882 */ /* 0x000fe20000000000 */
        /* <DEDUP_REMOVED lines=21> */
[----:B------:R-:W-:Y:S02]  /*dc40*/  PRMT R100, R4, 0x7610, R100 ;  /* 0x0000761004647816 */ /* 0x000fe40000000064 */
[----:B------:R-:W-:Y:S02]  /*dc50*/  CS2R R4, SRZ ;  /* 0x0000000000047805 */ /* 0x000fe4000001ff00 */
[----:B------:R-:W-:Y:S01]  /*dc60*/  PRMT R94, R7, 0x5410, R6 ;  /* 0x00005410075e7816 */ /* 0x000fe20000000006 */
[----:B------:R-:W-:Y:S06]  /*dc70*/  BRA.DIV UR4, `(.L_x_2800) ;  /* 0x00000262048c7947 */ /* 0x000fec000b800000 */
[----:B------:R0:W2:Y:S04]  /*dc80*/  SHFL.IDX PT, R78, R33, 0x3, 0x181f ;  /* 0x00781f00214e7f89 */ /* 0x0000a800000e0000 */
[----:B------:R0:W0:Y:S04]  /*dc90*/  SHFL.IDX PT, R80, R32, 0x3, 0x181f ;  /* 0x00781f0020507f89 */ /* 0x00002800000e0000 */
[----:B------:R0:W0:Y:S04]  /*dca0*/  SHFL.IDX PT, R79, R31, 0x3, 0x181f ;  /* 0x00781f001f4f7f89 */ /* 0x00002800000e0000 */
[----:B------:R0:W0:Y:S02]  /*dcb0*/  SHFL.IDX PT, R12, R30, 0x3, 0x181f ;  /* 0x00781f001e0c7f89 */ /* 0x00002400000e0000 */
.L_x_3125:
[----:B------:R-:W-:Y:S01]  /*dcc0*/  VIADD R0, R0, 0x60 ;  /* 0x0000006000007836 */ /* 0x000fe20000000000 */
[----:B------:R-:W-:Y:S01]  /*dcd0*/  BSSY B1, `(.L_x_2801) ;  /* 0x000003a000017945 */ /* 0x000fe20003800000 */
[----:B------:R-:W-:Y:S02]  /*dce0*/  CS2R R6, SRZ ;  /* 0x0000000000067805 */ /* 0x000fe4000001ff00 */
[----:B------:R-:W-:Y:S02]  /*dcf0*/  CS2R R20, SRZ ;  /* 0x0000000000147805 */ /* 0x000fe4000001ff00 */
[----:B01-3--:R-:W-:Y:S02]  /*dd00*/  CS2R R30, SRZ ;  /* 0x00000000001e7805 */ /* 0x00bfe4000001ff00 */
[----:B------:R-:W-:Y:S02]  /*dd10*/  ISETP.GE.AND P0, PT, R0, R3, PT ;  /* 0x000000030000720c */ /* 0x000fe40003f06270 */
[----:B----4-:R-:W-:-:S02]  /*dd20*/  CS2R R8, SRZ ;  /* 0x0000000000087805 */ /* 0x010fc4000001ff00 */
[----:B------:R-:W-:Y:S02]  /*dd30*/  CS2R R10, SRZ ;  /* 0x00000000000a7805 */ /* 0x000fe4000001ff00 */
[----:B------:R-:W-:Y:S02]  /*dd40*/  CS2R R24, SRZ ;  /* 0x0000000000187805 */ /* 0x000fe4000001ff00 */
[----:B------:R-:W-:-:S05]  /*dd50*/  CS2R R32, SRZ ;  /* 0x0000000000207805 */ /* 0x000fca000001ff00 */
[----:B------:R-:W-:Y:S05]  /*dd60*/  @P0 BRA `(.L_x_2802) ;  /* 0x0000000000c00947 */ /* 0x000fea0003800000 */
[----:B------:R-:W3:Y:S01]  /*dd70*/  LDL R15, [R1+0x134] ;  /* 0x00013400010f7983 */ /* 0x000ee20000100800 */
[----:B------:R-:W-:-:S03]  /*dd80*/  ULDC UR4, c[0x0][0x3f4] ;  /* 0x0000fd0000047ab9 */ /* 0x000fc60000000800 */
[----:B------:R-:W4:Y:S04]  /*dd90*/  LDL R13, [R1+0x130] ;  /* 0x00013000010d7983 */ /* 0x000f280000100800 */
[----:B------:R-:W4:Y:S01]  /*dda0*/  LDL R14, [R1+0x12c] ;  /* 0x00012c00010e7983 */ /* 0x000f220000100800 */
[----:B------:R-:W-:Y:S02]  /*ddb0*/  ISETP.GE.AND P2, PT, R216, UR4, PT ;  /* 0x00000004d8007c0c */ /* 0x000fe4000bf46270 */
[----:B------:R-:W-:Y:S02]  /*ddc0*/  CS2R R30, SRZ ;  /* 0x00000000001e7805 */ /* 0x000fe4000001ff00 */
[----:B------:R-:W-:Y:S02]  /*ddd0*/  ISETP.GE.AND P3, PT, R221, UR4, PT ;  /* 0x00000004dd007c0c */ /* 0x000fe4000bf66270 */
[----:B------:R-:W-:-:S07]  /*dde0*/  CS2R R32, SRZ ;  /* 0x0000000000207805 */ /* 0x000fce000001ff00 */
[C---:B------:R-:W-:Y:S01]  /*ddf0*/  @!P2 IMAD.SHL.U32 R4, R216.reuse, 0x2, RZ ;  /* 0x00000002d804a824 */ /* 0x040fe200078e00ff */
[----:B------:R-:W-:-:S03]  /*de00*/  @!P2 SHF.L.U64.HI R5, R216, 0x1, R217 ;  /* 0x00000001d805a819 */ /* 0x000fc600000102d9 */
[----:B------:R-:W-:Y:S01]  /*de10*/  @!P3 IMAD.SHL.U32 R0, R221, 0x2, RZ ;  /* 0x00000002dd00b824 */ /* 0x000fe200078e00ff */
[-C--:B------:R-:W-:Y:S02]  /*de20*/  @!P2 IADD3 R6, P0, R80, R4.reuse, RZ ;  /* 0x000000045006a210 */ /* 0x080fe40007f1e0ff */
[----:B------:R-:W-:Y:S02]  /*de30*/  @!P2 IADD3 R4, P1, R12, R4, RZ ;  /* 0x000000040c04a210 */ /* 0x000fe40007f3e0ff */
[----:B--2---:R-:W-:-:S03]  /*de40*/  @!P2 IADD3.X R7, R78, R5, RZ, P0, !PT ;  /* 0x000000054e07a210 */ /* 0x004fc600007fe4ff */
[----:B------:R-:W-:Y:S01]  /*de50*/  @!P2 IMAD.X R5, R79, 0x1, R5, P1 ;  /* 0x000000014f05a824 */ /* 0x000fe200008e0605 */
[----:B------:R-:W-:Y:S01]  /*de60*/  ISETP.GE.AND P1, PT, R222, UR4, PT ;  /* 0x00000004de007c0c */ /* 0x000fe2000bf26270 */
[----:B------:R0:W5:Y:S04]  /*de70*/  @!P2 LD.E.64 R30, desc[UR60][R6.64] ;  /* 0x0000003c061ea980 */ /* 0x000168000c101b00 */
[----:B------:R1:W5:Y:S01]  /*de80*/  @!P2 LD.E.64 R32, desc[UR60][R4.64] ;  /* 0x0000003c0420a980 */ /* 0x000362000c101b00 */
[----:B0-----:R-:W-:Y:S02]  /*de90*/  @!P3 IADD3 R6, P0, R80, R0, RZ ;  /* 0x000000005006b210 */ /* 0x001fe40007f1e0ff */
[----:B------:R-:W-:Y:S02]  /*dea0*/  CS2R R24, SRZ ;  /* 0x0000000000187805 */ /* 0x000fe4000001ff00 */
[----:B------:R-:W-:-:S02]  /*deb0*/  CS2R R20, SRZ ;  /* 0x0000000000147805 */ /* 0x000fc4000001ff00 */
[----:B------:R-:W-:Y:S02]  /*dec0*/  ISETP.GE.AND P2, PT, R223, UR4, PT ;  /* 0x00000004df007c0c */ /* 0x000fe4000bf46270 */
[----:B------:R-:W-:Y:S02]  /*ded0*/  CS2R R10, SRZ ;  /* 0x00000000000a7805 */ /* 0x000fe4000001ff00 */
[----:B---3--:R-:W-:-:S05]  /*dee0*/  @!P3 SHF.L.U64.HI R8, R221, 0x1, R15 ;  /* 0x00000001dd08b819 */ /* 0x008fca000001020f */
[----:B------:R-:W-:Y:S01]  /*def0*/  @!P3 IMAD.X R7, R78, 0x1, R8, P0 ;  /* 0x000000014e07b824 */ /* 0x000fe200000e0608 */
[----:B-1----:R-:W-:-:S04]  /*df00*/  @!P3 IADD3 R4, P0, R12, R0, RZ ;  /* 0x000000000c04b210 */ /* 0x002fc80007f1e0ff */
[----:B------:R-:W-:Y:S01]  /*df10*/  @!P3 IADD3.X R5, R79, R8, RZ, P0, !PT ;  /* 0x000000084f05b210 */ /* 0x000fe200007fe4ff */
[C---:B------:R-:W-:Y:S01]  /*df20*/  @!P1 IMAD.SHL.U32 R8, R222.reuse, 0x2, RZ ;  /* 0x00000002de089824 */ /* 0x040fe200078e00ff */
[----:B----4-:R-:W-:Y:S01]  /*df30*/  @!P1 SHF.L.U64.HI R0, R222, 0x1, R13 ;  /* 0x00000001de009819 */ /* 0x010fe2000001020d */
[----:B------:R0:W5:Y:S04]  /*df40*/  @!P3 LD.E.64 R20, desc[UR60][R6.64] ;  /* 0x0000003c0614b980 */ /* 0x000168000c101b00 */
[----:B------:R1:W5:Y:S01]  /*df50*/  @!P3 LD.E.64 R24, desc[UR60][R4.64] ;  /* 0x0000003c0418b980 */ /* 0x000362000c101b00 */
[----:B0-----:R-:W-:Y:S02]  /*df60*/  CS2R R6, SRZ ;  /* 0x0000000000067805 */ /* 0x001fe4000001ff00 */
[----:B-1----:R-:W-:-:S05]  /*df70*/  @!P1 IADD3 R4, P0, R80, R8, RZ ;  /* 0x0000000850049210 */ /* 0x002fca0007f1e0ff */
[----:B------:R-:W-:Y:S01]  /*df80*/  @!P1 IMAD.X R5, R78, 0x1, R0, P0 ;  /* 0x000000014e059824 */ /* 0x000fe200000e0600 */
[----:B------:R-:W-:-:S04]  /*df90*/  @!P2 SHF.L.U32 R13, R223, 0x1, RZ ;  /* 0x00000001df0da819 */ /* 0x000fc800000006ff */
[----:B------:R0:W5:Y:S02]  /*dfa0*/  @!P1 LD.E.64 R6, desc[UR60][R4.64] ;  /* 0x0000003c04069980 */ /* 0x000164000c101b00 */
[----:B0-----:R-:W-:-:S05]  /*dfb0*/  @!P1 IADD3 R4, P0, R12, R8, RZ ;  /* 0x000000080c049210 */ /* 0x001fca0007f1e0ff */
[----:B------:R-:W-:Y:S01]  /*dfc0*/  @!P1 IMAD.X R5, R79, 0x1, R0, P0 ;  /* 0x000000014f059824 */ /* 0x000fe200000e0600 */
[-C--:B------:R-:W-:Y:S02]  /*dfd0*/  @!P2 IADD3 R8, P0, R80, R13.reuse, RZ ;  /* 0x0000000d5008a210 */ /* 0x080fe40007f1e0ff */
[----:B------:R-:W-:Y:S02]  /*dfe0*/  @!P2 SHF.L.U64.HI R0, R223, 0x1, R14 ;  /* 0x00000001df00a819 */ /* 0x000fe4000001020e */
[----:B------:R0:W5:Y:S01]  /*dff0*/  @!P1 LD.E.64 R10, desc[UR60][R4.64] ;  /* 0x0000003c040a9980 */ /* 0x000162000c101b00 */
[----:B------:R-:W-:Y:S02]  /*e000*/  @!P2 IADD3 R12, P1, R12, R13, RZ ;  /* 0x0000000d0c0ca210 */ /* 0x000fe40007f3e0ff */
[--C-:B------:R-:W-:Y:S01]  /*e010*/  @!P2 IMAD.X R9, R78, 0x1, R0.reuse, P0 ;  /* 0x000000014e09a824 */ /* 0x100fe200000e0600 */
[----:B0-----:R-:W-:Y:S02]  /*e020*/  CS2R R4, SRZ ;  /* 0x0000000000047805 */ /* 0x001fe4000001ff00 */
[----:B------:R-:W-:-:S04]  /*e030*/  @!P2 IMAD.X R13, R79, 0x1, R0, P1 ;  /* 0x000000014f0da824 */ /* 0x000fc800008e0600 */
[----:B------:R0:W5:Y:S02]  /*e040*/  @!P2 LD.E.64 R4, desc[UR60][R8.64] ;  /* 0x0000003c0804a980 */ /* 0x000164000c101b00 */
[----:B0-----:R-:W-:-:S06]  /*e050*/  CS2R R8, SRZ ;  /* 0x0000000000087805 */ /* 0x001fcc000001ff00 */
[----:B------:R0:W5:Y:S02]  /*e060*/  @!P2 LD.E.64 R8, desc[UR60][R12.64] ;  /* 0x0000003c0c08a980 */ /* 0x000164000c101b00 */
.L_x_2802:
[----:B------:R-:W-:Y:S05]  /*e070*/  BSYNC B1 ;  /* 0x0000000000017941 */ /* 0x000fea0003800000 */
.L_x_2801:
[----:B0-----:R-:W3:Y:S01]  /*e080*/  LDL R12, [R1+0xa0] ;  /* 0x0000a000010c7983 */ /* 0x001ee20000100800 */
[----:B------:R-:W-:Y:S01]  /*e090*/  BSSY B1, `(.L_x_2803) ;  /* 0x0000007000017945 */ /* 0x000fe20003800000 */
[----:B---3--:R-:W-:-:S04]  /*e0a0*/  LEA.HI R0, R12, R12, RZ, 0x1 ;  /* 0x0000000c0c007211 */ /* 0x008fc800078f08ff */
[----:B------:R-:W-:-:S05]  /*e0b0*/  LOP3.LUT R0, R0, 0xfffffffe, RZ, 0xc0, !PT ;  /* 0xfffffffe00007812 */ /* 0x000fca00078ec0ff */
[----:B------:R-:W-:-:S05]  /*e0c0*/  IMAD.IADD R0, R12, 0x1, -R0 ;  /* 0x000000010c007824 */ /* 0x000fca00078e0a00 */
[----:B------:R-:W-:-:S04]  /*e0d0*/  SHF.L.U32 R0, R0, 0x1f, RZ ;  /* 0x0000001f00007819 */ /* 0x000fc800000006ff */
[----:B------:R-:W0:Y:S02]  /*e0e0*/  SYNCS.PHASECHK.TRANS64.TRYWAIT P0, [R23+URZ+0x38800], R0 ;  /* 0x03880000170075a7 */ /* 0x000e24000800017f */
[----:B0-----:R-:W-:Y:S05]  /*e0f0*/  @!P0 BRA `(.L_x_2804) ;  /* 0x0000025c00e08947 */ /* 0x001fea0003800000 */
.L_x_3126:
[----:B------:R-:W-:Y:S05]  /*e100*/  BSYNC B1 ;  /* 0x0000000000017941 */ /* 0x000fea0003800000 */
.L_x_2803:
[----:B------:R-:W3:Y:S01]  /*e110*/  LDL R13, [R1+0x74] ;  /* 0x00007400010d7983 */ /* 0x000ee20000100800 */
[----:B0----5:R-:W-:Y:S01]  /*e120*/  IMAD.MOV.U32 R0, RZ, RZ, R5 ;  /* 0x000000ffff007224 */ /* 0x021fe200078e0005 */
[----:B------:R-:W-:Y:S01]  /*e130*/  MOV R12, R4 ;  /* 0x00000004000c7202 */ /* 0x000fe20000000f00 */
[----:B------:R-:W-:Y:S03]  /*e140*/  BSSY B1, `(.L_x_2805) ;  /* 0x00000d3000017945 */ /* 0x000fe60003800000 */
[----:B--2---:R-:W-:Y:S01]  /*e150*/  PRMT R78, R12, 0x5410, R0 ;  /* 0x000054100c4e7816 */ /* 0x004fe20000000000 */
        /* <DEDUP_REMOVED lines=14> */
[----:B------:R-:W-:Y:S02]  /*e240*/  PRMT R80, R0, 0x5410, R12 ;  /* 0x0000541000507816 */ /* 0x000fe4000000000c */
[----:B------:R-:W-:Y:S02]  /*e250*/  MOV R12, R24 ;  /* 0x00000018000c7202 */ /* 0x000fe40000000f00 */
[----:B---3--:R-:W-:Y:S01]  /*e260*/  VIADDMNMX R0, R3, -R13, 0x80, PT ;  /* 0x0000008003007446 */ /* 0x008fe2000380090d */
        /* <DEDUP_REMOVED lines=15> */
[--C-:B------:R-:W-:Y:S02]  /*e360*/  SHF.R.U64 R74, R76, 0x10, R77.reuse ;  /* 0x000000104c4a7819 */ /* 0x100fe4000000124d */
[----:B------:R-:W-:Y:S01]  /*e370*/  SHF.R.U32.HI R76, RZ, 0x10, R77 ;  /* 0x00000010ff4c7819 */ /* 0x000fe2000001164d */
[----:B------:R-:W-:Y:S01]  /*e380*/  HADD2.F32 R3, -RZ, R3.H0_H0 ;  /* 0x20000003ff037230 */ /* 0x000fe20000004100 */
[----:B------:R-:W-:Y:S01]  /*e390*/  SHF.R.U32.HI R75, RZ, 0x10, R75 ;  /* 0x00000010ff4b7819 */ /* 0x000fe2000001164b */
[----:B------:R-:W-:Y:S02]  /*e3a0*/  HADD2.F32 R74, -RZ, R74.H0_H0 ;  /* 0x2000004aff4a7230 */ /* 0x000fe40000004100 */
[----:B------:R-:W-:-:S02]  /*e3b0*/  HADD2.F32 R76, -RZ, R76.H0_H0 ;  /* 0x2000004cff4c7230 */ /* 0x000fc40000004100 */
[----:B------:R-:W-:Y:S02]  /*e3c0*/  HADD2.F32 R75, -RZ, R75.H0_H0 ;  /* 0x2000004bff4b7230 */ /* 0x000fe40000004100 */
[--C-:B0-----:R-:W-:Y:S02]  /*e3d0*/  HADD2.F32 R77, -RZ, R15.reuse.H1_H1 ;  /* 0x3000000fff4d7230 */ /* 0x101fe40000004100 */
[----:B------:R-:W-:-:S03]  /*e3e0*/  HADD2.F32 R15, -RZ, R15.H0_H0 ;  /* 0x2000000fff0f7230 */ /* 0x000fc60000004100 */
[----:B------:R-:W-:-:S04]  /*e3f0*/  FMUL.FTZ R87, R77, R76 ;  /* 0x0000004c4d577220 */ /* 0x000fc80000410000 */
[-C--:B------:R-:W-:Y:S01]  /*e400*/  FFMA.FTZ R87, R15, R75.reuse, -R87 ;  /* 0x0000004b0f577223 */ /* 0x080fe20000010857 */
[----:B------:R-:W-:Y:S01]  /*e410*/  FMUL.FTZ R75, R77, R75 ;  /* 0x0000004b4d4b7220 */ /* 0x000fe20000410000 */
[----:B------:R-:W-:-:S03]  /*e420*/  HADD2.F32 R77, -RZ, R12.H1_H1 ;  /* 0x3000000cff4d7230 */ /* 0x000fc60000004100 */
[----:B------:R-:W-:Y:S01]  /*e430*/  FFMA.FTZ R15, R15, R76, R75 ;  /* 0x0000004c0f0f7223 */ /* 0x000fe2000001004b */
[----:B------:R-:W-:Y:S02]  /*e440*/  HADD2.F32 R76, -RZ, R112.H0_H0 ;  /* 0x20000070ff4c7230 */ /* 0x000fe40000004100 */
[----:B------:R-:W-:Y:S02]  /*e450*/  HADD2.F32 R75, -RZ, R88.H1_H1 ;  /* 0x30000058ff4b7230 */ /* 0x000fe40000004100 */
[----:B------:R-:W-:Y:S01]  /*e460*/  F2FP.F16.F32.PACK_AB R15, R15, R87 ;  /* 0x000000570f0f723e */ /* 0x000fe200000000ff */
[----:B------:R-:W-:Y:S02]  /*e470*/  HADD2.F32 R87, -RZ, R12.H0_H0 ;  /* 0x2000000cff577230 */ /* 0x000fe40000004100 */
[----:B------:R-:W-:-:S04]  /*e480*/  FMUL.FTZ R12, R77, R76 ;  /* 0x0000004c4d0c7220 */ /* 0x000fc80000410000 */
[-C--:B------:R-:W-:Y:S01]  /*e490*/  FFMA.FTZ R12, R87, R75.reuse, -R12 ;  /* 0x0000004b570c7223 */ /* 0x080fe2000001080c */
[----:B------:R-:W-:Y:S01]  /*e4a0*/  FMUL.FTZ R75, R77, R75 ;  /* 0x0000004b4d4b7220 */ /* 0x000fe20000410000 */
[----:B------:R-:W-:-:S03]  /*e4b0*/  HADD2.F32 R77, -RZ, R14.H1_H1 ;  /* 0x3000000eff4d7230 */ /* 0x000fc60000004100 */
[----:B------:R-:W-:Y:S01]  /*e4c0*/  FFMA.FTZ R75, R87, R76, R75 ;  /* 0x0000004c574b7223 */ /* 0x000fe2000001004b */
[----:B------:R-:W-:Y:S02]  /*e4d0*/  HADD2.F32 R76, -RZ, R112.H1_H1 ;  /* 0x30000070ff4c7230 */ /* 0x000fe40000004100 */
[----:B------:R-:W-:Y:S02]  /*e4e0*/  HADD2.F32 R87, -RZ, R88.H0_H0 ;  /* 0x20000058ff577230 */ /* 0x000fe40000004100 */
[----:B------:R-:W-:Y:S02]  /*e4f0*/  HADD2.F32 R88, -RZ, R14.H0_H0 ;  /* 0x2000000eff587230 */ /* 0x000fe40000004100 */
[----:B------:R-:W-:Y:S01]  /*e500*/  FMUL.FTZ R14, R77, R76 ;  /* 0x0000004c4d0e7220 */ /* 0x000fe20000410000 */
[----:B------:R-:W-:Y:S01]  /*e510*/  F2FP.F16.F32.PACK_AB R12, R75, R12 ;  /* 0x0000000c4b0c723e */ /* 0x000fe200000000ff */
[-C--:B------:R-:W-:Y:S02]  /*e520*/  FMUL.FTZ R77, R77, R87.reuse ;  /* 0x000000574d4d7220 */ /* 0x080fe40000410000 */
[----:B------:R-:W-:Y:S01]  /*e530*/  FFMA.FTZ R14, R88, R87, -R14 ;  /* 0x00000057580e7223 */ /* 0x000fe2000001080e */
[----:B------:R-:W-:-:S02]  /*e540*/  HADD2.F32 R87, -RZ, R13.H0_H0 ;  /* 0x2000000dff577230 */ /* 0x000fc40000004100 */
[----:B------:R-:W-:Y:S01]  /*e550*/  FFMA.FTZ R76, R88, R76, R77 ;  /* 0x0000004c584c7223 */ /* 0x000fe2000001004d */
[----:B------:R-:W-:-:S04]  /*e560*/  HADD2.F32 R77, -RZ, R13.H1_H1 ;  /* 0x3000000dff4d7230 */ /* 0x000fc80000004100 */
[----:B------:R-:W-:Y:S01]  /*e570*/  F2FP.F16.F32.PACK_AB R14, R76, R14 ;  /* 0x0000000e4c0e723e */ /* 0x000fe200000000ff */
[----:B------:R-:W-:-:S04]  /*e580*/  FMUL.FTZ R13, R77, R74 ;  /* 0x0000004a4d0d7220 */ /* 0x000fc80000410000 */
[-C--:B------:R-:W-:Y:S01]  /*e590*/  FFMA.FTZ R13, R87, R3.reuse, -R13 ;  /* 0x00000003570d7223 */ /* 0x080fe2000001080d */
[----:B------:R-:W-:-:S04]  /*e5a0*/  FMUL.FTZ R3, R77, R3 ;  /* 0x000000034d037220 */ /* 0x000fc80000410000 */
[----:B------:R-:W-:-:S05]  /*e5b0*/  FFMA.FTZ R3, R87, R74, R3 ;  /* 0x0000004a57037223 */ /* 0x000fca0000010003 */
[----:B------:R-:W-:-:S05]  /*e5c0*/  F2FP.F16.F32.PACK_AB R13, R3, R13 ;  /* 0x0000000d030d723e */ /* 0x000fca00000000ff */
[----:B------:R0:W-:Y:S02]  /*e5d0*/  STS.128 [R113], R12 ;  /* 0x0000000c71007388 */ /* 0x0001e40000000c00 */
.L_x_2808:
[----:B------:R-:W-:Y:S05]  /*e5e0*/  BSYNC B2 ;  /* 0x0000000000027941 */ /* 0x000fea0003800000 */
.L_x_2807:
[----:B------:R-:W-:Y:S01]  /*e5f0*/  ISETP.GE.AND P0, PT, R221, R107, PT ;  /* 0x0000006bdd00720c */ /* 0x000fe20003f06270 */
[----:B------:R-:W-:-:S12]  /*e600*/  BSSY B2, `(.L_x_2809) ;  /* 0x000002c000027945 */ /* 0x000fd80003800000 */
        /* <DEDUP_REMOVED lines=19> */
[--C-:B------:R-:W-:Y:S02]  /*e740*/  HADD2.F32 R76, -RZ, R12.reuse.H1_H1 ;  /* 0x3000000cff4c7230 */ /* 0x100fe40000004100 */
        /* <DEDUP_REMOVED lines=23> */
.L_x_2810:
[----:B------:R-:W-:Y:S05]  /*e8c0*/  BSYNC B2 ;  /* 0x0000000000027941 */ /* 0x000fea0003800000 */
.L_x_2809:
[-C--:B------:R-:W-:Y:S01]  /*e8d0*/  ISETP.GE.AND P0, PT, R222, R107.reuse, PT ;  /* 0x0000006bde00720c */ /* 0x080fe20003f06270 */
[----:B------:R-:W-:Y:S01]  /*e8e0*/  BSSY B2, `(.L_x_2811) ;  /* 0x000002d000027945 */ /* 0x000fe20003800000 */
[----:B------:R-:W-:-:S11]  /*e8f0*/  ISETP.GE.AND P1, PT, R223, R107, PT ;  /* 0x0000006bdf00720c */ /* 0x000fd60003f26270 */
[----:B------:R-:W-:Y:S05]  /*e900*/  @P0 BRA `(.L_x_2812) ;  /* 0x0000000000a80947 */ /* 0x000fea0003800000 */
[----:B01---5:R-:W0:Y:S01]  /*e910*/  LDS.128 R12, [R113+0x8000] ;  /* 0x00800000710c7984 */ /* 0x023e220000000c00 */
        /* <DEDUP_REMOVED lines=41> */
.L_x_2812:
[----:B------:R-:W-:Y:S05]  /*ebb0*/  BSYNC B2 ;  /* 0x0000000000027941 */ /* 0x000fea0003800000 */
.L_x_2811:
[----:B------:R-:W-:Y:S05]  /*ebc0*/  @P1 BRA `(.L_x_2806) ;  /* 0x0000000000a81947 */ /* 0x000fea0003800000 */
[----:B012--5:R-:W0:Y:S01]  /*ebd0*/  LDS.128 R12, [R113+0xc000] ;  /* 0x00c00000710c7984 */ /* 0x027e220000000c00 */
        /* <DEDUP_REMOVED lines=28> */
[----:B------:R-:W-:Y:S02]  /*eda0*/  HADD2.F32 R14, -RZ, R14.H0_H0 ;  /* 0x2000000eff0e7230 */ /* 0x000fe40000004100 */
[----:B------:R-:W-:Y:S01]  /*edb0*/  FMUL.FTZ R68, R66, R65 ;  /* 0x0000004142447220 */ /* 0x000fe20000410000 */
[----:B------:R-:W-:Y:S01]  /*edc0*/  F2FP.F16.F32.PACK_AB R12, R12, R63 ;  /* 0x0000003f0c0c723e */ /* 0x000fe200000000ff */
[----:B------:R-:W-:-:S02]  /*edd0*/  FMUL.FTZ R66, R66, R67 ;  /* 0x0000004342427220 */ /* 0x000fc40000410000 */
[----:B------:R-:W-:Y:S01]  /*ede0*/  FFMA.FTZ R68, R14, R67, -R68 ;  /* 0x000000430e447223 */ /* 0x000fe20000010844 */
[C---:B------:R-:W-:Y:S01]  /*edf0*/  FMUL.FTZ R67, R64.reuse, R69 ;  /* 0x0000004540437220 */ /* 0x040fe20000410000 */
[-C--:B------:R-:W-:Y:S01]  /*ee00*/  FMUL.FTZ R64, R64, R62.reuse ;  /* 0x0000003e40407220 */ /* 0x080fe20000410000 */
[----:B------:R-:W-:Y:S02]  /*ee10*/  FFMA.FTZ R14, R14, R65, R66 ;  /* 0x000000410e0e7223 */ /* 0x000fe40000010042 */
[C---:B------:R-:W-:Y:S01]  /*ee20*/  FFMA.FTZ R67, R13.reuse, R62, -R67 ;  /* 0x0000003e0d437223 */ /* 0x040fe20000010843 */
[----:B------:R-:W-:Y:S02]  /*ee30*/  FFMA.FTZ R13, R13, R69, R64 ;  /* 0x000000450d0d7223 */ /* 0x000fe40000010040 */
[----:B------:R-:W-:-:S03]  /*ee40*/  F2FP.F16.F32.PACK_AB R14, R14, R68 ;  /* 0x000000440e0e723e */ /* 0x000fc600000000ff */
[----:B------:R-:W-:-:S05]  /*ee50*/  F2FP.F16.F32.PACK_AB R13, R13, R67 ;  /* 0x000000430d0d723e */ /* 0x000fca00000000ff */
[----:B------:R3:W-:Y:S02]  /*ee60*/  STS.128 [R113+0xc000], R12 ;  /* 0x00c0000c71007388 */ /* 0x0007e40000000c00 */
.L_x_2806:
[----:B------:R-:W-:Y:S05]  /*ee70*/  BSYNC B1 ;  /* 0x0000000000017941 */ /* 0x000fea0003800000 */
.L_x_2805:
[----:B------:R-:W-:Y:S01]  /*ee80*/  IADD3 R3, R225, 0x20, RZ ;  /* 0x00000020e1037810 */ /* 0x000fe20007ffe0ff */
[----:B------:R-:W-:Y:S03]  /*ee90*/  BSSY B1, `(.L_x_2813) ;  /* 0x00000bb000017945 */ /* 0x000fe60003800000 */
[----:B------:R-:W-:-:S13]  /*eea0*/  ISETP.GE.AND P0, PT, R3, R0, PT ;  /* 0x000000000300720c */ /* 0x000fda0003f06270 */
[----:B------:R-:W-:Y:S05]  /*eeb0*/  @P0 BRA `(.L_x_2814) ;  /* 0x0000000800e00947 */ /* 0x000fea0003800000 */
[----:B------:R4:W5:Y:S01]  /*eec0*/  LDL R69, [R1+0x70] ;  /* 0x0000700001457983 */ /* 0x0009620000100800 */
[----:B------:R-:W0:Y:S01]  /*eed0*/  LDC R3, c[0x0][0x3f4] ;  /* 0x0000fd00ff037b82 */ /* 0x000e220000000800 */
[----:B------:R-:W-:Y:S01]  /*eee0*/  BSSY B2, `(.L_x_2815) ;  /* 0x0000030000027945 */ /* 0x000fe20003800000 */
[-C--:B0-----:R-:W-:Y:S02]  /*eef0*/  ISETP.GE.AND P0, PT, R216, R3.reuse, PT ;  /* 0x00000003d800720c */ /* 0x081fe40003f06270 */
[-C--:B------:R-:W-:Y:S02]  /*ef00*/  ISETP.GE.AND P1, PT, R221, R3.reuse, PT ;  /* 0x00000003dd00720c */ /* 0x080fe40003f26270 */
[-C--:B------:R-:W-:Y:S02]  /*ef10*/  ISETP.GE.AND P2, PT, R222, R3.reuse, PT ;  /* 0x00000003de00720c */ /* 0x080fe40003f46270 */
[----:B------:R-:W-:-:S07]  /*ef20*/  ISETP.GE.AND P3, PT, R223, R3, PT ;  /* 0x00000003df00720c */ /* 0x000fce0003f66270 */
[----:B----4-:R-:W-:Y:S06]  /*ef30*/  @P0 BRA `(.L_x_2816) ;  /* 0x0000000000a80947 */ /* 0x010fec0003800000 */
[----:B-123-5:R-:W0:Y:S01]  /*ef40*/  LDS.128 R12, [R69+0x1000] ;  /* 0x00100000450c7984 */ /* 0x02ee220000000c00 */
        /* <DEDUP_REMOVED lines=41> */
.L_x_2816:
[----:B------:R-:W-:Y:S05]  /*f1e0*/  BSYNC B2 ;  /* 0x0000000000027941 */ /* 0x000fea0003800000 */
.L_x_2815:
[----:B------:R-:W-:Y:S04]  /*f1f0*/  BSSY B2, `(.L_x_2817) ;  /* 0x000002c000027945 */ /* 0x000fe80003800000 */
[----:B------:R-:W-:Y:S05]  /*f200*/  @P1 BRA `(.L_x_2818) ;  /* 0x0000000000a81947 */ /* 0x000fea0003800000 */
[----:B0123-5:R-:W0:Y:S01]  /*f210*/  LDS.128 R12, [R69+0x5000] ;  /* 0x00500000450c7984 */ /* 0x02fe220000000c00 */
        /* <DEDUP_REMOVED lines=41> */
.L_x_2818:
[----:B------:R-:W-:Y:S05]  /*f4b0*/  BSYNC B2 ;  /* 0x0000000000027941 */ /* 0x000fea0003800000 */
.L_x_2817:
[----:B------:R-:W-:Y:S04]  /*f4c0*/  BSSY B2, `(.L_x_2819) ;  /* 0x000002c000027945 */ /* 0x000fe80003800000 */
[----:B------:R-:W-:Y:S05]  /*f4d0*/  @P2 BRA `(.L_x_2820) ;  /* 0x0000000000a82947 */ /* 0x000fea0003800000 */
[----:B012345:R-:W0:Y:S01]  /*f4e0*/  LDS.128 R12, [R69+0x9000] ;  /* 0x00900000450c7984 */ /* 0x03fe220000000c00 */
[----:B------:R-:W-:Y:S01]  /*f4f0*/  SHF.R.U64 R3, R50, 0x10, R51 ;  /* 0x0000001032037819 */ /* 0x000fe20000001233 */
[--C-:B------:R-:W-:Y:S01]  /*f500*/  HADD2.F32 R55, -RZ, R97.reuse.H1_H1 ;  /* 0x30000061ff377230 */ /* 0x100fe20000004100 */
[--C-:B------:R-:W-:Y:S01]  /*f510*/  SHF.R.U64 R50, R52, 0x10, R53.reuse ;  /* 0x0000001034327819 */ /* 0x100fe20000001235 */
[----:B------:R-:W-:Y:S01]  /*f520*/  HADD2.F32 R97, -RZ, R97.H0_H0 ;  /* 0x20000061ff617230 */ /* 0x000fe20000004100 */
[----:B------:R-:W-:Y:S01]  /*f530*/  SHF.R.U32.HI R52, RZ, 0x10, R53 ;  /* 0x00000010ff347819 */ /* 0x000fe20000011635 */
[----:B------:R-:W-:Y:S01]  /*f540*/  HADD2.F32 R53, -RZ, R96.H1_H1 ;  /* 0x30000060ff357230 */ /* 0x000fe20000004100 */
[----:B------:R-:W-:Y:S01]  /*f550*/  SHF.R.U32.HI R51, RZ, 0x10, R51 ;  /* 0x00000010ff337819 */ /* 0x000fe20000011633 */
[----:B------:R-:W-:Y:S02]  /*f560*/  HADD2.F32 R50, -RZ, R50.H0_H0 ;  /* 0x20000032ff327230 */ /* 0x000fe40000004100 */
[----:B------:R-:W-:-:S02]  /*f570*/  HADD2.F32 R52, -RZ, R52.H0_H0 ;  /* 0x20000034ff347230 */ /* 0x000fc40000004100 */
[----:B------:R-:W-:Y:S02]  /*f580*/  HADD2.F32 R51, -RZ, R51.H0_H0 ;  /* 0x20000033ff337230 */ /* 0x000fe40000004100 */
[----:B------:R-:W-:Y:S02]  /*f590*/  HADD2.F32 R3, -RZ, R3.H0_H0 ;  /* 0x20000003ff037230 */ /* 0x000fe40000004100 */
[--C-:B0-----:R-:W-:Y:S02]  /*f5a0*/  HADD2.F32 R54, -RZ, R15.reuse.H0_H0 ;  /* 0x2000000fff367230 */ /* 0x101fe40000004100 */
[----:B------:R-:W-:Y:S02]  /*f5b0*/  HADD2.F32 R15, -RZ, R15.H1_H1 ;  /* 0x3000000fff0f7230 */ /* 0x000fe40000004100 */
[--C-:B------:R-:W-:Y:S02]  /*f5c0*/  HADD2.F32 R56, -RZ, R12.reuse.H0_H0 ;  /* 0x2000000cff387230 */ /* 0x100fe40000004100 */
[----:B------:R-:W-:-:S02]  /*f5d0*/  HADD2.F32 R12, -RZ, R12.H1_H1 ;  /* 0x3000000cff0c7230 */ /* 0x000fc40000004100 */
[C---:B------:R-:W-:Y:S01]  /*f5e0*/  FMUL.FTZ R59, R15.reuse, R52 ;  /* 0x000000340f3b7220 */ /* 0x040fe20000410000 */
[--C-:B------:R-:W-:Y:S02]  /*f5f0*/  HADD2.F32 R57, -RZ, R14.reuse.H0_H0 ;  /* 0x2000000eff397230 */ /* 0x100fe40000004100 */
[-C--:B------:R-:W-:Y:S01]  /*f600*/  FMUL.FTZ R15, R15, R51.reuse ;  /* 0x000000330f0f7220 */ /* 0x080fe20000410000 */
[----:B------:R-:W-:Y:S02]  /*f610*/  HADD2.F32 R14, -RZ, R14.H1_H1 ;  /* 0x3000000eff0e7230 */ /* 0x000fe40000004100 */
[----:B------:R-:W-:Y:S01]  /*f620*/  FFMA.FTZ R59, R54, R51, -R59 ;  /* 0x00000033363b7223 */ /* 0x000fe2000001083b */
[----:B------:R-:W-:Y:S02]  /*f630*/  HADD2.F32 R58, -RZ, R13.H0_H0 ;  /* 0x2000000dff3a7230 */ /* 0x000fe40000004100 */
[----:B------:R-:W-:Y:S01]  /*f640*/  FMUL.FTZ R60, R12, R55 ;  /* 0x000000370c3c7220 */ /* 0x000fe20000410000 */
[----:B------:R-:W-:-:S02]  /*f650*/  HADD2.F32 R51, -RZ, R98.H0_H0 ;  /* 0x20000062ff337230 */ /* 0x000fc40000004100 */
[----:B------:R-:W-:Y:S01]  /*f660*/  FFMA.FTZ R15, R54, R52, R15 ;  /* 0x00000034360f7223 */ /* 0x000fe2000001000f */
[----:B------:R-:W-:Y:S02]  /*f670*/  HADD2.F32 R13, -RZ, R13.H1_H1 ;  /* 0x3000000dff0d7230 */ /* 0x000fe40000004100 */
[-C--:B------:R-:W-:Y:S01]  /*f680*/  FMUL.FTZ R12, R12, R53.reuse ;  /* 0x000000350c0c7220 */ /* 0x080fe20000410000 */
[----:B------:R-:W-:Y:S01]  /*f690*/  FFMA.FTZ R60, R56, R53, -R60 ;  /* 0x00000035383c7223 */ /* 0x000fe2000001083c */
[C---:B------:R-:W-:Y:S01]  /*f6a0*/  FMUL.FTZ R52, R14.reuse, R51 ;  /* 0x000000330e347220 */ /* 0x040fe20000410000 */
[----:B------:R-:W-:Y:S01]  /*f6b0*/  FMUL.FTZ R53, R14, R97 ;  /* 0x000000610e357220 */ /* 0x000fe20000410000 */
[CC--:B------:R-:W-:Y:S01]  /*f6c0*/  FMUL.FTZ R14, R13.reuse, R50.reuse ;  /* 0x000000320d0e7220 */ /* 0x0c0fe20000410000 */
[----:B------:R-:W-:Y:S01]  /*f6d0*/  FMUL.FTZ R13, R13, R3 ;  /* 0x000000030d0d7220 */ /* 0x000fe20000410000 */
        /* <DEDUP_REMOVED lines=10> */
.L_x_2820:
[----:B------:R-:W-:Y:S05]  /*f780*/  BSYNC B2 ;  /* 0x0000000000027941 */ /* 0x000fea0003800000 */
.L_x_2819:
[----:B------:R-:W-:Y:S05]  /*f790*/  @P3 BRA `(.L_x_2814) ;  /* 0x0000000000a83947 */ /* 0x000fea0003800000 */
[----:B012345:R-:W0:Y:S01]  /*f7a0*/  LDS.128 R12, [R69+0xd000] ;  /* 0x00d00000450c7984 */ /* 0x03fe220000000c00 */
        /* <DEDUP_REMOVED lines=13> */
[----:B------:R-:W-:Y:S02]  /*f880*/  HADD2.F32 R50, -RZ, R15.H0_H0 ;  /* 0x2000000fff327230 */ /* 0x000fe40000004100 */
[----:B------:R-:W-:-:S02]  /*f890*/  HADD2.F32 R12, -RZ, R12.H1_H1 ;  /* 0x3000000cff0c7230 */ /* 0x000fc40000004100 */
[----:B------:R-:W-:Y:S02]  /*f8a0*/  HADD2.F32 R15, -RZ, R15.H1_H1 ;  /* 0x3000000fff0f7230 */ /* 0x000fe40000004100 */
[--C-:B------:R-:W-:Y:S02]  /*f8b0*/  HADD2.F32 R53, -RZ, R14.reuse.H0_H0 ;  /* 0x2000000eff357230 */ /* 0x100fe40000004100 */
[C---:B------:R-:W-:Y:S01]  /*f8c0*/  FMUL.FTZ R56, R12.reuse, R51 ;  /* 0x000000330c387220 */ /* 0x040fe20000410000 */
[--C-:B------:R-:W-:Y:S02]  /*f8d0*/  HADD2.F32 R54, -RZ, R13.reuse.H0_H0 ;  /* 0x2000000dff367230 */ /* 0x100fe40000004100 */
[----:B------:R-:W-:Y:S01]  /*f8e0*/  FMUL.FTZ R55, R15, R48 ;  /* 0x000000300f377220 */ /* 0x000fe20000410000 */
[----:B------:R-:W-:Y:S02]  /*f8f0*/  HADD2.F32 R14, -RZ, R14.H1_H1 ;  /* 0x3000000eff0e7230 */ /* 0x000fe40000004100 */
[----:B------:R-:W-:Y:S01]  /*f900*/  FMUL.FTZ R12, R12, R49 ;  /* 0x000000310c0c7220 */ /* 0x000fe20000410000 */
[----:B------:R-:W-:-:S02]  /*f910*/  HADD2.F32 R13, -RZ, R13.H1_H1 ;  /* 0x3000000dff0d7230 */ /* 0x000fc40000004100 */
[-C--:B------:R-:W-:Y:S01]  /*f920*/  FMUL.FTZ R15, R15, R47.reuse ;  /* 0x0000002f0f0f7220 */ /* 0x080fe20000410000 */
[----:B------:R-:W-:Y:S01]  /*f930*/  FFMA.FTZ R55, R50, R47, -R55 ;  /* 0x0000002f32377223 */ /* 0x000fe20000010837 */
[C---:B------:R-:W-:Y:S01]  /*f940*/  FFMA.FTZ R56, R52.reuse, R49, -R56 ;  /* 0x0000003134387223 */ /* 0x040fe20000010838 */
[----:B------:R-:W-:Y:S01]  /*f950*/  FFMA.FTZ R51, R52, R51, R12 ;  /* 0x0000003334337223 */ /* 0x000fe2000001000c */
[C---:B------:R-:W-:Y:S01]  /*f960*/  FMUL.FTZ R12, R14.reuse, R92 ;  /* 0x0000005c0e0c7220 */ /* 0x040fe20000410000 */
[----:B------:R-:W-:Y:S01]  /*f970*/  FMUL.FTZ R49, R14, R91 ;  /* 0x0000005b0e317220 */ /* 0x000fe20000410000 */
[C---:B------:R-:W-:Y:S01]  /*f980*/  FMUL.FTZ R47, R13.reuse, R46 ;  /* 0x0000002e0d2f7220 */ /* 0x040fe20000410000 */
[----:B------:R-:W-:Y:S01]  /*f990*/  FMUL.FTZ R13, R13, R3 ;  /* 0x000000030d0d7220 */ /* 0x000fe20000410000 */
[C---:B------:R-:W-:Y:S01]  /*f9a0*/  FFMA.FTZ R12, R53.reuse, R91, -R12 ;  /* 0x0000005b350c7223 */ /* 0x040fe2000001080c */
[----:B------:R-:W-:Y:S01]  /*f9b0*/  FFMA.FTZ R49, R53, R92, R49 ;  /* 0x0000005c35317223 */ /* 0x000fe20000010031 */
[----:B------:R-:W-:Y:S01]  /*f9c0*/  FFMA.FTZ R15, R50, R48, R15 ;  /* 0x00000030320f7223 */ /* 0x000fe2000001000f */
[C---:B------:R-:W-:Y:S01]  /*f9d0*/  FFMA.FTZ R47, R54.reuse, R3, -R47 ;  /* 0x00000003362f7223 */ /* 0x040fe2000001082f */
[----:B------:R-:W-:-:S02]  /*f9e0*/  FFMA.FTZ R46, R54, R46, R13 ;  /* 0x0000002e362e7223 */ /* 0x000fc4000001000d */
[----:B------:R-:W-:Y:S02]  /*f9f0*/  F2FP.F16.F32.PACK_AB R14, R49, R12 ;  /* 0x0000000c310e723e */ /* 0x000fe400000000ff */
[----:B------:R-:W-:Y:S02]  /*fa00*/  F2FP.F16.F32.PACK_AB R15, R15, R55 ;  /* 0x000000370f0f723e */ /* 0x000fe400000000ff */
[----:B------:R-:W-:Y:S02]  /*fa10*/  F2FP.F16.F32.PACK_AB R12, R51, R56 ;  /* 0x00000038330c723e */ /* 0x000fe400000000ff */
[----:B------:R-:W-:-:S05]  /*fa20*/  F2FP.F16.F32.PACK_AB R13, R46, R47 ;  /* 0x0000002f2e0d723e */ /* 0x000fca00000000ff */
[----:B------:R0:W-:Y:S02]  /*fa30*/  STS.128 [R69+0xd000], R12 ;  /* 0x00d0000c45007388 */ /* 0x0001e40000000c00 */
.L_x_2814:
[----:B------:R-:W-:Y:S05]  /*fa40*/  BSYNC B1 ;  /* 0x0000000000017941 */ /* 0x000fea0003800000 */
.L_x_2813:
[----:B------:R-:W-:Y:S01]  /*fa50*/  VIADD R3, R225, 0x40 ;  /* 0x00000040e1037836 */ /* 0x000fe20000000000 */
[----:B------:R-:W-:Y:S04]  /*fa60*/  BSSY B1, `(.L_x_2821) ;  /* 0x00000bb000017945 */ /* 0x000fe80003800000 */
        /* <DEDUP_REMOVED lines=10> */
[----:B--2345:R-:W0:Y:S01]  /*fb10*/  LDS.128 R12, [R54+0x2000] ;  /* 0x00200000360c7984 */ /* 0x03ce220000000c00 */
[----:B------:R-:W-:Y:S02]  /*fb20*/  SHF.R.U32.HI R50, RZ, 0x10, R45 ;  /* 0x00000010ff327819 */ /* 0x000fe4000001162d */
[--C-:B------:R-:W-:Y:S02]  /*fb30*/  SHF.R.U32.HI R49, RZ, 0x10, R43.reuse ;  /* 0x00000010ff317819 */ /* 0x100fe4000001162b */
[----:B------:R-:W-:Y:S01]  /*fb40*/  SHF.R.U64 R3, R42, 0x10, R43 ;  /* 0x000000102a037819 */ /* 0x000fe2000000122b */
[----:B------:R-:W-:Y:S01]  /*fb50*/  HADD2.F32 R50, -RZ, R50.H0_H0 ;  /* 0x20000032ff327230 */ /* 0x000fe20000004100 */
[----:B------:R-:W-:Y:S01]  /*fb60*/  SHF.R.U64 R42, R44, 0x10, R45 ;  /* 0x000000102c2a7819 */ /* 0x000fe2000000122d */
[----:B------:R-:W-:Y:S02]  /*fb70*/  HADD2.F32 R49, -RZ, R49.H0_H0 ;  /* 0x20000031ff317230 */ /* 0x000fe40000004100 */
[----:B------:R-:W-:-:S02]  /*fb80*/  HADD2.F32 R45, -RZ, R98.H1_H1 ;  /* 0x30000062ff2d7230 */ /* 0x000fc40000004100 */
[--C-:B------:R-:W-:Y:S02]  /*fb90*/  HADD2.F32 R43, -RZ, R99.reuse.H1_H1 ;  /* 0x30000063ff2b7230 */ /* 0x100fe40000004100 */
        /* <DEDUP_REMOVED lines=9> */
[--C-:B------:R-:W-:Y:S02]  /*fc30*/  HADD2.F32 R12, -RZ, R14.reuse.H0_H0 ;  /* 0x2000000eff0c7230 */ /* 0x100fe40000004100 */
[C---:B------:R-:W-:Y:S01]  /*fc40*/  FMUL.FTZ R51, R48.reuse, R43 ;  /* 0x0000002b30337220 */ /* 0x040fe20000410000 */
[-C--:B------:R-:W-:Y:S01]  /*fc50*/  FMUL.FTZ R53, R48, R45.reuse ;  /* 0x0000002d30357220 */ /* 0x080fe20000410000 */
[----:B------:R-:W-:Y:S02]  /*fc60*/  HADD2.F32 R14, -RZ, R14.H1_H1 ;  /* 0x3000000eff0e7230 */ /* 0x000fe40000004100 */
[----:B------:R-:W-:Y:S02]  /*fc70*/  HADD2.F32 R15, -RZ, R13.H0_H0 ;  /* 0x2000000dff0f7230 */ /* 0x000fe40000004100 */
[----:B------:R-:W-:Y:S01]  /*fc80*/  FFMA.FTZ R45, R44, R45, -R51 ;  /* 0x0000002d2c2d7223 */ /* 0x000fe20000010833 */
[----:B------:R-:W-:-:S02]  /*fc90*/  HADD2.F32 R49, -RZ, R100.H0_H0 ;  /* 0x20000064ff317230 */ /* 0x000fc40000004100 */
[----:B------:R-:W-:Y:S01]  /*fca0*/  FFMA.FTZ R44, R44, R43, R53 ;  /* 0x0000002b2c2c7223 */ /* 0x000fe20000010035 */
[----:B------:R-:W-:Y:S02]  /*fcb0*/  HADD2.F32 R48, -RZ, R42.H0_H0 ;  /* 0x2000002aff307230 */ /* 0x000fe40000004100 */
[C---:B------:R-:W-:Y:S01]  /*fcc0*/  FMUL.FTZ R50, R14.reuse, R99 ;  /* 0x000000630e327220 */ /* 0x040fe20000410000 */
[----:B------:R-:W-:Y:S02]  /*fcd0*/  HADD2.F32 R13, -RZ, R13.H1_H1 ;  /* 0x3000000dff0d7230 */ /* 0x000fe40000004100 */
[-C--:B------:R-:W-:Y:S01]  /*fce0*/  FMUL.FTZ R43, R14, R49.reuse ;  /* 0x000000310e2b7220 */ /* 0x080fe20000410000 */
[----:B------:R-:W-:Y:S02]  /*fcf0*/  HADD2.F32 R42, -RZ, R3.H0_H0 ;  /* 0x20000003ff2a7230 */ /* 0x000fe40000004100 */
[C---:B------:R-:W-:Y:S01]  /*fd00*/  FFMA.FTZ R50, R12.reuse, R49, R50 ;  /* 0x000000310c327223 */ /* 0x040fe20000010032 */
[C---:B------:R-:W-:Y:S01]  /*fd10*/  FMUL.FTZ R14, R13.reuse, R48 ;  /* 0x000000300d0e7220 */ /* 0x040fe20000410000 */
[----:B------:R-:W-:Y:S01]  /*fd20*/  FFMA.FTZ R43, R12, R99, -R43 ;  /* 0x000000630c2b7223 */ /* 0x000fe2000001082b */
[-C--:B------:R-:W-:Y:S01]  /*fd30*/  FMUL.FTZ R3, R13, R42.reuse ;  /* 0x0000002a0d037220 */ /* 0x080fe20000410000 */
[----:B------:R-:W-:Y:S01]  /*fd40*/  F2FP.F16.F32.PACK_AB R12, R44, R45 ;  /* 0x0000002d2c0c723e */ /* 0x000fe200000000ff */
[----:B------:R-:W-:-:S02]  /*fd50*/  FFMA.FTZ R13, R15, R42, -R14 ;  /* 0x0000002a0f0d7223 */ /* 0x000fc4000001080e */
[----:B------:R-:W-:Y:S01]  /*fd60*/  FFMA.FTZ R48, R15, R48, R3 ;  /* 0x000000300f307223 */ /* 0x000fe20000010003 */
[----:B------:R-:W-:Y:S02]  /*fd70*/  F2FP.F16.F32.PACK_AB R15, R47, R46 ;  /* 0x0000002e2f0f723e */ /* 0x000fe400000000ff */
[----:B------:R-:W-:Y:S02]  /*fd80*/  F2FP.F16.F32.PACK_AB R14, R50, R43 ;  /* 0x0000002b320e723e */ /* 0x000fe400000000ff */
[----:B------:R-:W-:-:S05]  /*fd90*/  F2FP.F16.F32.PACK_AB R13, R48, R13 ;  /* 0x0000000d300d723e */ /* 0x000fca00000000ff */
[----:B------:R0:W-:Y:S02]  /*fda0*/  STS.128 [R54+0x2000], R12 ;  /* 0x0020000c36007388 */ /* 0x0001e40000000c00 */
.L_x_2824:
[----:B------:R-:W-:Y:S05]  /*fdb0*/  BSYNC B2 ;  /* 0x0000000000027941 */ /* 0x000fea0003800000 */
.L_x_2823:
[----:B------:R-:W-:Y:S04]  /*fdc0*/  BSSY B2, `(.L_x_2825) ;  /* 0x000002c000027945 */ /* 0x000fe80003800000 */
[----:B------:R-:W-:Y:S05]  /*fdd0*/  @P1 BRA `(.L_x_2826) ;  /* 0x0000000000a81947 */ /* 0x000fea0003800000 */
[----:B0-2345:R-:W0:Y:S01]  /*fde0*/  LDS.128 R12, [R54+0x6000] ;  /* 0x00600000360c7984 */ /* 0x03de220000000c00 */
[----:B------:R-:W-:Y:S01]  /*fdf0*/  SHF.R.U32.HI R47, RZ, 0x10, R41 ;  /* 0x00000010ff2f7819 */ /* 0x000fe20000011629 */
[----:B------:R-:W-:Y:S01]  /*fe00*/  HADD2.F32 R45, -RZ, R93.H0_H0 ;  /* 0x2000005dff2d7230 */ /* 0x000fe20000004100 */
        /* <DEDUP_REMOVED lines=8> */
[--C-:B0-----:R-:W-:Y:S02]  /*fe90*/  HADD2.F32 R44, -RZ, R15.reuse.H1_H1 ;  /* 0x3000000fff2c7230 */ /* 0x101fe40000004100 */
[----:B------:R-:W-:Y:S02]  /*fea0*/  HADD2.F32 R43, -RZ, R15.H0_H0 ;  /* 0x2000000fff2b7230 */ /* 0x000fe40000004100 */
[--C-:B------:R-:W-:Y:S02]  /*feb0*/  HADD2.F32 R42, -RZ, R12.reuse.H1_H1 ;  /* 0x3000000cff2a7230 */ /* 0x100fe40000004100 */
[C---:B------:R-:W-:Y:S01]  /*fec0*/  FMUL.FTZ R48, R44.reuse, R47 ;  /* 0x0000002f2c307220 */ /* 0x040fe20000410000 */
[----:B------:R-:W-:Y:S01]  /*fed0*/  FMUL.FTZ R44, R44, R46 ;  /* 0x0000002e2c2c7220 */ /* 0x000fe20000410000 */
[----:B------:R-:W-:-:S02]  /*fee0*/  HADD2.F32 R40, -RZ, R12.H0_H0 ;  /* 0x2000000cff287230 */ /* 0x000fc40000004100 */
[--C-:B------:R-:W-:Y:S02]  /*fef0*/  HADD2.F32 R15, -RZ, R14.reuse.H0_H0 ;  /* 0x2000000eff0f7230 */ /* 0x100fe40000004100 */
[C---:B------:R-:W-:Y:S01]  /*ff00*/  FMUL.FTZ R49, R42.reuse, R39 ;  /* 0x000000272a317220 */ /* 0x040fe20000410000 */
[----:B------:R-:W-:Y:S02]  /*ff10*/  HADD2.F32 R41, -RZ, R14.H1_H1 ;  /* 0x3000000eff297230 */ /* 0x000fe40000004100 */
[C---:B------:R-:W-:Y:S01]  /*ff20*/  FFMA.FTZ R44, R43.reuse, R47, R44 ;  /* 0x0000002f2b2c7223 */ /* 0x040fe2000001002c */
[--C-:B------:R-:W-:Y:S02]  /*ff30*/  HADD2.F32 R12, -RZ, R13.reuse.H0_H0 ;  /* 0x2000000dff0c7230 */ /* 0x100fe40000004100 */
[----:B------:R-:W-:Y:S01]  /*ff40*/  FMUL.FTZ R47, R42, R45 ;  /* 0x0000002d2a2f7220 */ /* 0x000fe20000410000 */
[----:B------:R-:W-:Y:S02]  /*ff50*/  HADD2.F32 R14, -RZ, R13.H1_H1 ;  /* 0x3000000dff0e7230 */ /* 0x000fe40000004100 */
[----:B------:R-:W-:Y:S01]  /*ff60*/  FFMA.FTZ R13, R43, R46, -R48 ;  /* 0x0000002e2b0d7223 */ /* 0x000fe20000010830 */
[----:B------:R-:W-:-:S02]  /*ff70*/  HADD2.F32 R43, -RZ, R38.H0_H0 ;  /* 0x20000026ff2b7230 */ /* 0x000fc40000004100 */
[C---:B------:R-:W-:Y:S01]  /*ff80*/  FFMA.FTZ R49, R40.reuse, R45, -R49 ;  /* 0x0000002d28317223 */ /* 0x040fe20000010831 */
[----:B------:R-:W-:Y:S02]  /*ff90*/  HADD2.F32 R42, -RZ, R93.H1_H1 ;  /* 0x3000005dff2a7230 */ /* 0x000fe40000004100 */
[----:B------:R-:W-:Y:S01]  /*ffa0*/  FFMA.FTZ R40, R40, R39, R47 ;  /* 0x0000002728287223 */ /* 0x000fe2000001002f */
[C---:B------:R-:W-:Y:S01]  /*ffb0*/  FMUL.FTZ R38, R41.reuse, R94 ;  /* 0x0000005e29267220 */ /* 0x040fe20000410000 */
[C---:B------:R-:W-:Y:S01]  /*ffc0*/  FMUL.FTZ R39, R14.reuse, R43 ;  /* 0x0000002b0e277220 */ /* 0x040fe20000410000 */
[-C--:B------:R-:W-:Y:S01]  /*ffd0*/  FMUL.FTZ R14, R14, R3.reuse ;  /* 0x000000030e0e7220 */ /* 0x080fe20000410000 */
[-C--:B------:R-:W-:Y:S01]  /*ffe0*/  FMUL.FTZ R41, R41, R42.reuse ;  /* 0x0000002a29297220 */ /* 0x080fe20000410000 */
[C---:B------:R-:W-:Y:S01]  /*fff0*/  FFMA.FTZ R42, R15.reuse, R42, -R38 ;  /* 0x0000002a0f2a7223 */ /* 0x040fe20000010826 */
[C---:B------:R-:W-:Y:S01]  /*10000*/  FFMA.FTZ R39, R12.reuse, R3, -R39 ;  /* 0x000000030c277223 */ /* 0x040fe20000010827 */
[----:B------:R-:W-:Y:S01]  /*10010*/  FFMA.FTZ R38, R12, R43, R14 ;  /* 0x0000002b0c267223 */ /* 0x000fe2000001000e */
[----:B------:R-:W-:Y:S01]  /*10020*/  FFMA.FTZ R41, R15, R94, R41 ;  /* 0x0000005e0f297223 */ /* 0x000fe20000010029 */
[----:B------:R-:W-:-:S02]  /*10030*/  F2FP.F16.F32.PACK_AB R15, R44, R13 ;  /* 0x0000000d2c0f723e */ /* 0x000fc400000000ff */
[----:B------:R-:W-:Y:S02]  /*10040*/  F2FP.F16.F32.PACK_AB R12, R40, R49 ;  /* 0x00000031280c723e */ /* 0x000fe400000000ff */
[----:B------:R-:W-:Y:S02]  /*10050*/  F2FP.F16.F32.PACK_AB R14, R41, R42 ;  /* 0x0000002a290e723e */ /* 0x000fe400000000ff */
[----:B------:R-:W-:-:S05]  /*10060*/  F2FP.F16.F32.PACK_AB R13, R38, R39 ;  /* 0x00000027260d723e */ /* 0x000fca00000000ff */
[----:B------:R1:W-:Y:S02]  /*10070*/  STS.128 [R54+0x6000], R12 ;  /* 0x0060000c36007388 */ /* 0x0003e40000000c00 */
.L_x_2826:
[----:B------:R-:W-:Y:S05]  /*10080*/  BSYNC B2 ;  /* 0x0000000000027941 */ /* 0x000fea0003800000 */
.L_x_2825:
[----:B------:R-:W-:Y:S04]  /*10090*/  BSSY B2, `(.L_x_2827) ;  /* 0x000002c000027945 */ /* 0x000fe80003800000 */
[----:B------:R-:W-:Y:S05]  /*100a0*/  @P2 BRA `(.L_x_2828) ;  /* 0x0000000000a82947 */ /* 0x000fea0003800000 */
[----:B012345:R-:W0:Y:S01]  /*100b0*/  LDS.128 R12, [R54+0xa000] ;  /* 0x00a00000360c7984 */ /* 0x03fe220000000c00 */
        /* <DEDUP_REMOVED lines=41> */
.L_x_2828:
[----:B------:R-:W-:Y:S05]  /*10350*/  BSYNC B2 ;  /* 0x0000000000027941 */ /* 0x000fea0003800000 */
.L_x_2827:
[----:B------:R-:W-:Y:S05]  /*10360*/  @P3 BRA `(.L_x_2822) ;  /* 0x0000000000a83947 */ /* 0x000fea0003800000 */
[----:B012345:R-:W0:Y:S01]  /*10370*/  LDS.128 R12, [R54+0xe000] ;  /* 0x00e00000360c7984 */ /* 0x03fe220000000c00 */
        /* <DEDUP_REMOVED lines=41> */
.L_x_2822:
[----:B------:R-:W-:Y:S05]  /*10610*/  BSYNC B1 ;  /* 0x0000000000017941 */ /* 0x000fea0003800000 */
.L_x_2821:
[----:B------:R-:W-:-:S05]  /*10620*/  VIADD R3, R225, 0x60 ;  /* 0x00000060e1037836 */ /* 0x000fca0000000000 */
        /* <DEDUP_REMOVED lines=11> */
[----:B------:R-:W-:Y:S01]  /*106e0*/  SHF.R.U64 R36, R30, 0x10, R31 ;  /* 0x000000101e247819 */ /* 0x000fe2000000121f */
[----:B------:R-:W-:Y:S01]  /*106f0*/  HADD2.F32 R29, -RZ, R95.H0_H0 ;  /* 0x2000005fff1d7230 */ /* 0x000fe20000004100 */
[----:B------:R-:W-:Y:S01]  /*10700*/  SHF.R.U32.HI R30, RZ, 0x10, R33 ;  /* 0x00000010ff1e7819 */ /* 0x000fe20000011621 */
[----:B------:R-:W-:Y:S01]  /*10710*/  HADD2.F32 R100, -RZ, R100.H1_H1 ;  /* 0x30000064ff647230 */ /* 0x000fe20000004100 */
[----:B------:R-:W-:Y:S01]  /*10720*/  SHF.R.U32.HI R28, RZ, 0x10, R31 ;  /* 0x00000010ff1c7819 */ /* 0x000fe2000001161f */
        /* <DEDUP_REMOVED lines=24> */
[-C--:B------:R-:W-:Y:S01]  /*108b0*/  FMUL.FTZ R31, R14, R95.reuse ;  /* 0x0000005f0e1f7220 */ /* 0x080fe20000410000 */
        /* <DEDUP_REMOVED lines=11> */
.L_x_2831:
[----:B------:R-:W-:Y:S05]  /*10970*/  BSYNC B1 ;  /* 0x0000000000017941 */ /* 0x000fea0003800000 */
.L_x_2830:
[----:B------:R-:W-:Y:S04]  /*10980*/  BSSY B1, `(.L_x_2832) ;  /* 0x000002c000017945 */ /* 0x000fe80003800000 */
[----:B------:R-:W-:Y:S05]  /*10990*/  @P1 BRA `(.L_x_2833) ;  /* 0x0000000000a81947 */ /* 0x000fea0003800000 */
[----:B0-2345:R-:W0:Y:S01]  /*109a0*/  LDS.128 R12, [R37+0x7000] ;  /* 0x00700000250c7984 */ /* 0x03de220000000c00 */
        /* <DEDUP_REMOVED lines=41> */
.L_x_2833:
[----:B------:R-:W-:Y:S05]  /*10c40*/  BSYNC B1 ;  /* 0x0000000000017941 */ /* 0x000fea0003800000 */
.L_x_2832:
[----:B------:R-:W-:Y:S04]  /*10c50*/  BSSY B1, `(.L_x_2834) ;  /* 0x000002c000017945 */ /* 0x000fe80003800000 */
[----:B------:R-:W-:Y:S05]  /*10c60*/  @P2 BRA `(.L_x_2835) ;  /* 0x0000000000a82947 */ /* 0x000fea0003800000 */
[----:B012345:R-:W0:Y:S01]  /*10c70*/  LDS.128 R12, [R37+0xb000] ;  /* 0x00b00000250c7984 */ /* 0x03fe220000000c00 */
[--C-:B------:R-:W-:Y:S01]  /*10c80*/  SHF.R.U64 R28, R6, 0x10, R7.reuse ;  /* 0x00000010061c7819 */ /* 0x100fe20000001207 */
[----:B------:R-:W-:Y:S01]  /*10c90*/  HADD2.F32 R21, -RZ, R80.H1_H1 ;  /* 0x30000050ff157230 */ /* 0x000fe20000004100 */
[----:B------:R-:W-:Y:S02]  /*10ca0*/  SHF.R.U32.HI R6, RZ, 0x10, R7 ;  /* 0x00000010ff067819 */ /* 0x000fe40000011607 */
[--C-:B------:R-:W-:Y:S02]  /*10cb0*/  SHF.R.U32.HI R20, RZ, 0x10, R11.reuse ;  /* 0x00000010ff147819 */ /* 0x100fe4000001160b */
[----:B------:R-:W-:Y:S01]  /*10cc0*/  SHF.R.U64 R26, R10, 0x10, R11 ;  /* 0x000000100a1a7819 */ /* 0x000fe2000000120b */
[----:B------:R-:W-:Y:S02]  /*10cd0*/  HADD2.F32 R10, -RZ, R6.H0_H0 ;  /* 0x20000006ff0a7230 */ /* 0x000fe40000004100 */
[----:B------:R-:W-:-:S02]  /*10ce0*/  HADD2.F32 R20, -RZ, R20.H0_H0 ;  /* 0x20000014ff147230 */ /* 0x000fc40000004100 */
[--C-:B------:R-:W-:Y:S02]  /*10cf0*/  HADD2.F32 R11, -RZ, R83.reuse.H1_H1 ;  /* 0x30000053ff0b7230 */ /* 0x100fe40000004100 */
[----:B------:R-:W-:Y:S02]  /*10d00*/  HADD2.F32 R83, -RZ, R83.H0_H0 ;  /* 0x20000053ff537230 */ /* 0x000fe40000004100 */
[--C-:B0-----:R-:W-:Y:S02]  /*10d10*/  HADD2.F32 R7, -RZ, R15.reuse.H0_H0 ;  /* 0x2000000fff077230 */ /* 0x101fe40000004100 */
[----:B------:R-:W-:Y:S02]  /*10d20*/  HADD2.F32 R15, -RZ, R15.H1_H1 ;  /* 0x3000000fff0f7230 */ /* 0x000fe40000004100 */
[--C-:B------:R-:W-:Y:S02]  /*10d30*/  HADD2.F32 R0, -RZ, R12.reuse.H0_H0 ;  /* 0x2000000cff007230 */ /* 0x100fe40000004100 */
[----:B------:R-:W-:-:S02]  /*10d40*/  HADD2.F32 R12, -RZ, R12.H1_H1 ;  /* 0x3000000cff0c7230 */ /* 0x000fc40000004100 */
[C---:B------:R-:W-:Y:S01]  /*10d50*/  FMUL.FTZ R24, R15.reuse, R20 ;  /* 0x000000140f187220 */ /* 0x040fe20000410000 */
[-C--:B------:R-:W-:Y:S01]  /*10d60*/  FMUL.FTZ R25, R15, R10.reuse ;  /* 0x0000000a0f197220 */ /* 0x080fe20000410000 */
[--C-:B------:R-:W-:Y:S02]  /*10d70*/  HADD2.F32 R6, -RZ, R14.reuse.H0_H0 ;  /* 0x2000000eff067230 */ /* 0x100fe40000004100 */
[C---:B------:R-:W-:Y:S01]  /*10d80*/  FMUL.FTZ R15, R12.reuse, R21 ;  /* 0x000000150c0f7220 */ /* 0x040fe20000410000 */
[C---:B------:R-:W-:Y:S01]  /*10d90*/  FFMA.FTZ R24, R7.reuse, R10, -R24 ;  /* 0x0000000a07187223 */ /* 0x040fe20000010818 */
[----:B------:R-:W-:Y:S01]  /*10da0*/  FFMA.FTZ R27, R7, R20, R25 ;  /* 0x00000014071b7223 */ /* 0x000fe20000010019 */
[----:B------:R-:W-:Y:S02]  /*10db0*/  HADD2.F32 R14, -RZ, R14.H1_H1 ;  /* 0x3000000eff0e7230 */ /* 0x000fe40000004100 */
[----:B------:R-:W-:Y:S01]  /*10dc0*/  FMUL.FTZ R25, R12, R11 ;  /* 0x0000000b0c197220 */ /* 0x000fe20000410000 */
[----:B------:R-:W-:-:S02]  /*10dd0*/  HADD2.F32 R3, -RZ, R13.H0_H0 ;  /* 0x2000000dff037230 */ /* 0x000fc40000004100 */
[C---:B------:R-:W-:Y:S01]  /*10de0*/  FFMA.FTZ R11, R0.reuse, R11, -R15 ;  /* 0x0000000b000b7223 */ /* 0x040fe2000001080f */
[----:B------:R-:W-:Y:S02]  /*10df0*/  HADD2.F32 R7, -RZ, R80.H0_H0 ;  /* 0x20000050ff077230 */ /* 0x000fe40000004100 */
[----:B------:R-:W-:Y:S01]  /*10e00*/  FFMA.FTZ R0, R0, R21, R25 ;  /* 0x0000001500007223 */ /* 0x000fe20000010019 */
[----:B------:R-:W-:Y:S02]  /*10e10*/  HADD2.F32 R13, -RZ, R13.H1_H1 ;  /* 0x3000000dff0d7230 */ /* 0x000fe40000004100 */
[C---:B------:R-:W-:Y:S01]  /*10e20*/  FMUL.FTZ R20, R14.reuse, R83 ;  /* 0x000000530e147220 */ /* 0x040fe20000410000 */
[----:B------:R-:W-:Y:S02]  /*10e30*/  HADD2.F32 R12, -RZ, R26.H0_H0 ;  /* 0x2000001aff0c7230 */ /* 0x000fe40000004100 */
[----:B------:R-:W-:Y:S01]  /*10e40*/  FMUL.FTZ R21, R14, R7 ;  /* 0x000000070e157220 */ /* 0x000fe20000410000 */
[----:B------:R-:W-:-:S02]  /*10e50*/  HADD2.F32 R10, -RZ, R28.H0_H0 ;  /* 0x2000001cff0a7230 */ /* 0x000fc40000004100 */
[C---:B------:R-:W-:Y:S01]  /*10e60*/  FFMA.FTZ R20, R6.reuse, R7, R20 ;  /* 0x0000000706147223 */ /* 0x040fe20000010014 */
[C---:B------:R-:W-:Y:S01]  /*10e70*/  FMUL.FTZ R14, R13.reuse, R12 ;  /* 0x0000000c0d0e7220 */ /* 0x040fe20000410000 */
[----:B------:R-:W-:Y:S01]  /*10e80*/  FFMA.FTZ R21, R6, R83, -R21 ;  /* 0x0000005306157223 */ /* 0x000fe20000010815 */
[-C--:B------:R-:W-:Y:S02]  /*10e90*/  FMUL.FTZ R15, R13, R10.reuse ;  /* 0x0000000a0d0f7220 */ /* 0x080fe40000410000 */
[C---:B------:R-:W-:Y:S02]  /*10ea0*/  FFMA.FTZ R13, R3.reuse, R10, -R14 ;  /* 0x0000000a030d7223 */ /* 0x040fe4000001080e */
[----:B------:R-:W-:Y:S01]  /*10eb0*/  FFMA.FTZ R6, R3, R12, R15 ;  /* 0x0000000c03067223 */ /* 0x000fe2000001000f */
[----:B------:R-:W-:Y:S02]  /*10ec0*/  F2FP.F16.F32.PACK_AB R15, R27, R24 ;  /* 0x000000181b0f723e */ /* 0x000fe400000000ff */
[----:B------:R-:W-:-:S02]  /*10ed0*/  F2FP.F16.F32.PACK_AB R14, R20, R21 ;  /* 0x00000015140e723e */ /* 0x000fc400000000ff */
[----:B------:R-:W-:Y:S02]  /*10ee0*/  F2FP.F16.F32.PACK_AB R12, R0, R11 ;  /* 0x0000000b000c723e */ /* 0x000fe400000000ff */
[----:B------:R-:W-:-:S05]  /*10ef0*/  F2FP.F16.F32.PACK_AB R13, R6, R13 ;  /* 0x0000000d060d723e */ /* 0x000fca00000000ff */
[----:B------:R0:W-:Y:S02]  /*10f00*/  STS.128 [R37+0xb000], R12 ;  /* 0x00b0000c25007388 */ /* 0x0001e40000000c00 */
.L_x_2835:
[----:B------:R-:W-:Y:S05]  /*10f10*/  BSYNC B1 ;  /* 0x0000000000017941 */ /* 0x000fea0003800000 */
.L_x_2834:
[----:B------:R-:W-:Y:S05]  /*10f20*/  @P3 BRA `(.L_x_2829) ;  /* 0x0000004c00603947 */ /* 0x000fea0003800000 */
[----:B012345:R-:W0:Y:S01]  /*10f30*/  LDS.128 R12, [R37+0xf000] ;  /* 0x00f00000250c7984 */ /* 0x03fe220000000c00 */
        /* <DEDUP_REMOVED lines=42> */
.L_x_2790:
[----:B------:R-:W1:Y:S01]  /*111e0*/  LDC R76, c[0x0][0x448] ;  /* 0x00011200ff4c7b82 */ /* 0x000e620000000800 */
[----:B------:R-:W-:Y:S01]  /*111f0*/  ULDC.64 UR4, c[0x0][0x3f8] ;  /* 0x0000fe0000047ab9 */ /* 0x000fe20000000a00 */
[----:B------:R-:W-:Y:S01]  /*11200*/  ULDC.64 UR6, c[0x0][0x408] ;  /* 0x0001020000067ab9 */ /* 0x000fe20000000a00 */
        /* <DEDUP_REMOVED lines=25> */
[----:B------:R1:W2:Y:S04]  /*113a0*/  SHFL.IDX PT, R7, R72, RZ, 0x181f ;  /* 0x00181fff48077589 */ /* 0x0002a800000e0000 */
[----:B------:R1:W3:Y:S04]  /*113b0*/  SHFL.IDX PT, R6, R21, RZ, 0x181f ;  /* 0x00181fff15067589 */ /* 0x0002e800000e0000 */
[----:B------:R1:W4:Y:S04]  /*113c0*/  SHFL.IDX PT, R9, R20, RZ, 0x181f ;  /* 0x00181fff14097589 */ /* 0x00032800000e0000 */
[----:B------:R1:W0:Y:S02]  /*113d0*/  SHFL.IDX PT, R14, R3, RZ, 0x181f ;  /* 0x00181fff030e7589 */ /* 0x00022400000e0000 */
.L_x_3132:
        /* <DEDUP_REMOVED lines=23> */
[-C--:B0--3--:R-:W-:Y:S02]  /*11550*/  @!P4 IADD3 R10, P0, R6, R11.reuse, RZ ;  /* 0x0000000b060ac210 */ /* 0x089fe40007f1e0ff */
[C---:B------:R-:W-:Y:S02]  /*11560*/  @!P4 IADD3 R4, P1, R14.reuse, R11, RZ ;  /* 0x0000000b0e04c210 */ /* 0x040fe40007f3e0ff */
[-C--:B------:R-:W-:Y:S01]  /*11570*/  @!P5 IADD3 R8, P3, R14, R5.reuse, RZ ;  /* 0x000000050e08d210 */ /* 0x080fe20007f7e0ff */
[--C-:B--2---:R-:W-:Y:S01]  /*11580*/  @!P4 IMAD.X R11, R7, 0x1, R24.reuse, P0 ;  /* 0x00000001070bc824 */ /* 0x104fe200000e0618 */
[----:B------:R-:W-:Y:S02]  /*11590*/  @!P5 SHF.L.U64.HI R12, R212, 0x1, R215 ;  /* 0x00000001d40cd819 */ /* 0x000fe400000102d7 */
[----:B------:R-:W-:Y:S01]  /*115a0*/  @!P5 IADD3 R6, P2, R6, R5, RZ ;  /* 0x000000050606d210 */ /* 0x000fe20007f5e0ff */
[----:B----4-:R-:W-:Y:S01]  /*115b0*/  @!P4 IMAD.X R5, R9, 0x1, R24, P1 ;  /* 0x000000010905c824 */ /* 0x010fe200008e0618 */
[----:B------:R-:W-:-:S02]  /*115c0*/  CS2R R56, SRZ ;  /* 0x0000000000387805 */ /* 0x000fc4000001ff00 */
        /* <DEDUP_REMOVED lines=9> */
.L_x_2838:
[----:B------:R-:W-:Y:S05]  /*11660*/  BSYNC B1 ;  /* 0x0000000000017941 */ /* 0x000fea0003800000 */
.L_x_2837:
[----:B0----5:R-:W-:Y:S01]  /*11670*/  IMAD.MOV.U32 R4, RZ, RZ, R68 ;  /* 0x000000ffff047224 */ /* 0x021fe200078e0044 */
[----:B---3--:R-:W-:Y:S01]  /*11680*/  MOV R6, R70 ;  /* 0x0000004600067202 */ /* 0x008fe20000000f00 */
[----:B------:R-:W-:Y:S01]  /*11690*/  IMAD.MOV.U32 R5, RZ, RZ, R69 ;  /* 0x000000ffff057224 */ /* 0x000fe200078e0045 */
[----:B------:R-:W-:Y:S01]  /*116a0*/  UMOV UR4, 0xffffffff ;  /* 0xffffffff00047882 */ /* 0x000fe20000000000 */
[----:B--2---:R-:W-:Y:S01]  /*116b0*/  IMAD.MOV.U32 R7, RZ, RZ, R71 ;  /* 0x000000ffff077224 */ /* 0x004fe200078e0047 */
        /* <DEDUP_REMOVED lines=12> */
[----:B------:R-:W-:Y:S01]  /*11780*/  PRMT R117, R7, 0x7610, R117 ;  /* 0x0000761007757816 */ /* 0x000fe20000000075 */
[----:B------:R-:W-:Y:S01]  /*11790*/  IMAD.MOV.U32 R7, RZ, RZ, R63 ;  /* 0x000000ffff077224 */ /* 0x000fe200078e003f */
[----:B------:R-:W-:Y:S02]  /*117a0*/  PRMT R118, R6, 0x7610, R118 ;  /* 0x0000761006767816 */ /* 0x000fe40000000076 */
[----:B------:R-:W-:-:S02]  /*117b0*/  MOV R6, R62 ;  /* 0x0000003e00067202 */ /* 0x000fc40000000f00 */
        /* <DEDUP_REMOVED lines=8> */
[----:B------:R-:W-:-:S02]  /*11840*/  PRMT R120, R120, 0x5410, R5 ;  /* 0x0000541078787816 */ /* 0x000fc40000000005 */
[----:B------:R-:W-:Y:S02]  /*11850*/  PRMT R118, R118, 0x5410, R6 ;  /* 0x0000541076767816 */ /* 0x000fe40000000006 */
[----:B------:R-:W-:Y:S01]  /*11860*/  PRMT R117, R117, 0x5410, R7 ;  /* 0x0000541075757816 */ /* 0x000fe20000000007 */
[----:B------:R-:W-:Y:S06]  /*11870*/  BRA.DIV UR4, `(.L_x_2839) ;  /* 0x0000022a04847947 */ /* 0x000fec000b800000 */
[----:B------:R0:W2:Y:S04]  /*11880*/  SHFL.IDX PT, R7, R72, 0x1, 0x181f ;  /* 0x00381f0048077f89 */ /* 0x0000a800000e0000 */
[----:B------:R0:W3:Y:S04]  /*11890*/  SHFL.IDX PT, R6, R21, 0x1, 0x181f ;  /* 0x00381f0015067f89 */ /* 0x0000e800000e0000 */
[----:B----4-:R0:W4:Y:S04]  /*118a0*/  SHFL.IDX PT, R9, R20, 0x1, 0x181f ;  /* 0x00381f0014097f89 */ /* 0x01012800000e0000 */
[----:B------:R0:W0:Y:S02]  /*118b0*/  SHFL.IDX PT, R14, R3, 0x1, 0x181f ;  /* 0x00381f00030e7f89 */ /* 0x00002400000e0000 */
.L_x_3138:
        /* <DEDUP_REMOVED lines=20> */
[-C--:B---3--:R-:W-:Y:S02]  /*11a00*/  @!P4 IADD3 R10, P0, R6, R5.reuse, RZ ;  /* 0x00000005060ac210 */ /* 0x088fe40007f1e0ff */
[C---:B0-----:R-:W-:Y:S02]  /*11a10*/  @!P4 IADD3 R4, P1, R14.reuse, R5, RZ ;  /* 0x000000050e04c210 */ /* 0x041fe40007f3e0ff */
[-C--:B------:R-:W-:Y:S02]  /*11a20*/  @!P5 IADD3 R8, P3, R14, R11.reuse, RZ ;  /* 0x0000000b0e08d210 */ /* 0x080fe40007f7e0ff */
[----:B------:R-:W-:Y:S01]  /*11a30*/  @!P5 IADD3 R6, P2, R6, R11, RZ ;  /* 0x0000000b0606d210 */ /* 0x000fe20007f5e0ff */
[--C-:B--2---:R-:W-:Y:S01]  /*11a40*/  @!P4 IMAD.X R11, R7, 0x1, R12.reuse, P0 ;  /* 0x00000001070bc824 */ /* 0x104fe200000e060c */
[----:B------:R-:W-:Y:S01]  /*11a50*/  @!P5 SHF.L.U64.HI R14, R212, 0x1, R215 ;  /* 0x00000001d40ed819 */ /* 0x000fe200000102d7 */
[----:B----4-:R-:W-:Y:S01]  /*11a60*/  @!P4 IMAD.X R5, R9, 0x1, R12, P1 ;  /* 0x000000010905c824 */ /* 0x010fe200008e060c */
[----:B------:R-:W-:-:S02]  /*11a70*/  CS2R R54, SRZ ;  /* 0x0000000000367805 */ /* 0x000fc4000001ff00 */
[----:B------:R-:W-:Y:S02]  /*11a80*/  CS2R R40, SRZ ;  /* 0x0000000000287805 */ /* 0x000fe4000001ff00 */
        /* <DEDUP_REMOVED lines=9> */
.L_x_2841:
[----:B------:R-:W-:Y:S05]  /*11b20*/  BSYNC B1 ;  /* 0x0000000000017941 */ /* 0x000fea0003800000 */
.L_x_2840:
[----:B0----5:R-:W-:Y:S01]  /*11b30*/  IMAD.MOV.U32 R4, RZ, RZ, R52 ;  /* 0x000000ffff047224 */ /* 0x021fe200078e0034 */
[----:B--2---:R-:W-:Y:S01]  /*11b40*/  MOV R7, R55 ;  /* 0x0000003700077202 */ /* 0x004fe20000000f00 */
[----:B------:R-:W-:Y:S01]  /*11b50*/  IMAD.MOV.U32 R5, RZ, RZ, R53 ;  /* 0x000000ffff057224 */ /* 0x000fe200078e0035 */
[----:B------:R-:W-:Y:S01]  /*11b60*/  UMOV UR4, 0xffffffff ;  /* 0xffffffff00047882 */ /* 0x000fe20000000000 */
[----:B---3--:R-:W-:-:S03]  /*11b70*/  IMAD.MOV.U32 R6, RZ, RZ, R54 ;  /* 0x000000ffff067224 */ /* 0x008fc600078e0036 */
        /* <DEDUP_REMOVED lines=18> */
[----:B------:R-:W-:Y:S02]  /*11ca0*/  PRMT R111, R4, 0x5410, R5 ;  /* 0x00005410046f7816 */ /* 0x000fe40000000005 */
[----:B------:R-:W-:Y:S01]  /*11cb0*/  PRMT R112, R6, 0x5410, R7 ;  /* 0x0000541006707816 */ /* 0x000fe20000000007 */
[----:B------:R-:W-:Y:S06]  /*11cc0*/  BRA.DIV UR4, `(.L_x_2842) ;  /* 0x0000022604e07947 */ /* 0x000fec000b800000 */
[----:B------:R0:W2:Y:S04]  /*11cd0*/  SHFL.IDX PT, R7, R72, 0x2, 0x181f ;  /* 0x00581f0048077f89 */ /* 0x0000a800000e0000 */
[----:B------:R0:W3:Y:S04]  /*11ce0*/  SHFL.IDX PT, R6, R21, 0x2, 0x181f ;  /* 0x00581f0015067f89 */ /* 0x0000e800000e0000 */
[----:B----4-:R0:W4:Y:S04]  /*11cf0*/  SHFL.IDX PT, R9, R20, 0x2, 0x181f ;  /* 0x00581f0014097f89 */ /* 0x01012800000e0000 */
[----:B------:R0:W0:Y:S02]  /*11d00*/  SHFL.IDX PT, R8, R3, 0x2, 0x181f ;  /* 0x00581f0003087f89 */ /* 0x00002400000e0000 */
.L_x_3144:
        /* <DEDUP_REMOVED lines=21> */
[----:B------:R-:W-:Y:S02]  /*11e60*/  @!P5 SHF.L.U64.HI R14, R212, 0x1, R215 ;  /* 0x00000001d40ed819 */ /* 0x000fe400000102d7 */
[-C--:B---3--:R-:W-:Y:S02]  /*11e70*/  @!P4 IADD3 R10, P0, R6, R11.reuse, RZ ;  /* 0x0000000b060ac210 */ /* 0x088fe40007f1e0ff */
[----:B0-----:R-:W-:Y:S02]  /*11e80*/  @!P4 IADD3 R4, P1, R8, R11, RZ ;  /* 0x0000000b0804c210 */ /* 0x001fe40007f3e0ff */
[-C--:B------:R-:W-:Y:S02]  /*11e90*/  @!P5 IADD3 R6, P2, R6, R5.reuse, RZ ;  /* 0x000000050606d210 */ /* 0x080fe40007f5e0ff */
[----:B------:R-:W-:Y:S01]  /*11ea0*/  @!P5 IADD3 R8, P3, R8, R5, RZ ;  /* 0x000000050808d210 */ /* 0x000fe20007f7e0ff */
[----:B----4-:R-:W-:Y:S01]  /*11eb0*/  @!P4 IMAD.X R5, R9, 0x1, R12, P1 ;  /* 0x000000010905c824 */ /* 0x010fe200008e060c */
[----:B--2---:R-:W-:-:S02]  /*11ec0*/  @!P4 IADD3.X R11, R7, R12, RZ, P0, !PT ;  /* 0x0000000c070bc210 */ /* 0x004fc400007fe4ff */
[----:B------:R-:W-:Y:S02]  /*11ed0*/  CS2R R38, SRZ ;  /* 0x0000000000267805 */ /* 0x000fe4000001ff00 */
        /* <DEDUP_REMOVED lines=10> */
.L_x_2844:
[----:B------:R-:W-:Y:S05]  /*11f80*/  BSYNC B1 ;  /* 0x0000000000017941 */ /* 0x000fea0003800000 */
.L_x_2843:
        /* <DEDUP_REMOVED lines=29> */
[----:B-1----:R0:W1:Y:S04]  /*12160*/  SHFL.IDX PT, R21, R20, 0x3, 0x181f ;  /* 0x00781f0014157f89 */ /* 0x00206800000e0000 */
[----:B------:R-:W0:Y:S02]  /*12170*/  SHFL.IDX PT, R3, R3, 0x3, 0x181f ;  /* 0x00781f0003037f89 */ /* 0x000e2400000e0000 */
.L_x_3150:
[----:B------:R-:W-:Y:S01]  /*12180*/  IADD3 R0, R0, 0x60, RZ ;  /* 0x0000006000007810 */ /* 0x000fe20007ffe0ff */
[----:B------:R-:W-:Y:S01]  /*12190*/  BSSY B1, `(.L_x_2846) ;  /* 0x0000025000017945 */ /* 0x000fe20003800000 */
[----:B------:R-:W-:Y:S02]  /*121a0*/  CS2R R6, SRZ ;  /* 0x0000000000067805 */ /* 0x000fe4000001ff00 */
[----:B----4-:R-:W-:Y:S02]  /*121b0*/  CS2R R8, SRZ ;  /* 0x0000000000087805 */ /* 0x010fe4000001ff00 */
[----:B------:R-:W-:Y:S02]  /*121c0*/  ISETP.GE.AND P0, PT, R0, R76, PT ;  /* 0x0000004c0000720c */ /* 0x000fe40003f06270 */
[----:B------:R-:W-:Y:S02]  /*121d0*/  CS2R R10, SRZ ;  /* 0x00000000000a7805 */ /* 0x000fe4000001ff00 */
[----:B------:R-:W-:-:S02]  /*121e0*/  CS2R R12, SRZ ;  /* 0x00000000000c7805 */ /* 0x000fc4000001ff00 */
[----:B------:R-:W-:Y:S02]  /*121f0*/  CS2R R14, SRZ ;  /* 0x00000000000e7805 */ /* 0x000fe4000001ff00 */
[----:B0-----:R-:W-:Y:S02]  /*12200*/  CS2R R72, SRZ ;  /* 0x0000000000487805 */ /* 0x001fe4000001ff00 */
[----:B------:R-:W-:-:S03]  /*12210*/  CS2R R74, SRZ ;  /* 0x00000000004a7805 */ /* 0x000fc6000001ff00 */
[----:B------:R-:W-:Y:S05]  /*12220*/  @P0 BRA `(.L_x_2847) ;  /* 0x00000000006c0947 */ /* 0x000fea0003800000 */
[----:B------:R-:W-:Y:S01]  /*12230*/  ULDC UR4, c[0x0][0x3f4] ;  /* 0x0000fd0000047ab9 */ /* 0x000fe20000000800 */
[----:B------:R-:W-:Y:S02]  /*12240*/  CS2R R12, SRZ ;  /* 0x00000000000c7805 */ /* 0x000fe4000001ff00 */
[----:B------:R-:W-:Y:S02]  /*12250*/  ISETP.GE.AND P1, PT, R16, UR4, PT ;  /* 0x0000000410007c0c */ /* 0x000fe4000bf26270 */
[----:B------:R-:W-:Y:S02]  /*12260*/  CS2R R14, SRZ ;  /* 0x00000000000e7805 */ /* 0x000fe4000001ff00 */
[----:B------:R-:W-:-:S09]  /*12270*/  ISETP.GE.AND P2, PT, R214, UR4, PT ;  /* 0x00000004d6007c0c */ /* 0x000fd2000bf46270 */
[C---:B------:R-:W-:Y:S01]  /*12280*/  @!P1 IMAD.SHL.U32 R8, R16.reuse, 0x2, RZ ;  /* 0x0000000210089824 */ /* 0x040fe200078e00ff */
[----:B------:R-:W-:-:S04]  /*12290*/  @!P1 SHF.L.U64.HI R0, R16, 0x1, R17 ;  /* 0x0000000110009819 */ /* 0x000fc80000010211 */
[----:B--2---:R-:W-:-:S05]  /*122a0*/  @!P1 IADD3 R4, P0, R78, R8, RZ ;  /* 0x000000084e049210 */ /* 0x004fca0007f1e0ff */
[--C-:B---3--:R-:W-:Y:S01]  /*122b0*/  @!P1 IMAD.X R5, R77, 0x1, R0.reuse, P0 ;  /* 0x000000014d059824 */ /* 0x108fe200000e0600 */
[----:B------:R-:W-:Y:S02]  /*122c0*/  @!P1 IADD3 R8, P0, R3, R8, RZ ;  /* 0x0000000803089210 */ /* 0x000fe40007f1e0ff */
[----:B------:R-:W-:Y:S02]  /*122d0*/  CS2R R6, SRZ ;  /* 0x0000000000067805 */ /* 0x000fe4000001ff00 */
[----:B------:R0:W5:Y:S01]  /*122e0*/  @!P1 LD.E.128 R12, desc[UR60][R4.64] ;  /* 0x0000003c040c9980 */ /* 0x000162000c101d00 */
[----:B-1----:R-:W-:Y:S01]  /*122f0*/  @!P1 IMAD.X R9, R21, 0x1, R0, P0 ;  /* 0x0000000115099824 */ /* 0x002fe200000e0600 */
[C---:B------:R-:W-:Y:S02]  /*12300*/  @!P2 SHF.L.U32 R20, R212.reuse, 0x1, RZ ;  /* 0x00000001d414a819 */ /* 0x040fe400000006ff */
[----:B0-----:R-:W-:Y:S02]  /*12310*/  CS2R R4, SRZ ;  /* 0x0000000000047805 */ /* 0x001fe4000001ff00 */
[----:B------:R-:W-:-:S04]  /*12320*/  @!P2 SHF.L.U64.HI R0, R212, 0x1, R215 ;  /* 0x00000001d400a819 */ /* 0x000fc800000102d7 */
[----:B------:R0:W5:Y:S01]  /*12330*/  @!P1 LD.E.128 R4, desc[UR60][R8.64] ;  /* 0x0000003c08049980 */ /* 0x000162000c101d00 */
[----:B------:R-:W-:Y:S02]  /*12340*/  CS2R R72, SRZ ;  /* 0x0000000000487805 */ /* 0x000fe4000001ff00 */
[----:B------:R-:W-:Y:S02]  /*12350*/  CS2R R74, SRZ ;  /* 0x00000000004a7805 */ /* 0x000fe4000001ff00 */
[-C--:B0-----:R-:W-:Y:S02]  /*12360*/  @!P2 IADD3 R8, P0, R78, R20.reuse, RZ ;  /* 0x000000144e08a210 */ /* 0x081fe40007f1e0ff */
[----:B------:R-:W-:-:S03]  /*12370*/  @!P2 IADD3 R20, P1, R3, R20, RZ ;  /* 0x000000140314a210 */ /* 0x000fc60007f3e0ff */
[--C-:B------:R-:W-:Y:S01]  /*12380*/  @!P2 IMAD.X R9, R77, 0x1, R0.reuse, P0 ;  /* 0x000000014d09a824 */ /* 0x100fe200000e0600 */
[----:B------:R-:W-:Y:S01]  /*12390*/  CS2R R10, SRZ ;  /* 0x00000000000a7805 */ /* 0x000fe2000001ff00 */
[----:B------:R-:W-:-:S03]  /*123a0*/  @!P2 IMAD.X R21, R21, 0x1, R0, P1 ;  /* 0x000000011515a824 */ /* 0x000fc600008e0600 */
[----:B------:R0:W5:Y:S02]  /*123b0*/  @!P2 LD.E.128 R72, desc[UR60][R8.64] ;  /* 0x0000003c0848a980 */ /* 0x000164000c101d00 */
[----:B0-----:R-:W-:-:S06]  /*123c0*/  CS2R R8, SRZ ;  /* 0x0000000000087805 */ /* 0x001fcc000001ff00 */
[----:B------:R0:W5:Y:S02]  /*123d0*/  @!P2 LD.E.128 R8, desc[UR60][R20.64] ;  /* 0x0000003c1408a980 */ /* 0x000164000c101d00 */
.L_x_2847:
[----:B------:R-:W-:Y:S05]  /*123e0*/  BSYNC B1 ;  /* 0x0000000000017941 */ /* 0x000fea0003800000 */
.L_x_2846:
[----:B------:R-:W4:Y:S01]  /*123f0*/  LDL R3, [R1+0xa0] ;  /* 0x0000a00001037983 */ /* 0x000f220000100800 */
[----:B------:R-:W-:Y:S01]  /*12400*/  BSSY B1, `(.L_x_2848) ;  /* 0x0000007000017945 */ /* 0x000fe20003800000 */
[----:B----4-:R-:W-:-:S04]  /*12410*/  LEA.HI R0, R3, R3, RZ, 0x1 ;  /* 0x0000000303007211 */ /* 0x010fc800078f08ff */
[----:B------:R-:W-:-:S05]  /*12420*/  LOP3.LUT R0, R0, 0xfffffffe, RZ, 0xc0, !PT ;  /* 0xfffffffe00007812 */ /* 0x000fca00078ec0ff */
[----:B------:R-:W-:-:S05]  /*12430*/  IMAD.IADD R0, R3, 0x1, -R0 ;  /* 0x0000000103007824 */ /* 0x000fca00078e0a00 */
[----:B------:R-:W-:-:S04]  /*12440*/  SHF.L.U32 R0, R0, 0x1f, RZ ;  /* 0x0000001f00007819 */ /* 0x000fc800000006ff */
[----:B------:R-:W4:Y:S02]  /*12450*/  SYNCS.PHASECHK.TRANS64.TRYWAIT P0, [R23+URZ+0x38800], R0 ;  /* 0x03880000170075a7 */ /* 0x000f24000800017f */
[----:B----4-:R-:W-:Y:S05]  /*12460*/  @!P0 BRA `(.L_x_2849) ;  /* 0x0000022000e08947 */ /* 0x010fea0003800000 */
.L_x_3151:
[----:B------:R-:W-:Y:S05]  /*12470*/  BSYNC B1 ;  /* 0x0000000000017941 */ /* 0x000fea0003800000 */
.L_x_2848:
[----:B0-----:R-:W2:Y:S01]  /*12480*/  LDL R20, [R1+0x74] ;  /* 0x0000740001147983 */ /* 0x001ea20000100800 */
[----:B----45:R-:W-:Y:S01]  /*12490*/  IMAD.MOV.U32 R0, RZ, RZ, R5 ;  /* 0x000000ffff007224 */ /* 0x030fe200078e0005 */
[----:B------:R-:W-:Y:S01]  /*124a0*/  MOV R3, R4 ;  /* 0x0000000400037202 */ /* 0x000fe20000000f00 */
[----:B------:R-:W-:Y:S03]  /*124b0*/  BSSY B1, `(.L_x_2850) ;  /* 0x00000e7000017945 */ /* 0x000fe60003800000 */
        /* <DEDUP_REMOVED lines=17> */
[----:B--2---:R-:W-:Y:S02]  /*125d0*/  VIADDMNMX R0, R76, -R20, 0x80, PT ;  /* 0x000000804c007446 */ /* 0x004fe40003800914 */
[----:B------:R-:W-:Y:S02]  /*125e0*/  MOV R20, R72 ;  /* 0x0000004800147202 */ /* 0x000fe40000000f00 */
[----:B------:R-:W-:Y:S02]  /*125f0*/  ISETP.GE.AND P0, PT, R225, R0, PT ;  /* 0x00000000e100720c */ /* 0x000fe40003f06270 */
[----:B------:R-:W-:Y:S01]  /*12600*/  PRMT R92, R20, 0x5410, R3 ;  /* 0x00005410145c7816 */ /* 0x000fe20000000003 */
[----:B------:R-:W-:Y:S02]  /*12610*/  IMAD.MOV.U32 R20, RZ, RZ, R74 ;  /* 0x000000ffff147224 */ /* 0x000fe400078e004a */
[----:B------:R-:W-:-:S05]  /*12620*/  IMAD.MOV.U32 R3, RZ, RZ, R75 ;  /* 0x000000ffff037224 */ /* 0x000fca00078e004b */
[----:B------:R-:W-:-:S03]  /*12630*/  PRMT R93, R20, 0x5410, R3 ;  /* 0x00005410145d7816 */ /* 0x000fc60000000003 */
[----:B------:R-:W-:Y:S05]  /*12640*/  @P0 BRA `(.L_x_2851) ;  /* 0x0000000c00340947 */ /* 0x000fea0003800000 */
[----:B------:R0:W5:Y:S01]  /*12650*/  LDL R121, [R1+0x68] ;  /* 0x0000680001797983 */ /* 0x0001620000100800 */
[----:B------:R-:W2:Y:S01]  /*12660*/  LDC R3, c[0x0][0x3f4] ;  /* 0x0000fd00ff037b82 */ /* 0x000ea20000000800 */
[C---:B------:R-:W-:Y:S01]  /*12670*/  SHF.L.U32 R122, R225.reuse, 0x6, RZ ;  /* 0x00000006e17a7819 */ /* 0x040fe200000006ff */
[----:B------:R-:W-:Y:S01]  /*12680*/  IMAD.SHL.U32 R123, R225, 0x40, RZ ;  /* 0x00000040e17b7824 */ /* 0x000fe200078e00ff */
[----:B------:R-:W-:Y:S02]  /*12690*/  BSSY B2, `(.L_x_2852) ;  /* 0x0000066000027945 */ /* 0x000fe40003800000 */
[----:B------:R-:W-:Y:S02]  /*126a0*/  LOP3.LUT R122, R122, 0x1c0, RZ, 0xc0, !PT ;  /* 0x000001c07a7a7812 */ /* 0x000fe400078ec0ff */
[----:B------:R-:W-:Y:S02]  /*126b0*/  LOP3.LUT R123, R123, 0x1c0, RZ, 0xc0, !PT ;  /* 0x000001c07b7b7812 */ /* 0x000fe400078ec0ff */
[----:B------:R-:W-:-:S02]  /*126c0*/  SHF.R.U32.HI R122, RZ, 0x3, R122 ;  /* 0x00000003ff7a7819 */ /* 0x000fc4000001167a */
[----:B--2---:R-:W-:-:S13]  /*126d0*/  ISETP.GE.AND P0, PT, R16, R3, PT ;  /* 0x000000031000720c */ /* 0x004fda0003f06270 */
[----:B0-----:R-:W-:Y:S05]  /*126e0*/  @P0 BRA `(.L_x_2853) ;  /* 0x0000000400800947 */ /* 0x001fea0003800000 */
[----:B-1----:R-:W2:Y:S04]  /*126f0*/  LDL R21, [R1+0x8c] ;  /* 0x00008c0001157983 */ /* 0x002ea80000100800 */
[----:B------:R-:W4:Y:S01]  /*12700*/  LDL R124, [R1+0x70] ;  /* 0x00007000017c7983 */ /* 0x000f220000100800 */
        /* <DEDUP_REMOVED lines=8> */
[----:B----4-:R-:W0:Y:S03]  /*12790*/  LDS.128 R80, [R124] ;  /* 0x000000007c507984 */ /* 0x010e260000000c00 */
[----:B------:R-:W-:Y:S01]  /*127a0*/  LEA.HI R21, R21, R20, RZ, 0x3 ;  /* 0x0000001415157211 */ /* 0x000fe200078f18ff */
[----:B------:R-:W-:-:S04]  /*127b0*/  IMAD.SHL.U32 R20, R20, 0x8, RZ ;  /* 0x0000000814147824 */ /* 0x000fc800078e00ff */
[----:B------:R-:W-:Y:S01]  /*127c0*/  IMAD.SHL.U32 R21, R21, 0x400, RZ ;  /* 0x0000040015157824 */ /* 0x000fe200078e00ff */
[----:B------:R-:W-:-:S04]  /*127d0*/  LOP3.LUT R20, R123, 0x38, R20, 0xf8, !PT ;  /* 0x000000387b147812 */ /* 0x000fc800078ef814 */
[----:B------:R-:W-:Y:S02]  /*127e0*/  LOP3.LUT R20, R20, R122, RZ, 0x3c, !PT ;  /* 0x0000007a14147212 */ /* 0x000fe400078e3cff */
[----:B------:R-:W-:-:S04]  /*127f0*/  LOP3.LUT R21, R21, 0x7fffe000, RZ, 0xc0, !PT ;  /* 0x7fffe00015157812 */ /* 0x000fc800078ec0ff */
[----:B-----5:R-:W-:Y:S01]  /*12800*/  IADD3 R20, R20, R21, R121 ;  /* 0x0000001514147210 */ /* 0x020fe20007ffe079 */
[----:B------:R-:W-:-:S03]  /*12810*/  HADD2.F32 R21, -RZ, R85.H0_H0 ;  /* 0x20000055ff157230 */ /* 0x000fc60000004100 */
[----:B------:R-:W-:-:S05]  /*12820*/  LEA R20, R20, R23, 0x1 ;  /* 0x0000001714147211 */ /* 0x000fca00078e08ff */
[----:B---3--:R-:W1:Y:S01]  /*12830*/  LDS.128 R76, [R20+0x14400] ;  /* 0x01440000144c7984 */ /* 0x008e620000000c00 */
        /* <DEDUP_REMOVED lines=15> */
[--C-:B------:R-:W-:Y:S02]  /*12930*/  HADD2.F32 R68, -RZ, R102.reuse.H0_H0 ;  /* 0x20000066ff447230 */ /* 0x100fe40000004100 */
[CC--:B------:R-:W-:Y:S01]  /*12940*/  FMUL.FTZ R87, R77.reuse, R69.reuse ;  /* 0x000000454d577220 */ /* 0x0c0fe20000410000 */
[----:B------:R-:W-:Y:S02]  /*12950*/  HADD2.F32 R102, -RZ, R102.H1_H1 ;  /* 0x30000066ff667230 */ /* 0x000fe40000004100 */
[-C--:B------:R-:W-:Y:S01]  /*12960*/  FMUL.FTZ R77, R77, R86.reuse ;  /* 0x000000564d4d7220 */ /* 0x080fe20000410000 */
[----:B------:R-:W-:Y:S02]  /*12970*/  HADD2.F32 R61, -RZ, R61.H0_H0 ;  /* 0x2000003dff3d7230 */ /* 0x000fe40000004100 */
[C---:B------:R-:W-:Y:S01]  /*12980*/  FFMA.FTZ R87, R81.reuse, R86, -R87 ;  /* 0x0000005651577223 */ /* 0x040fe20000010857 */
[----:B------:R-:W-:Y:S01]  /*12990*/  FFMA.FTZ R69, R81, R69, R77 ;  /* 0x0000004551457223 */ /* 0x000fe2000001004d */
[----:B------:R-:W-:-:S02]  /*129a0*/  HADD2.F32 R81, -RZ, R89.H0_H0 ;  /* 0x20000059ff517230 */ /* 0x000fc40000004100 */
[--C-:B------:R-:W-:Y:S02]  /*129b0*/  HADD2.F32 R77, -RZ, R80.reuse.H0_H0 ;  /* 0x20000050ff4d7230 */ /* 0x100fe40000004100 */
[----:B------:R-:W-:Y:S02]  /*129c0*/  HADD2.F32 R80, -RZ, R80.H1_H1 ;  /* 0x30000050ff507230 */ /* 0x000fe40000004100 */
[----:B------:R-:W-:Y:S01]  /*129d0*/  FMUL.FTZ R86, R88, R81 ;  /* 0x0000005158567220 */ /* 0x000fe20000410000 */
[----:B------:R-:W-:-:S03]  /*129e0*/  F2FP.F16.F32.PACK_AB R69, R69, R21 ;  /* 0x000000154545723e */ /* 0x000fc600000000ff */
[CC--:B------:R-:W-:Y:S01]  /*129f0*/  FFMA.FTZ R86, R77.reuse, R68.reuse, -R86 ;  /* 0x000000444d567223 */ /* 0x0c0fe20000010856 */
[----:B------:R-:W-:Y:S01]  /*12a00*/  FMUL.FTZ R68, R88, R68 ;  /* 0x0000004458447220 */ /* 0x000fe20000410000 */
[--C-:B------:R-:W-:Y:S02]  /*12a10*/  HADD2.F32 R88, -RZ, R82.reuse.H0_H0 ;  /* 0x20000052ff587230 */ /* 0x100fe40000004100 */
[----:B------:R-:W-:Y:S02]  /*12a20*/  HADD2.F32 R82, -RZ, R82.H1_H1 ;  /* 0x30000052ff527230 */ /* 0x000fe40000004100 */
[----:B------:R-:W-:Y:S01]  /*12a30*/  FFMA.FTZ R68, R77, R81, R68 ;  /* 0x000000514d447223 */ /* 0x000fe20000010044 */
[----:B------:R-:W-:Y:S02]  /*12a40*/  HADD2.F32 R77, -RZ, R89.H1_H1 ;  /* 0x30000059ff4d7230 */ /* 0x000fe40000004100 */
[--C-:B------:R-:W-:Y:S02]  /*12a50*/  HADD2.F32 R89, -RZ, R78.reuse.H0_H0 ;  /* 0x2000004eff597230 */ /* 0x100fe40000004100 */
[----:B------:R-:W-:-:S03]  /*12a60*/  HADD2.F32 R78, -RZ, R78.H1_H1 ;  /* 0x3000004eff4e7230 */ /* 0x000fc60000004100 */
[C---:B------:R-:W-:Y:S01]  /*12a70*/  FMUL.FTZ R81, R89.reuse, R77 ;  /* 0x0000004d59517220 */ /* 0x040fe20000410000 */
[----:B------:R-:W-:-:S03]  /*12a80*/  FMUL.FTZ R89, R89, R102 ;  /* 0x0000006659597220 */ /* 0x000fc60000410000 */
[C---:B------:R-:W-:Y:S01]  /*12a90*/  FFMA.FTZ R81, R88.reuse, R102, -R81 ;  /* 0x0000006658517223 */ /* 0x040fe20000010851 */
[----:B------:R-:W-:Y:S01]  /*12aa0*/  FFMA.FTZ R77, R88, R77, R89 ;  /* 0x0000004d584d7223 */ /* 0x000fe20000010059 */
[----:B------:R-:W-:Y:S02]  /*12ab0*/  HADD2.F32 R88, -RZ, R103.H0_H0 ;  /* 0x20000067ff587230 */ /* 0x000fe40000004100 */
[----:B------:R-:W-:Y:S02]  /*12ac0*/  HADD2.F32 R103, -RZ, R79.H0_H0 ;  /* 0x2000004fff677230 */ /* 0x000fe40000004100 */
[----:B------:R-:W-:Y:S02]  /*12ad0*/  HADD2.F32 R102, -RZ, R83.H0_H0 ;  /* 0x20000053ff667230 */ /* 0x000fe40000004100 */
[----:B------:R-:W-:Y:S02]  /*12ae0*/  HADD2.F32 R79, -RZ, R79.H1_H1 ;  /* 0x3000004fff4f7230 */ /* 0x000fe40000004100 */
[C---:B------:R-:W-:Y:S01]  /*12af0*/  FMUL.FTZ R89, R103.reuse, R88 ;  /* 0x0000005867597220 */ /* 0x040fe20000410000 */
[----:B------:R-:W-:Y:S01]  /*12b00*/  FMUL.FTZ R103, R103, R104 ;  /* 0x0000006867677220 */ /* 0x000fe20000410000 */
[----:B------:R-:W-:-:S02]  /*12b10*/  HADD2.F32 R83, -RZ, R83.H1_H1 ;  /* 0x30000053ff537230 */ /* 0x000fc40000004100 */
[C---:B------:R-:W-:Y:S01]  /*12b20*/  FFMA.FTZ R89, R102.reuse, R104, -R89 ;  /* 0x0000006866597223 */ /* 0x040fe20000010859 */
[----:B------:R-:W-:Y:S01]  /*12b30*/  FFMA.FTZ R88, R102, R88, R103 ;  /* 0x0000005866587223 */ /* 0x000fe20000010067 */
[----:B------:R-:W-:Y:S02]  /*12b40*/  SHF.R.U32.HI R102, RZ, 0x10, R63 ;  /* 0x00000010ff667819 */ /* 0x000fe4000001163f */
[--C-:B------:R-:W-:Y:S02]  /*12b50*/  SHF.R.U64 R63, R70, 0x10, R71.reuse ;  /* 0x00000010463f7819 */ /* 0x100fe40000001247 */
        /* <DEDUP_REMOVED lines=12> */
[CC--:B------:R-:W-:Y:S01]  /*12c20*/  FMUL.FTZ R61, R78.reuse, R63.reuse ;  /* 0x0000003f4e3d7220 */ /* 0x0c0fe20000410000 */
[----:B------:R-:W-:Y:S01]  /*12c30*/  FMUL.FTZ R78, R78, R62 ;  /* 0x0000003e4e4e7220 */ /* 0x000fe20000410000 */
[----:B------:R-:W-:Y:S02]  /*12c40*/  F2FP.F16.F32.PACK_AB R71, R71, R88 ;  /* 0x000000584747723e */ /* 0x000fe400000000ff */
        /* <DEDUP_REMOVED lines=10> */
.L_x_2853:
[----:B------:R-:W-:Y:S05]  /*12cf0*/  BSYNC B2 ;  /* 0x0000000000027941 */ /* 0x000fea0003800000 */
.L_x_2852:
[----:B------:R-:W-:-:S13]  /*12d00*/  ISETP.GE.AND P0, PT, R214, R3, PT ;  /* 0x00000003d600720c */ /* 0x000fda0003f06270 */
[----:B------:R-:W-:Y:S05]  /*12d10*/  @P0 BRA `(.L_x_2851) ;  /* 0x0000000400800947 */ /* 0x000fea0003800000 */
[----:B0-----:R-:W2:Y:S04]  /*12d20*/  LDL R20, [R1+0x138] ;  /* 0x0001380001147983 */ /* 0x001ea80000100800 */
[----:B------:R-:W4:Y:S01]  /*12d30*/  LDL R86, [R1+0x1c8] ;  /* 0x0001c80001567983 */ /* 0x000f220000100800 */
        /* <DEDUP_REMOVED lines=21> */
[----:B------:R-:W-:-:S04]  /*12e90*/  HADD2.F32 R20, -RZ, R120.H0_H0 ;  /* 0x20000078ff147230 */ /* 0x000fc80000004100 */
[----:B------:R-:W-:-:S05]  /*12ea0*/  IMAD R3, R3, 0x2, R23 ;  /* 0x0000000203037824 */ /* 0x000fca00078e0217 */
[----:B------:R-:W1:Y:S01]  /*12eb0*/  LDS.128 R60, [R3+0x14400] ;  /* 0x01440000033c7984 */ /* 0x000e620000000c00 */
[----:B0-----:R-:W-:Y:S02]  /*12ec0*/  HADD2.F32 R76, -RZ, R69.H0_H0 ;  /* 0x20000045ff4c7230 */ /* 0x001fe40000004100 */
[----:B-1----:R-:W-:Y:S02]  /*12ed0*/  HADD2.F32 R21, -RZ, R61.H0_H0 ;  /* 0x2000003dff157230 */ /* 0x002fe40000004100 */
[--C-:B------:R-:W-:Y:S02]  /*12ee0*/  HADD2.F32 R81, -RZ, R62.reuse.H0_H0 ;  /* 0x2000003eff517230 */ /* 0x100fe40000004100 */
[----:B------:R-:W-:Y:S02]  /*12ef0*/  HADD2.F32 R83, -RZ, R63.H0_H0 ;  /* 0x2000003fff537230 */ /* 0x000fe40000004100 */
[C---:B---3--:R-:W-:Y:S01]  /*12f00*/  FMUL.FTZ R77, R21.reuse, R20 ;  /* 0x00000014154d7220 */ /* 0x048fe20000410000 */
        /* <DEDUP_REMOVED lines=65> */
.L_x_2851:
[----:B------:R-:W-:Y:S05]  /*13320*/  BSYNC B1 ;  /* 0x0000000000017941 */ /* 0x000fea0003800000 */
.L_x_2850:
[----:B--2---:R-:W-:Y:S01]  /*13330*/  IADD3 R3, R225, 0x20, RZ ;  /* 0x00000020e1037810 */ /* 0x004fe20007ffe0ff */
[----:B------:R-:W-:Y:S03]  /*13340*/  BSSY B1, `(.L_x_2854) ;  /* 0x00000d2000017945 */ /* 0x000fe60003800000 */
[----:B------:R-:W-:-:S13]  /*13350*/  ISETP.GE.AND P0, PT, R3, R0, PT ;  /* 0x000000000300720c */ /* 0x000fda0003f06270 */
[----:B------:R-:W-:Y:S05]  /*13360*/  @P0 BRA `(.L_x_2855) ;  /* 0x0000000c003c0947 */ /* 0x000fea0003800000 */
[----:B---3--:R2:W5:Y:S01]  /*13370*/  LDL R77, [R1+0x64] ;  /* 0x00006400014d7983 */ /* 0x0085620000100800 */
[----:B------:R-:W3:Y:S01]  /*13380*/  LDC R3, c[0x0][0x3f4] ;  /* 0x0000fd00ff037b82 */ /* 0x000ee20000000800 */
[C---:B------:R-:W-:Y:S01]  /*13390*/  VIADD R78, R225.reuse, 0x20 ;  /* 0x00000020e14e7836 */ /* 0x040fe20000000000 */
[----:B------:R-:W-:Y:S01]  /*133a0*/  BSSY B2, `(.L_x_2856) ;  /* 0x000006a000027945 */ /* 0x000fe20003800000 */
[----:B------:R-:W-:Y:S02]  /*133b0*/  VIADD R79, R225, 0x20 ;  /* 0x00000020e14f7836 */ /* 0x000fe40000000000 */
[----:B------:R-:W-:-:S03]  /*133c0*/  IMAD.SHL.U32 R78, R78, 0x40, RZ ;  /* 0x000000404e4e7824 */ /* 0x000fc600078e00ff */
[----:B------:R-:W-:Y:S02]  /*133d0*/  SHF.L.U32 R79, R79, 0x6, RZ ;  /* 0x000000064f4f7819 */ /* 0x000fe400000006ff */
[----:B------:R-:W-:Y:S02]  /*133e0*/  LOP3.LUT R78, R78, 0x1c0, RZ, 0xc0, !PT ;  /* 0x000001c04e4e7812 */ /* 0x000fe400078ec0ff */
[----:B------:R-:W-:Y:S02]  /*133f0*/  LOP3.LUT R79, R79, 0x1c0, RZ, 0xc0, !PT ;  /* 0x000001c04f4f7812 */ /* 0x000fe400078ec0ff */
[----:B------:R-:W-:Y:S02]  /*13400*/  SHF.R.U32.HI R78, RZ, 0x3, R78 ;  /* 0x00000003ff4e7819 */ /* 0x000fe4000001164e */
[-C--:B---3--:R-:W-:Y:S02]  /*13410*/  ISETP.GE.AND P0, PT, R16, R3.reuse, PT ;  /* 0x000000031000720c */ /* 0x088fe40003f06270 */
[----:B------:R-:W-:-:S11]  /*13420*/  ISETP.GE.AND P1, PT, R214, R3, PT ;  /* 0x00000003d600720c */ /* 0x000fd60003f26270 */
[----:B--2---:R-:W-:Y:S05]  /*13430*/  @P0 BRA `(.L_x_2857) ;  /* 0x0000000400800947 */ /* 0x004fea0003800000 */
[----:B0-----:R-:W2:Y:S04]  /*13440*/  LDL R20, [R1+0x8c] ;  /* 0x00008c0001147983 */ /* 0x001ea80000100800 */
[----:B------:R-:W3:Y:S01]  /*13450*/  LDL R80, [R1+0x1c4] ;  /* 0x0001c40001507983 */ /* 0x000ee20000100800 */
[--C-:B------:R-:W-:Y:S01]  /*13460*/  HADD2.F32 R66, -RZ, R114.reuse.H0_H0 ;  /* 0x20000072ff427230 */ /* 0x100fe20000004100 */
[----:B------:R-:W-:Y:S01]  /*13470*/  SHF.R.U64 R44, R44, 0x10, R45 ;  /* 0x000000102c2c7819 */ /* 0x000fe2000000122d */
[----:B------:R-:W-:Y:S01]  /*13480*/  HADD2.F32 R114, -RZ, R114.H1_H1 ;  /* 0x30000072ff727230 */ /* 0x000fe20000004100 */
[--C-:B------:R-:W-:Y:S01]  /*13490*/  SHF.R.U64 R46, R46, 0x10, R47.reuse ;  /* 0x000000102e2e7819 */ /* 0x100fe2000000122f */
[--C-:B------:R-:W-:Y:S01]  /*134a0*/  HADD2.F32 R70, -RZ, R113.reuse.H1_H1 ;  /* 0x30000071ff467230 */ /* 0x100fe20000004100 */
[----:B------:R-:W-:Y:S01]  /*134b0*/  SHF.R.U32.HI R47, RZ, 0x10, R47 ;  /* 0x00000010ff2f7819 */ /* 0x000fe2000001162f */
[----:B------:R-:W-:Y:S01]  /*134c0*/  HADD2.F32 R113, -RZ, R113.H0_H0 ;  /* 0x20000071ff717230 */ /* 0x000fe20000004100 */
[----:B------:R-:W-:Y:S01]  /*134d0*/  SHF.R.U64 R52, R52, 0x10, R53 ;  /* 0x0000001034347819 */ /* 0x000fe20000001235 */
[----:B------:R-:W-:Y:S01]  /*134e0*/  HADD2.F32 R44, -RZ, R44.H0_H0 ;  /* 0x2000002cff2c7230 */ /* 0x000fe20000004100 */
[----:B------:R-:W-:Y:S01]  /*134f0*/  SHF.R.U64 R54, R54, 0x10, R55 ;  /* 0x0000001036367819 */ /* 0x000fe20000001237 */
[----:B------:R-:W-:-:S02]  /*13500*/  HADD2.F32 R47, -RZ, R47.H0_H0 ;  /* 0x2000002fff2f7230 */ /* 0x000fc40000004100 */
[----:B------:R-:W-:Y:S02]  /*13510*/  HADD2.F32 R52, -RZ, R52.H0_H0 ;  /* 0x20000034ff347230 */ /* 0x000fe40000004100 */
[----:B------:R-:W-:Y:S02]  /*13520*/  HADD2.F32 R54, -RZ, R54.H0_H0 ;  /* 0x20000036ff367230 */ /* 0x000fe40000004100 */
[----:B------:R-:W-:Y:S01]  /*13530*/  HADD2.F32 R46, -RZ, R46.H0_H0 ;  /* 0x2000002eff2e7230 */ /* 0x000fe20000004100 */
[----:B--2---:R-:W-:-:S04]  /*13540*/  LEA.HI R20, R3, R20, RZ, 0x1d ;  /* 0x0000001403147211 */ /* 0x004fc800078fe8ff */
[----:B-1----:R-:W-:Y:S01]  /*13550*/  SHF.R.S32.HI R21, RZ, 0x1f, R20 ;  /* 0x0000001fff157819 */ /* 0x002fe20000011414 */
[----:B------:R-:W-:Y:S01]  /*13560*/  IMAD.SHL.U32 R56, R20, 0x8, RZ ;  /* 0x0000000814387824 */ /* 0x000fe200078e00ff */
[----:B---3--:R-:W0:Y:S02]  /*13570*/  LDS.128 R60, [R80] ;  /* 0x00000000503c7984 */ /* 0x008e240000000c00 */
[----:B------:R-:W-:Y:S02]  /*13580*/  LEA.HI R21, R21, R20, RZ, 0x3 ;  /* 0x0000001415157211 */ /* 0x000fe400078f18ff */
[----:B------:R-:W-:-:S03]  /*13590*/  LOP3.LUT R56, R79, 0x38, R56, 0xf8, !PT ;  /* 0x000000384f387812 */ /* 0x000fc600078ef838 */
[----:B------:R-:W-:Y:S01]  /*135a0*/  IMAD.SHL.U32 R21, R21, 0x400, RZ ;  /* 0x0000040015157824 */ /* 0x000fe200078e00ff */
[----:B------:R-:W-:-:S04]  /*135b0*/  LOP3.LUT R56, R56, R78, RZ, 0x3c, !PT ;  /* 0x0000004e38387212 */ /* 0x000fc800078e3cff */
[----:B------:R-:W-:-:S04]  /*135c0*/  LOP3.LUT R21, R21, 0x7fffe000, RZ, 0xc0, !PT ;  /* 0x7fffe00015157812 */ /* 0x000fc800078ec0ff */
[----:B-----5:R-:W-:Y:S01]  /*135d0*/  IADD3 R20, R56, R21, R77 ;  /* 0x0000001538147210 */ /* 0x020fe20007ffe04d */
[--C-:B------:R-:W-:Y:S02]  /*135e0*/  HADD2.F32 R21, -RZ, R116.reuse.H0_H0 ;  /* 0x20000074ff157230 */ /* 0x100fe40000004100 */
[----:B------:R-:W-:Y:S02]  /*135f0*/  HADD2.F32 R116, -RZ, R116.H1_H1 ;  /* 0x30000074ff747230 */ /* 0x000fe40000004100 */
[----:B------:R-:W-:-:S05]  /*13600*/  IMAD R20, R20, 0x2, R23 ;  /* 0x0000000214147824 */ /* 0x000fca00078e0217 */
[----:B------:R-:W1:Y:S01]  /*13610*/  LDS.128 R56, [R20+0x14400] ;  /* 0x0144000014387984 */ /* 0x000e620000000c00 */
[----:B0-----:R-:W-:Y:S02]  /*13620*/  HADD2.F32 R65, -RZ, R61.H0_H0 ;  /* 0x2000003dff417230 */ /* 0x001fe40000004100 */
[--C-:B------:R-:W-:Y:S02]  /*13630*/  HADD2.F32 R69, -RZ, R62.reuse.H0_H0 ;  /* 0x2000003eff457230 */ /* 0x100fe40000004100 */
[----:B------:R-:W-:Y:S02]  /*13640*/  HADD2.F32 R62, -RZ, R62.H1_H1 ;  /* 0x3000003eff3e7230 */ /* 0x000fe40000004100 */
[----:B-1----:R-:W-:-:S05]  /*13650*/  HADD2.F32 R64, -RZ, R57.H0_H0 ;  /* 0x20000039ff407230 */ /* 0x002fca0000004100 */
[C---:B------:R-:W-:Y:S01]  /*13660*/  FMUL.FTZ R67, R64.reuse, R21 ;  /* 0x0000001540437220 */ /* 0x040fe20000410000 */
[----:B------:R-:W-:-:S03]  /*13670*/  FMUL.FTZ R68, R64, R66 ;  /* 0x0000004240447220 */ /* 0x000fc60000410000 */
[C---:B------:R-:W-:Y:S01]  /*13680*/  FFMA.FTZ R64, R65.reuse, R66, -R67 ;  /* 0x0000004241407223 */ /* 0x040fe20000010843 */
[----:B------:R-:W-:Y:S01]  /*13690*/  FFMA.FTZ R21, R65, R21, R68 ;  /* 0x0000001541157223 */ /* 0x000fe20000010044 */
[----:B------:R-:W-:Y:S01]  /*136a0*/  SHF.R.U32.HI R65, RZ, 0x10, R53 ;  /* 0x00000010ff417819 */ /* 0x000fe20000011635 */
[----:B------:R-:W-:Y:S01]  /*136b0*/  HADD2.F32 R66, -RZ, R57.H1_H1 ;  /* 0x30000039ff427230 */ /* 0x000fe20000004100 */
[----:B------:R-:W-:Y:S01]  /*136c0*/  SHF.R.U32.HI R68, RZ, 0x10, R45 ;  /* 0x00000010ff447819 */ /* 0x000fe2000001162d */
[----:B------:R-:W-:Y:S01]  /*136d0*/  HADD2.F32 R57, -RZ, R61.H1_H1 ;  /* 0x3000003dff397230 */ /* 0x000fe20000004100 */
[----:B------:R-:W-:Y:S01]  /*136e0*/  SHF.R.U32.HI R45, RZ, 0x10, R55 ;  /* 0x00000010ff2d7819 */ /* 0x000fe20000011637 */
[----:B------:R-:W-:Y:S02]  /*136f0*/  HADD2.F32 R65, -RZ, R65.H0_H0 ;  /* 0x20000041ff417230 */ /* 0x000fe40000004100 */
[----:B------:R-:W-:Y:S02]  /*13700*/  HADD2.F32 R68, -RZ, R68.H0_H0 ;  /* 0x20000044ff447230 */ /* 0x000fe40000004100 */
[----:B------:R-:W-:-:S02]  /*13710*/  HADD2.F32 R67, -RZ, R58.H0_H0 ;  /* 0x2000003aff437230 */ /* 0x000fc40000004100 */
[CC--:B------:R-:W-:Y:S01]  /*13720*/  FMUL.FTZ R61, R66.reuse, R65.reuse ;  /* 0x00000041423d7220 */ /* 0x0c0fe20000410000 */
[----:B------:R-:W-:Y:S02]  /*13730*/  HADD2.F32 R45, -RZ, R45.H0_H0 ;  /* 0x2000002dff2d7230 */ /* 0x000fe40000004100 */
[-C--:B------:R-:W-:Y:S01]  /*13740*/  FMUL.FTZ R66, R66, R68.reuse ;  /* 0x0000004442427220 */ /* 0x080fe20000410000 */
[----:B------:R-:W-:Y:S02]  /*13750*/  HADD2.F32 R58, -RZ, R58.H1_H1 ;  /* 0x3000003aff3a7230 */ /* 0x000fe40000004100 */
[C---:B------:R-:W-:Y:S01]  /*13760*/  FFMA.FTZ R68, R57.reuse, R68, -R61 ;  /* 0x0000004439447223 */ /* 0x040fe2000001083d */
[----:B------:R-:W-:Y:S02]  /*13770*/  HADD2.F32 R61, -RZ, R60.H0_H0 ;  /* 0x2000003cff3d7230 */ /* 0x000fe40000004100 */
[----:B------:R-:W-:Y:S01]  /*13780*/  FFMA.FTZ R57, R57, R65, R66 ;  /* 0x0000004139397223 */ /* 0x000fe20000010042 */
[----:B------:R-:W-:-:S02]  /*13790*/  HADD2.F32 R65, -RZ, R56.H0_H0 ;  /* 0x20000038ff417230 */ /* 0x000fc40000004100 */
[----:B------:R-:W-:Y:S01]  /*137a0*/  FMUL.FTZ R76, R67, R70 ;  /* 0x00000046434c7220 */ /* 0x000fe20000410000 */
[----:B------:R-:W-:Y:S02]  /*137b0*/  HADD2.F32 R56, -RZ, R56.H1_H1 ;  /* 0x30000038ff387230 */ /* 0x000fe40000004100 */
[----:B------:R-:W-:Y:S02]  /*137c0*/  HADD2.F32 R60, -RZ, R60.H1_H1 ;  /* 0x3000003cff3c7230 */ /* 0x000fe40000004100 */
[C---:B------:R-:W-:Y:S01]  /*137d0*/  FMUL.FTZ R66, R65.reuse, R116 ;  /* 0x0000007441427220 */ /* 0x040fe20000410000 */
[----:B------:R-:W-:-:S03]  /*137e0*/  FMUL.FTZ R65, R65, R114 ;  /* 0x0000007241417220 */ /* 0x000fc60000410000 */
[C---:B------:R-:W-:Y:S01]  /*137f0*/  FFMA.FTZ R66, R61.reuse, R114, -R66 ;  /* 0x000000723d427223 */ /* 0x040fe20000010842 */
[----:B------:R-:W-:Y:S01]  /*13800*/  FFMA.FTZ R61, R61, R116, R65 ;  /* 0x000000743d3d7223 */ /* 0x000fe20000010041 */
[--C-:B------:R-:W-:Y:S02]  /*13810*/  HADD2.F32 R65, -RZ, R115.reuse.H1_H1 ;  /* 0x30000073ff417230 */ /* 0x100fe40000004100 */
[----:B------:R-:W-:-:S03]  /*13820*/  HADD2.F32 R115, -RZ, R115.H0_H0 ;  /* 0x20000073ff737230 */ /* 0x000fc60000004100 */
[-C--:B------:R-:W-:Y:S01]  /*13830*/  FMUL.FTZ R71, R67, R65.reuse ;  /* 0x0000004143477220 */ /* 0x080fe20000410000 */
[----:B------:R-:W-:-:S03]  /*13840*/  FFMA.FTZ R65, R69, R65, R76 ;  /* 0x0000004145417223 */ /* 0x000fc6000001004c */
[----:B------:R-:W-:Y:S01]  /*13850*/  FFMA.FTZ R67, R69, R70, -R71 ;  /* 0x0000004645437223 */ /* 0x000fe20000010847 */
[--C-:B------:R-:W-:Y:S02]  /*13860*/  HADD2.F32 R71, -RZ, R59.reuse.H0_H0 ;  /* 0x2000003bff477230 */ /* 0x100fe40000004100 */
[----:B------:R-:W-:Y:S02]  /*13870*/  HADD2.F32 R59, -RZ, R59.H1_H1 ;  /* 0x3000003bff3b7230 */ /* 0x000fe40000004100 */
[--C-:B------:R-:W-:Y:S02]  /*13880*/  HADD2.F32 R69, -RZ, R63.reuse.H0_H0 ;  /* 0x2000003fff457230 */ /* 0x100fe40000004100 */
[----:B------:R-:W-:Y:S01]  /*13890*/  FMUL.FTZ R70, R71, R115 ;  /* 0x0000007347467220 */ /* 0x000fe20000410000 */
[----:B------:R-:W-:Y:S02]  /*138a0*/  HADD2.F32 R63, -RZ, R63.H1_H1 ;  /* 0x3000003fff3f7230 */ /* 0x000fe40000004100 */
[C---:B------:R-:W-:Y:S01]  /*138b0*/  FMUL.FTZ R53, R59.reuse, R45 ;  /* 0x0000002d3b357220 */ /* 0x040fe20000410000 */
[----:B------:R-:W-:Y:S01]  /*138c0*/  FMUL.FTZ R59, R59, R47 ;  /* 0x0000002f3b3b7220 */ /* 0x000fe20000410000 */
[-C--:B------:R-:W-:Y:S01]  /*138d0*/  FMUL.FTZ R71, R71, R113.reuse ;  /* 0x0000007147477220 */ /* 0x080fe20000410000 */
[----:B------:R-:W-:Y:S01]  /*138e0*/  FFMA.FTZ R70, R69, R113, -R70 ;  /* 0x0000007145467223 */ /* 0x000fe20000010846 */
[C---:B------:R-:W-:Y:S01]  /*138f0*/  FFMA.FTZ R47, R63.reuse, R47, -R53 ;  /* 0x0000002f3f2f7223 */ /* 0x040fe20000010835 */
[----:B------:R-:W-:Y:S01]  /*13900*/  FFMA.FTZ R55, R63, R45, R59 ;  /* 0x0000002d3f377223 */ /* 0x000fe2000001003b */
[----:B------:R-:W-:Y:S01]  /*13910*/  FMUL.FTZ R53, R56, R52 ;  /* 0x0000003438357220 */ /* 0x000fe20000410000 */
[----:B------:R-:W-:Y:S01]  /*13920*/  FMUL.FTZ R45, R58, R54 ;  /* 0x000000363a2d7220 */ /* 0x000fe20000410000 */
[----:B------:R-:W-:Y:S01]  /*13930*/  FMUL.FTZ R56, R56, R44 ;  /* 0x0000002c38387220 */ /* 0x000fe20000410000 */
[----:B------:R-:W-:Y:S01]  /*13940*/  FMUL.FTZ R58, R58, R46 ;  /* 0x0000002e3a3a7220 */ /* 0x000fe20000410000 */
[----:B------:R-:W-:Y:S01]  /*13950*/  FFMA.FTZ R44, R60, R44, -R53 ;  /* 0x0000002c3c2c7223 */ /* 0x000fe20000010835 */
        /* <DEDUP_REMOVED lines=14> */
.L_x_2857:
[----:B------:R-:W-:Y:S05]  /*13a40*/  BSYNC B2 ;  /* 0x0000000000027941 */ /* 0x000fea0003800000 */
.L_x_2856:
[----:B------:R-:W-:Y:S05]  /*13a50*/  @P1 BRA `(.L_x_2855) ;  /* 0x0000000400801947 */ /* 0x000fea0003800000 */
[----:B0-2---:R-:W2:Y:S04]  /*13a60*/  LDL R20, [R1+0x138] ;  /* 0x0001380001147983 */ /* 0x005ea80000100800 */
[----:B------:R-:W3:Y:S01]  /*13a70*/  LDL R65, [R1+0x1c0] ;  /* 0x0001c00001417983 */ /* 0x000ee20000100800 */
[----:B------:R-:W-:Y:S02]  /*13a80*/  HADD2.F32 R60, -RZ, R109.H1_H1 ;  /* 0x3000006dff3c7230 */ /* 0x000fe40000004100 */
[----:B------:R-:W-:Y:S02]  /*13a90*/  HADD2.F32 R58, -RZ, R111.H1_H1 ;  /* 0x3000006fff3a7230 */ /* 0x000fe40000004100 */
[----:B------:R-:W-:Y:S02]  /*13aa0*/  HADD2.F32 R109, -RZ, R109.H0_H0 ;  /* 0x2000006dff6d7230 */ /* 0x000fe40000004100 */
[----:B------:R-:W-:Y:S01]  /*13ab0*/  HADD2.F32 R111, -RZ, R111.H0_H0 ;  /* 0x2000006fff6f7230 */ /* 0x000fe20000004100 */
[----:B--2---:R-:W-:-:S04]  /*13ac0*/  LEA.HI R20, R3, R20, RZ, 0x1d ;  /* 0x0000001403147211 */ /* 0x004fc800078fe8ff */
[----:B-1----:R-:W-:Y:S01]  /*13ad0*/  SHF.R.S32.HI R21, RZ, 0x1f, R20 ;  /* 0x0000001fff157819 */ /* 0x002fe20000011414 */
[----:B---3--:R-:W0:Y:S01]  /*13ae0*/  LDS.128 R44, [R65] ;  /* 0x00000000412c7984 */ /* 0x008e220000000c00 */
[----:B------:R-:W-:Y:S02]  /*13af0*/  SHF.L.U32 R3, R20, 0x3, RZ ;  /* 0x0000000314037819 */ /* 0x000fe400000006ff */
[----:B------:R-:W-:Y:S02]  /*13b00*/  LEA.HI R21, R21, R20, RZ, 0x3 ;  /* 0x0000001415157211 */ /* 0x000fe400078f18ff */
[----:B------:R-:W-:-:S03]  /*13b10*/  LOP3.LUT R3, R79, 0x38, R3, 0xf8, !PT ;  /* 0x000000384f037812 */ /* 0x000fc600078ef803 */
[----:B------:R-:W-:Y:S01]  /*13b20*/  IMAD.SHL.U32 R20, R21, 0x400, RZ ;  /* 0x0000040015147824 */ /* 0x000fe200078e00ff */
[----:B------:R-:W-:Y:S02]  /*13b30*/  LOP3.LUT R3, R3, R78, RZ, 0x3c, !PT ;  /* 0x0000004e03037212 */ /* 0x000fe400078e3cff */
[--C-:B------:R-:W-:Y:S02]  /*13b40*/  SHF.R.U64 R21, R48, 0x10, R49.reuse ;  /* 0x0000001030157819 */ /* 0x100fe40000001231 */
[----:B------:R-:W-:Y:S02]  /*13b50*/  LOP3.LUT R20, R20, 0x7fffe000, RZ, 0xc0, !PT ;  /* 0x7fffe00014147812 */ /* 0x000fe400078ec0ff */
[----:B------:R-:W-:Y:S01]  /*13b60*/  SHF.R.U32.HI R48, RZ, 0x10, R49 ;  /* 0x00000010ff307819 */ /* 0x000fe20000011631 */
[----:B------:R-:W-:Y:S01]  /*13b70*/  HADD2.F32 R21, -RZ, R21.H0_H0 ;  /* 0x20000015ff157230 */ /* 0x000fe20000004100 */
[----:B-----5:R-:W-:Y:S02]  /*13b80*/  IADD3 R3, R3, R20, R77 ;  /* 0x0000001403037210 */ /* 0x020fe40007ffe04d */
[--C-:B------:R-:W-:Y:S01]  /*13b90*/  SHF.R.U64 R20, R40, 0x10, R41.reuse ;  /* 0x0000001028147819 */ /* 0x100fe20000001229 */
[----:B------:R-:W-:Y:S01]  /*13ba0*/  HADD2.F32 R48, -RZ, R48.H0_H0 ;  /* 0x20000030ff307230 */ /* 0x000fe20000004100 */
[----:B------:R-:W-:Y:S01]  /*13bb0*/  SHF.R.U32.HI R40, RZ, 0x10, R41 ;  /* 0x00000010ff287819 */ /* 0x000fe20000011629 */
[----:B------:R-:W-:Y:S01]  /*13bc0*/  IMAD R3, R3, 0x2, R23 ;  /* 0x0000000203037824 */ /* 0x000fe200078e0217 */
[----:B------:R-:W-:Y:S01]  /*13bd0*/  SHF.R.U64 R41, R42, 0x10, R43 ;  /* 0x000000102a297819 */ /* 0x000fe2000000122b */
[----:B------:R-:W-:Y:S01]  /*13be0*/  HADD2.F32 R20, -RZ, R20.H0_H0 ;  /* 0x20000014ff147230 */ /* 0x000fe20000004100 */
[--C-:B------:R-:W-:Y:S01]  /*13bf0*/  SHF.R.U64 R42, R50, 0x10, R51.reuse ;  /* 0x00000010322a7819 */ /* 0x100fe20000001233 */
[----:B------:R-:W-:Y:S01]  /*13c00*/  HADD2.F32 R40, -RZ, R40.H0_H0 ;  /* 0x20000028ff287230 */ /* 0x000fe20000004100 */
[----:B------:R-:W1:Y:S01]  /*13c10*/  LDS.128 R52, [R3+0x14400] ;  /* 0x0144000003347984 */ /* 0x000e620000000c00 */
[----:B------:R-:W-:Y:S01]  /*13c20*/  SHF.R.U32.HI R50, RZ, 0x10, R51 ;  /* 0x00000010ff327819 */ /* 0x000fe20000011633 */
[----:B------:R-:W-:Y:S01]  /*13c30*/  HADD2.F32 R41, -RZ, R41.H0_H0 ;  /* 0x20000029ff297230 */ /* 0x000fe20000004100 */
[----:B------:R-:W-:Y:S01]  /*13c40*/  SHF.R.U32.HI R43, RZ, 0x10, R43 ;  /* 0x00000010ff2b7819 */ /* 0x000fe2000001162b */
[----:B------:R-:W-:-:S02]  /*13c50*/  HADD2.F32 R42, -RZ, R42.H0_H0 ;  /* 0x2000002aff2a7230 */ /* 0x000fc40000004100 */
[----:B------:R-:W-:Y:S02]  /*13c60*/  HADD2.F32 R50, -RZ, R50.H0_H0 ;  /* 0x20000032ff327230 */ /* 0x000fe40000004100 */
[--C-:B0-----:R-:W-:Y:S02]  /*13c70*/  HADD2.F32 R49, -RZ, R45.reuse.H0_H0 ;  /* 0x2000002dff317230 */ /* 0x101fe40000004100 */
[----:B------:R-:W-:Y:S02]  /*13c80*/  HADD2.F32 R51, -RZ, R45.H1_H1 ;  /* 0x3000002dff337230 */ /* 0x000fe40000004100 */
[----:B------:R-:W-:Y:S02]  /*13c90*/  HADD2.F32 R45, -RZ, R44.H0_H0 ;  /* 0x2000002cff2d7230 */ /* 0x000fe40000004100 */
[----:B------:R-:W-:Y:S02]  /*13ca0*/  HADD2.F32 R56, -RZ, R46.H0_H0 ;  /* 0x2000002eff387230 */ /* 0x000fe40000004100 */
[----:B------:R-:W-:-:S02]  /*13cb0*/  HADD2.F32 R57, -RZ, R47.H0_H0 ;  /* 0x2000002fff397230 */ /* 0x000fc40000004100 */
[----:B------:R-:W-:Y:S02]  /*13cc0*/  HADD2.F32 R47, -RZ, R47.H1_H1 ;  /* 0x3000002fff2f7230 */ /* 0x000fe40000004100 */
[----:B------:R-:W-:Y:S02]  /*13cd0*/  HADD2.F32 R44, -RZ, R44.H1_H1 ;  /* 0x3000002cff2c7230 */ /* 0x000fe40000004100 */
[----:B------:R-:W-:Y:S02]  /*13ce0*/  HADD2.F32 R46, -RZ, R46.H1_H1 ;  /* 0x3000002eff2e7230 */ /* 0x000fe40000004100 */
[--C-:B-1----:R-:W-:Y:S02]  /*13cf0*/  HADD2.F32 R59, -RZ, R53.reuse.H0_H0 ;  /* 0x20000035ff3b7230 */ /* 0x102fe40000004100 */
[----:B------:R-:W-:Y:S02]  /*13d00*/  HADD2.F32 R61, -RZ, R53.H1_H1 ;  /* 0x30000035ff3d7230 */ /* 0x000fe40000004100 */
[----:B------:R-:W-:-:S02]  /*13d10*/  HADD2.F32 R53, -RZ, R52.H0_H0 ;  /* 0x20000034ff357230 */ /* 0x000fc40000004100 */
[C---:B------:R-:W-:Y:S01]  /*13d20*/  FMUL.FTZ R63, R59.reuse, R60 ;  /* 0x0000003c3b3f7220 */ /* 0x040fe20000410000 */
[-C--:B------:R-:W-:Y:S01]  /*13d30*/  FMUL.FTZ R59, R59, R58.reuse ;  /* 0x0000003a3b3b7220 */ /* 0x080fe20000410000 */
[----:B------:R-:W-:Y:S02]  /*13d40*/  HADD2.F32 R62, -RZ, R54.H0_H0 ;  /* 0x20000036ff3e7230 */ /* 0x000fe40000004100 */
[----:B------:R-:W-:Y:S01]  /*13d50*/  FFMA.FTZ R63, R49, R58, -R63 ;  /* 0x0000003a313f7223 */ /* 0x000fe2000001083f */
[C---:B------:R-:W-:Y:S01]  /*13d60*/  FMUL.FTZ R58, R61.reuse, R48 ;  /* 0x000000303d3a7220 */ /* 0x040fe20000410000 */
[----:B------:R-:W-:Y:S01]  /*13d70*/  FMUL.FTZ R61, R61, R40 ;  /* 0x000000283d3d7220 */ /* 0x000fe20000410000 */
[----:B------:R-:W-:Y:S01]  /*13d80*/  FFMA.FTZ R59, R49, R60, R59 ;  /* 0x0000003c313b7223 */ /* 0x000fe2000001003b */
[----:B------:R-:W-:Y:S02]  /*13d90*/  HADD2.F32 R49, -RZ, R110.H0_H0 ;  /* 0x2000006eff317230 */ /* 0x000fe40000004100 */
[----:B------:R-:W-:Y:S01]  /*13da0*/  FFMA.FTZ R58, R51, R40, -R58 ;  /* 0x00000028333a7223 */ /* 0x000fe2000001083a */
[C---:B------:R-:W-:Y:S01]  /*13db0*/  FMUL.FTZ R40, R53.reuse, R109 ;  /* 0x0000006d35287220 */ /* 0x040fe20000410000 */
[----:B------:R-:W-:Y:S01]  /*13dc0*/  FMUL.FTZ R53, R53, R111 ;  /* 0x0000006f35357220 */ /* 0x000fe20000410000 */
[----:B------:R-:W-:Y:S01]  /*13dd0*/  FFMA.FTZ R61, R51, R48, R61 ;  /* 0x00000030333d7223 */ /* 0x000fe2000001003d */
[----:B------:R-:W-:-:S02]  /*13de0*/  HADD2.F32 R48, -RZ, R112.H0_H0 ;  /* 0x20000070ff307230 */ /* 0x000fc40000004100 */
[C---:B------:R-:W-:Y:S01]  /*13df0*/  FFMA.FTZ R40, R45.reuse, R111, -R40 ;  /* 0x0000006f2d287223 */ /* 0x040fe20000010828 */
[----:B------:R-:W-:Y:S01]  /*13e00*/  FFMA.FTZ R53, R45, R109, R53 ;  /* 0x0000006d2d357223 */ /* 0x000fe20000010035 */
[CC--:B------:R-:W-:Y:S01]  /*13e10*/  FMUL.FTZ R45, R62.reuse, R49.reuse ;  /* 0x000000313e2d7220 */ /* 0x0c0fe20000410000 */
[--C-:B------:R-:W-:Y:S02]  /*13e20*/  HADD2.F32 R64, -RZ, R55.reuse.H0_H0 ;  /* 0x20000037ff407230 */ /* 0x100fe40000004100 */
[-C--:B------:R-:W-:Y:S01]  /*13e30*/  FMUL.FTZ R62, R62, R48.reuse ;  /* 0x000000303e3e7220 */ /* 0x080fe20000410000 */
[----:B------:R-:W-:Y:S02]  /*13e40*/  HADD2.F32 R55, -RZ, R55.H1_H1 ;  /* 0x30000037ff377230 */ /* 0x000fe40000004100 */
[C---:B------:R-:W-:Y:S01]  /*13e50*/  FFMA.FTZ R48, R56.reuse, R48, -R45 ;  /* 0x0000003038307223 */ /* 0x040fe2000001082d */
[----:B------:R-:W-:Y:S02]  /*13e60*/  HADD2.F32 R45, -RZ, R43.H0_H0 ;  /* 0x2000002bff2d7230 */ /* 0x000fe40000004100 */
[----:B------:R-:W-:Y:S01]  /*13e70*/  FFMA.FTZ R62, R56, R49, R62 ;  /* 0x00000031383e7223 */ /* 0x000fe2000001003e */
[----:B------:R-:W-:-:S02]  /*13e80*/  HADD2.F32 R52, -RZ, R52.H1_H1 ;  /* 0x30000034ff347230 */ /* 0x000fc40000004100 */
[CC--:B------:R-:W-:Y:S01]  /*13e90*/  FMUL.FTZ R49, R55.reuse, R50.reuse ;  /* 0x0000003237317220 */ /* 0x0c0fe20000410000 */
[----:B------:R-:W-:Y:S02]  /*13ea0*/  HADD2.F32 R54, -RZ, R54.H1_H1 ;  /* 0x30000036ff367230 */ /* 0x000fe40000004100 */
[-C--:B------:R-:W-:Y:S01]  /*13eb0*/  FMUL.FTZ R55, R55, R45.reuse ;  /* 0x0000002d37377220 */ /* 0x080fe20000410000 */
[----:B------:R-:W-:Y:S02]  /*13ec0*/  HADD2.F32 R110, -RZ, R110.H1_H1 ;  /* 0x3000006eff6e7230 */ /* 0x000fe40000004100 */
[C---:B------:R-:W-:Y:S01]  /*13ed0*/  FFMA.FTZ R49, R47.reuse, R45, -R49 ;  /* 0x0000002d2f317223 */ /* 0x040fe20000010831 */
[----:B------:R-:W-:Y:S02]  /*13ee0*/  HADD2.F32 R112, -RZ, R112.H1_H1 ;  /* 0x30000070ff707230 */ /* 0x000fe40000004100 */
[----:B------:R-:W-:Y:S01]  /*13ef0*/  FFMA.FTZ R47, R47, R50, R55 ;  /* 0x000000322f2f7223 */ /* 0x000fe20000010037 */
[C---:B------:R-:W-:Y:S01]  /*13f00*/  FMUL.FTZ R50, R52.reuse, R21 ;  /* 0x0000001534327220 */ /* 0x040fe20000410000 */
[----:B------:R-:W-:Y:S01]  /*13f10*/  FMUL.FTZ R52, R52, R20 ;  /* 0x0000001434347220 */ /* 0x000fe20000410000 */
[----:B------:R-:W-:Y:S01]  /*13f20*/  FMUL.FTZ R43, R64, R110 ;  /* 0x0000006e402b7220 */ /* 0x000fe20000410000 */
[----:B------:R-:W-:Y:S01]  /*13f30*/  FMUL.FTZ R45, R54, R42 ;  /* 0x0000002a362d7220 */ /* 0x000fe20000410000 */
[----:B------:R-:W-:Y:S01]  /*13f40*/  FMUL.FTZ R64, R64, R112 ;  /* 0x0000007040407220 */ /* 0x000fe20000410000 */
[----:B------:R-:W-:Y:S01]  /*13f50*/  FMUL.FTZ R54, R54, R41 ;  /* 0x0000002936367220 */ /* 0x000fe20000410000 */
[C---:B------:R-:W-:Y:S01]  /*13f60*/  FFMA.FTZ R20, R44.reuse, R20, -R50 ;  /* 0x000000142c147223 */ /* 0x040fe20000010832 */
[----:B------:R-:W-:Y:S01]  /*13f70*/  FFMA.FTZ R44, R44, R21, R52 ;  /* 0x000000152c2c7223 */ /* 0x000fe20000010034 */
[C---:B------:R-:W-:Y:S01]  /*13f80*/  FFMA.FTZ R43, R57.reuse, R112, -R43 ;  /* 0x00000070392b7223 */ /* 0x040fe2000001082b */
[C---:B------:R-:W-:Y:S01]  /*13f90*/  FFMA.FTZ R21, R46.reuse, R41, -R45 ;  /* 0x000000292e157223 */ /* 0x040fe2000001082d */
        /* <DEDUP_REMOVED lines=12> */
.L_x_2855:
[----:B------:R-:W-:Y:S05]  /*14060*/  BSYNC B1 ;  /* 0x0000000000017941 */ /* 0x000fea0003800000 */
.L_x_2854:
[----:B----4-:R-:W-:Y:S01]  /*14070*/  VIADD R3, R225, 0x40 ;  /* 0x00000040e1037836 */ /* 0x010fe20000000000 */
[----:B------:R-:W-:Y:S04]  /*14080*/  BSSY B1, `(.L_x_2858) ;  /* 0x00000dd000017945 */ /* 0x000fe80003800000 */
[----:B------:R-:W-:-:S13]  /*14090*/  ISETP.GE.AND P0, PT, R3, R0, PT ;  /* 0x000000000300720c */ /* 0x000fda0003f06270 */
[----:B------:R-:W-:Y:S05]  /*140a0*/  @P0 BRA `(.L_x_2859) ;  /* 0x0000000c00680947 */ /* 0x000fea0003800000 */
[----:B------:R4:W5:Y:S01]  /*140b0*/  LDL R59, [R1+0x60] ;  /* 0x00006000013b7983 */ /* 0x0009620000100800 */
[----:B------:R-:W1:Y:S01]  /*140c0*/  LDC R3, c[0x0][0x3f4] ;  /* 0x0000fd00ff037b82 */ /* 0x000e620000000800 */
[C---:B0-----:R-:W-:Y:S01]  /*140d0*/  IADD3 R61, R225.reuse, 0x40, RZ ;  /* 0x00000040e13d7810 */ /* 0x041fe20007ffe0ff */
[----:B------:R-:W-:Y:S01]  /*140e0*/  VIADD R63, R225, 0x40 ;  /* 0x00000040e13f7836 */ /* 0x000fe20000000000 */
[----:B------:R-:W-:Y:S03]  /*140f0*/  BSSY B2, `(.L_x_2860) ;  /* 0x0000069000027945 */ /* 0x000fe60003800000 */
[----:B------:R-:W-:Y:S02]  /*14100*/  IMAD.SHL.U32 R61, R61, 0x40, RZ ;  /* 0x000000403d3d7824 */ /* 0x000fe400078e00ff */
[----:B------:R-:W-:-:S03]  /*14110*/  IMAD.SHL.U32 R63, R63, 0x40, RZ ;  /* 0x000000403f3f7824 */ /* 0x000fc600078e00ff */
[----:B------:R-:W-:Y:S02]  /*14120*/  LOP3.LUT R61, R61, 0x1c0, RZ, 0xc0, !PT ;  /* 0x000001c03d3d7812 */ /* 0x000fe400078ec0ff */
[----:B------:R-:W-:Y:S02]  /*14130*/  LOP3.LUT R63, R63, 0x1c0, RZ, 0xc0, !PT ;  /* 0x000001c03f3f7812 */ /* 0x000fe400078ec0ff */
[----:B------:R-:W-:Y:S02]  /*14140*/  SHF.R.U32.HI R61, RZ, 0x3, R61 ;  /* 0x00000003ff3d7819 */ /* 0x000fe4000001163d */
[-C--:B-1----:R-:W-:Y:S02]  /*14150*/  ISETP.GE.AND P0, PT, R16, R3.reuse, PT ;  /* 0x000000031000720c */ /* 0x082fe40003f06270 */
[----:B------:R-:W-:-:S11]  /*14160*/  ISETP.GE.AND P1, PT, R214, R3, PT ;  /* 0x00000003d600720c */ /* 0x000fd60003f26270 */
[----:B----4-:R-:W-:Y:S05]  /*14170*/  @P0 BRA `(.L_x_2861) ;  /* 0x0000000400800947 */ /* 0x010fea0003800000 */
[----:B--2---:R-:W2:Y:S04]  /*14180*/  LDL R20, [R1+0x8c] ;  /* 0x00008c0001147983 */ /* 0x004ea80000100800 */
[----:B------:R-:W4:Y:S01]  /*14190*/  LDL R65, [R1+0x1bc] ;  /* 0x0001bc0001417983 */ /* 0x000f220000100800 */
[----:B------:R-:W-:Y:S01]  /*141a0*/  HADD2.F32 R53, -RZ, R105.H1_H1 ;  /* 0x30000069ff357230 */ /* 0x000fe20000004100 */
[----:B------:R-:W-:Y:S01]  /*141b0*/  SHF.R.U64 R30, R30, 0x10, R31 ;  /* 0x000000101e1e7819 */ /* 0x000fe2000000121f */
[----:B------:R-:W-:Y:S02]  /*141c0*/  HADD2.F32 R51, -RZ, R107.H1_H1 ;  /* 0x3000006bff337230 */ /* 0x000fe40000004100 */
        /* <DEDUP_REMOVED lines=10> */
[----:B----4-:R-:W0:Y:S02]  /*14270*/  LDS.128 R40, [R65] ;  /* 0x0000000041287984 */ /* 0x010e240000000c00 */
[----:B-----5:R-:W-:Y:S02]  /*14280*/  IADD3 R20, R20, R21, R59 ;  /* 0x0000001514147210 */ /* 0x020fe40007ffe03b */
[----:B------:R-:W-:Y:S02]  /*14290*/  SHF.R.U64 R21, R28, 0x10, R29 ;  /* 0x000000101c157819 */ /* 0x000fe4000000121d */
[----:B------:R-:W-:Y:S01]  /*142a0*/  SHF.R.U64 R28, R36, 0x10, R37 ;  /* 0x00000010241c7819 */ /* 0x000fe20000001225 */
[----:B------:R-:W-:Y:S01]  /*142b0*/  IMAD R20, R20, 0x2, R23 ;  /* 0x0000000214147824 */ /* 0x000fe200078e0217 */
[----:B------:R-:W-:Y:S01]  /*142c0*/  SHF.R.U32.HI R36, RZ, 0x10, R37 ;  /* 0x00000010ff247819 */ /* 0x000fe20000011625 */
[----:B------:R-:W-:Y:S01]  /*142d0*/  HADD2.F32 R21, -RZ, R21.H0_H0 ;  /* 0x20000015ff157230 */ /* 0x000fe20000004100 */
[----:B------:R-:W-:-:S02]  /*142e0*/  SHF.R.U32.HI R37, RZ, 0x10, R31 ;  /* 0x00000010ff257819 */ /* 0x000fc4000001161f */
[----:B------:R-:W1:Y:S01]  /*142f0*/  LDS.128 R44, [R20+0x14400] ;  /* 0x01440000142c7984 */ /* 0x000e620000000c00 */
[----:B------:R-:W-:Y:S01]  /*14300*/  SHF.R.U32.HI R29, RZ, 0x10, R29 ;  /* 0x00000010ff1d7819 */ /* 0x000fe2000001161d */
[----:B------:R-:W-:Y:S01]  /*14310*/  HADD2.F32 R36, -RZ, R36.H0_H0 ;  /* 0x20000024ff247230 */ /* 0x000fe20000004100 */
[--C-:B------:R-:W-:Y:S01]  /*14320*/  SHF.R.U64 R31, R38, 0x10, R39.reuse ;  /* 0x00000010261f7819 */ /* 0x100fe20000001227 */
[----:B------:R-:W-:Y:S01]  /*14330*/  HADD2.F32 R62, -RZ, R37.H0_H0 ;  /* 0x20000025ff3e7230 */ /* 0x000fe20000004100 */
[----:B------:R-:W-:Y:S01]  /*14340*/  SHF.R.U32.HI R39, RZ, 0x10, R39 ;  /* 0x00000010ff277819 */ /* 0x000fe20000011627 */
[----:B------:R-:W-:Y:S02]  /*14350*/  HADD2.F32 R29, -RZ, R29.H0_H0 ;  /* 0x2000001dff1d7230 */ /* 0x000fe40000004100 */
[----:B------:R-:W-:Y:S02]  /*14360*/  HADD2.F32 R31, -RZ, R31.H0_H0 ;  /* 0x2000001fff1f7230 */ /* 0x000fe40000004100 */
[----:B0-----:R-:W-:-:S02]  /*14370*/  HADD2.F32 R38, -RZ, R41.H0_H0 ;  /* 0x20000029ff267230 */ /* 0x001fc40000004100 */
[----:B------:R-:W-:Y:S02]  /*14380*/  HADD2.F32 R48, -RZ, R41.H1_H1 ;  /* 0x30000029ff307230 */ /* 0x000fe40000004100 */
[----:B------:R-:W-:Y:S02]  /*14390*/  HADD2.F32 R49, -RZ, R42.H0_H0 ;  /* 0x2000002aff317230 */ /* 0x000fe40000004100 */
[----:B------:R-:W-:Y:S02]  /*143a0*/  HADD2.F32 R41, -RZ, R40.H0_H0 ;  /* 0x20000028ff297230 */ /* 0x000fe40000004100 */
[--C-:B------:R-:W-:Y:S02]  /*143b0*/  HADD2.F32 R50, -RZ, R43.reuse.H0_H0 ;  /* 0x2000002bff327230 */ /* 0x100fe40000004100 */
[----:B------:R-:W-:Y:S02]  /*143c0*/  HADD2.F32 R43, -RZ, R43.H1_H1 ;  /* 0x3000002bff2b7230 */ /* 0x000fe40000004100 */
[----:B-1----:R-:W-:-:S02]  /*143d0*/  HADD2.F32 R52, -RZ, R45.H0_H0 ;  /* 0x2000002dff347230 */ /* 0x002fc40000004100 */
[----:B------:R-:W-:Y:S02]  /*143e0*/  HADD2.F32 R54, -RZ, R45.H1_H1 ;  /* 0x3000002dff367230 */ /* 0x000fe40000004100 */
[----:B------:R-:W-:Y:S02]  /*143f0*/  HADD2.F32 R55, -RZ, R46.H0_H0 ;  /* 0x2000002eff377230 */ /* 0x000fe40000004100 */
[C---:B------:R-:W-:Y:S01]  /*14400*/  FMUL.FTZ R56, R52.reuse, R53 ;  /* 0x0000003534387220 */ /* 0x040fe20000410000 */
[-C--:B------:R-:W-:Y:S01]  /*14410*/  FMUL.FTZ R52, R52, R51.reuse ;  /* 0x0000003334347220 */ /* 0x080fe20000410000 */
[----:B------:R-:W-:Y:S02]  /*14420*/  HADD2.F32 R45, -RZ, R44.H0_H0 ;  /* 0x2000002cff2d7230 */ /* 0x000fe40000004100 */
[----:B------:R-:W-:Y:S01]  /*14430*/  FFMA.FTZ R56, R38, R51, -R56 ;  /* 0x0000003326387223 */ /* 0x000fe20000010838 */
[C---:B------:R-:W-:Y:S01]  /*14440*/  FMUL.FTZ R51, R54.reuse, R36 ;  /* 0x0000002436337220 */ /* 0x040fe20000410000 */
[----:B------:R-:W-:Y:S01]  /*14450*/  FMUL.FTZ R54, R54, R29 ;  /* 0x0000001d36367220 */ /* 0x000fe20000410000 */
[----:B------:R-:W-:-:S02]  /*14460*/  HADD2.F32 R57, -RZ, R47.H0_H0 ;  /* 0x2000002fff397230 */ /* 0x000fc40000004100 */
[----:B------:R-:W-:Y:S01]  /*14470*/  FFMA.FTZ R52, R38, R53, R52 ;  /* 0x0000003526347223 */ /* 0x000fe20000010034 */
[C---:B------:R-:W-:Y:S01]  /*14480*/  FFMA.FTZ R29, R48.reuse, R29, -R51 ;  /* 0x0000001d301d7223 */ /* 0x040fe20000010833 */
[----:B------:R-:W-:Y:S02]  /*14490*/  HADD2.F32 R51, -RZ, R106.H0_H0 ;  /* 0x2000006aff337230 */ /* 0x000fe40000004100 */
[----:B------:R-:W-:Y:S01]  /*144a0*/  FFMA.FTZ R54, R48, R36, R54 ;  /* 0x0000002430367223 */ /* 0x000fe20000010036 */
[--C-:B------:R-:W-:Y:S02]  /*144b0*/  HADD2.F32 R48, -RZ, R108.reuse.H0_H0 ;  /* 0x2000006cff307230 */ /* 0x100fe40000004100 */
[----:B------:R-:W-:Y:S01]  /*144c0*/  FMUL.FTZ R38, R45, R105 ;  /* 0x000000692d267220 */ /* 0x000fe20000410000 */
[----:B------:R-:W-:Y:S02]  /*144d0*/  HADD2.F32 R108, -RZ, R108.H1_H1 ;  /* 0x3000006cff6c7230 */ /* 0x000fe40000004100 */
[----:B------:R-:W-:Y:S01]  /*144e0*/  FMUL.FTZ R58, R55, R51 ;  /* 0x00000033373a7220 */ /* 0x000fe20000410000 */
[----:B------:R-:W-:-:S02]  /*144f0*/  HADD2.F32 R106, -RZ, R106.H1_H1 ;  /* 0x3000006aff6a7230 */ /* 0x000fc40000004100 */
[-C--:B------:R-:W-:Y:S01]  /*14500*/  FMUL.FTZ R60, R55, R48.reuse ;  /* 0x00000030373c7220 */ /* 0x080fe20000410000 */
[----:B------:R-:W-:Y:S02]  /*14510*/  HADD2.F32 R47, -RZ, R47.H1_H1 ;  /* 0x3000002fff2f7230 */ /* 0x000fe40000004100 */
[----:B------:R-:W-:Y:S01]  /*14520*/  FFMA.FTZ R48, R49, R48, -R58 ;  /* 0x0000003031307223 */ /* 0x000fe2000001083a */
[----:B------:R-:W-:Y:S02]  /*14530*/  HADD2.F32 R58, -RZ, R39.H0_H0 ;  /* 0x20000027ff3a7230 */ /* 0x000fe40000004100 */
[-C--:B------:R-:W-:Y:S01]  /*14540*/  FMUL.FTZ R45, R45, R107.reuse ;  /* 0x0000006b2d2d7220 */ /* 0x080fe20000410000 */
[C---:B------:R-:W-:Y:S01]  /*14550*/  FMUL.FTZ R37, R57.reuse, R106 ;  /* 0x0000006a39257220 */ /* 0x040fe20000410000 */
[-C--:B------:R-:W-:Y:S01]  /*14560*/  FMUL.FTZ R39, R57, R108.reuse ;  /* 0x0000006c39277220 */ /* 0x080fe20000410000 */
[C---:B------:R-:W-:Y:S01]  /*14570*/  FFMA.FTZ R38, R41.reuse, R107, -R38 ;  /* 0x0000006b29267223 */ /* 0x040fe20000010826 */
[----:B------:R-:W-:Y:S01]  /*14580*/  FFMA.FTZ R36, R41, R105, R45 ;  /* 0x0000006929247223 */ /* 0x000fe2000001002d */
[C---:B------:R-:W-:Y:S01]  /*14590*/  FFMA.FTZ R108, R50.reuse, R108, -R37 ;  /* 0x0000006c326c7223 */ /* 0x040fe20000010825 */
[----:B------:R-:W-:Y:S01]  /*145a0*/  FFMA.FTZ R39, R50, R106, R39 ;  /* 0x0000006a32277223 */ /* 0x000fe20000010027 */
[----:B------:R-:W-:-:S02]  /*145b0*/  HADD2.F32 R44, -RZ, R44.H1_H1 ;  /* 0x3000002cff2c7230 */ /* 0x000fc40000004100 */
[C---:B------:R-:W-:Y:S01]  /*145c0*/  FMUL.FTZ R64, R47.reuse, R58 ;  /* 0x0000003a2f407220 */ /* 0x040fe20000410000 */
[----:B------:R-:W-:Y:S02]  /*145d0*/  HADD2.F32 R46, -RZ, R46.H1_H1 ;  /* 0x3000002eff2e7230 */ /* 0x000fe40000004100 */
[-C--:B------:R-:W-:Y:S01]  /*145e0*/  FMUL.FTZ R50, R47, R62.reuse ;  /* 0x0000003e2f327220 */ /* 0x080fe20000410000 */
[----:B------:R-:W-:Y:S02]  /*145f0*/  HADD2.F32 R41, -RZ, R28.H0_H0 ;  /* 0x2000001cff297230 */ /* 0x000fe40000004100 */
[C---:B------:R-:W-:Y:S01]  /*14600*/  FFMA.FTZ R37, R43.reuse, R62, -R64 ;  /* 0x0000003e2b257223 */ /* 0x040fe20000010840 */
[----:B------:R-:W-:Y:S02]  /*14610*/  HADD2.F32 R45, -RZ, R30.H0_H0 ;  /* 0x2000001eff2d7230 */ /* 0x000fe40000004100 */
[----:B------:R-:W-:Y:S01]  /*14620*/  FFMA.FTZ R58, R43, R58, R50 ;  /* 0x0000003a2b3a7223 */ /* 0x000fe20000010032 */
[----:B------:R-:W-:-:S02]  /*14630*/  HADD2.F32 R40, -RZ, R40.H1_H1 ;  /* 0x30000028ff287230 */ /* 0x000fc40000004100 */
[----:B------:R-:W-:Y:S01]  /*14640*/  FMUL.FTZ R43, R44, R41 ;  /* 0x000000292c2b7220 */ /* 0x000fe20000410000 */
[----:B------:R-:W-:Y:S02]  /*14650*/  HADD2.F32 R42, -RZ, R42.H1_H1 ;  /* 0x3000002aff2a7230 */ /* 0x000fe40000004100 */
        /* <DEDUP_REMOVED lines=18> */
.L_x_2861:
[----:B------:R-:W-:Y:S05]  /*14780*/  BSYNC B2 ;  /* 0x0000000000027941 */ /* 0x000fea0003800000 */
.L_x_2860:
[----:B------:R-:W-:Y:S05]  /*14790*/  @P1 BRA `(.L_x_2859) ;  /* 0x0000000400ac1947 */ /* 0x000fea0003800000 */
[----:B------:R-:W4:Y:S04]  /*147a0*/  LDL R21, [R1+0x138] ;  /* 0x0001380001157983 */ /* 0x000f280000100800 */
[----:B0-2---:R-:W2:Y:S01]  /*147b0*/  LDL R20, [R1+0x128] ;  /* 0x0001280001147983 */ /* 0x005ea20000100800 */
[----:B------:R-:W-:Y:S01]  /*147c0*/  SHF.R.U32.HI R41, RZ, 0x10, R33 ;  /* 0x00000010ff297819 */ /* 0x000fe20000011621 */
[----:B------:R-:W-:Y:S01]  /*147d0*/  HADD2.F32 R49, -RZ, R96.H1_H1 ;  /* 0x30000060ff317230 */ /* 0x000fe20000004100 */
[----:B------:R-:W-:Y:S01]  /*147e0*/  SHF.R.U32.HI R40, RZ, 0x10, R25 ;  /* 0x00000010ff287819 */ /* 0x000fe20000011619 */
[----:B------:R-:W-:Y:S02]  /*147f0*/  HADD2.F32 R51, -RZ, R94.H1_H1 ;  /* 0x3000005eff337230 */ /* 0x000fe40000004100 */
[----:B------:R-:W-:-:S02]  /*14800*/  HADD2.F32 R48, -RZ, R41.H0_H0 ;  /* 0x20000029ff307230 */ /* 0x000fc40000004100 */
[----:B------:R-:W-:Y:S02]  /*14810*/  HADD2.F32 R40, -RZ, R40.H0_H0 ;  /* 0x20000028ff287230 */ /* 0x000fe40000004100 */
[----:B------:R-:W-:Y:S02]  /*14820*/  HADD2.F32 R94, -RZ, R94.H0_H0 ;  /* 0x2000005eff5e7230 */ /* 0x000fe40000004100 */
[----:B------:R-:W-:Y:S02]  /*14830*/  HADD2.F32 R96, -RZ, R96.H0_H0 ;  /* 0x20000060ff607230 */ /* 0x000fe40000004100 */
[----:B----4-:R-:W-:Y:S01]  /*14840*/  IMAD.MOV.U32 R28, RZ, RZ, R21 ;  /* 0x000000ffff1c7224 */ /* 0x010fe200078e0015 */
[----:B------:R-:W-:Y:S02]  /*14850*/  SHF.R.S32.HI R21, RZ, 0x1f, R214 ;  /* 0x0000001fff157819 */ /* 0x000fe400000114d6 */
[----:B--2---:R-:W-:Y:S02]  /*14860*/  R2UR UR4, R20 ;  /* 0x00000000140472ca */ /* 0x004fe400000e0000 */
[----:B------:R-:W-:-:S02]  /*14870*/  LEA.HI R20, R21, R214, RZ, 0x6 ;  /* 0x000000d615147211 */ /* 0x000fc400078f30ff */
[----:B------:R-:W-:Y:S02]  /*14880*/  LEA.HI R3, R3, R28, RZ, 0x1d ;  /* 0x0000001c03037211 */ /* 0x000fe400078fe8ff */
[----:B------:R-:W-:Y:S02]  /*14890*/  LEA.HI R21, R21, R214, RZ, 0x3 ;  /* 0x000000d615157211 */ /* 0x000fe400078f18ff */
[----:B------:R-:W-:Y:S02]  /*148a0*/  SHF.L.U32 R20, R20, 0x7, RZ ;  /* 0x0000000714147819 */ /* 0x000fe400000006ff */
[----:B------:R-:W-:Y:S02]  /*148b0*/  SHF.R.S32.HI R28, RZ, 0x1f, R3 ;  /* 0x0000001fff1c7819 */ /* 0x000fe40000011403 */
[----:B------:R-:W-:Y:S02]  /*148c0*/  LOP3.LUT R29, R63, 0x38, R21, 0xf8, !PT ;  /* 0x000000383f1d7812 */ /* 0x000fe400078ef815 */
[----:B------:R-:W-:Y:S01]  /*148d0*/  LOP3.LUT R21, R20, 0xffffe000, RZ, 0xc0, !PT ;  /* 0xffffe00014157812 */ /* 0x000fe200078ec0ff */
[----:B------:R-:W-:Y:S01]  /*148e0*/  IMAD.SHL.U32 R20, R3, 0x8, RZ ;  /* 0x0000000803147824 */ /* 0x000fe200078e00ff */
[----:B------:R-:W-:-:S02]  /*148f0*/  LEA.HI R28, R28, R3, RZ, 0x3 ;  /* 0x000000031c1c7211 */ /* 0x000fc400078f18ff */
[----:B------:R-:W-:Y:S02]  /*14900*/  LOP3.LUT R30, R29, R61, RZ, 0x3c, !PT ;  /* 0x0000003d1d1e7212 */ /* 0x000fe400078e3cff */
[----:B------:R-:W-:Y:S01]  /*14910*/  LOP3.LUT R20, R63, 0x38, R20, 0xf8, !PT ;  /* 0x000000383f147812 */ /* 0x000fe200078ef814 */
[----:B------:R-:W-:Y:S01]  /*14920*/  IMAD.SHL.U32 R28, R28, 0x400, RZ ;  /* 0x000004001c1c7824 */ /* 0x000fe200078e00ff */
[----:B-----5:R-:W-:Y:S02]  /*14930*/  IADD3 R3, R30, R21, R59 ;  /* 0x000000151e037210 */ /* 0x020fe40007ffe03b */
[----:B------:R-:W-:Y:S02]  /*14940*/  LOP3.LUT R20, R20, R61, RZ, 0x3c, !PT ;  /* 0x0000003d14147212 */ /* 0x000fe400078e3cff */
[----:B------:R-:W-:Y:S02]  /*14950*/  LOP3.LUT R21, R28, 0x7fffe000, RZ, 0xc0, !PT ;  /* 0x7fffe0001c157812 */ /* 0x000fe400078ec0ff */
[----:B------:R-:W-:-:S02]  /*14960*/  LEA R3, R3, UR4, 0x1 ;  /* 0x0000000403037c11 */ /* 0x000fc4000f8e08ff */
[----:B------:R-:W-:Y:S02]  /*14970*/  IADD3 R20, R20, R21, R59 ;  /* 0x0000001514147210 */ /* 0x000fe40007ffe03b */
[----:B------:R-:W-:Y:S01]  /*14980*/  SHF.R.U64 R21, R24, 0x10, R25 ;  /* 0x0000001018157819 */ /* 0x000fe20000001219 */
[----:B------:R-:W0:Y:S01]  /*14990*/  LDS.128 R28, [R3] ;  /* 0x00000000031c7984 */ /* 0x000e220000000c00 */
[----:B------:R-:W-:Y:S01]  /*149a0*/  SHF.R.U64 R25, R26, 0x10, R27 ;  /* 0x000000101a197819 */ /* 0x000fe2000000121b */
[----:B------:R-:W-:Y:S01]  /*149b0*/  IMAD R20, R20, 0x2, R23 ;  /* 0x0000000214147824 */ /* 0x000fe200078e0217 */
[--C-:B------:R-:W-:Y:S01]  /*149c0*/  SHF.R.U64 R26, R34, 0x10, R35.reuse ;  /* 0x00000010221a7819 */ /* 0x100fe20000001223 */
[----:B------:R-:W-:Y:S01]  /*149d0*/  HADD2.F32 R21, -RZ, R21.H0_H0 ;  /* 0x20000015ff157230 */ /* 0x000fe20000004100 */
[----:B------:R-:W-:Y:S01]  /*149e0*/  SHF.R.U32.HI R34, RZ, 0x10, R35 ;  /* 0x00000010ff227819 */ /* 0x000fe20000011623 */
[----:B------:R-:W-:Y:S01]  /*149f0*/  HADD2.F32 R25, -RZ, R25.H0_H0 ;  /* 0x20000019ff197230 */ /* 0x000fe20000004100 */
[----:B------:R-:W1:Y:S01]  /*14a00*/  LDS.128 R36, [R20+0x14400] ;  /* 0x0144000014247984 */ /* 0x000e620000000c00 */
[----:B------:R-:W-:-:S02]  /*14a10*/  SHF.R.U64 R24, R32, 0x10, R33 ;  /* 0x0000001020187819 */ /* 0x000fc40000001221 */
[----:B------:R-:W-:Y:S01]  /*14a20*/  SHF.R.U32.HI R27, RZ, 0x10, R27 ;  /* 0x00000010ff1b7819 */ /* 0x000fe2000001161b */
[--C-:B0-----:R-:W-:Y:S02]  /*14a30*/  HADD2.F32 R35, -RZ, R29.reuse.H1_H1 ;  /* 0x3000001dff237230 */ /* 0x101fe40000004100 */
[----:B------:R-:W-:Y:S02]  /*14a40*/  HADD2.F32 R44, -RZ, R29.H0_H0 ;  /* 0x2000001dff2c7230 */ /* 0x000fe40000004100 */
[----:B------:R-:W-:Y:S02]  /*14a50*/  HADD2.F32 R33, -RZ, R28.H0_H0 ;  /* 0x2000001cff217230 */ /* 0x000fe40000004100 */
[----:B------:R-:W-:Y:S02]  /*14a60*/  HADD2.F32 R32, -RZ, R30.H0_H0 ;  /* 0x2000001eff207230 */ /* 0x000fe40000004100 */
[--C-:B-1----:R-:W-:Y:S02]  /*14a70*/  HADD2.F32 R46, -RZ, R37.reuse.H0_H0 ;  /* 0x20000025ff2e7230 */ /* 0x102fe40000004100 */
[----:B------:R-:W-:-:S02]  /*14a80*/  HADD2.F32 R47, -RZ, R37.H1_H1 ;  /* 0x30000025ff2f7230 */ /* 0x000fc40000004100 */
[----:B------:R-:W-:Y:S02]  /*14a90*/  HADD2.F32 R45, -RZ, R36.H0_H0 ;  /* 0x20000024ff2d7230 */ /* 0x000fe40000004100 */
[C---:B------:R-:W-:Y:S01]  /*14aa0*/  FMUL.FTZ R37, R46.reuse, R51 ;  /* 0x000000332e257220 */ /* 0x040fe20000410000 */
[-C--:B------:R-:W-:Y:S01]  /*14ab0*/  FMUL.FTZ R41, R46, R49.reuse ;  /* 0x000000312e297220 */ /* 0x080fe20000410000 */
[C---:B------:R-:W-:Y:S01]  /*14ac0*/  FMUL.FTZ R46, R47.reuse, R48 ;  /* 0x000000302f2e7220 */ /* 0x040fe20000410000 */
[----:B------:R-:W-:Y:S01]  /*14ad0*/  FMUL.FTZ R52, R47, R40 ;  /* 0x000000282f347220 */ /* 0x000fe20000410000 */
[C---:B------:R-:W-:Y:S01]  /*14ae0*/  FMUL.FTZ R50, R45.reuse, R94 ;  /* 0x0000005e2d327220 */ /* 0x040fe20000410000 */
[----:B------:R-:W-:Y:S01]  /*14af0*/  FMUL.FTZ R47, R45, R96 ;  /* 0x000000602d2f7220 */ /* 0x000fe20000410000 */
[----:B------:R-:W-:Y:S01]  /*14b00*/  FFMA.FTZ R40, R35, R40, -R46 ;  /* 0x0000002823287223 */ /* 0x000fe2000001082e */
[----:B------:R-:W-:Y:S02]  /*14b10*/  HADD2.F32 R46, -RZ, R95.H0_H0 ;  /* 0x2000005fff2e7230 */ /* 0x000fe40000004100 */
[----:B------:R-:W-:Y:S01]  /*14b20*/  FFMA.FTZ R37, R44, R49, -R37 ;  /* 0x000000312c257223 */ /* 0x000fe20000010825 */
[----:B------:R-:W-:-:S02]  /*14b30*/  HADD2.F32 R43, -RZ, R38.H0_H0 ;  /* 0x20000026ff2b7230 */ /* 0x000fc40000004100 */
[----:B------:R-:W-:Y:S01]  /*14b40*/  FFMA.FTZ R44, R44, R51, R41 ;  /* 0x000000332c2c7223 */ /* 0x000fe20000010029 */
[----:B------:R-:W-:Y:S02]  /*14b50*/  HADD2.F32 R42, -RZ, R39.H0_H0 ;  /* 0x20000027ff2a7230 */ /* 0x000fe40000004100 */
[----:B------:R-:W-:Y:S01]  /*14b60*/  FFMA.FTZ R41, R33, R96, -R50 ;  /* 0x0000006021297223 */ /* 0x000fe20000010832 */
[----:B------:R-:W-:Y:S02]  /*14b70*/  HADD2.F32 R45, -RZ, R97.H0_H0 ;  /* 0x20000061ff2d7230 */ /* 0x000fe40000004100 */
[----:B------:R-:W-:Y:S01]  /*14b80*/  FFMA.FTZ R35, R35, R48, R52 ;  /* 0x0000003023237223 */ /* 0x000fe20000010034 */
[----:B------:R-:W-:Y:S02]  /*14b90*/  HADD2.F32 R95, -RZ, R95.H1_H1 ;  /* 0x3000005fff5f7230 */ /* 0x000fe40000004100 */
[----:B------:R-:W-:Y:S01]  /*14ba0*/  FFMA.FTZ R33, R33, R94, R47 ;  /* 0x0000005e21217223 */ /* 0x000fe2000001002f */
[----:B------:R-:W-:-:S02]  /*14bb0*/  HADD2.F32 R97, -RZ, R97.H1_H1 ;  /* 0x30000061ff617230 */ /* 0x000fc40000004100 */
[C---:B------:R-:W-:Y:S01]  /*14bc0*/  FMUL.FTZ R47, R43.reuse, R46 ;  /* 0x0000002e2b2f7220 */ /* 0x040fe20000410000 */
[----:B------:R-:W-:Y:S02]  /*14bd0*/  HADD2.F32 R29, -RZ, R31.H0_H0 ;  /* 0x2000001fff1d7230 */ /* 0x000fe40000004100 */
[C---:B------:R-:W-:Y:S01]  /*14be0*/  FMUL.FTZ R50, R42.reuse, R95 ;  /* 0x0000005f2a327220 */ /* 0x040fe20000410000 */
[----:B------:R-:W-:Y:S02]  /*14bf0*/  HADD2.F32 R48, -RZ, R34.H0_H0 ;  /* 0x20000022ff307230 */ /* 0x000fe40000004100 */
[----:B------:R-:W-:Y:S01]  /*14c00*/  FMUL.FTZ R49, R43, R45 ;  /* 0x0000002d2b317220 */ /* 0x000fe20000410000 */
[----:B------:R-:W-:Y:S02]  /*14c10*/  HADD2.F32 R39, -RZ, R39.H1_H1 ;  /* 0x30000027ff277230 */ /* 0x000fe40000004100 */
[----:B------:R-:W-:Y:S01]  /*14c20*/  FMUL.FTZ R42, R42, R97 ;  /* 0x000000612a2a7220 */ /* 0x000fe20000410000 */
[----:B------:R-:W-:-:S02]  /*14c30*/  HADD2.F32 R34, -RZ, R27.H0_H0 ;  /* 0x2000001bff227230 */ /* 0x000fc40000004100 */
[C---:B------:R-:W-:Y:S01]  /*14c40*/  FFMA.FTZ R43, R32.reuse, R45, -R47 ;  /* 0x0000002d202b7223 */ /* 0x040fe2000001082f */
[----:B------:R-:W-:Y:S02]  /*14c50*/  HADD2.F32 R31, -RZ, R31.H1_H1 ;  /* 0x3000001fff1f7230 */ /* 0x000fe40000004100 */
        /* <DEDUP_REMOVED lines=11> */
[----:B------:R-:W-:Y:S02]  /*14d10*/  HADD2.F32 R28, -RZ, R28.H1_H1 ;  /* 0x3000001cff1c7230 */ /* 0x000fe40000004100 */
        /* <DEDUP_REMOVED lines=19> */
.L_x_2859:
[----:B------:R-:W-:Y:S05]  /*14e50*/  BSYNC B1 ;  /* 0x0000000000017941 */ /* 0x000fea0003800000 */
.L_x_2858:
[----:B----4-:R-:W-:-:S04]  /*14e60*/  IADD3 R3, R225, 0x60, RZ ;  /* 0x00000060e1037810 */ /* 0x010fc80007ffe0ff */
[----:B------:R-:W-:-:S13]  /*14e70*/  ISETP.GE.AND P0, PT, R3, R0, PT ;  /* 0x000000000300720c */ /* 0x000fda0003f06270 */
[----:B------:R-:W-:Y:S05]  /*14e80*/  @P0 BRA `(.L_x_2829) ;  /* 0x0000000c00880947 */ /* 0x000fea0003800000 */
[----:B--2---:R2:W5:Y:S01]  /*14e90*/  LDL R47, [R1+0x128] ;  /* 0x00012800012f7983 */ /* 0x0045620000100800 */
[----:B-1----:R-:W1:Y:S01]  /*14ea0*/  LDC R21, c[0x0][0x3f4] ;  /* 0x0000fd00ff157b82 */ /* 0x002e620000000800 */
[----:B------:R-:W-:Y:S01]  /*14eb0*/  BSSY B1, `(.L_x_2862) ;  /* 0x000006e000017945 */ /* 0x000fe20003800000 */
[-C--:B-1----:R-:W-:Y:S02]  /*14ec0*/  ISETP.GE.AND P0, PT, R16, R21.reuse, PT ;  /* 0x000000151000720c */ /* 0x082fe40003f06270 */
[----:B------:R-:W-:-:S11]  /*14ed0*/  ISETP.GE.AND P1, PT, R214, R21, PT ;  /* 0x00000015d600720c */ /* 0x000fd60003f26270 */
[----:B--2---:R-:W-:Y:S05]  /*14ee0*/  @P0 BRA `(.L_x_2863) ;  /* 0x0000000400a80947 */ /* 0x004fea0003800000 */
[----:B------:R-:W2:Y:S01]  /*14ef0*/  LDL R25, [R1+0x8c] ;  /* 0x00008c0001197983 */ /* 0x000ea20000100800 */
[----:B------:R-:W-:Y:S01]  /*14f00*/  SHF.R.S32.HI R0, RZ, 0x1f, R3 ;  /* 0x0000001fff007819 */ /* 0x000fe20000011403 */
[----:B------:R-:W-:Y:S01]  /*14f10*/  IMAD.SHL.U32 R24, R3, 0x40, RZ ;  /* 0x0000004003187824 */ /* 0x000fe200078e00ff */
[----:B-----5:R-:W-:Y:S01]  /*14f20*/  R2UR UR4, R47 ;  /* 0x000000002f0472ca */ /* 0x020fe200000e0000 */
[----:B------:R-:W-:Y:S01]  /*14f30*/  HADD2.F32 R40, -RZ, R99.H1_H1 ;  /* 0x30000063ff287230 */ /* 0x000fe20000004100 */
[----:B0-----:R-:W-:Y:S01]  /*14f40*/  LEA.HI R20, R0, R3, RZ, 0x3 ;  /* 0x0000000300147211 */ /* 0x001fe200078f18ff */
[----:B------:R-:W-:Y:S01]  /*14f50*/  HADD2.F32 R36, -RZ, R101.H1_H1 ;  /* 0x30000065ff247230 */ /* 0x000fe20000004100 */
[----:B------:R-:W-:Y:S02]  /*14f60*/  LOP3.LUT R27, R24, 0x1c0, RZ, 0xc0, !PT ;  /* 0x000001c0181b7812 */ /* 0x000fe400078ec0ff */
[----:B------:R-:W-:Y:S01]  /*14f70*/  SHF.R.U64 R6, R6, 0x10, R7 ;  /* 0x0000001006067819 */ /* 0x000fe20000001207 */
[----:B------:R-:W-:Y:S01]  /*14f80*/  IMAD.SHL.U32 R20, R20, 0x40, RZ ;  /* 0x0000004014147824 */ /* 0x000fe200078e00ff */
[----:B------:R-:W-:-:S02]  /*14f90*/  SHF.R.U32.HI R29, RZ, 0x3, R27 ;  /* 0x00000003ff1d7819 */ /* 0x000fc4000001161b */
[----:B------:R-:W-:Y:S02]  /*14fa0*/  LOP3.LUT R24, R27, 0x38, R16, 0xf8, !PT ;  /* 0x000000381b187812 */ /* 0x000fe400078ef810 */
[----:B------:R-:W-:Y:S02]  /*14fb0*/  LOP3.LUT R28, R20, 0xfffffe00, RZ, 0xc0, !PT ;  /* 0xfffffe00141c7812 */ /* 0x000fe400078ec0ff */
[----:B------:R-:W-:Y:S02]  /*14fc0*/  SHF.R.U32.HI R39, RZ, 0x10, R7 ;  /* 0x00000010ff277819 */ /* 0x000fe40000011607 */
[--C-:B------:R-:W-:Y:S02]  /*14fd0*/  SHF.R.U64 R7, R12, 0x10, R13.reuse ;  /* 0x000000100c077819 */ /* 0x100fe4000000120d */
[----:B------:R-:W-:Y:S01]  /*14fe0*/  SHF.R.U32.HI R45, RZ, 0x10, R13 ;  /* 0x00000010ff2d7819 */ /* 0x000fe2000001160d */
[----:B------:R-:W-:Y:S01]  /*14ff0*/  HADD2.F32 R39, -RZ, R39.H0_H0 ;  /* 0x20000027ff277230 */ /* 0x000fe20000004100 */
[--C-:B------:R-:W-:Y:S01]  /*15000*/  SHF.R.U64 R14, R14, 0x10, R15.reuse ;  /* 0x000000100e0e7819 */ /* 0x100fe2000000120f */
[----:B------:R-:W-:Y:S01]  /*15010*/  HADD2.F32 R7, -RZ, R7.H0_H0 ;  /* 0x20000007ff077230 */ /* 0x000fe20000004100 */
[----:B------:R-:W-:-:S02]  /*15020*/  SHF.R.U32.HI R37, RZ, 0x10, R15 ;  /* 0x00000010ff257819 */ /* 0x000fc4000001160f */
[--C-:B------:R-:W-:Y:S02]  /*15030*/  SHF.R.U32.HI R44, RZ, 0x10, R5.reuse ;  /* 0x00000010ff2c7819 */ /* 0x100fe40000011605 */
[----:B------:R-:W-:Y:S01]  /*15040*/  SHF.R.U64 R4, R4, 0x10, R5 ;  /* 0x0000001004047819 */ /* 0x000fe20000001205 */
[----:B------:R-:W-:Y:S01]  /*15050*/  HADD2.F32 R37, -RZ, R37.H0_H0 ;  /* 0x20000025ff257230 */ /* 0x000fe20000004100 */
[----:B--2---:R-:W-:-:S04]  /*15060*/  LEA.HI R0, R21, R25, RZ, 0x1d ;  /* 0x0000001915007211 */ /* 0x004fc800078fe8ff */
[----:B------:R-:W-:Y:S01]  /*15070*/  SHF.R.S32.HI R25, RZ, 0x1f, R0 ;  /* 0x0000001fff197819 */ /* 0x000fe20000011400 */
[----:B------:R-:W-:-:S03]  /*15080*/  IMAD.SHL.U32 R20, R0, 0x8, RZ ;  /* 0x0000000800147824 */ /* 0x000fc600078e00ff */
[----:B------:R-:W-:Y:S02]  /*15090*/  LEA.HI R25, R25, R0, RZ, 0x3 ;  /* 0x0000000019197211 */ /* 0x000fe400078f18ff */
[----:B------:R-:W-:Y:S02]  /*150a0*/  LOP3.LUT R20, R27, 0x38, R20, 0xf8, !PT ;  /* 0x000000381b147812 */ /* 0x000fe400078ef814 */
[----:B------:R-:W-:Y:S02]  /*150b0*/  SHF.L.U32 R25, R25, 0xa, RZ ;  /* 0x0000000a19197819 */ /* 0x000fe400000006ff */
[----:B------:R-:W-:Y:S02]  /*150c0*/  LOP3.LUT R0, R28, R24, R29, 0xf6, !PT ;  /* 0x000000181c007212 */ /* 0x000fe400078ef61d */
[----:B------:R-:W-:Y:S02]  /*150d0*/  LOP3.LUT R20, R20, R29, RZ, 0x3c, !PT ;  /* 0x0000001d14147212 */ /* 0x000fe400078e3cff */
[----:B------:R-:W-:-:S02]  /*150e0*/  LOP3.LUT R29, R25, 0x7fffe000, RZ, 0xc0, !PT ;  /* 0x7fffe000191d7812 */ /* 0x000fc400078ec0ff */
[----:B------:R-:W-:Y:S02]  /*150f0*/  LEA R0, R0, UR4, 0x1 ;  /* 0x0000000400007c11 */ /* 0x000fe4000f8e08ff */
[----:B------:R-:W-:-:S03]  /*15100*/  IADD3 R20, R20, R29, R28 ;  /* 0x0000001d14147210 */ /* 0x000fc60007ffe01c */
[----:B------:R-:W0:Y:S02]  /*15110*/  LDS.128 R24, [R0] ;  /* 0x0000000000187984 */ /* 0x000e240000000c00 */
[----:B------:R-:W-:-:S05]  /*15120*/  IMAD R20, R20, 0x2, R23 ;  /* 0x0000000214147824 */ /* 0x000fca00078e0217 */
[----:B------:R-:W1:Y:S01]  /*15130*/  LDS.128 R28, [R20+0x14400] ;  /* 0x01440000141c7984 */ /* 0x000e620000000c00 */
[----:B0-----:R-:W-:Y:S02]  /*15140*/  HADD2.F32 R15, -RZ, R27.H0_H0 ;  /* 0x2000001bff0f7230 */ /* 0x001fe40000004100 */
[--C-:B------:R-:W-:Y:S02]  /*15150*/  HADD2.F32 R33, -RZ, R25.reuse.H0_H0 ;  /* 0x20000019ff217230 */ /* 0x100fe40000004100 */
[----:B------:R-:W-:Y:S02]  /*15160*/  HADD2.F32 R25, -RZ, R25.H1_H1 ;  /* 0x30000019ff197230 */ /* 0x000fe40000004100 */
[----:B------:R-:W-:Y:S02]  /*15170*/  HADD2.F32 R34, -RZ, R27.H1_H1 ;  /* 0x3000001bff227230 */ /* 0x000fe40000004100 */
[--C-:B-1----:R-:W-:Y:S02]  /*15180*/  HADD2.F32 R13, -RZ, R31.reuse.H0_H0 ;  /* 0x2000001fff0d7230 */ /* 0x102fe40000004100 */
[----:B------:R-:W-:-:S02]  /*15190*/  HADD2.F32 R32, -RZ, R31.H1_H1 ;  /* 0x3000001fff207230 */ /* 0x000fc40000004100 */
[--C-:B------:R-:W-:Y:S02]  /*151a0*/  HADD2.F32 R31, -RZ, R29.reuse.H0_H0 ;  /* 0x2000001dff1f7230 */ /* 0x100fe40000004100 */
[C---:B------:R-:W-:Y:S01]  /*151b0*/  FMUL.FTZ R38, R13.reuse, R40 ;  /* 0x000000280d267220 */ /* 0x040fe20000410000 */
[-C--:B------:R-:W-:Y:S01]  /*151c0*/  FMUL.FTZ R42, R13, R36.reuse ;  /* 0x000000240d2a7220 */ /* 0x080fe20000410000 */
[----:B------:R-:W-:Y:S02]  /*151d0*/  HADD2.F32 R35, -RZ, R29.H1_H1 ;  /* 0x3000001dff237230 */ /* 0x000fe40000004100 */
[----:B------:R-:W-:Y:S01]  /*151e0*/  FMUL.FTZ R41, R32, R39 ;  /* 0x0000002720297220 */ /* 0x000fe20000410000 */
[C---:B------:R-:W-:Y:S01]  /*151f0*/  FFMA.FTZ R13, R15.reuse, R36, -R38 ;  /* 0x000000240f0d7223 */ /* 0x040fe20000010826 */
[----:B------:R-:W-:Y:S02]  /*15200*/  HADD2.F32 R38, -RZ, R98.H1_H1 ;  /* 0x30000062ff267230 */ /* 0x000fe40000004100 */
[----:B------:R-:W-:Y:S01]  /*15210*/  FFMA.FTZ R15, R15, R40, R42 ;  /* 0x000000280f0f7223 */ /* 0x000fe2000001002a */
[----:B------:R-:W-:-:S02]  /*15220*/  HADD2.F32 R36, -RZ, R100.H1_H1 ;  /* 0x30000064ff247230 */ /* 0x000fc40000004100 */
[----:B------:R-:W-:Y:S01]  /*15230*/  FMUL.FTZ R43, R32, R37 ;  /* 0x00000025202b7220 */ /* 0x000fe20000410000 */
[----:B------:R-:W-:Y:S02]  /*15240*/  HADD2.F32 R40, -RZ, R44.H0_H0 ;  /* 0x2000002cff287230 */ /* 0x000fe40000004100 */
[C---:B------:R-:W-:Y:S01]  /*15250*/  FMUL.FTZ R42, R31.reuse, R38 ;  /* 0x000000261f2a7220 */ /* 0x040fe20000410000 */
[----:B------:R-:W-:Y:S02]  /*15260*/  HADD2.F32 R29, -RZ, R28.H0_H0 ;  /* 0x2000001cff1d7230 */ /* 0x000fe40000004100 */
[-C--:B------:R-:W-:Y:S01]  /*15270*/  FMUL.FTZ R31, R31, R36.reuse ;  /* 0x000000241f1f7220 */ /* 0x080fe20000410000 */
[----:B------:R-:W-:Y:S02]  /*15280*/  HADD2.F32 R98, -RZ, R98.H0_H0 ;  /* 0x20000062ff627230 */ /* 0x000fe40000004100 */
[----:B------:R-:W-:Y:S01]  /*15290*/  FFMA.FTZ R42, R33, R36, -R42 ;  /* 0x00000024212a7223 */ /* 0x000fe2000001082a */
[----:B------:R-:W-:-:S02]  /*152a0*/  HADD2.F32 R36, -RZ, R45.H0_H0 ;  /* 0x2000002dff247230 */ /* 0x000fc40000004100 */
[----:B------:R-:W-:Y:S01]  /*152b0*/  FFMA.FTZ R33, R33, R38, R31 ;  /* 0x0000002621217223 */ /* 0x000fe2000001001f */
[----:B------:R-:W-:Y:S01]  /*152c0*/  FMUL.FTZ R38, R35, R40 ;  /* 0x0000002823267220 */ /* 0x000fe20000410000 */
[----:B------:R-:W-:Y:S02]  /*152d0*/  HADD2.F32 R100, -RZ, R100.H0_H0 ;  /* 0x20000064ff647230 */ /* 0x000fe40000004100 */
[----:B------:R-:W-:Y:S01]  /*152e0*/  FMUL.FTZ R31, R29, R98 ;  /* 0x000000621d1f7220 */ /* 0x000fe20000410000 */
[-C--:B------:R-:W-:Y:S01]  /*152f0*/  FMUL.FTZ R44, R35, R36.reuse ;  /* 0x00000024232c7220 */ /* 0x080fe20000410000 */
[----:B------:R-:W-:Y:S02]  /*15300*/  HADD2.F32 R12, -RZ, R24.H0_H0 ;  /* 0x20000018ff0c7230 */ /* 0x000fe40000004100 */
[----:B------:R-:W-:Y:S01]  /*15310*/  FFMA.FTZ R35, R25, R36, -R38 ;  /* 0x0000002419237223 */ /* 0x000fe20000010826 */
[----:B------:R-:W-:Y:S02]  /*15320*/  HADD2.F32 R27, -RZ, R30.H0_H0 ;  /* 0x2000001eff1b7230 */ /* 0x000fe40000004100 */
[----:B------:R-:W-:Y:S01]  /*15330*/  FMUL.FTZ R29, R29, R100 ;  /* 0x000000641d1d7220 */ /* 0x000fe20000410000 */
[----:B------:R-:W-:-:S02]  /*15340*/  HADD2.F32 R38, -RZ, R99.H0_H0 ;  /* 0x20000063ff267230 */ /* 0x000fc40000004100 */
[----:B------:R-:W-:Y:S01]  /*15350*/  FFMA.FTZ R44, R25, R40, R44 ;  /* 0x00000028192c7223 */ /* 0x000fe2000001002c */
[----:B------:R-:W-:Y:S02]  /*15360*/  HADD2.F32 R36, -RZ, R101.H0_H0 ;  /* 0x20000065ff247230 */ /* 0x000fe40000004100 */
[C---:B------:R-:W-:Y:S01]  /*15370*/  FFMA.FTZ R31, R12.reuse, R100, -R31 ;  /* 0x000000640c1f7223 */ /* 0x040fe2000001081f */
[----:B------:R-:W-:Y:S02]  /*15380*/  HADD2.F32 R5, -RZ, R26.H0_H0 ;  /* 0x2000001aff057230 */ /* 0x000fe40000004100 */
[C---:B------:R-:W-:Y:S01]  /*15390*/  FMUL.FTZ R40, R27.reuse, R38 ;  /* 0x000000261b287220 */ /* 0x040fe20000410000 */
[----:B------:R-:W-:Y:S01]  /*153a0*/  FFMA.FTZ R12, R12, R98, R29 ;  /* 0x000000620c0c7223 */ /* 0x000fe2000001001d */
[----:B------:R-:W-:Y:S01]  /*153b0*/  FMUL.FTZ R46, R27, R36 ;  /* 0x000000241b2e7220 */ /* 0x000fe20000410000 */
[----:B------:R-:W-:Y:S02]  /*153c0*/  HADD2.F32 R28, -RZ, R28.H1_H1 ;  /* 0x3000001cff1c7230 */ /* 0x000fe40000004100 */
[----:B------:R-:W-:Y:S01]  /*153d0*/  FFMA.FTZ R32, R34, R37, -R41 ;  /* 0x0000002522207223 */ /* 0x000fe20000010829 */
[----:B------:R-:W-:-:S02]  /*153e0*/  HADD2.F32 R30, -RZ, R30.H1_H1 ;  /* 0x3000001eff1e7230 */ /* 0x000fc40000004100 */
[C---:B------:R-:W-:Y:S01]  /*153f0*/  FFMA.FTZ R40, R5.reuse, R36, -R40 ;  /* 0x0000002405287223 */ /* 0x040fe20000010828 */
[----:B------:R-:W-:Y:S02]  /*15400*/  HADD2.F32 R27, -RZ, R4.H0_H0 ;  /* 0x20000004ff1b7230 */ /* 0x000fe40000004100 */
[----:B------:R-:W-:Y:S01]  /*15410*/  FFMA.FTZ R34, R34, R39, R43 ;  /* 0x0000002722227223 */ /* 0x000fe2000001002b */
[----:B------:R-:W-:Y:S02]  /*15420*/  HADD2.F32 R29, -RZ, R6.H0_H0 ;  /* 0x20000006ff1d7230 */ /* 0x000fe40000004100 */
        /* <DEDUP_REMOVED lines=22> */
.L_x_2863:
[----:B------:R-:W-:Y:S05]  /*15590*/  BSYNC B1 ;  /* 0x0000000000017941 */ /* 0x000fea0003800000 */
.L_x_2862:
[----:B------:R-:W-:Y:S05]  /*155a0*/  @P1 BRA `(.L_x_2829) ;  /* 0x0000000400c01947 */ /* 0x000fea0003800000 */
[----:B-1----:R-:W2:Y:S01]  /*155b0*/  LDL R6, [R1+0x138] ;  /* 0x0001380001067983 */ /* 0x002ea20000100800 */
[----:B------:R-:W-:Y:S01]  /*155c0*/  SHF.R.S32.HI R4, RZ, 0x1f, R3 ;  /* 0x0000001fff047819 */ /* 0x000fe20000011403 */
[----:B------:R-:W-:Y:S01]  /*155d0*/  IMAD.SHL.U32 R0, R3, 0x40, RZ ;  /* 0x0000004003007824 */ /* 0x000fe200078e00ff */
[----:B------:R-:W-:Y:S01]  /*155e0*/  SHF.R.S32.HI R5, RZ, 0x1f, R214 ;  /* 0x0000001fff057819 */ /* 0x000fe200000114d6 */
[----:B------:R-:W-:Y:S01]  /*155f0*/  HADD2.F32 R34, -RZ, R91.H1_H1 ;  /* 0x3000005bff227230 */ /* 0x000fe20000004100 */
[----:B------:R-:W-:Y:S01]  /*15600*/  LEA.HI R3, R4, R3, RZ, 0x3 ;  /* 0x0000000304037211 */ /* 0x000fe200078f18ff */
[----:B0-----:R-:W-:Y:S01]  /*15610*/  HADD2.F32 R30, -RZ, R93.H1_H1 ;  /* 0x3000005dff1e7230 */ /* 0x001fe20000004100 */
[----:B------:R-:W-:Y:S01]  /*15620*/  LOP3.LUT R4, R0, 0x1c0, RZ, 0xc0, !PT ;  /* 0x000001c000047812 */ /* 0x000fe200078ec0ff */
[----:B------:R-:W-:Y:S01]  /*15630*/  HADD2.F32 R91, -RZ, R91.H0_H0 ;  /* 0x2000005bff5b7230 */ /* 0x000fe20000004100 */
[-C--:B------:R-:W-:Y:S01]  /*15640*/  LEA.HI R0, R5, R214.reuse, RZ, 0x6 ;  /* 0x000000d605007211 */ /* 0x080fe200078f30ff */
[----:B------:R-:W-:Y:S01]  /*15650*/  IMAD.SHL.U32 R3, R3, 0x40, RZ ;  /* 0x0000004003037824 */ /* 0x000fe200078e00ff */
[----:B------:R-:W-:Y:S01]  /*15660*/  LEA.HI R5, R5, R214, RZ, 0x3 ;  /* 0x000000d605057211 */ /* 0x000fe200078f18ff */
[----:B------:R-:W-:Y:S01]  /*15670*/  HADD2.F32 R93, -RZ, R93.H0_H0 ;  /* 0x2000005dff5d7230 */ /* 0x000fe20000004100 */
[----:B------:R-:W-:-:S02]  /*15680*/  SHF.L.U32 R7, R0, 0x7, RZ ;  /* 0x0000000700077819 */ /* 0x000fc400000006ff */
[----:B------:R-:W-:Y:S02]  /*15690*/  LOP3.LUT R13, R3, 0xfffffe00, RZ, 0xc0, !PT ;  /* 0xfffffe00030d7812 */ /* 0x000fe400078ec0ff */
[----:B------:R-:W-:Y:S02]  /*156a0*/  LOP3.LUT R5, R4, 0x38, R5, 0xf8, !PT ;  /* 0x0000003804057812 */ /* 0x000fe400078ef805 */
[----:B------:R-:W-:Y:S02]  /*156b0*/  LOP3.LUT R12, R7, 0xffffe000, RZ, 0xc0, !PT ;  /* 0xffffe000070c7812 */ /* 0x000fe400078ec0ff */
[----:B-----5:R-:W-:Y:S02]  /*156c0*/  R2UR UR4, R47 ;  /* 0x000000002f0472ca */ /* 0x020fe400000e0000 */
[----:B------:R-:W-:Y:S02]  /*156d0*/  SHF.R.U32.HI R29, RZ, 0x10, R11 ;  /* 0x00000010ff1d7819 */ /* 0x000fe4000001160b */
[----:B------:R-:W-:-:S02]  /*156e0*/  SHF.R.U64 R20, R74, 0x10, R75 ;  /* 0x000000104a147819 */ /* 0x000fc4000000124b */
[----:B------:R-:W-:Y:S01]  /*156f0*/  SHF.R.U32.HI R74, RZ, 0x10, R75 ;  /* 0x00000010ff4a7819 */ /* 0x000fe2000001164b */
[----:B------:R-:W-:Y:S01]  /*15700*/  HADD2.F32 R29, -RZ, R29.H0_H0 ;  /* 0x2000001dff1d7230 */ /* 0x000fe20000004100 */
[----:B------:R-:W-:Y:S02]  /*15710*/  SHF.R.U64 R10, R10, 0x10, R11 ;  /* 0x000000100a0a7819 */ /* 0x000fe4000000120b */
[--C-:B------:R-:W-:Y:S02]  /*15720*/  SHF.R.U64 R11, R72, 0x10, R73.reuse ;  /* 0x00000010480b7819 */ /* 0x100fe40000001249 */
[----:B------:R-:W-:Y:S02]  /*15730*/  SHF.R.U32.HI R72, RZ, 0x10, R73 ;  /* 0x00000010ff487819 */ /* 0x000fe40000011649 */
[--C-:B------:R-:W-:Y:S01]  /*15740*/  SHF.R.U32.HI R37, RZ, 0x10, R9.reuse ;  /* 0x00000010ff257819 */ /* 0x100fe20000011609 */
[----:B------:R-:W-:Y:S01]  /*15750*/  HADD2.F32 R11, -RZ, R11.H0_H0 ;  /* 0x2000000bff0b7230 */ /* 0x000fe20000004100 */
[----:B------:R-:W-:-:S02]  /*15760*/  SHF.R.U64 R38, R8, 0x10, R9 ;  /* 0x0000001008267819 */ /* 0x000fc40000001209 */
[----:B--2---:R-:W-:Y:S02]  /*15770*/  LEA.HI R21, R21, R6, RZ, 0x1d ;  /* 0x0000000615157211 */ /* 0x004fe400078fe8ff */
[----:B------:R-:W-:Y:S02]  /*15780*/  SHF.R.U32.HI R6, RZ, 0x3, R4 ;  /* 0x00000003ff067819 */ /* 0x000fe40000011604 */
[----:B------:R-:W-:Y:S01]  /*15790*/  SHF.R.S32.HI R0, RZ, 0x1f, R21 ;  /* 0x0000001fff007819 */ /* 0x000fe20000011415 */
[----:B------:R-:W-:Y:S01]  /*157a0*/  IMAD.SHL.U32 R3, R21, 0x8, RZ ;  /* 0x0000000815037824 */ /* 0x000fe200078e00ff */
[----:B------:R-:W-:Y:S02]  /*157b0*/  LOP3.LUT R5, R5, R6, RZ, 0x3c, !PT ;  /* 0x0000000605057212 */ /* 0x000fe400078e3cff */
[----:B------:R-:W-:Y:S02]  /*157c0*/  LEA.HI R0, R0, R21, RZ, 0x3 ;  /* 0x0000001500007211 */ /* 0x000fe400078f18ff */
[----:B------:R-:W-:-:S02]  /*157d0*/  LOP3.LUT R3, R4, 0x38, R3, 0xf8, !PT ;  /* 0x0000003804037812 */ /* 0x000fc400078ef803 */
[----:B------:R-:W-:Y:S01]  /*157e0*/  IADD3 R5, R5, R12, R13 ;  /* 0x0000000c05057210 */ /* 0x000fe20007ffe00d */
[----:B------:R-:W-:Y:S01]  /*157f0*/  IMAD.SHL.U32 R4, R0, 0x400, RZ ;  /* 0x0000040000047824 */ /* 0x000fe200078e00ff */
[----:B------:R-:W-:Y:S02]  /*15800*/  LOP3.LUT R3, R3, R6, RZ, 0x3c, !PT ;  /* 0x0000000603037212 */ /* 0x000fe400078e3cff */
[----:B------:R-:W-:Y:S02]  /*15810*/  LEA R0, R5, UR4, 0x1 ;  /* 0x0000000405007c11 */ /* 0x000fe4000f8e08ff */
[----:B------:R-:W-:-:S03]  /*15820*/  LOP3.LUT R12, R4, 0x7fffe000, RZ, 0xc0, !PT ;  /* 0x7fffe000040c7812 */ /* 0x000fc600078ec0ff */
[----:B------:R-:W0:Y:S01]  /*15830*/  LDS.128 R4, [R0] ;  /* 0x0000000000047984 */ /* 0x000e220000000c00 */
[----:B------:R-:W-:-:S05]  /*15840*/  IADD3 R12, R3, R12, R13 ;  /* 0x0000000c030c7210 */ /* 0x000fca0007ffe00d */
[----:B------:R-:W-:-:S05]  /*15850*/  IMAD R3, R12, 0x2, R23 ;  /* 0x000000020c037824 */ /* 0x000fca00078e0217 */
[----:B------:R-:W1:Y:S01]  /*15860*/  LDS.128 R12, [R3+0x14400] ;  /* 0x01440000030c7984 */ /* 0x000e620000000c00 */
[--C-:B0-----:R-:W-:Y:S02]  /*15870*/  HADD2.F32 R21, -RZ, R7.reuse.H0_H0 ;  /* 0x20000007ff157230 */ /* 0x101fe40000004100 */
[----:B------:R-:W-:Y:S02]  /*15880*/  HADD2.F32 R24, -RZ, R7.H1_H1 ;  /* 0x30000007ff187230 */ /* 0x000fe40000004100 */
[--C-:B------:R-:W-:Y:S02]  /*15890*/  HADD2.F32 R7, -RZ, R5.reuse.H0_H0 ;  /* 0x20000005ff077230 */ /* 0x100fe40000004100 */
[----:B------:R-:W-:Y:S02]  /*158a0*/  HADD2.F32 R8, -RZ, R5.H1_H1 ;  /* 0x30000005ff087230 */ /* 0x000fe40000004100 */
[----:B------:R-:W-:Y:S02]  /*158b0*/  HADD2.F32 R5, -RZ, R4.H0_H0 ;  /* 0x20000004ff057230 */ /* 0x000fe40000004100 */
[----:B------:R-:W-:-:S02]  /*158c0*/  HADD2.F32 R9, -RZ, R6.H0_H0 ;  /* 0x20000006ff097230 */ /* 0x000fc40000004100 */
[--C-:B-1----:R-:W-:Y:S02]  /*158d0*/  HADD2.F32 R27, -RZ, R15.reuse.H0_H0 ;  /* 0x2000000fff1b7230 */ /* 0x102fe40000004100 */
[----:B------:R-:W-:Y:S02]  /*158e0*/  HADD2.F32 R28, -RZ, R15.H1_H1 ;  /* 0x3000000fff1c7230 */ /* 0x000fe40000004100 */
[----:B------:R-:W-:Y:S02]  /*158f0*/  HADD2.F32 R15, -RZ, R13.H0_H0 ;  /* 0x2000000dff0f7230 */ /* 0x000fe40000004100 */
[C---:B------:R-:W-:Y:S01]  /*15900*/  FMUL.FTZ R32, R27.reuse, R34 ;  /* 0x000000221b207220 */ /* 0x040fe20000410000 */
[-C--:B------:R-:W-:Y:S01]  /*15910*/  FMUL.FTZ R36, R27, R30.reuse ;  /* 0x0000001e1b247220 */ /* 0x080fe20000410000 */
[----:B------:R-:W-:Y:S02]  /*15920*/  HADD2.F32 R27, -RZ, R74.H0_H0 ;  /* 0x2000004aff1b7230 */ /* 0x000fe40000004100 */
[----:B------:R-:W-:Y:S01]  /*15930*/  FMUL.FTZ R33, R28, R29 ;  /* 0x0000001d1c217220 */ /* 0x000fe20000410000 */
[----:B------:R-:W-:Y:S01]  /*15940*/  FFMA.FTZ R31, R21, R30, -R32 ;  /* 0x0000001e151f7223 */ /* 0x000fe20000010820 */
[----:B------:R-:W-:-:S02]  /*15950*/  HADD2.F32 R32, -RZ, R90.H1_H1 ;  /* 0x3000005aff207230 */ /* 0x000fc40000004100 */
[----:B------:R-:W-:Y:S01]  /*15960*/  FFMA.FTZ R36, R21, R34, R36 ;  /* 0x0000002215247223 */ /* 0x000fe20000010024 */
[----:B------:R-:W-:Y:S02]  /*15970*/  HADD2.F32 R30, -RZ, R92.H1_H1 ;  /* 0x3000005cff1e7230 */ /* 0x000fe40000004100 */
[-C--:B------:R-:W-:Y:S01]  /*15980*/  FMUL.FTZ R35, R28, R27.reuse ;  /* 0x0000001b1c237220 */ /* 0x080fe20000410000 */
[C---:B------:R-:W-:Y:S01]  /*15990*/  FFMA.FTZ R34, R24.reuse, R27, -R33 ;  /* 0x0000001b18227223 */ /* 0x040fe20000010821 */
[----:B------:R-:W-:Y:S02]  /*159a0*/  HADD2.F32 R25, -RZ, R13.H1_H1 ;  /* 0x3000000dff197230 */ /* 0x000fe40000004100 */
[C---:B------:R-:W-:Y:S01]  /*159b0*/  FMUL.FTZ R28, R15.reuse, R32 ;  /* 0x000000200f1c7220 */ /* 0x040fe20000410000 */
[----:B------:R-:W-:Y:S01]  /*159c0*/  FMUL.FTZ R27, R15, R30 ;  /* 0x0000001e0f1b7220 */ /* 0x000fe20000410000 */
[----:B------:R-:W-:Y:S02]  /*159d0*/  HADD2.F32 R13, -RZ, R12.H0_H0 ;  /* 0x2000000cff0d7230 */ /* 0x000fe40000004100 */
[----:B------:R-:W-:Y:S01]  /*159e0*/  FFMA.FTZ R35, R24, R29, R35 ;  /* 0x0000001d18237223 */ /* 0x000fe20000010023 */
[----:B------:R-:W-:-:S02]  /*159f0*/  HADD2.F32 R21, -RZ, R37.H0_H0 ;  /* 0x20000025ff157230 */ /* 0x000fc40000004100 */
[C---:B------:R-:W-:Y:S01]  /*15a00*/  FFMA.FTZ R28, R7.reuse, R30, -R28 ;  /* 0x0000001e071c7223 */ /* 0x040fe2000001081c */
[----:B------:R-:W-:Y:S02]  /*15a10*/  HADD2.F32 R15, -RZ, R72.H0_H0 ;  /* 0x20000048ff0f7230 */ /* 0x000fe40000004100 */
[----:B------:R-:W-:Y:S01]  /*15a20*/  FFMA.FTZ R27, R7, R32, R27 ;  /* 0x00000020071b7223 */ /* 0x000fe2000001001b */
[----:B------:R-:W-:Y:S02]  /*15a30*/  HADD2.F32 R90, -RZ, R90.H0_H0 ;  /* 0x2000005aff5a7230 */ /* 0x000fe40000004100 */
[C---:B------:R-:W-:Y:S01]  /*15a40*/  FMUL.FTZ R7, R25.reuse, R21 ;  /* 0x0000001519077220 */ /* 0x040fe20000410000 */
[----:B------:R-:W-:Y:S02]  /*15a50*/  HADD2.F32 R92, -RZ, R92.H0_H0 ;  /* 0x2000005cff5c7230 */ /* 0x000fe40000004100 */
[----:B------:R-:W-:Y:S01]  /*15a60*/  FMUL.FTZ R29, R25, R15 ;  /* 0x0000000f191d7220 */ /* 0x000fe20000410000 */
[----:B------:R-:W-:-:S02]  /*15a70*/  HADD2.F32 R26, -RZ, R14.H0_H0 ;  /* 0x2000000eff1a7230 */ /* 0x000fc40000004100 */
[C---:B------:R-:W-:Y:S01]  /*15a80*/  FMUL.FTZ R24, R13.reuse, R90 ;  /* 0x0000005a0d187220 */ /* 0x040fe20000410000 */
[C---:B------:R-:W-:Y:S01]  /*15a90*/  FFMA.FTZ R25, R8.reuse, R15, -R7 ;  /* 0x0000000f08197223 */ /* 0x040fe20000010807 */
[----:B------:R-:W-:Y:S01]  /*15aa0*/  FMUL.FTZ R13, R13, R92 ;  /* 0x0000005c0d0d7220 */ /* 0x000fe20000410000 */
[----:B------:R-:W-:Y:S01]  /*15ab0*/  FFMA.FTZ R30, R8, R21, R29 ;  /* 0x00000015081e7223 */ /* 0x000fe2000001001d */
[C---:B------:R-:W-:Y:S01]  /*15ac0*/  FMUL.FTZ R32, R26.reuse, R91 ;  /* 0x0000005b1a207220 */ /* 0x040fe20000410000 */
[----:B------:R-:W-:Y:S02]  /*15ad0*/  HADD2.F32 R12, -RZ, R12.H1_H1 ;  /* 0x3000000cff0c7230 */ /* 0x000fe40000004100 */
[C---:B------:R-:W-:Y:S01]  /*15ae0*/  FFMA.FTZ R8, R5.reuse, R90, R13 ;  /* 0x0000005a05087223 */ /* 0x040fe2000001000d */
[----:B------:R-:W-:Y:S02]  /*15af0*/  HADD2.F32 R14, -RZ, R14.H1_H1 ;  /* 0x3000000eff0e7230 */ /* 0x000fe40000004100 */
[----:B------:R-:W-:Y:S01]  /*15b00*/  FFMA.FTZ R24, R5, R92, -R24 ;  /* 0x0000005c05187223 */ /* 0x000fe20000010818 */
[----:B------:R-:W-:Y:S01]  /*15b10*/  FMUL.FTZ R26, R26, R93 ;  /* 0x0000005d1a1a7220 */ /* 0x000fe20000410000 */
[----:B------:R-:W-:-:S02]  /*15b20*/  HADD2.F32 R7, -RZ, R38.H0_H0 ;  /* 0x20000026ff077230 */ /* 0x000fc40000004100 */
[C---:B------:R-:W-:Y:S01]  /*15b30*/  FFMA.FTZ R32, R9.reuse, R93, -R32 ;  /* 0x0000005d09207223 */ /* 0x040fe20000010820 */
[----:B------:R-:W-:Y:S02]  /*15b40*/  HADD2.F32 R13, -RZ, R10.H0_H0 ;  /* 0x2000000aff0d7230 */ /* 0x000fe40000004100 */
[----:B------:R-:W-:Y:S01]  /*15b50*/  FFMA.FTZ R10, R9, R91, R26 ;  /* 0x0000005b090a7223 */ /* 0x000fe2000001001a */
[----:B------:R-:W-:Y:S02]  /*15b60*/  HADD2.F32 R5, -RZ, R20.H0_H0 ;  /* 0x20000014ff057230 */ /* 0x000fe40000004100 */
[----:B------:R-:W-:Y:S01]  /*15b70*/  FMUL.FTZ R9, R12, R7 ;  /* 0x000000070c097220 */ /* 0x000fe20000410000 */
[----:B------:R-:W-:Y:S02]  /*15b80*/  HADD2.F32 R4, -RZ, R4.H1_H1 ;  /* 0x30000004ff047230 */ /* 0x000fe40000004100 */
[----:B------:R-:W-:Y:S01]  /*15b90*/  FMUL.FTZ R29, R14, R13 ;  /* 0x0000000d0e1d7220 */ /* 0x000fe20000410000 */
[----:B------:R-:W-:-:S02]  /*15ba0*/  HADD2.F32 R6, -RZ, R6.H1_H1 ;  /* 0x30000006ff067230 */ /* 0x000fc40000004100 */
[----:B------:R-:W-:Y:S01]  /*15bb0*/  FMUL.FTZ R12, R12, R11 ;  /* 0x0000000b0c0c7220 */ /* 0x000fe20000410000 */
[----:B------:R-:W-:Y:S01]  /*15bc0*/  FMUL.FTZ R14, R14, R5 ;  /* 0x000000050e0e7220 */ /* 0x000fe20000410000 */
[----:B------:R-:W-:Y:S01]  /*15bd0*/  FFMA.FTZ R15, R4, R11, -R9 ;  /* 0x0000000b040f7223 */ /* 0x000fe20000010809 */
[----:B------:R-:W-:Y:S01]  /*15be0*/  F2FP.F16.F32.PACK_AB R11, R35, R36 ;  /* 0x00000024230b723e */ /* 0x000fe200000000ff */
        /* <DEDUP_REMOVED lines=12> */
.L_x_2829:
[----:B------:R-:W-:Y:S05]  /*15cb0*/  BSYNC B0 ;  /* 0x0000000000007941 */ /* 0x000fea0003800000 */
.L_x_2789:
        /* <DEDUP_REMOVED lines=8> */
.L_x_2787:
[----:B-12-4-:R-:W2:Y:S02]  /*15d40*/  LDL R0, [R1+0x5c] ;  /* 0x00005c0001007983 */ /* 0x016ea40000100800 */
[----:B--2---:R-:W-:-:S13]  /*15d50*/  R2UR UR4, R0 ;  /* 0x00000000000472ca */ /* 0x004fda00000e0000 */
[----:B------:R-:W-:-:S04]  /*15d60*/  MOV R0, UR4 ;  /* 0x0000000400007c02 */ /* 0x000fc80008000f00 */
[----:B------:R-:W-:-:S13]  /*15d70*/  ISETP.NE.AND P0, PT, R0, 0x3, PT ;  /* 0x000000030000780c */ /* 0x000fda0003f05270 */
[----:B------:R-:W-:Y:S05]  /*15d80*/  @!P0 BRA `(.L_x_2864) ;  /* 0x0000000000048947 */ /* 0x000fea0003800000 */
[----:B------:R-:W-:Y:S01]  /*15d90*/  BPT.TRAP 0x1 ;  /* 0x000000040000795c */ /* 0x000fe20000300000 */
.L_x_2864:
[----:B------:R-:W-:Y:S01]  /*15da0*/  IMAD R0, R220, 0x8, R23 ;  /* 0x00000008dc007824 */ /* 0x000fe200078e0217 */
[----:B------:R-:W-:-:S04]  /*15db0*/  SHF.L.U32 R3, R226, 0x1f, RZ ;  /* 0x0000001fe2037819 */ /* 0x000fc800000006ff */
[----:B------:R1:W2:Y:S01]  /*15dc0*/  SYNCS.PHASECHK.TRANS64.TRYWAIT P1, [R0+URZ+0x38830], R3 ;  /* 0x03883003000075a7 */ /* 0x0002a2000802017f */
[----:B------:R-:W-:Y:S05]  /*15dd0*/  @!P0 BRA `(.L_x_2865) ;  /* 0x0000000000048947 */ /* 0x000fea0003800000 */
[----:B------:R-:W-:Y:S01]  /*15de0*/  BPT.TRAP 0x1 ;  /* 0x000000040000795c */ /* 0x000fe20000300000 */
.L_x_2865:
[----:B--2---:R-:W-:Y:S05]  /*15df0*/  @P1 BRA `(.L_x_2866) ;  /* 0x0000000000081947 */ /* 0x004fea0003800000 */
[----:B------:R-:W2:Y:S02]  /*15e00*/  SYNCS.PHASECHK.TRANS64.TRYWAIT P1, [R0+URZ+0x38830], R3 ;  /* 0x03883003000075a7 */ /* 0x000ea4000802017f */
[----:B--2---:R-:W-:Y:S05]  /*15e10*/  @!P1 BRA `(.L_x_2867) ;  /* 0x000001e800889947 */ /* 0x004fea0003800000 */
.L_x_2866:
[----:B------:R-:W-:Y:S05]  /*15e20*/  WARPSYNC.ALL ;  /* 0x0000000000007948 */ /* 0x000fea0003800000 */
[----:B-12---:R-:W-:Y:S01]  /*15e30*/  VIADD R3, R23, 0x24400 ;  /* 0x0002440017037836 */ /* 0x006fe20000000000 */
[----:B------:R-:W-:Y:S01]  /*15e40*/  R2UR UR20, R84 ;  /* 0x00000000541472ca */ /* 0x000fe200000e0000 */
[----:B0-----:R-:W-:Y:S01]  /*15e50*/  IMAD.MOV.U32 R5, RZ, RZ, 0x40000040 ;  /* 0x40000040ff057424 */ /* 0x001fe200078e00ff */
[----:B-----5:R-:W-:Y:S01]  /*15e60*/  WARPGROUP.ARRIVE ;  /* 0x00000000000079c5 */ /* 0x020fe20000000000 */
[----:B------:R-:W-:Y:S01]  /*15e70*/  UMOV UR25, 0x40000040 ;  /* 0x4000004000197882 */ /* 0x000fe20000000000 */
[----:B------:R-:W-:Y:S01]  /*15e80*/  SHF.R.U32.HI R3, RZ, 0x4, R3 ;  /* 0x00000004ff037819 */ /* 0x000fe20000011603 */
[----:B------:R-:W-:Y:S01]  /*15e90*/  IMAD.MOV.U32 R9, RZ, RZ, 0x40000040 ;  /* 0x40000040ff097424 */ /* 0x000fe200078e00ff */
[----:B------:R-:W-:Y:S01]  /*15ea0*/  R2UR UR27, R5 ;  /* 0x00000000051b72ca */ /* 0x000fe200000e0000 */
[----:B------:R-:W-:Y:S01]  /*15eb0*/  UMOV UR17, UR25 ;  /* 0x0000001900117c82 */ /* 0x000fe20008000000 */
[----:B------:R-:W-:Y:S01]  /*15ec0*/  LOP3.LUT R3, R3, 0x3fff, RZ, 0xc0, !PT ;  /* 0x00003fff03037812 */ /* 0x000fe200078ec0ff */
[----:B------:R-:W-:Y:S01]  /*15ed0*/  UMOV UR5, UR17 ;  /* 0x0000001100057c82 */ /* 0x000fe20008000000 */
[----:B------:R-:W-:Y:S01]  /*15ee0*/  R2UR UR7, R9 ;  /* 0x00000000090772ca */ /* 0x000fe200000e0000 */
[----:B------:R-:W-:Y:S01]  /*15ef0*/  UMOV UR9, UR17 ;  /* 0x0000001100097c82 */ /* 0x000fe20008000000 */
[----:B------:R-:W-:Y:S01]  /*15f00*/  LOP3.LUT R4, R3, 0x10000, RZ, 0xfc, !PT ;  /* 0x0001000003047812 */ /* 0x000fe200078efcff */
[----:B------:R-:W-:Y:S01]  /*15f10*/  ULOP3.LUT UR20, UR20, 0x10000, URZ, 0xfc, !UPT ;  /* 0x0001000014147892 */ /* 0x000fe2000f8efc3f */
[----:B------:R-:W-:Y:S01]  /*15f20*/  MOV R7, 0x40000040 ;  /* 0x4000004000077802 */ /* 0x000fe20000000f00 */
[----:B------:R-:W-:Y:S01]  /*15f30*/  UMOV UR13, UR17 ;  /* 0x00000011000d7c82 */ /* 0x000fe20008000000 */
[----:B------:R-:W-:Y:S01]  /*15f40*/  R2UR UR15, R9 ;  /* 0x00000000090f72ca */ /* 0x000fe200000e0000 */
[----:B------:R0:W-:Y:S01]  /*15f50*/  STL [R1+0x54], R4 ;  /* 0x0000540401007387 */ /* 0x0001e20000100800 */
[C---:B------:R-:W-:Y:S01]  /*15f60*/  R2UR UR11, R7.reuse ;  /* 0x00000000070b72ca */ /* 0x040fe200000e0000 */
[----:B---3--:R-:W-:Y:S01]  /*15f70*/  IMAD.U32 R13, RZ, RZ, UR25 ;  /* 0x00000019ff0d7e24 */ /* 0x008fe2000f8e00ff */
[----:B------:R-:W-:Y:S01]  /*15f80*/  UMOV UR24, UR20 ;  /* 0x0000001400187c82 */ /* 0x000fe20008000000 */
[----:B------:R-:W-:Y:S01]  /*15f90*/  R2UR UR19, R7 ;  /* 0x00000000071372ca */ /* 0x000fe200000e0000 */
[----:B------:R-:W-:Y:S01]  /*15fa0*/  UMOV UR16, UR24 ;  /* 0x0000001800107c82 */ /* 0x000fe20008000000 */
[----:B------:R-:W-:Y:S01]  /*15fb0*/  IMAD.MOV.U32 R7, RZ, RZ, 0x40000040 ;  /* 0x40000040ff077424 */ /* 0x000fe200078e00ff */
        /* <DEDUP_REMOVED lines=9> */
[C---:B------:R-:W-:Y:S01]  /*16050*/  VIADD R10, R4.reuse, 0x102 ;  /* 0x00000102040a7836 */ /* 0x040fe20000000000 */
[----:B------:R-:W-:Y:S01]  /*16060*/  IADD3 R6, R4, 0x100, RZ ;  /* 0x0000010004067810 */ /* 0x000fe20007ffe0ff */
[----:B------:R-:W-:Y:S01]  /*16070*/  IMAD.MOV.U32 R11, RZ, RZ, 0x40000040 ;  /* 0x40000040ff0b7424 */ /* 0x000fe200078e00ff */
[----:B------:R-:W-:Y:S01]  /*16080*/  R2UR UR6, R8 ;  /* 0x00000000080672ca */ /* 0x000fe200000e0000 */
[----:B------:R-:W-:Y:S01]  /*16090*/  VIADD R8, R4, 0x180 ;  /* 0x0000018004087836 */ /* 0x000fe20000000000 */
[----:B------:R-:W-:Y:S01]  /*160a0*/  R2UR UR10, R6 ;  /* 0x00000000060a72ca */ /* 0x000fe200000e0000 */
[----:B------:R-:W-:Y:S01]  /*160b0*/  VIADD R6, R4, 0x200 ;  /* 0x0000020004067836 */ /* 0x000fe20000000000 */
[----:B------:R0:W-:Y:S01]  /*160c0*/  STL.64 [R1+0x48], R12 ;  /* 0x0000480c01007387 */ /* 0x0001e20000100a00 */
[----:B------:R-:W-:Y:S01]  /*160d0*/  UMOV UR57, 0x40000040 ;  /* 0x4000004000397882 */ /* 0x000fe20000000000 */
[----:B------:R-:W-:Y:S01]  /*160e0*/  R2UR UR14, R8 ;  /* 0x00000000080e72ca */ /* 0x000fe200000e0000 */
[----:B------:R-:W-:Y:S01]  /*160f0*/  VIADD R8, R4, 0x82 ;  /* 0x0000008204087836 */ /* 0x000fe20000000000 */
[----:B------:R-:W-:Y:S01]  /*16100*/  R2UR UR18, R6 ;  /* 0x00000000061272ca */ /* 0x000fe200000e0000 */
[----:B------:R-:W-:Y:S01]  /*16110*/  HGMMA.64x16x16.F32 R56, gdesc[UR24], RZ, !UPT, gsb0 ;  /* 0x00200000183879f0 */ /* 0x000fe2000c0008ff */
[----:B------:R-:W-:Y:S01]  /*16120*/  IADD3 R6, R4, 0x2, RZ ;  /* 0x0000000204067810 */ /* 0x000fe20007ffe0ff */
[----:B------:R-:W-:Y:S01]  /*16130*/  UMOV UR25, 0x40000040 ;  /* 0x4000004000197882 */ /* 0x000fe20000000000 */
[----:B------:R-:W-:Y:S01]  /*16140*/  R2UR UR27, R7 ;  /* 0x00000000071b72ca */ /* 0x000fe200000e0000 */
[----:B------:R-:W-:Y:S01]  /*16150*/  UIADD3 UR52, UR20, 0x806, URZ ;  /* 0x0000080614347890 */ /* 0x000fe2000fffe03f */
[----:B------:R-:W-:Y:S01]  /*16160*/  R2UR UR26, R6 ;  /* 0x00000000061a72ca */ /* 0x000fe200000e0000 */
[----:B------:R-:W-:Y:S01]  /*16170*/  VIADD R6, R4, 0x182 ;  /* 0x0000018204067836 */ /* 0x000fe20000000000 */
[----:B------:R-:W-:Y:S01]  /*16180*/  MOV R7, 0x40000040 ;  /* 0x4000004000077802 */ /* 0x000fe20000000f00 */
[----:B0-----:R-:W-:Y:S01]  /*16190*/  IMAD.U32 R13, RZ, RZ, UR25 ;  /* 0x00000019ff0d7e24 */ /* 0x001fe2000f8e00ff */
[----:B------:R-:W-:Y:S01]  /*161a0*/  UMOV UR53, 0x40000040 ;  /* 0x4000004000357882 */ /* 0x000fe20000000000 */
[----:B------:R-:W-:Y:S01]  /*161b0*/  UIADD3 UR48, UR20, 0xc00, URZ ;  /* 0x00000c0014307890 */ /* 0x000fe2000fffe03f */
[----:B------:R-:W-:Y:S01]  /*161c0*/  IMAD.MOV.U32 R5, RZ, RZ, 0x40000040 ;  /* 0x40000040ff057424 */ /* 0x000fe200078e00ff */
        /* <DEDUP_REMOVED lines=8> */
[----:B------:R-:W-:-:S06]  /*16250*/  WARPGROUP.ARRIVE ;  /* 0x00000000000079c5 */ /* 0x000fcc0000000000 */
[----:B------:R-:W-:Y:S01]  /*16260*/  HGMMA.64x16x16.F32 R48, gdesc[UR4], RZ, !UPT, gsb0 ;  /* 0x00200000043079f0 */ /* 0x000fe2000c0008ff */
[----:B------:R-:W-:Y:S01]  /*16270*/  UIADD3 UR4, UR20, 0x2, URZ ;  /* 0x0000000214047890 */ /* 0x000fe2000fffe03f */
[----:B------:R-:W-:Y:S01]  /*16280*/  R2UR UR6, R8 ;  /* 0x00000000080672ca */ /* 0x000fe200000e0000 */
[----:B------:R-:W-:Y:S01]  /*16290*/  VIADD R8, R4, 0x202 ;  /* 0x0000020204087836 */ /* 0x000fe20000000000 */
[----:B------:R-:W-:Y:S01]  /*162a0*/  R2UR UR7, R9 ;  /* 0x00000000090772ca */ /* 0x000fe200000e0000 */
[----:B------:R-:W-:-:S03]  /*162b0*/  IMAD.MOV.U32 R9, RZ, RZ, 0x40000040 ;  /* 0x40000040ff097424 */ /* 0x000fc600078e00ff */
[----:B------:R-:W-:Y:S02]  /*162c0*/  UMOV UR24, UR4 ;  /* 0x0000000400187c82 */ /* 0x000fe40008000000 */
[----:B------:R-:W-:-:S05]  /*162d0*/  IMAD.U32 R12, RZ, RZ, UR24 ;  /* 0x00000018ff0c7e24 */ /* 0x000fca000f8e00ff */
[----:B------:R0:W-:Y:S01]  /*162e0*/  STL.64 [R1+0x40], R12 ;  /* 0x0000400c01007387 */ /* 0x0001e20000100a00 */
[----:B------:R-:W-:Y:S02]  /*162f0*/  WARPGROUP.DEPBAR.LE gsb0, 0x0 ;  /* 0x00008000000079c5 */ /* 0x000fe40000010000 */
[----:B------:R-:W-:-:S06]  /*16300*/  WARPGROUP.ARRIVE ;  /* 0x00000000000079c5 */ /* 0x000fcc0000000000 */
[----:B------:R-:W-:Y:S01]  /*16310*/  HGMMA.64x16x16.F32 R40, gdesc[UR8], RZ, !UPT, gsb0 ;  /* 0x00200000082879f0 */ /* 0x000fe2000c0008ff */
[----:B------:R-:W-:Y:S01]  /*16320*/  R2UR UR10, R10 ;  /* 0x000000000a0a72ca */ /* 0x000fe200000e0000 */
[----:B------:R-:W-:Y:S01]  /*16330*/  VIADD R10, R4, 0x104 ;  /* 0x00000104040a7836 */ /* 0x000fe20000000000 */
[----:B------:R-:W-:Y:S01]  /*16340*/  R2UR UR11, R11 ;  /* 0x000000000b0b72ca */ /* 0x000fe200000e0000 */
[----:B------:R-:W-:Y:S01]  /*16350*/  IMAD.MOV.U32 R11, RZ, RZ, 0x40000040 ;  /* 0x40000040ff0b7424 */ /* 0x000fe200078e00ff */
[----:B------:R-:W-:Y:S02]  /*16360*/  WARPGROUP.DEPBAR.LE gsb0, 0x0 ;  /* 0x00008000000079c5 */ /* 0x000fe40000010000 */
[----:B------:R-:W-:-:S06]  /*16370*/  WARPGROUP.ARRIVE ;  /* 0x00000000000079c5 */ /* 0x000fcc0000000000 */
[----:B------:R-:W-:Y:S01]  /*16380*/  HGMMA.64x16x16.F32 R32, gdesc[UR12], RZ, !UPT, gsb0 ;  /* 0x002000000c2079f0 */ /* 0x000fe2000c0008ff */
[----:B------:R-:W-:Y:S02]  /*16390*/  R2UR UR14, R6 ;  /* 0x00000000060e72ca */ /* 0x000fe400000e0000 */
[----:B------:R-:W-:Y:S01]  /*163a0*/  R2UR UR15, R7 ;  /* 0x00000000070f72ca */ /* 0x000fe200000e0000 */
[----:B------:R-:W-:Y:S01]  /*163b0*/  IMAD.MOV.U32 R7, RZ, RZ, 0x40000040 ;  /* 0x40000040ff077424 */ /* 0x000fe200078e00ff */
[----:B------:R-:W-:Y:S01]  /*163c0*/  IADD3 R6, R4, 0x4, RZ ;  /* 0x0000000404067810 */ /* 0x000fe20007ffe0ff */
        /* <DEDUP_REMOVED lines=13> */
[----:B------:R-:W-:-:S02]  /*164a0*/  R2UR UR19, R9 ;  /* 0x00000000091372ca */ /* 0x000fc400000e0000 */
[----:B------:R-:W-:Y:S01]  /*164b0*/  MOV R9, 0x40000040 ;  /* 0x4000004000097802 */ /* 0x000fe20000000f00 */
[----:B------:R-:W-:Y:S02]  /*164c0*/  WARPGROUP.DEPBAR.LE gsb0, 0x0 ;  /* 0x00008000000079c5 */ /* 0x000fe40000010000 */
[----:B------:R-:W-:-:S06]  /*164d0*/  WARPGROUP.ARRIVE ;  /* 0x00000000000079c5 */ /* 0x000fcc0000000000 */
[----:B------:R-:W-:Y:S01]  /*164e0*/  HGMMA.64x16x16.F32 R56, gdesc[UR24], R56, gsb0 ;  /* 0x00200000183879f0 */ /* 0x000fe20008000838 */
[----:B------:R-:W-:Y:S01]  /*164f0*/  R2UR UR26, R6 ;  /* 0x00000000061a72ca */ /* 0x000fe200000e0000 */
[----:B------:R-:W-:Y:S01]  /*16500*/  UMOV UR25, 0x40000040 ;  /* 0x4000004000197882 */ /* 0x000fe20000000000 */
[----:B------:R-:W-:Y:S01]  /*16510*/  R2UR UR27, R7 ;  /* 0x00000000071b72ca */ /* 0x000fe200000e0000 */
[----:B------:R-:W-:Y:S01]  /*16520*/  VIADD R6, R4, 0x184 ;  /* 0x0000018404067836 */ /* 0x000fe20000000000 */
[----:B------:R-:W-:Y:S01]  /*16530*/  MOV R7, 0x40000040 ;  /* 0x4000004000077802 */ /* 0x000fe20000000f00 */
[----:B0-----:R-:W-:Y:S01]  /*16540*/  IMAD.U32 R13, RZ, RZ, UR25 ;  /* 0x00000019ff0d7e24 */ /* 0x001fe2000f8e00ff */
[----:B------:R-:W-:Y:S02]  /*16550*/  WARPGROUP.DEPBAR.LE gsb0, 0x0 ;  /* 0x00008000000079c5 */ /* 0x000fe40000010000 */
[----:B------:R-:W-:-:S06]  /*16560*/  WARPGROUP.ARRIVE ;  /* 0x00000000000079c5 */ /* 0x000fcc0000000000 */
[----:B------:R-:W-:Y:S01]  /*16570*/  HGMMA.64x16x16.F32 R48, gdesc[UR4], R48, gsb0 ;  /* 0x00200000043079f0 */ /* 0x000fe20008000830 */
        /* <DEDUP_REMOVED lines=13> */
[----:B------:R-:W-:Y:S01]  /*16650*/  R2UR UR11, R11 ;  /* 0x000000000b0b72ca */ /* 0x000fe200000e0000 */
[----:B------:R-:W-:Y:S01]  /*16660*/  IMAD.MOV.U32 R11, RZ, RZ, 0x40000040 ;  /* 0x40000040ff0b7424 */ /* 0x000fe200078e00ff */
[----:B------:R-:W-:Y:S02]  /*16670*/  WARPGROUP.DEPBAR.LE gsb0, 0x0 ;  /* 0x00008000000079c5 */ /* 0x000fe40000010000 */
[----:B------:R-:W-:-:S06]  /*16680*/  WARPGROUP.ARRIVE ;  /* 0x00000000000079c5 */ /* 0x000fcc0000000000 */
[----:B------:R-:W-:Y:S01]  /*16690*/  HGMMA.64x16x16.F32 R32, gdesc[UR12], R32, gsb0 ;  /* 0x002000000c2079f0 */ /* 0x000fe20008000820 */
[----:B------:R-:W-:Y:S02]  /*166a0*/  R2UR UR14, R6 ;  /* 0x00000000060e72ca */ /* 0x000fe400000e0000 */
[----:B------:R-:W-:Y:S01]  /*166b0*/  R2UR UR15, R7 ;  /* 0x00000000070f72ca */ /* 0x000fe200000e0000 */
[----:B------:R-:W-:Y:S01]  /*166c0*/  IMAD.MOV.U32 R7, RZ, RZ, 0x40000040 ;  /* 0x40000040ff077424 */ /* 0x000fe200078e00ff */
[----:B------:R-:W-:Y:S01]  /*166d0*/  IADD3 R6, R4, 0x6, RZ ;  /* 0x0000000604067810 */ /* 0x000fe20007ffe0ff */
        /* <DEDUP_REMOVED lines=328> */
[----:B------:R0:W-:Y:S01]  /*17b60*/  STL.64 [R1], R12 ;  /* 0x0000000c01007387 */ /* 0x0001e20000100a00 */
[----:B------:R-:W-:Y:S02]  /*17b70*/  WARPGROUP.DEPBAR.LE gsb0, 0x0 ;  /* 0x00008000000079c5 */ /* 0x000fe40000010000 */
[----:B------:R-:W-:-:S06]  /*17b80*/  WARPGROUP.ARRIVE ;  /* 0x00000000000079c5 */ /* 0x000fcc0000000000 */
[----:B------:R-:W-:Y:S01]  /*17b90*/  HGMMA.64x16x16.F32 R40, gdesc[UR8], R40, gsb0 ;  /* 0x00200000082879f0 */ /* 0x000fe20008000828 */
[----:B------:R-:W-:Y:S02]  /*17ba0*/  R2UR UR10, R6 ;  /* 0x00000000060a72ca */ /* 0x000fe400000e0000 */
[----:B------:R-:W-:Y:S01]  /*17bb0*/  R2UR UR11, R7 ;  /* 0x00000000070b72ca */ /* 0x000fe200000e0000 */
[----:B------:R-:W-:Y:S01]  /*17bc0*/  IMAD.MOV.U32 R7, RZ, RZ, 0x40000040 ;  /* 0x40000040ff077424 */ /* 0x000fe200078e00ff */
[----:B------:R-:W-:-:S04]  /*17bd0*/  IADD3 R6, R4, 0x504, RZ ;  /* 0x0000050404067810 */ /* 0x000fc80007ffe0ff */
[----:B------:R-:W-:Y:S01]  /*17be0*/  R2UR UR58, R6 ;  /* 0x00000000063a72ca */ /* 0x000fe200000e0000 */
[----:B------:R-:W-:Y:S01]  /*17bf0*/  VIADD R6, R4, 0x684 ;  /* 0x0000068404067836 */ /* 0x000fe20000000000 */
[----:B------:R-:W-:Y:S02]  /*17c00*/  R2UR UR59, R7 ;  /* 0x00000000073b72ca */ /* 0x000fe400000e0000 */
        /* <DEDUP_REMOVED lines=21> */
[----:B------:R-:W-:Y:S02]  /*17d60*/  R2UR UR15, R9 ;  /* 0x00000000090f72ca */ /* 0x000fe400000e0000 */
[----:B------:R-:W-:Y:S01]  /*17d70*/  MOV R9, 0x40000040 ;  /* 0x4000004000097802 */ /* 0x000fe20000000f00 */
        /* <DEDUP_REMOVED lines=213> */
[C---:B------:R-:W-:Y:S02]  /*18ad0*/  VIADD R8, R4.reuse, 0x806 ;  /* 0x0000080604087836 */ /* 0x040fe40000000000 */
[----:B------:R-:W-:Y:S02]  /*18ae0*/  IMAD.MOV.U32 R9, RZ, RZ, 0x40000040 ;  /* 0x40000040ff097424 */ /* 0x000fe400078e00ff */
[----:B------:R-:W-:Y:S01]  /*18af0*/  VIADD R4, R4, 0x986 ;  /* 0x0000098604047836 */ /* 0x000fe20000000000 */
        /* <DEDUP_REMOVED lines=49> */
.L_x_2868:
[----:B------:R-:W2:Y:S01]  /*18e10*/  LDL R9, [R1+0x84] ;  /* 0x0000840001097983 */ /* 0x000ea20000100800 */
[----:B------:R-:W-:Y:S01]  /*18e20*/  ULDC UR4, c[0x0][0x9d8] ;  /* 0x0002760000047ab9 */ /* 0x000fe20000000800 */
[----:B------:R-:W0:Y:S02]  /*18e30*/  LDC R6, c[0x0][0x448] ;  /* 0x00011200ff067b82 */ /* 0x000e240000000800 */
[----:B------:R-:W2:Y:S01]  /*18e40*/  LDL R65, [R1+0x74] ;  /* 0x0000740001417983 */ /* 0x000ea20000100800 */
[----:B------:R-:W-:Y:S01]  /*18e50*/  FMUL.FTZ R4, R57, UR4 ;  /* 0x0000000439047c20 */ /* 0x000fe20008410000 */
[----:B------:R-:W-:Y:S01]  /*18e60*/  FMUL.FTZ R8, R59, UR4 ;  /* 0x000000043b087c20 */ /* 0x000fe20008410000 */
[----:B------:R-:W-:Y:S01]  /*18e70*/  FMUL.FTZ R72, R58, UR4 ;  /* 0x000000043a487c20 */ /* 0x000fe20008410000 */
[----:B------:R-:W3:Y:S01]  /*18e80*/  LDL R57, [R1+0x78] ;  /* 0x0000780001397983 */ /* 0x000ee20000100800 */
[----:B------:R-:W-:Y:S01]  /*18e90*/  FMUL.FTZ R5, R60, UR4 ;  /* 0x000000043c057c20 */ /* 0x000fe20008410000 */
[----:B------:R-:W-:-:S02]  /*18ea0*/  FMUL.FTZ R60, R62, UR4 ;  /* 0x000000043e3c7c20 */ /* 0x000fc40008410000 */
[----:B------:R-:W4:Y:S01]  /*18eb0*/  LDL R14, [R1+0x80] ;  /* 0x00008000010e7983 */ /* 0x000f220000100800 */
[----:B------:R-:W1:Y:S01]  /*18ec0*/  MUFU.TANH R72, R72 ;  /* 0x0000004800487308 */ /* 0x000e620000002400 */
[----:B------:R-:W-:Y:S01]  /*18ed0*/  FMUL.FTZ R50, R50, UR4 ;  /* 0x0000000432327c20 */ /* 0x000fe20008410000 */
[----:B------:R-:W-:Y:S01]  /*18ee0*/  FMUL.FTZ R51, R51, UR4 ;  /* 0x0000000433337c20 */ /* 0x000fe20008410000 */
[----:B------:R-:W5:Y:S01]  /*18ef0*/  LDL R59, [R1+0x6c] ;  /* 0x00006c00013b7983 */ /* 0x000f620000100800 */
        /* <DEDUP_REMOVED lines=9> */
[----:B0-----:R-:W-:Y:S01]  /*18f90*/  ISETP.NE.AND P4, PT, R6, 0x1, PT ;  /* 0x000000010600780c */ /* 0x001fe20003f85270 */
        /* <DEDUP_REMOVED lines=11> */
[----:B------:R-:W-:Y:S01]  /*19050*/  VIADD R0, R0, 0x38840 ;  /* 0x0003884000007836 */ /* 0x000fe20000000000 */
[----:B------:R-:W1:Y:S01]  /*19060*/  @P4 LDC R6, c[0x0][0x44c] ;  /* 0x00011300ff064b82 */ /* 0x000e620000000800 */
[----:B------:R-:W-:Y:S01]  /*19070*/  LOP3.LUT R18, R18, 0xfffffffd, RZ, 0xc0, !PT ;  /* 0xfffffffd12127812 */ /* 0x000fe200078ec0ff */
[----:B------:R-:W-:Y:S01]  /*19080*/  ULDC UR38, c[0x0][0x9d8] ;  /* 0x0002760000267ab9 */ /* 0x000fe20000000800 */
[----:B------:R-:W-:Y:S01]  /*19090*/  ULDC UR39, c[0x0][0x9d8] ;  /* 0x0002760000277ab9 */ /* 0x000fe20000000800 */
[----:B------:R-:W-:Y:S01]  /*190a0*/  ULDC UR42, c[0x0][0x988] ;  /* 0x00026200002a7ab9 */ /* 0x000fe20000000800 */
[----:B------:R-:W-:Y:S01]  /*190b0*/  ULDC UR43, c[0x0][0x988] ;  /* 0x00026200002b7ab9 */ /* 0x000fe20000000800 */
[----:B------:R-:W-:Y:S02]  /*190c0*/  MUFU.TANH R51, R51 ;  /* 0x0000003300337308 */ /* 0x000fe40000002400 */
[----:B------:R-:W0:Y:S06]  /*190d0*/  @P4 LDC R15, c[0x0][0x450] ;  /* 0x00011400ff0f4b82 */ /* 0x000e2c0000000800 */
[----:B------:R-:W5:Y:S08]  /*190e0*/  MUFU.TANH R58, R58 ;  /* 0x0000003a003a7308 */ /* 0x000f700000002400 */
[----:B------:R-:W5:Y:S08]  /*190f0*/  MUFU.TANH R54, R54 ;  /* 0x0000003600367308 */ /* 0x000f700000002400 */
[----:B------:R-:W5:Y:S08]  /*19100*/  MUFU.TANH R48, R55 ;  /* 0x0000003700307308 */ /* 0x000f700000002400 */
[----:B------:R-:W5:Y:S08]  /*19110*/  MUFU.TANH R42, R42 ;  /* 0x0000002a002a7308 */ /* 0x000f700000002400 */
[----:B------:R-:W5:Y:S08]  /*19120*/  MUFU.TANH R43, R43 ;  /* 0x0000002b002b7308 */ /* 0x000f700000002400 */
[----:B------:R-:W-:Y:S08]  /*19130*/  MUFU.TANH R10, R10 ;  /* 0x0000000a000a7308 */ /* 0x000ff00000002400 */
[----:B------:R-:W-:Y:S08]  /*19140*/  MUFU.TANH R20, R34 ;  /* 0x0000002200147308 */ /* 0x000ff00000002400 */
[----:B------:R-:W-:Y:S08]  /*19150*/  MUFU.TANH R39, R39 ;  /* 0x0000002700277308 */ /* 0x000ff00000002400 */
[----:B------:R-:W-:Y:S08]  /*19160*/  MUFU.TANH R34, R26 ;  /* 0x0000001a00227308 */ /* 0x000ff00000002400 */
[----:B------:R-:W-:Y:S08]  /*19170*/  MUFU.TANH R31, R31 ;  /* 0x0000001f001f7308 */ /* 0x000ff00000002400 */
[----:B------:R-:W-:Y:S08]  /*19180*/  MUFU.TANH R3, R3 ;  /* 0x0000000300037308 */ /* 0x000ff00000002400 */
[----:B------:R-:W-:Y:S01]  /*19190*/  MUFU.TANH R4, R4 ;  /* 0x0000000400047308 */ /* 0x000fe20000002400 */
[----:B------:R-:W-:Y:S01]  /*191a0*/  FMUL.FTZ R13, R49, UR4 ;  /* 0x00000004310d7c20 */ /* 0x000fe20008410000 */
[----:B------:R-:W-:-:S06]  /*191b0*/  FMUL.FTZ R74, R33, UR4 ;  /* 0x00000004214a7c20 */ /* 0x000fcc0008410000 */
[----:B------:R-:W-:Y:S08]  /*191c0*/  MUFU.TANH R5, R5 ;  /* 0x0000000500057308 */ /* 0x000ff00000002400 */
[----:B------:R-:W-:Y:S01]  /*191d0*/  MUFU.TANH R7, R7 ;  /* 0x0000000700077308 */ /* 0x000fe20000002400 */
[----:B--2---:R-:W-:-:S07]  /*191e0*/  IADD3 R9, R9, R65, RZ ;  /* 0x0000004109097210 */ /* 0x004fce0007ffe0ff */
[----:B------:R-:W-:Y:S01]  /*191f0*/  MUFU.TANH R11, R11 ;  /* 0x0000000b000b7308 */ /* 0x000fe20000002400 */
[----:B------:R-:W-:Y:S01]  /*19200*/  FMUL.FTZ R84, R28, UR4 ;  /* 0x000000041c547c20 */ /* 0x000fe20008410000 */
[----:B------:R-:W-:Y:S01]  /*19210*/  FMUL.FTZ R66, R41, UR4 ;  /* 0x0000000429427c20 */ /* 0x000fe20008410000 */
[----:B------:R-:W-:Y:S01]  /*19220*/  FMUL.FTZ R76, R36, UR4 ;  /* 0x00000004244c7c20 */ /* 0x000fe20008410000 */
[----:B-1----:R-:W-:-:S04]  /*19230*/  @P4 IMAD.HI.U32 R6, R9, R6, RZ ;  /* 0x0000000609064227 */ /* 0x002fc800078e00ff */
[----:B------:R-:W-:Y:S01]  /*19240*/  FMUL.FTZ R68, R44, UR4 ;  /* 0x000000042c447c20 */ /* 0x000fe20008410000 */
[----:B------:R-:W-:Y:S01]  /*19250*/  FMUL.FTZ R70, R45, UR4 ;  /* 0x000000042d467c20 */ /* 0x000fe20008410000 */
[----:B------:R-:W-:Y:S01]  /*19260*/  FMUL.FTZ R78, R37, UR4 ;  /* 0x00000004254e7c20 */ /* 0x000fe20008410000 */
[----:B------:R-:W-:Y:S01]  /*19270*/  FMUL.FTZ R80, R25, UR4 ;  /* 0x0000000419507c20 */ /* 0x000fe20008410000 */
[----:B0-----:R-:W-:Y:S01]  /*19280*/  @P4 SHF.R.U32.HI R9, RZ, R15, R6 ;  /* 0x0000000fff094219 */ /* 0x001fe20000011606 */
[----:B------:R-:W-:Y:S01]  /*19290*/  FMUL.FTZ R29, R29, UR4 ;  /* 0x000000041d1d7c20 */ /* 0x000fe20008410000 */
[----:B------:R-:W2:Y:S04]  /*192a0*/  LDL R49, [R1+0x50] ;  /* 0x0000500001317983 */ /* 0x000ea80000100800 */
[----:B------:R-:W0:Y:S01]  /*192b0*/  SHFL.IDX PT, R12, R9, 0x1, 0x1c1f ;  /* 0x003c1f00090c7f89 */ /* 0x000e2200000e0000 */
[----:B------:R-:W-:-:S02]  /*192c0*/  IMAD R6, R2, -0x50, RZ ;  /* 0xffffffb002067824 */ /* 0x000fc400078e02ff */
[----:B---3--:R-:W-:-:S03]  /*192d0*/  IMAD R15, R2, -0x50, R57 ;  /* 0xffffffb0020f7824 */ /* 0x008fc600078e0239 */
[C---:B----4-:R-:W-:Y:S02]  /*192e0*/  IADD3 R6, -R14.reuse, 0x51, R6 ;  /* 0x000000510e067810 */ /* 0x050fe40007ffe106 */
[----:B------:R-:W-:Y:S02]  /*192f0*/  IADD3 R15, -R14, 0x50, R15 ;  /* 0x000000500e0f7810 */ /* 0x000fe40007ffe10f */
[----:B-----5:R-:W-:-:S04]  /*19300*/  IADD3 R64, -R59, R6, R57 ;  /* 0x000000063b407210 */ /* 0x020fc80007ffe139 */
[----:B0-----:R-:W-:-:S04]  /*19310*/  VIADDMNMX R6, R12, R64, R15, PT ;  /* 0x000000400c067246 */ /* 0x001fc8000380010f */
[C---:B------:R-:W-:Y:S02]  /*19320*/  ISETP.GT.AND P1, PT, R6.reuse, RZ, PT ;  /* 0x000000ff0600720c */ /* 0x040fe40003f24270 */
[C---:B------:R-:W-:Y:S02]  /*19330*/  ISETP.GT.AND P2, PT, R6.reuse, 0x1, PT ;  /* 0x000000010600780c */ /* 0x040fe40003f44270 */
[----:B------:R-:W-:Y:S02]  /*19340*/  ISETP.GT.AND P3, PT, R6, 0x8, PT ;  /* 0x000000080600780c */ /* 0x000fe40003f64270 */
[----:B------:R-:W-:Y:S02]  /*19350*/  FSEL R72, R72, -INF , P1 ;  /* 0xff80000048487808 */ /* 0x000fe40000800000 */
[----:B------:R-:W-:Y:S02]  /*19360*/  FSEL R62, R8, -INF , P2 ;  /* 0xff800000083e7808 */ /* 0x000fe40001000000 */
[----:B------:R-:W-:-:S02]  /*19370*/  ISETP.GT.AND P1, PT, R6, 0x9, PT ;  /* 0x000000090600780c */ /* 0x000fc40003f24270 */
[----:B------:R-:W-:Y:S02]  /*19380*/  FSEL R60, R60, -INF , P3 ;  /* 0xff8000003c3c7808 */ /* 0x000fe40001800000 */
[----:B------:R-:W-:Y:S02]  /*19390*/  FMNMX.FTZ R21, R72, R62, !PT ;  /* 0x0000003e48157209 */ /* 0x000fe40007810000 */
[----:B------:R-:W-:Y:S02]  /*193a0*/  ISETP.GT.AND P2, PT, R6, 0x10, PT ;  /* 0x000000100600780c */ /* 0x000fe40003f44270 */
[----:B------:R-:W-:Y:S02]  /*193b0*/  FSEL R58, R58, -INF , P1 ;  /* 0xff8000003a3a7808 */ /* 0x000fe40000800000 */
[----:B------:R-:W-:Y:S02]  /*193c0*/  FMNMX.FTZ R21, R60, R21, !PT ;  /* 0x000000153c157209 */ /* 0x000fe40007810000 */
        /* <DEDUP_REMOVED lines=8> */
[----:B------:R-:W-:Y:S01]  /*19450*/  FMNMX.FTZ R21, R50, R21, !PT ;  /* 0x0000001532157209 */ /* 0x000fe20007810000 */
[----:B------:R-:W0:Y:S01]  /*19460*/  MUFU.TANH R14, R47 ;  /* 0x0000002f000e7308 */ /* 0x000e220000002400 */
[----:B------:R-:W-:Y:S02]  /*19470*/  ISETP.GT.AND P2, PT, R6, 0x20, PT ;  /* 0x000000200600780c */ /* 0x000fe40003f44270 */
[----:B------:R-:W-:Y:S02]  /*19480*/  FSEL R48, R48, -INF , P1 ;  /* 0xff80000030307808 */ /* 0x000fe40000800000 */
[----:B------:R-:W-:Y:S02]  /*19490*/  FMNMX.FTZ R21, R54, R21, !PT ;  /* 0x0000001536157209 */ /* 0x000fe40007810000 */
[----:B------:R-:W-:-:S02]  /*194a0*/  ISETP.GT.AND P1, PT, R6, 0x21, PT ;  /* 0x000000210600780c */ /* 0x000fc40003f24270 */
[----:B------:R-:W-:Y:S02]  /*194b0*/  FSEL R46, R42, -INF , P2 ;  /* 0xff8000002a2e7808 */ /* 0x000fe40001000000 */
[----:B------:R-:W-:Y:S01]  /*194c0*/  FMNMX.FTZ R21, R48, R21, !PT ;  /* 0x0000001530157209 */ /* 0x000fe20007810000 */
[----:B------:R-:W1:Y:S01]  /*194d0*/  MUFU.TANH R8, R35 ;  /* 0x0000002300087308 */ /* 0x000e620000002400 */
[----:B------:R-:W-:Y:S02]  /*194e0*/  ISETP.GT.AND P2, PT, R6, 0x28, PT ;  /* 0x000000280600780c */ /* 0x000fe40003f44270 */
[----:B------:R-:W-:Y:S02]  /*194f0*/  FSEL R42, R43, -INF , P1 ;  /* 0xff8000002b2a7808 */ /* 0x000fe40000800000 */
[----:B------:R-:W-:Y:S02]  /*19500*/  FMNMX.FTZ R21, R46, R21, !PT ;  /* 0x000000152e157209 */ /* 0x000fe40007810000 */
[----:B------:R-:W-:Y:S01]  /*19510*/  ISETP.GT.AND P1, PT, R6, 0x29, PT ;  /* 0x000000290600780c */ /* 0x000fe20003f24270 */
[----:B------:R3:W4:Y:S01]  /*19520*/  MUFU.TANH R12, R38 ;  /* 0x00000026000c7308 */ /* 0x0007220000002400 */
[----:B------:R-:W-:-:S02]  /*19530*/  FMNMX.FTZ R21, R42, R21, !PT ;  /* 0x000000152a157209 */ /* 0x000fc40007810000 */
[----:B0-----:R-:W-:Y:S02]  /*19540*/  FSEL R14, R14, -INF , P1 ;  /* 0xff8000000e0e7808 */ /* 0x001fe40000800000 */
[----:B---3--:R-:W-:Y:S02]  /*19550*/  FSEL R38, R10, -INF , P2 ;  /* 0xff8000000a267808 */ /* 0x008fe40001000000 */
[----:B------:R-:W-:Y:S02]  /*19560*/  ISETP.GT.AND P2, PT, R6, 0x30, PT ;  /* 0x000000300600780c */ /* 0x000fe40003f44270 */
[----:B------:R-:W-:Y:S02]  /*19570*/  FMNMX.FTZ R21, R38, R21, !PT ;  /* 0x0000001526157209 */ /* 0x000fe40007810000 */
[----:B------:R-:W-:Y:S02]  /*19580*/  ISETP.GT.AND P1, PT, R6, 0x31, PT ;  /* 0x000000310600780c */ /* 0x000fe40003f24270 */
[----:B------:R-:W-:-:S02]  /*19590*/  FSEL R20, R20, -INF , P2 ;  /* 0xff80000014147808 */ /* 0x000fc40001000000 */
[----:B------:R-:W-:Y:S01]  /*195a0*/  FMNMX.FTZ R21, R14, R21, !PT ;  /* 0x000000150e157209 */ /* 0x000fe20007810000 */
[----:B------:R0:W3:Y:S01]  /*195b0*/  MUFU.TANH R35, R27 ;  /* 0x0000001b00237308 */ /* 0x0000e20000002400 */
[----:B------:R-:W-:Y:S01]  /*195c0*/  FMUL.FTZ R10, R30, UR4 ;  /* 0x000000041e0a7c20 */ /* 0x000fe20008410000 */
[----:B------:R-:W-:Y:S02]  /*195d0*/  ISETP.GT.AND P2, PT, R6, 0x38, PT ;  /* 0x000000380600780c */ /* 0x000fe40003f44270 */
[----:B-1----:R-:W-:Y:S02]  /*195e0*/  FSEL R8, R8, -INF , P1 ;  /* 0xff80000008087808 */ /* 0x002fe40000800000 */
[----:B------:R-:W-:Y:S02]  /*195f0*/  FMNMX.FTZ R21, R20, R21, !PT ;  /* 0x0000001514157209 */ /* 0x000fe40007810000 */
[----:B------:R3:W1:Y:S01]  /*19600*/  MUFU.TANH R43, R10 ;  /* 0x0000000a002b7308 */ /* 0x0006620000002400 */
[----:B------:R-:W-:-:S02]  /*19610*/  ISETP.GT.AND P1, PT, R6, 0x39, PT ;  /* 0x000000390600780c */ /* 0x000fc40003f24270 */
[----:B----4-:R-:W-:Y:S02]  /*19620*/  FSEL R26, R12, -INF , P2 ;  /* 0xff8000000c1a7808 */ /* 0x010fe40001000000 */
[----:B------:R-:W-:Y:S02]  /*19630*/  FMNMX.FTZ R21, R8, R21, !PT ;  /* 0x0000001508157209 */ /* 0x000fe40007810000 */
[----:B------:R-:W-:Y:S02]  /*19640*/  ISETP.GT.AND P2, PT, R6, 0x40, PT ;  /* 0x000000400600780c */ /* 0x000fe40003f44270 */
[----:B------:R-:W-:Y:S02]  /*19650*/  FSEL R30, R39, -INF , P1 ;  /* 0xff800000271e7808 */ /* 0x000fe40000800000 */
[----:B0-----:R-:W-:Y:S02]  /*19660*/  FMNMX.FTZ R27, R26, R21, !PT ;  /* 0x000000151a1b7209 */ /* 0x001fe40007810000 */
[----:B------:R-:W-:-:S02]  /*19670*/  ISETP.GT.AND P1, PT, R6, 0x41, PT ;  /* 0x000000410600780c */ /* 0x000fc40003f24270 */
[----:B------:R-:W-:Y:S02]  /*19680*/  FSEL R34, R34, -INF , P2 ;  /* 0xff80000022227808 */ /* 0x000fe40001000000 */
[----:B------:R-:W-:Y:S02]  /*19690*/  FMNMX.FTZ R27, R30, R27, !PT ;  /* 0x0000001b1e1b7209 */ /* 0x000fe40007810000 */
[----:B------:R-:W-:Y:S02]  /*196a0*/  ISETP.GT.AND P2, PT, R6, 0x48, PT ;  /* 0x000000480600780c */ /* 0x000fe40003f44270 */
[----:B---3--:R-:W-:Y:S02]  /*196b0*/  FSEL R10, R35, -INF , P1 ;  /* 0xff800000230a7808 */ /* 0x008fe40000800000 */
[----:B------:R-:W-:Y:S02]  /*196c0*/  FMNMX.FTZ R27, R34, R27, !PT ;  /* 0x0000001b221b7209 */ /* 0x000fe40007810000 */
[----:B------:R-:W-:-:S02]  /*196d0*/  ISETP.GT.AND P1, PT, R6, 0x49, PT ;  /* 0x000000490600780c */ /* 0x000fc40003f24270 */
[----:B-1----:R-:W-:Y:S02]  /*196e0*/  FSEL R12, R43, -INF , P2 ;  /* 0xff8000002b0c7808 */ /* 0x002fe40001000000 */
[----:B------:R-:W-:Y:S02]  /*196f0*/  FMNMX.FTZ R27, R10, R27, !PT ;  /* 0x0000001b0a1b7209 */ /* 0x000fe40007810000 */
[----:B------:R-:W-:Y:S02]  /*19700*/  FSEL R6, R31, -INF , P1 ;  /* 0xff8000001f067808 */ /* 0x000fe40000800000 */
[----:B------:R-:W-:-:S04]  /*19710*/  FMNMX.FTZ R31, R12, R27, !PT ;  /* 0x0000001b0c1f7209 */ /* 0x000fc80007810000 */
[----:B------:R-:W-:Y:S01]  /*19720*/  FMNMX.FTZ R35, R6, R31, !PT ;  /* 0x0000001f06237209 */ /* 0x000fe20007810000 */
[----:B------:R-:W-:-:S04]  /*19730*/  FMUL.FTZ R27, R40, UR4 ;  /* 0x00000004281b7c20 */ /* 0x000fc80008410000 */
[----:B------:R-:W0:Y:S04]  /*19740*/  SHFL.BFLY PT, R40, R35, 0x2, 0x1f ;  /* 0x0c401f0023287f89 */ /* 0x000e2800000e0000 */
[----:B------:R-:W1:Y:S01]  /*19750*/  SHFL.IDX PT, R9, R9, RZ, 0x1c1f ;  /* 0x001c1fff09097589 */ /* 0x000e6200000e0000 */
[----:B------:R-:W-:Y:S01]  /*19760*/  FMUL.FTZ R21, R52, UR4 ;  /* 0x0000000434157c20 */ /* 0x000fe20008410000 */
[----:B------:R-:W3:Y:S01]  /*19770*/  MUFU.TANH R13, R13 ;  /* 0x0000000d000d7308 */ /* 0x000ee20000002400 */
[----:B------:R-:W-:Y:S01]  /*19780*/  FMUL.FTZ R33, R24, UR4 ;  /* 0x0000000418217c20 */ /* 0x000fe20008410000 */
[----:B------:R-:W-:Y:S01]  /*19790*/  FMUL.FTZ R52, R53, UR4 ;  /* 0x0000000435347c20 */ /* 0x000fe20008410000 */
[----:B0-----:R-:W-:Y:S02]  /*197a0*/  FMNMX.FTZ R40, R35, R40, !PT ;  /* 0x0000002823287209 */ /* 0x001fe40007810000 */
[----:B-1----:R-:W-:-:S03]  /*197b0*/  VIADDMNMX R15, R9, R64, R15, PT ;  /* 0x00000040090f7246 */ /* 0x002fc6000380010f */
[----:B------:R-:W0:Y:S01]  /*197c0*/  SHFL.BFLY PT, R35, R40, 0x1, 0x1f ;  /* 0x0c201f0028237f89 */ /* 0x000e2200000e0000 */
[C---:B------:R-:W-:Y:S02]  /*197d0*/  ISETP.GT.AND P1, PT, R15.reuse, RZ, PT ;  /* 0x000000ff0f00720c */ /* 0x040fe40003f24270 */
[C---:B------:R-:W-:Y:S02]  /*197e0*/  ISETP.GT.AND P2, PT, R15.reuse, 0x1, PT ;  /* 0x000000010f00780c */ /* 0x040fe40003f44270 */
[----:B------:R-:W-:Y:S02]  /*197f0*/  ISETP.GT.AND P3, PT, R15, 0x8, PT ;  /* 0x000000080f00780c */ /* 0x000fe40003f64270 */
[----:B------:R-:W-:Y:S02]  /*19800*/  FSEL R24, R3, -INF , P1 ;  /* 0xff80000003187808 */ /* 0x000fe40000800000 */
[----:B------:R-:W-:Y:S01]  /*19810*/  FSEL R9, R4, -INF , P2 ;  /* 0xff80000004097808 */ /* 0x000fe20001000000 */
[----:B------:R-:W1:Y:S01]  /*19820*/  MUFU.TANH R21, R21 ;  /* 0x0000001500157308 */ /* 0x000e620000002400 */
[----:B------:R-:W-:-:S02]  /*19830*/  ISETP.GT.AND P1, PT, R15, 0x9, PT ;  /* 0x000000090f00780c */ /* 0x000fc40003f24270 */
[----:B------:R-:W-:Y:S02]  /*19840*/  FSEL R28, R5, -INF , P3 ;  /* 0xff800000051c7808 */ /* 0x000fe40001800000 */
[----:B------:R-:W-:Y:S01]  /*19850*/  FMNMX.FTZ R3, R24, R9, !PT ;  /* 0x0000000918037209 */ /* 0x000fe20007810000 */
[----:B------:R-:W-:Y:S01]  /*19860*/  FMUL.FTZ R31, R32, UR4 ;  /* 0x00000004201f7c20 */ /* 0x000fe20008410000 */
[----:B------:R-:W-:Y:S01]  /*19870*/  ISETP.GT.AND P2, PT, R15, 0x10, PT ;  /* 0x000000100f00780c */ /* 0x000fe20003f44270 */
[----:B------:R-:W4:Y:S01]  /*19880*/  MUFU.TANH R52, R52 ;  /* 0x0000003400347308 */ /* 0x000f220000002400 */
[----:B------:R-:W-:Y:S01]  /*19890*/  FSEL R32, R7, -INF , P1 ;  /* 0xff80000007207808 */ /* 0x000fe20000800000 */
[----:B------:R-:W-:Y:S01]  /*198a0*/  ULDC UR4, c[0x0][0x988] ;  /* 0x0002620000047ab9 */ /* 0x000fe20000000800 */
[----:B------:R-:W-:Y:S02]  /*198b0*/  FMNMX.FTZ R3, R28, R3, !PT ;  /* 0x000000031c037209 */ /* 0x000fe40007810000 */
[----:B------:R-:W-:-:S02]  /*198c0*/  ISETP.GT.AND P1, PT, R15, 0x11, PT ;  /* 0x000000110f00780c */ /* 0x000fc40003f24270 */
[----:B------:R-:W-:Y:S01]  /*198d0*/  FSEL R36, R11, -INF , P2 ;  /* 0xff8000000b247808 */ /* 0x000fe20001000000 */
[----:B------:R-:W5:Y:S01]  /*198e0*/  MUFU.TANH R27, R27 ;  /* 0x0000001b001b7308 */ /* 0x000f620000002400 */
[----:B------:R-:W-:Y:S02]  /*198f0*/  FMNMX.FTZ R3, R32, R3, !PT ;  /* 0x0000000320037209 */ /* 0x000fe40007810000 */
[----:B0-----:R-:W-:Y:S02]  /*19900*/  FMNMX.FTZ R4, R40, R35, !PT ;  /* 0x0000002328047209 */ /* 0x001fe40007810000 */
[----:B------:R-:W-:Y:S02]  /*19910*/  ISETP.GT.AND P2, PT, R15, 0x18, PT ;  /* 0x000000180f00780c */ /* 0x000fe40003f44270 */
[----:B---3--:R-:W-:Y:S01]  /*19920*/  FSEL R40, R13, -INF , P1 ;  /* 0xff8000000d287808 */ /* 0x008fe20000800000 */
[----:B------:R-:W0:Y:S01]  /*19930*/  MUFU.TANH R66, R66 ;  /* 0x0000004200427308 */ /* 0x000e220000002400 */
[----:B------:R-:W-:-:S02]  /*19940*/  FMNMX.FTZ R5, R36, R3, !PT ;  /* 0x0000000324057209 */ /* 0x000fc40007810000 */
[----:B------:R-:W-:Y:S02]  /*19950*/  ISETP.GT.AND P1, PT, R15, 0x19, PT ;  /* 0x000000190f00780c */ /* 0x000fe40003f24270 */
[----:B-1----:R-:W-:Y:S02]  /*19960*/  FSEL R44, R21, -INF , P2 ;  /* 0xff800000152c7808 */ /* 0x002fe40001000000 */
[----:B------:R-:W-:Y:S01]  /*19970*/  FMNMX.FTZ R5, R40, R5, !PT ;  /* 0x0000000528057209 */ /* 0x000fe20007810000 */
[----:B------:R-:W1:Y:S01]  /*19980*/  MUFU.TANH R68, R68 ;  /* 0x0000004400447308 */ /* 0x000e620000002400 */
[----:B------:R-:W-:Y:S02]  /*19990*/  ISETP.GT.AND P2, PT, R15, 0x20, PT ;  /* 0x000000200f00780c */ /* 0x000fe40003f44270 */
[----:B----4-:R-:W-:Y:S02]  /*199a0*/  FSEL R52, R52, -INF , P1 ;  /* 0xff80000034347808 */ /* 0x010fe40000800000 */
[----:B------:R-:W-:-:S03]  /*199b0*/  FMNMX.FTZ R5, R44, R5, !PT ;  /* 0x000000052c057209 */ /* 0x000fc60007810000 */
[----:B------:R-:W3:Y:S01]  /*199c0*/  MUFU.TANH R70, R70 ;  /* 0x0000004600467308 */ /* 0x000ee20000002400 */
[----:B------:R-:W-:Y:S01]  /*199d0*/  ISETP.GT.AND P1, PT, R15, 0x21, PT ;  /* 0x000000210f00780c */ /* 0x000fe20003f24270 */
[----:B------:R-:W-:Y:S01]  /*199e0*/  IMAD.U32 R3, RZ, RZ, UR4 ;  /* 0x00000004ff037e24 */ /* 0x000fe2000f8e00ff */
[----:B-----5:R-:W-:Y:S02]  /*199f0*/  FSEL R64, R27, -INF , P2 ;  /* 0xff8000001b407808 */ /* 0x020fe40001000000 */
[----:B------:R-:W-:-:S03]  /*19a00*/  FMNMX.FTZ R5, R52, R5, !PT ;  /* 0x0000000534057209 */ /* 0x000fc60007810000 */
[----:B------:R-:W4:Y:S01]  /*19a10*/  MUFU.TANH R31, R31 ;  /* 0x0000001f001f7308 */ /* 0x000f220000002400 */
[----:B------:R-:W-:Y:S01]  /*19a20*/  ISETP.GT.AND P3, PT, R15, 0x28, PT ;  /* 0x000000280f00780c */ /* 0x000fe20003f64270 */
[----:B------:R-:W-:Y:S01]  /*19a30*/  FMUL.FTZ R7, R4, R3 ;  /* 0x0000000304077220 */ /* 0x000fe20000410000 */
[----:B0-----:R-:W-:Y:S02]  /*19a40*/  FSEL R66, R66, -INF , P1 ;  /* 0xff80000042427808 */ /* 0x001fe40000800000 */
[----:B------:R-:W-:-:S03]  /*19a50*/  FMNMX.FTZ R5, R64, R5, !PT ;  /* 0x0000000540057209 */ /* 0x000fc60007810000 */
[----:B------:R-:W0:Y:S01]  /*19a60*/  MUFU.TANH R74, R74 ;  /* 0x0000004a004a7308 */ /* 0x000e220000002400 */
[----:B------:R-:W-:Y:S02]  /*19a70*/  FSETP.NEU.FTZ.AND P2, PT, R4, -INF , PT ;  /* 0xff8000000400780b */ /* 0x000fe40003f5d000 */
[----:B------:R-:W-:Y:S02]  /*19a80*/  ISETP.GT.AND P1, PT, R15, 0x29, PT ;  /* 0x000000290f00780c */ /* 0x000fe40003f24270 */
[----:B-1----:R-:W-:Y:S02]  /*19a90*/  FSEL R68, R68, -INF , P3 ;  /* 0xff80000044447808 */ /* 0x002fe40001800000 */
[----:B------:R-:W-:Y:S01]  /*19aa0*/  FMNMX.FTZ R5, R66, R5, !PT ;  /* 0x0000000542057209 */ /* 0x000fe20007810000 */
[----:B------:R-:W1:Y:S01]  /*19ab0*/  MUFU.TANH R76, R76 ;  /* 0x0000004c004c7308 */ /* 0x000e620000002400 */
[----:B------:R-:W-:Y:S02]  /*19ac0*/  FSEL R7, R7, RZ, P2 ;  /* 0x000000ff07077208 */ /* 0x000fe40001000000 */
[----:B------:R-:W-:-:S02]  /*19ad0*/  ISETP.GT.AND P2, PT, R15, 0x30, PT ;  /* 0x000000300f00780c */ /* 0x000fc40003f44270 */
[----:B---3--:R-:W-:Y:S02]  /*19ae0*/  FSEL R70, R70, -INF , P1 ;  /* 0xff80000046467808 */ /* 0x008fe40000800000 */
[----:B------:R-:W-:Y:S01]  /*19af0*/  FMNMX.FTZ R5, R68, R5, !PT ;  /* 0x0000000544057209 */ /* 0x000fe20007810000 */
[----:B------:R-:W3:Y:S01]  /*19b00*/  MUFU.TANH R78, R78 ;  /* 0x0000004e004e7308 */ /* 0x000ee20000002400 */
[----:B------:R-:W-:Y:S01]  /*19b10*/  FFMA.FTZ R209, R72, R3, -R7 ;  /* 0x0000000348d17223 */ /* 0x000fe20000010807 */
[----:B------:R-:W-:Y:S02]  /*19b20*/  ISETP.GT.AND P1, PT, R15, 0x31, PT ;  /* 0x000000310f00780c */ /* 0x000fe40003f24270 */
[----:B----4-:R-:W-:Y:S02]  /*19b30*/  FSEL R72, R31, -INF , P2 ;  /* 0xff8000001f487808 */ /* 0x010fe40001000000 */
[----:B------:R-:W-:Y:S02]  /*19b40*/  FMNMX.FTZ R5, R70, R5, !PT ;  /* 0x0000000546057209 */ /* 0x000fe40007810000 */
[----:B------:R-:W4:Y:S01]  /*19b50*/  MUFU.TANH R25, R33 ;  /* 0x0000002100197308 */ /* 0x000f220000002400 */
[----:B------:R-:W-:-:S02]  /*19b60*/  ISETP.GT.AND P2, PT, R15, 0x38, PT ;  /* 0x000000380f00780c */ /* 0x000fc40003f44270 */
[----:B0-----:R-:W-:Y:S02]  /*19b70*/  FSEL R74, R74, -INF , P1 ;  /* 0xff8000004a4a7808 */ /* 0x001fe40000800000 */
[----:B------:R-:W-:-:S03]  /*19b80*/  FMNMX.FTZ R5, R72, R5, !PT ;  /* 0x0000000548057209 */ /* 0x000fc60007810000 */
[----:B------:R-:W0:Y:S01]  /*19b90*/  MUFU.TANH R80, R80 ;  /* 0x0000005000507308 */ /* 0x000e220000002400 */
[----:B------:R-:W-:Y:S02]  /*19ba0*/  ISETP.GT.AND P1, PT, R15, 0x39, PT ;  /* 0x000000390f00780c */ /* 0x000fe40003f24270 */
[----:B-1----:R-:W-:Y:S02]  /*19bb0*/  FSEL R76, R76, -INF , P2 ;  /* 0xff8000004c4c7808 */ /* 0x002fe40001000000 */
[----:B------:R-:W-:-:S03]  /*19bc0*/  FMNMX.FTZ R5, R74, R5, !PT ;  /* 0x000000054a057209 */ /* 0x000fc60007810000 */
[----:B------:R-:W1:Y:S01]  /*19bd0*/  MUFU.TANH R84, R84 ;  /* 0x0000005400547308 */ /* 0x000e620000002400 */
[----:B------:R-:W-:Y:S02]  /*19be0*/  ISETP.GT.AND P2, PT, R15, 0x40, PT ;  /* 0x000000400f00780c */ /* 0x000fe40003f44270 */
[----:B---3--:R-:W-:Y:S02]  /*19bf0*/  FSEL R78, R78, -INF , P1 ;  /* 0xff8000004e4e7808 */ /* 0x008fe40000800000 */
[----:B------:R-:W-:-:S03]  /*19c00*/  FMNMX.FTZ R5, R76, R5, !PT ;  /* 0x000000054c057209 */ /* 0x000fc60007810000 */
[----:B------:R-:W3:Y:S01]  /*19c10*/  MUFU.TANH R29, R29 ;  /* 0x0000001d001d7308 */ /* 0x000ee20000002400 */
[----:B------:R-:W-:Y:S01]  /*19c20*/  FFMA.FTZ R211, R60, R3, -R7 ;  /* 0x000000033cd37223 */ /* 0x000fe20000010807 */
[----:B------:R-:W-:Y:S02]  /*19c30*/  ISETP.GT.AND P1, PT, R15, 0x41, PT ;  /* 0x000000410f00780c */ /* 0x000fe40003f24270 */
[----:B----4-:R-:W-:Y:S02]  /*19c40*/  FSEL R60, R25, -INF , P2 ;  /* 0xff800000193c7808 */ /* 0x010fe40001000000 */
[----:B------:R-:W-:Y:S02]  /*19c50*/  FMNMX.FTZ R5, R78, R5, !PT ;  /* 0x000000054e057209 */ /* 0x000fe40007810000 */
[----:B------:R-:W-:Y:S02]  /*19c60*/  ISETP.GT.AND P2, PT, R15, 0x48, PT ;  /* 0x000000480f00780c */ /* 0x000fe40003f44270 */
[----:B0-----:R-:W-:-:S02]  /*19c70*/  FSEL R80, R80, -INF , P1 ;  /* 0xff80000050507808 */ /* 0x001fc40000800000 */
[----:B------:R-:W-:Y:S02]  /*19c80*/  FMNMX.FTZ R5, R60, R5, !PT ;  /* 0x000000053c057209 */ /* 0x000fe40007810000 */
[----:B------:R-:W-:Y:S02]  /*19c90*/  ISETP.GT.AND P1, PT, R15, 0x49, PT ;  /* 0x000000490f00780c */ /* 0x000fe40003f24270 */
[----:B-1----:R-:W-:Y:S02]  /*19ca0*/  FSEL R84, R84, -INF , P2 ;  /* 0xff80000054547808 */ /* 0x002fe40001000000 */
[----:B------:R-:W-:Y:S02]  /*19cb0*/  FMNMX.FTZ R5, R80, R5, !PT ;  /* 0x0000000550057209 */ /* 0x000fe40007810000 */
[----:B---3--:R-:W-:Y:S02]  /*19cc0*/  FSEL R82, R29, -INF , P1 ;  /* 0xff8000001d527808 */ /* 0x008fe40000800000 */
[----:B------:R-:W-:Y:S01]  /*19cd0*/  FMNMX.FTZ R5, R84, R5, !PT ;  /* 0x0000000554057209 */ /* 0x000fe20007810000 */
[-CC-:B------:R-:W-:Y:S01]  /*19ce0*/  FFMA.FTZ R205, R56, R3.reuse, -R7.reuse ;  /* 0x0000000338cd7223 */ /* 0x180fe20000010807 */
[----:B------:R-:W-:Y:S01]  /*19cf0*/  FFMA.FTZ R197, R20, R3, -R7 ;  /* 0x0000000314c57223 */ /* 0x000fe20000010807 */
[----:B------:R-:W0:Y:S01]  /*19d00*/  @P4 LDC R29, c[0x0][0x450] ;  /* 0x00011400ff1d4b82 */ /* 0x000e220000000800 */
[----:B------:R-:W-:-:S05]  /*19d10*/  FMNMX.FTZ R5, R82, R5, !PT ;  /* 0x0000000552057209 */ /* 0x000fca0007810000 */
[----:B------:R-:W1:Y:S02]  /*19d20*/  SHFL.BFLY PT, R56, R5, 0x2, 0x1f ;  /* 0x0c401f0005387f89 */ /* 0x000e6400000e0000 */
[----:B-1----:R-:W-:-:S05]  /*19d30*/  FMNMX.FTZ R56, R5, R56, !PT ;  /* 0x0000003805387209 */ /* 0x002fca0007810000 */
[----:B------:R-:W1:Y:S02]  /*19d40*/  SHFL.BFLY PT, R5, R56, 0x1, 0x1f ;  /* 0x0c201f0038057f89 */ /* 0x000e6400000e0000 */
[----:B-1----:R-:W-:-:S04]  /*19d50*/  FMNMX.FTZ R5, R56, R5, !PT ;  /* 0x0000000538057209 */ /* 0x002fc80007810000 */
[C---:B------:R-:W-:Y:S01]  /*19d60*/  FSETP.NEU.FTZ.AND P1, PT, R5.reuse, -INF , PT ;  /* 0xff8000000500780b */ /* 0x040fe20003f3d000 */
[----:B------:R-:W-:-:S05]  /*19d70*/  FMUL.FTZ R13, R5, R3 ;  /* 0x00000003050d7220 */ /* 0x000fca0000410000 */
[----:B------:R-:W-:-:S05]  /*19d80*/  FSEL R13, R13, RZ, P1 ;  /* 0x000000ff0d0d7208 */ /* 0x000fca0000800000 */
[-C--:B------:R-:W-:Y:S02]  /*19d90*/  FFMA.FTZ R210, R28, R3.reuse, -R13 ;  /* 0x000000031cd27223 */ /* 0x080fe4000001080d */
[----:B------:R-:W3:Y:S01]  /*19da0*/  LDL R28, [R1+0x7c] ;  /* 0x00007c00011c7983 */ /* 0x000ee20000100800 */
[-CC-:B------:R-:W-:Y:S01]  /*19db0*/  FFMA.FTZ R20, R8, R3.reuse, -R7.reuse ;  /* 0x0000000308147223 */ /* 0x180fe20000010807 */
[-CC-:B------:R-:W-:Y:S02]  /*19dc0*/  FFMA.FTZ R8, R10, R3.reuse, -R7.reuse ;  /* 0x000000030a087223 */ /* 0x180fe40000010807 */
[----:B------:R-:W1:Y:S01]  /*19dd0*/  @P4 LDC R10, c[0x0][0x44c] ;  /* 0x00011300ff0a4b82 */ /* 0x000e620000000800 */
[-C--:B------:R-:W-:Y:S01]  /*19de0*/  FFMA.FTZ R62, R62, R3.reuse, -R7 ;  /* 0x000000033e3e7223 */ /* 0x080fe20000010807 */
[-CC-:B------:R-:W-:Y:S01]  /*19df0*/  FFMA.FTZ R208, R24, R3.reuse, -R13.reuse ;  /* 0x0000000318d07223 */ /* 0x180fe2000001080d */
[-C--:B------:R-:W-:Y:S01]  /*19e00*/  FFMA.FTZ R9, R9, R3.reuse, -R13 ;  /* 0x0000000309097223 */ /* 0x080fe2000001080d */
[----:B------:R-:W-:Y:S01]  /*19e10*/  MUFU.EX2 R209, R209 ;  /* 0x000000d100d17308 */ /* 0x000fe20000000800 */
[-C--:B------:R-:W-:Y:S01]  /*19e20*/  FFMA.FTZ R58, R58, R3.reuse, -R7 ;  /* 0x000000033a3a7223 */ /* 0x080fe20000010807 */
[----:B------:R-:W-:-:S06]  /*19e30*/  FFMA.FTZ R11, R32, R3, -R13 ;  /* 0x00000003200b7223 */ /* 0x000fcc000001080d */
[----:B------:R-:W4:Y:S01]  /*19e40*/  MUFU.EX2 R62, R62 ;  /* 0x0000003e003e7308 */ /* 0x000f220000000800 */
[----:B------:R-:W-:-:S07]  /*19e50*/  FFMA.FTZ R204, R36, R3, -R13 ;  /* 0x0000000324cc7223 */ /* 0x000fce000001080d */
[----:B------:R-:W-:Y:S08]  /*19e60*/  MUFU.EX2 R208, R208 ;  /* 0x000000d000d07308 */ /* 0x000ff00000000800 */
[----:B------:R-:W5:Y:S01]  /*19e70*/  MUFU.EX2 R9, R9 ;  /* 0x0000000900097308 */ /* 0x000f620000000800 */
[----:B------:R-:W-:-:S07]  /*19e80*/  FFMA.FTZ R50, R50, R3, -R7 ;  /* 0x0000000332327223 */ /* 0x000fce0000010807 */
[----:B------:R-:W2:Y:S01]  /*19e90*/  MUFU.EX2 R211, R211 ;  /* 0x000000d300d37308 */ /* 0x000ea20000000800 */
[----:B------:R-:W-:Y:S01]  /*19ea0*/  FFMA.FTZ R15, R40, R3, -R13 ;  /* 0x00000003280f7223 */ /* 0x000fe2000001080d */
[----:B-1----:R-:W-:-:S06]  /*19eb0*/  @P4 IMAD.HI.U32 R10, R65, R10, RZ ;  /* 0x0000000a410a4227 */ /* 0x002fcc00078e00ff */
[----:B------:R-:W1:Y:S01]  /*19ec0*/  MUFU.EX2 R210, R210 ;  /* 0x000000d200d27308 */ /* 0x000e620000000800 */
[-CC-:B------:R-:W-:Y:S01]  /*19ed0*/  FFMA.FTZ R207, R54, R3.reuse, -R7.reuse ;  /* 0x0000000336cf7223 */ /* 0x180fe20000010807 */
[----:B------:R-:W-:-:S06]  /*19ee0*/  FFMA.FTZ R195, R12, R3, -R7 ;  /* 0x000000030cc37223 */ /* 0x000fcc0000010807 */
[----:B------:R-:W1:Y:S01]  /*19ef0*/  MUFU.EX2 R58, R58 ;  /* 0x0000003a003a7308 */ /* 0x000e620000000800 */
[----:B------:R-:W-:Y:S01]  /*19f00*/  FFMA.FTZ R206, R44, R3, -R13 ;  /* 0x000000032cce7223 */ /* 0x000fe2000001080d */
[----:B------:R-:W-:-:S06]  /*19f10*/  IMAD.MOV.U32 R12, RZ, RZ, R65 ;  /* 0x000000ffff0c7224 */ /* 0x000fcc00078e0041 */
[----:B------:R-:W1:Y:S01]  /*19f20*/  MUFU.EX2 R11, R11 ;  /* 0x0000000b000b7308 */ /* 0x000e620000000800 */
[----:B0-----:R-:W-:Y:S01]  /*19f30*/  @P4 SHF.R.U32.HI R12, RZ, R29, R10 ;  /* 0x0000001dff0c4219 */ /* 0x001fe2000001160a */
[----:B----4-:R-:W-:-:S06]  /*19f40*/  FADD.FTZ R10, R209, R62 ;  /* 0x0000003ed10a7221 */ /* 0x010fcc0000010000 */
[----:B------:R-:W0:Y:S01]  /*19f50*/  MUFU.EX2 R205, R205 ;  /* 0x000000cd00cd7308 */ /* 0x000e220000000800 */
[----:B------:R-:W-:Y:S01]  /*19f60*/  FFMA.FTZ R48, R48, R3, -R7 ;  /* 0x0000000330307223 */ /* 0x000fe20000010807 */
[----:B-----5:R-:W-:-:S06]  /*19f70*/  FADD.FTZ R31, R208, R9 ;  /* 0x00000009d01f7221 */ /* 0x020fcc0000010000 */
[----:B------:R-:W4:Y:S01]  /*19f80*/  MUFU.EX2 R204, R204 ;  /* 0x000000cc00cc7308 */ /* 0x000f220000000800 */
[----:B------:R-:W-:Y:S01]  /*19f90*/  FFMA.FTZ R21, R52, R3, -R13 ;  /* 0x0000000334157223 */ /* 0x000fe2000001080d */
[----:B--2---:R-:W-:-:S06]  /*19fa0*/  FADD.FTZ R33, R211, R10 ;  /* 0x0000000ad3217221 */ /* 0x004fcc0000010000 */
[----:B------:R-:W2:Y:S01]  /*19fb0*/  MUFU.EX2 R50, R50 ;  /* 0x0000003200327308 */ /* 0x000ea20000000800 */
[----:B------:R-:W-:Y:S01]  /*19fc0*/  FFMA.FTZ R201, R46, R3, -R7 ;  /* 0x000000032ec97223 */ /* 0x000fe20000010807 */
[----:B-1----:R-:W-:-:S06]  /*19fd0*/  FADD.FTZ R10, R210, R31 ;  /* 0x0000001fd20a7221 */ /* 0x002fcc0000010000 */
[----:B------:R-:W1:Y:S01]  /*19fe0*/  MUFU.EX2 R15, R15 ;  /* 0x0000000f000f7308 */ /* 0x000e620000000800 */
[----:B------:R-:W-:Y:S01]  /*19ff0*/  FFMA.FTZ R200, R64, R3, -R13 ;  /* 0x0000000340c87223 */ /* 0x000fe2000001080d */
[----:B------:R-:W-:Y:S01]  /*1a000*/  IADD3 R24, R12, R57, -R59 ;  /* 0x000000390c187210 */ /* 0x000fe20007ffe83b */
[----:B------:R-:W-:-:S05]  /*1a010*/  FADD.FTZ R12, R58, R33 ;  /* 0x000000213a0c7221 */ /* 0x000fca0000010000 */
[----:B------:R-:W5:Y:S01]  /*1a020*/  MUFU.EX2 R207, R207 ;  /* 0x000000cf00cf7308 */ /* 0x000f620000000800 */
[----:B------:R-:W-:Y:S01]  /*1a030*/  FFMA.FTZ R42, R42, R3, -R7 ;  /* 0x000000032a2a7223 */ /* 0x000fe20000010807 */
[----:B------:R-:W-:-:S06]  /*1a040*/  FADD.FTZ R31, R11, R10 ;  /* 0x0000000a0b1f7221 */ /* 0x000fcc0000010000 */
[----:B------:R-:W5:Y:S01]  /*1a050*/  MUFU.EX2 R206, R206 ;  /* 0x000000ce00ce7308 */ /* 0x000f620000000800 */
[----:B------:R-:W-:Y:S01]  /*1a060*/  FFMA.FTZ R25, R66, R3, -R13 ;  /* 0x0000000342197223 */ /* 0x000fe2000001080d */
[----:B0-----:R-:W-:-:S06]  /*1a070*/  FADD.FTZ R33, R205, R12 ;  /* 0x0000000ccd217221 */ /* 0x001fcc0000010000 */
[----:B------:R-:W0:Y:S01]  /*1a080*/  MUFU.EX2 R48, R48 ;  /* 0x0000003000307308 */ /* 0x000e220000000800 */
[----:B------:R-:W-:Y:S01]  /*1a090*/  FFMA.FTZ R203, R38, R3, -R7 ;  /* 0x0000000326cb7223 */ /* 0x000fe20000010807 */
[----:B----4-:R-:W-:-:S06]  /*1a0a0*/  FADD.FTZ R10, R204, R31 ;  /* 0x0000001fcc0a7221 */ /* 0x010fcc0000010000 */
[----:B------:R-:W4:Y:S01]  /*1a0b0*/  MUFU.EX2 R21, R21 ;  /* 0x0000001500157308 */ /* 0x000f220000000800 */
[----:B------:R-:W-:Y:S01]  /*1a0c0*/  FFMA.FTZ R202, R68, R3, -R13 ;  /* 0x0000000344ca7223 */ /* 0x000fe2000001080d */
[----:B------:R-:W-:Y:S01]  /*1a0d0*/  PRMT R0, R49, 0x654, R0 ;  /* 0x0000065431007816 */ /* 0x000fe20000000000 */
[----:B--2---:R-:W-:-:S05]  /*1a0e0*/  FADD.FTZ R12, R50, R33 ;  /* 0x00000021320c7221 */ /* 0x004fca0000010000 */
[----:B------:R-:W2:Y:S01]  /*1a0f0*/  MUFU.EX2 R201, R201 ;  /* 0x000000c900c97308 */ /* 0x000ea20000000800 */
[-C--:B------:R-:W-:Y:S01]  /*1a100*/  FFMA.FTZ R14, R14, R3.reuse, -R7 ;  /* 0x000000030e0e7223 */ /* 0x080fe20000010807 */
[----:B-1----:R-:W-:Y:S01]  /*1a110*/  FADD.FTZ R31, R15, R10 ;  /* 0x0000000a0f1f7221 */ /* 0x002fe20000010000 */
[----:B------:R-:W-:Y:S01]  /*1a120*/  FFMA.FTZ R27, R70, R3, -R13 ;  /* 0x00000003461b7223 */ /* 0x000fe2000001080d */
[----:B------:R1:W-:Y:S04]  /*1a130*/  SYNCS.ARRIVE.TRANS64.RED.A1T0 RZ, [R0+URZ], RZ ;  /* 0x000000ff00ff79a7 */ /* 0x0003e8000810043f */
[----:B------:R-:W2:Y:S01]  /*1a140*/  MUFU.EX2 R200, R200 ;  /* 0x000000c800c87308 */ /* 0x000ea20000000800 */
[----:B-----5:R-:W-:-:S07]  /*1a150*/  FADD.FTZ R33, R207, R12 ;  /* 0x0000000ccf217221 */ /* 0x020fce0000010000 */
[----:B------:R-:W5:Y:S01]  /*1a160*/  MUFU.EX2 R42, R42 ;  /* 0x0000002a002a7308 */ /* 0x000f620000000800 */
[----:B-1----:R-:W-:Y:S01]  /*1a170*/  FFMA.FTZ R0, R6, R3, -R7 ;  /* 0x0000000306007223 */ /* 0x002fe20000010807 */
[----:B------:R-:W-:-:S06]  /*1a180*/  FADD.FTZ R6, R206, R31 ;  /* 0x0000001fce067221 */ /* 0x000fcc0000010000 */
[----:B------:R-:W1:Y:S01]  /*1a190*/  MUFU.EX2 R25, R25 ;  /* 0x0000001900197308 */ /* 0x000e620000000800 */
[----:B------:R-:W-:Y:S01]  /*1a1a0*/  FFMA.FTZ R196, R72, R3, -R13 ;  /* 0x0000000348c47223 */ /* 0x000fe2000001080d */
[----:B0-----:R-:W-:-:S06]  /*1a1b0*/  FADD.FTZ R10, R48, R33 ;  /* 0x00000021300a7221 */ /* 0x001fcc0000010000 */
[----:B------:R-:W0:Y:S01]  /*1a1c0*/  MUFU.EX2 R203, R203 ;  /* 0x000000cb00cb7308 */ /* 0x000e220000000800 */
[----:B----4-:R-:W-:Y:S01]  /*1a1d0*/  FADD.FTZ R31, R21, R6 ;  /* 0x00000006151f7221 */ /* 0x010fe20000010000 */
[----:B------:R-:W-:-:S06]  /*1a1e0*/  FFMA.FTZ R29, R74, R3, -R13 ;  /* 0x000000034a1d7223 */ /* 0x000fcc000001080d */
[----:B------:R-:W4:Y:S01]  /*1a1f0*/  MUFU.EX2 R202, R202 ;  /* 0x000000ca00ca7308 */ /* 0x000f220000000800 */
[----:B--2---:R-:W-:Y:S01]  /*1a200*/  FADD.FTZ R33, R201, R10 ;  /* 0x0000000ac9217221 */ /* 0x004fe20000010000 */
[----:B------:R-:W-:-:S06]  /*1a210*/  FADD.FTZ R10, R200, R31 ;  /* 0x0000001fc80a7221 */ /* 0x000fcc0000010000 */
[----:B------:R-:W2:Y:S01]  /*1a220*/  MUFU.EX2 R14, R14 ;  /* 0x0000000e000e7308 */ /* 0x000ea20000000800 */
[----:B------:R-:W-:-:S07]  /*1a230*/  FFMA.FTZ R198, R76, R3, -R13 ;  /* 0x000000034cc67223 */ /* 0x000fce000001080d */
[----:B------:R-:W2:Y:S01]  /*1a240*/  MUFU.EX2 R27, R27 ;  /* 0x0000001b001b7308 */ /* 0x000ea20000000800 */
[----:B------:R-:W-:Y:S01]  /*1a250*/  FFMA.FTZ R199, R26, R3, -R7 ;  /* 0x000000031ac77223 */ /* 0x000fe20000010807 */
[----:B-----5:R-:W-:-:S06]  /*1a260*/  FADD.FTZ R12, R42, R33 ;  /* 0x000000212a0c7221 */ /* 0x020fcc0000010000 */
[----:B------:R-:W5:Y:S01]  /*1a270*/  MUFU.EX2 R197, R197 ;  /* 0x000000c500c57308 */ /* 0x000f620000000800 */
[----:B-1----:R-:W-:-:S07]  /*1a280*/  FADD.FTZ R31, R25, R10 ;  /* 0x0000000a191f7221 */ /* 0x002fce0000010000 */
[----:B------:R-:W1:Y:S01]  /*1a290*/  MUFU.EX2 R196, R196 ;  /* 0x000000c400c47308 */ /* 0x000e620000000800 */
[-C--:B------:R-:W-:Y:S01]  /*1a2a0*/  FFMA.FTZ R26, R30, R3.reuse, -R7 ;  /* 0x000000031e1a7223 */ /* 0x080fe20000010807 */
[----:B------:R-:W-:Y:S01]  /*1a2b0*/  FFMA.FTZ R78, R78, R3, -R13 ;  /* 0x000000034e4e7223 */ /* 0x000fe2000001080d */
[----:B0-----:R-:W-:-:S05]  /*1a2c0*/  FADD.FTZ R33, R203, R12 ;  /* 0x0000000ccb217221 */ /* 0x001fca0000010000 */
[----:B------:R-:W0:Y:S01]  /*1a2d0*/  MUFU.EX2 R20, R20 ;  /* 0x0000001400147308 */ /* 0x000e220000000800 */
[----:B----4-:R-:W-:Y:S01]  /*1a2e0*/  FADD.FTZ R10, R202, R31 ;  /* 0x0000001fca0a7221 */ /* 0x010fe20000010000 */
[----:B------:R-:W-:-:S06]  /*1a2f0*/  FFMA.FTZ R192, R60, R3, -R13 ;  /* 0x000000033cc07223 */ /* 0x000fcc000001080d */
[----:B------:R-:W4:Y:S01]  /*1a300*/  MUFU.EX2 R29, R29 ;  /* 0x0000001d001d7308 */ /* 0x000f220000000800 */
[----:B------:R-:W-:Y:S01]  /*1a310*/  FFMA.FTZ R193, R34, R3, -R7 ;  /* 0x0000000322c17223 */ /* 0x000fe20000010807 */
[----:B--2---:R-:W-:Y:S01]  /*1a320*/  FADD.FTZ R12, R14, R33 ;  /* 0x000000210e0c7221 */ /* 0x004fe20000010000 */
[----:B------:R-:W-:-:S05]  /*1a330*/  FADD.FTZ R31, R27, R10 ;  /* 0x0000000a1b1f7221 */ /* 0x000fca0000010000 */
[----:B------:R-:W2:Y:S01]  /*1a340*/  MUFU.EX2 R198, R198 ;  /* 0x000000c600c67308 */ /* 0x000ea20000000800 */
[----:B------:R-:W-:-:S07]  /*1a350*/  IMAD.HI R24, R24, 0x66666667, RZ ;  /* 0x6666666718187827 */ /* 0x000fce00078e02ff */
[----:B------:R-:W2:Y:S01]  /*1a360*/  MUFU.EX2 R199, R199 ;  /* 0x000000c700c77308 */ /* 0x000ea20000000800 */
[----:B------:R-:W-:Y:S01]  /*1a370*/  FFMA.FTZ R80, R80, R3, -R13 ;  /* 0x0000000350507223 */ /* 0x000fe2000001080d */
[----:B-----5:R-:W-:Y:S01]  /*1a380*/  FADD.FTZ R33, R197, R12 ;  /* 0x0000000cc5217221 */ /* 0x020fe20000010000 */
[----:B-1----:R-:W-:-:S05]  /*1a390*/  FADD.FTZ R10, R196, R31 ;  /* 0x0000001fc40a7221 */ /* 0x002fca0000010000 */
[----:B------:R-:W1:Y:S01]  /*1a3a0*/  MUFU.EX2 R7, R78 ;  /* 0x0000004e00077308 */ /* 0x000e620000000800 */
[-CC-:B------:R-:W-:Y:S01]  /*1a3b0*/  FFMA.FTZ R84, R84, R3.reuse, -R13.reuse ;  /* 0x0000000354547223 */ /* 0x180fe2000001080d */
[----:B------:R-:W-:-:S06]  /*1a3c0*/  FFMA.FTZ R82, R82, R3, -R13 ;  /* 0x0000000352527223 */ /* 0x000fcc000001080d */
[----:B------:R-:W5:Y:S01]  /*1a3d0*/  MUFU.EX2 R26, R26 ;  /* 0x0000001a001a7308 */ /* 0x000f620000000800 */
[----:B0-----:R-:W-:Y:S01]  /*1a3e0*/  FADD.FTZ R12, R20, R33 ;  /* 0x00000021140c7221 */ /* 0x001fe20000010000 */
[----:B------:R-:W-:Y:S01]  /*1a3f0*/  SHF.R.U32.HI R35, RZ, 0x1f, R24 ;  /* 0x0000001fff237819 */ /* 0x000fe20000011618 */
[----:B----4-:R-:W-:-:S05]  /*1a400*/  FADD.FTZ R33, R29, R10 ;  /* 0x0000000a1d217221 */ /* 0x010fca0000010000 */
[----:B------:R-:W0:Y:S08]  /*1a410*/  MUFU.EX2 R192, R192 ;  /* 0x000000c000c07308 */ /* 0x000e300000000800 */
[----:B------:R-:W4:Y:S01]  /*1a420*/  MUFU.EX2 R193, R193 ;  /* 0x000000c100c17308 */ /* 0x000f220000000800 */
[----:B------:R-:W-:Y:S01]  /*1a430*/  LEA.HI.SX32 R6, R24, R35, 0x1b ;  /* 0x0000002318067211 */ /* 0x000fe200078fdaff */
[----:B--2---:R-:W-:-:S06]  /*1a440*/  FADD.FTZ R10, R198, R33 ;  /* 0x00000021c60a7221 */ /* 0x004fcc0000010000 */
[----:B------:R-:W2:Y:S01]  /*1a450*/  MUFU.EX2 R13, R80 ;  /* 0x00000050000d7308 */ /* 0x000ea20000000800 */
[----:B------:R-:W-:-:S07]  /*1a460*/  FADD.FTZ R35, R199, R12 ;  /* 0x0000000cc7237221 */ /* 0x000fce0000010000 */
[----:B------:R-:W3:Y:S01]  /*1a470*/  MUFU.EX2 R8, R8 ;  /* 0x0000000800087308 */ /* 0x000ee20000000800 */
[----:B------:R-:W-:Y:S01]  /*1a480*/  F2FP.F16.F32.PACK_AB R208, R9, R208 ;  /* 0x000000d009d0723e */ /* 0x000fe200000000ff */
[----:B-1----:R-:W-:Y:S01]  /*1a490*/  FADD.FTZ R9, R7, R10 ;  /* 0x0000000a07097221 */ /* 0x002fe20000010000 */
[----:B-----5:R-:W-:-:S03]  /*1a4a0*/  FADD.FTZ R12, R26, R35 ;  /* 0x000000231a0c7221 */ /* 0x020fc60000010000 */
[----:B0-----:R-:W-:Y:S01]  /*1a4b0*/  FADD.FTZ R10, R192, R9 ;  /* 0x00000009c00a7221 */ /* 0x001fe20000010000 */
[----:B----4-:R-:W-:Y:S01]  /*1a4c0*/  FADD.FTZ R9, R193, R12 ;  /* 0x0000000cc1097221 */ /* 0x010fe20000010000 */
[----:B------:R-:W-:Y:S01]  /*1a4d0*/  MUFU.EX2 R195, R195 ;  /* 0x000000c300c37308 */ /* 0x000fe20000000800 */
[----:B------:R-:W-:Y:S01]  /*1a4e0*/  F2FP.F16.F32.PACK_AB R210, R11, R210 ;  /* 0x000000d20bd2723e */ /* 0x000fe200000000ff */
[----:B--2---:R-:W-:Y:S01]  /*1a4f0*/  FADD.FTZ R11, R13, R10 ;  /* 0x0000000a0d0b7221 */ /* 0x004fe20000010000 */
[----:B---3--:R-:W-:-:S05]  /*1a500*/  VIMNMX R28, R28, R6, !PT ;  /* 0x000000061c1c7248 */ /* 0x008fca0007fe0100 */
[----:B------:R-:W0:Y:S01]  /*1a510*/  MUFU.EX2 R84, R84 ;  /* 0x0000005400547308 */ /* 0x000e220000000800 */
[C---:B------:R-:W-:Y:S01]  /*1a520*/  FADD.FTZ R10, R8.reuse, R9 ;  /* 0x00000009080a7221 */ /* 0x040fe20000010000 */
[----:B------:R-:W-:Y:S02]  /*1a530*/  F2FP.F16.F32.PACK_AB R193, R8, R193 ;  /* 0x000000c108c1723e */ /* 0x000fe400000000ff */
[----:B------:R-:W-:-:S04]  /*1a540*/  IADD3 R8, R2, -0x2, RZ ;  /* 0xfffffffe02087810 */ /* 0x000fc80007ffe0ff */
[----:B------:R-:W1:Y:S01]  /*1a550*/  MUFU.EX2 R31, R82 ;  /* 0x00000052001f7308 */ /* 0x000e620000000800 */
[----:B------:R-:W-:-:S07]  /*1a560*/  ISETP.GE.AND P1, PT, R8, R28, PT ;  /* 0x0000001c0800720c */ /* 0x000fce0003f26270 */
[----:B------:R-:W2:Y:S01]  /*1a570*/  MUFU.EX2 R0, R0 ;  /* 0x0000000000007308 */ /* 0x000ea20000000800 */
[----:B0-----:R-:W-:Y:S01]  /*1a580*/  FADD.FTZ R228, R84, R11 ;  /* 0x0000000b54e47221 */ /* 0x001fe20000010000 */
[----:B------:R-:W-:Y:S01]  /*1a590*/  FADD.FTZ R227, R195, R10 ;  /* 0x0000000ac3e37221 */ /* 0x000fe20000010000 */
[----:B------:R-:W-:Y:S01]  /*1a5a0*/  BSSY B0, `(.L_x_2869) ;  /* 0x00005a7000007945 */ /* 0x000fe20003800000 */
[----:B------:R-:W-:Y:S01]  /*1a5b0*/  F2FP.F16.F32.PACK_AB R209, R62, R209 ;  /* 0x000000d13ed1723e */ /* 0x000fe200000000ff */
[----:B------:R0:W-:Y:S01]  /*1a5c0*/  STL [R1+0x58], R28 ;  /* 0x0000581c01007387 */ /* 0x0001e20000100800 */
[----:B------:R-:W-:Y:S01]  /*1a5d0*/  F2FP.F16.F32.PACK_AB R211, R58, R211 ;  /* 0x000000d33ad3723e */ /* 0x000fe200000000ff */
[----:B------:R-:W-:Y:S01]  /*1a5e0*/  IMAD.MOV.U32 R2, RZ, RZ, 0x3f800000 ;  /* 0x3f800000ff027424 */ /* 0x000fe200078e00ff */
[----:B------:R-:W-:Y:S01]  /*1a5f0*/  F2FP.F16.F32.PACK_AB R205, R50, R205 ;  /* 0x000000cd32cd723e */ /* 0x000fe200000000ff */
[----:B-1----:R-:W-:Y:S01]  /*1a600*/  FADD.FTZ R228, R31, R228 ;  /* 0x000000e41fe47221 */ /* 0x002fe20000010000 */
[----:B------:R-:W-:-:S02]  /*1a610*/  F2FP.F16.F32.PACK_AB R207, R48, R207 ;  /* 0x000000cf30cf723e */ /* 0x000fc400000000ff */
[----:B------:R-:W-:Y:S02]  /*1a620*/  CS2R R150, SRZ ;  /* 0x0000000000967805 */ /* 0x000fe4000001ff00 */
[----:B------:R-:W-:Y:S02]  /*1a630*/  F2FP.F16.F32.PACK_AB R201, R42, R201 ;  /* 0x000000c92ac9723e */ /* 0x000fe400000000ff */
[----:B------:R-:W-:Y:S02]  /*1a640*/  CS2R R148, SRZ ;  /* 0x0000000000947805 */ /* 0x000fe4000001ff00 */
[----:B------:R-:W-:Y:S02]  /*1a650*/  F2FP.F16.F32.PACK_AB R199, R26, R199 ;  /* 0x000000c71ac7723e */ /* 0x000fe400000000ff */
[----:B------:R-:W-:Y:S02]  /*1a660*/  CS2R R146, SRZ ;  /* 0x0000000000927805 */ /* 0x000fe4000001ff00 */
[----:B------:R-:W-:Y:S01]  /*1a670*/  F2FP.F16.F32.PACK_AB R200, R25, R200 ;  /* 0x000000c819c8723e */ /* 0x000fe200000000ff */
[----:B--2---:R-:W-:Y:S01]  /*1a680*/  FADD.FTZ R227, R0, R227 ;  /* 0x000000e300e37221 */ /* 0x004fe20000010000 */
[----:B------:R-:W-:-:S02]  /*1a690*/  F2FP.F16.F32.PACK_AB R202, R27, R202 ;  /* 0x000000ca1bca723e */ /* 0x000fc400000000ff */
[----:B------:R-:W-:Y:S02]  /*1a6a0*/  CS2R R144, SRZ ;  /* 0x0000000000907805 */ /* 0x000fe4000001ff00 */
[----:B------:R-:W-:Y:S02]  /*1a6b0*/  F2FP.F16.F32.PACK_AB R196, R29, R196 ;  /* 0x000000c41dc4723e */ /* 0x000fe400000000ff */
[----:B------:R-:W-:Y:S02]  /*1a6c0*/  CS2R R142, SRZ ;  /* 0x00000000008e7805 */ /* 0x000fe4000001ff00 */
[----:B------:R-:W-:Y:S02]  /*1a6d0*/  F2FP.F16.F32.PACK_AB R194, R31, R84 ;  /* 0x000000541fc2723e */ /* 0x000fe400000000ff */
[----:B------:R-:W-:Y:S02]  /*1a6e0*/  CS2R R140, SRZ ;  /* 0x00000000008c7805 */ /* 0x000fe4000001ff00 */
[----:B------:R-:W-:Y:S01]  /*1a6f0*/  F2FP.F16.F32.PACK_AB R195, R0, R195 ;  /* 0x000000c300c3723e */ /* 0x000fe200000000ff */
[----:B------:R-:W-:Y:S01]  /*1a700*/  IMAD.MOV.U32 R0, RZ, RZ, 0x3f800000 ;  /* 0x3f800000ff007424 */ /* 0x000fe200078e00ff */
[----:B------:R-:W-:-:S02]  /*1a710*/  @P4 LOP3.LUT R18, R18, 0x2, RZ, 0xfc, !PT ;  /* 0x0000000212124812 */ /* 0x000fc400078efcff */
[----:B------:R-:W-:Y:S02]  /*1a720*/  CS2R R138, SRZ ;  /* 0x00000000008a7805 */ /* 0x000fe4000001ff00 */
[----:B------:R-:W-:Y:S02]  /*1a730*/  F2FP.F16.F32.PACK_AB R203, R14, R203 ;  /* 0x000000cb0ecb723e */ /* 0x000fe400000000ff */
[----:B------:R-:W-:Y:S02]  /*1a740*/  CS2R R136, SRZ ;  /* 0x0000000000887805 */ /* 0x000fe4000001ff00 */
[----:B------:R-:W-:Y:S02]  /*1a750*/  F2FP.F16.F32.PACK_AB R197, R20, R197 ;  /* 0x000000c514c5723e */ /* 0x000fe400000000ff */
[----:B------:R-:W-:Y:S02]  /*1a760*/  CS2R R134, SRZ ;  /* 0x0000000000867805 */ /* 0x000fe4000001ff00 */
[----:B------:R-:W-:-:S02]  /*1a770*/  F2FP.F16.F32.PACK_AB R204, R15, R204 ;  /* 0x000000cc0fcc723e */ /* 0x000fc400000000ff */
[----:B------:R-:W-:Y:S02]  /*1a780*/  CS2R R132, SRZ ;  /* 0x0000000000847805 */ /* 0x000fe4000001ff00 */
[----:B------:R-:W-:Y:S02]  /*1a790*/  F2FP.F16.F32.PACK_AB R206, R21, R206 ;  /* 0x000000ce15ce723e */ /* 0x000fe400000000ff */
[----:B------:R-:W-:Y:S02]  /*1a7a0*/  CS2R R130, SRZ ;  /* 0x0000000000827805 */ /* 0x000fe4000001ff00 */
[----:B------:R-:W-:Y:S02]  /*1a7b0*/  F2FP.F16.F32.PACK_AB R198, R7, R198 ;  /* 0x000000c607c6723e */ /* 0x000fe400000000ff */
[----:B------:R-:W-:Y:S02]  /*1a7c0*/  CS2R R128, SRZ ;  /* 0x0000000000807805 */ /* 0x000fe4000001ff00 */
[----:B------:R-:W-:-:S02]  /*1a7d0*/  F2FP.F16.F32.PACK_AB R192, R13, R192 ;  /* 0x000000c00dc0723e */ /* 0x000fc400000000ff */
        /* <DEDUP_REMOVED lines=49> */
[----:B0-----:R-:W-:Y:S02]  /*1aaf0*/  CS2R R28, SRZ ;  /* 0x00000000001c7805 */ /* 0x001fe4000001ff00 */
[----:B------:R-:W-:Y:S02]  /*1ab00*/  CS2R R26, SRZ ;  /* 0x00000000001a7805 */ /* 0x000fe4000001ff00 */
[----:B------:R-:W-:Y:S01]  /*1ab10*/  CS2R R24, SRZ ;  /* 0x0000000000187805 */ /* 0x000fe2000001ff00 */
[----:B------:R-:W-:Y:S06]  /*1ab20*/  @!P1 BRA `(.L_x_2870) ;  /* 0x0000005400389947 */ /* 0x000fec0003800000 */
[----:B------:R-:W-:Y:S01]  /*1ab30*/  BSSY B1, `(.L_x_2870) ;  /* 0x000054d000017945 */ /* 0x000fe20003800000 */
[----:B------:R-:W-:Y:S01]  /*1ab40*/  IMAD.MOV.U32 R13, RZ, RZ, R4 ;  /* 0x000000ffff0d7224 */ /* 0x000fe200078e0004 */
[----:B------:R-:W-:Y:S01]  /*1ab50*/  MOV R12, R5 ;  /* 0x00000005000c7202 */ /* 0x000fe20000000f00 */
[----:B------:R-:W-:Y:S01]  /*1ab60*/  IMAD.MOV.U32 R7, RZ, RZ, R226 ;  /* 0x000000ffff077224 */ /* 0x000fe200078e00e2 */
[----:B------:R-:W-:Y:S01]  /*1ab70*/  MOV R151, RZ ;  /* 0x000000ff00977202 */ /* 0x000fe20000000f00 */
[----:B------:R-:W-:Y:S02]  /*1ab80*/  IMAD.MOV.U32 R6, RZ, RZ, R220 ;  /* 0x000000ffff067224 */ /* 0x000fe400078e00dc */
[----:B------:R-:W-:-:S07]  /*1ab90*/  IMAD.MOV.U32 R2, RZ, RZ, 0x3f800000 ;  /* 0x3f800000ff027424 */ /* 0x000fce00078e00ff */
.L_x_2883:
[----:B------:R-:W-:-:S04]  /*1aba0*/  ISETP.NE.AND P1, PT, R6, 0x1, PT ;  /* 0x000000010600780c */ /* 0x000fc80003f25270 */
[----:B------:R-:W-:-:S04]  /*1abb0*/  SEL R226, RZ, 0x1, P1 ;  /* 0x00000001ffe27807 */ /* 0x000fc80000800000 */
[----:B------:R-:W-:Y:S01]  /*1abc0*/  LOP3.LUT R226, R7, R226, RZ, 0x3c, !PT ;  /* 0x000000e207e27212 */ /* 0x000fe200078e3cff */
[----:B------:R-:W-:Y:S06]  /*1abd0*/  @!P0 BRA `(.L_x_2871) ;  /* 0x0000000000048947 */ /* 0x000fec0003800000 */
[----:B------:R-:W-:Y:S01]  /*1abe0*/  BPT.TRAP 0x1 ;  /* 0x000000040000795c */ /* 0x000fe20000300000 */
.L_x_2871:
        /* <DEDUP_REMOVED lines=8> */
.L_x_2872:
        /* <DEDUP_REMOVED lines=8> */
.L_x_2874:
[----:B------:R-:W-:Y:S05]  /*1acf0*/  BSYNC B2 ;  /* 0x0000000000027941 */ /* 0x000fea0003800000 */
.L_x_2873:
[----:B------:R-:W2:Y:S01]  /*1ad00*/  LDL.64 R152, [R1+0x48] ;  /* 0x0000480001987983 */ /* 0x000ea20000100a00 */
[----:B01----:R-:W-:-:S03]  /*1ad10*/  IMAD.MOV.U32 R4, RZ, RZ, R3 ;  /* 0x000000ffff047224 */ /* 0x003fc600078e0003 */
[----:B------:R-:W3:Y:S01]  /*1ad20*/  LDL.64 R20, [R1+0x40] ;  /* 0x0000400001147983 */ /* 0x000ee20000100a00 */
[----:B------:R-:W-:Y:S01]  /*1ad30*/  IMAD.MOV.U32 R5, RZ, RZ, 0x40000040 ;  /* 0x40000040ff057424 */ /* 0x000fe200078e00ff */
[----:B------:R-:W-:-:S04]  /*1ad40*/  R2UR UR14, R4 ;  /* 0x00000000040e72ca */ /* 0x000fc800000e0000 */
[----:B------:R-:W-:Y:S01]  /*1ad50*/  R2UR UR15, R5 ;  /* 0x00000000050f72ca */ /* 0x000fe200000e0000 */
[----:B------:R-:W-:Y:S01]  /*1ad60*/  WARPGROUP.ARRIVE ;  /* 0x00000000000079c5 */ /* 0x000fe20000000000 */
[----:B------:R-:W-:Y:S01]  /*1ad70*/  IMAD.MOV.U32 R11, RZ, RZ, 0x40000040 ;  /* 0x40000040ff0b7424 */ /* 0x000fe200078e00ff */
[----:B------:R-:W-:-:S04]  /*1ad80*/  R2UR UR26, R10 ;  /* 0x000000000a1a72ca */ /* 0x000fc800000e0000 */
[----:B------:R-:W-:Y:S01]  /*1ad90*/  R2UR UR27, R11 ;  /* 0x000000000b1b72ca */ /* 0x000fe200000e0000 */
[----:B------:R-:W-:Y:S01]  /*1ada0*/  IMAD.MOV.U32 R4, RZ, RZ, R15 ;  /* 0x000000ffff047224 */ /* 0x000fe200078e000f */
[----:B------:R-:W-:-:S04]  /*1adb0*/  R2UR UR19, R5 ;  /* 0x00000000051372ca */ /* 0x000fc800000e0000 */
[----:B------:R-:W-:Y:S02]  /*1adc0*/  R2UR UR18, R4 ;  /* 0x00000000041272ca */ /* 0x000fe400000e0000 */
[----:B------:R-:W-:Y:S02]  /*1add0*/  IADD3 R10, R3, 0x180, RZ ;  /* 0x00000180030a7810 */ /* 0x000fe40007ffe0ff */
[----:B------:R-:W-:Y:S02]  /*1ade0*/  R2UR UR7, R11 ;  /* 0x000000000b0772ca */ /* 0x000fe400000e0000 */
[----:B------:R-:W-:Y:S02]  /*1adf0*/  R2UR UR6, R10 ;  /* 0x000000000a0672ca */ /* 0x000fe400000e0000 */
[----:B--2---:R-:W-:Y:S02]  /*1ae00*/  R2UR UR8, R152 ;  /* 0x00000000980872ca */ /* 0x004fe400000e0000 */
[----:B------:R-:W-:-:S02]  /*1ae10*/  R2UR UR9, R153 ;  /* 0x00000000990972ca */ /* 0x000fc400000e0000 */
[----:B------:R-:W2:Y:S01]  /*1ae20*/  LDL.64 R152, [R1+0x38] ;  /* 0x0000380001987983 */ /* 0x000ea20000100a00 */
[----:B------:R-:W-:Y:S01]  /*1ae30*/  VIADD R14, R3, 0x200 ;  /* 0x00000200030e7836 */ /* 0x000fe20000000000 */
[----:B---3--:R-:W-:Y:S02]  /*1ae40*/  R2UR UR32, R20 ;  /* 0x00000000142072ca */ /* 0x008fe400000e0000 */
[----:B------:R-:W-:-:S05]  /*1ae50*/  R2UR UR33, R21 ;  /* 0x00000000152172ca */ /* 0x000fca00000e0000 */
[----:B------:R-:W-:Y:S02]  /*1ae60*/  UMOV UR12, UR8 ;  /* 0x00000008000c7c82 */ /* 0x000fe40008000000 */
        /* <DEDUP_REMOVED lines=8> */
[----:B------:R-:W-:-:S02]  /*1aef0*/  MOV R15, 0x40000040 ;  /* 0x40000040000f7802 */ /* 0x000fc40000000f00 */
[----:B------:R-:W-:Y:S01]  /*1af00*/  R2UR UR22, R14 ;  /* 0x000000000e1672ca */ /* 0x000fe200000e0000 */
[----:B------:R-:W-:Y:S01]  /*1af10*/  UMOV UR20, UR8 ;  /* 0x0000000800147c82 */ /* 0x000fe20008000000 */
[----:B------:R-:W-:Y:S01]  /*1af20*/  UMOV UR21, UR9 ;  /* 0x0000000900157c82 */ /* 0x000fe20008000000 */
[----:B------:R-:W-:Y:S01]  /*1af30*/  VIADD R4, R3, 0x2 ;  /* 0x0000000203047836 */ /* 0x000fe20000000000 */
[----:B------:R-:W-:Y:S01]  /*1af40*/  R2UR UR11, R5 ;  /* 0x00000000050b72ca */ /* 0x000fe200000e0000 */
[----:B------:R-:W-:Y:S02]  /*1af50*/  VIADD R10, R3, 0x82 ;  /* 0x00000082030a7836 */ /* 0x000fe40000000000 */
[----:B------:R-:W-:Y:S01]  /*1af60*/  IMAD.MOV.U32 R11, RZ, RZ, 0x40000040 ;  /* 0x40000040ff0b7424 */ /* 0x000fe200078e00ff */
[----:B------:R-:W-:Y:S01]  /*1af70*/  UMOV UR28, UR32 ;  /* 0x00000020001c7c82 */ /* 0x000fe20008000000 */
[----:B------:R-:W3:Y:S01]  /*1af80*/  LDL.64 R20, [R1+0x30] ;  /* 0x0000300001147983 */ /* 0x000ee20000100a00 */
[----:B------:R-:W-:-:S02]  /*1af90*/  WARPGROUP.DEPBAR.LE gsb0, 0x0 ;  /* 0x00008000000079c5 */ /* 0x000fc40000010000 */
[----:B------:R-:W-:-:S06]  /*1afa0*/  WARPGROUP.ARRIVE ;  /* 0x00000000000079c5 */ /* 0x000fcc0000000000 */
[----:B------:R-:W-:Y:S03]  /*1afb0*/  HGMMA.64x16x16.F32 R176, gdesc[UR24], RZ, !UPT, gsb0 ;  /* 0x0020000018b079f0 */ /* 0x000fe6000c0008ff */
[----:B------:R-:W-:Y:S02]  /*1afc0*/  WARPGROUP.DEPBAR.LE gsb0, 0x0 ;  /* 0x00008000000079c5 */ /* 0x000fe40000010000 */
[----:B------:R-:W-:-:S06]  /*1afd0*/  WARPGROUP.ARRIVE ;  /* 0x00000000000079c5 */ /* 0x000fcc0000000000 */
[----:B------:R-:W-:Y:S03]  /*1afe0*/  HGMMA.64x16x16.F32 R168, gdesc[UR16], RZ, !UPT, gsb0 ;  /* 0x0020000010a879f0 */ /* 0x000fe6000c0008ff */
[----:B------:R-:W-:Y:S02]  /*1aff0*/  WARPGROUP.DEPBAR.LE gsb0, 0x0 ;  /* 0x00008000000079c5 */ /* 0x000fe40000010000 */
[----:B------:R-:W-:-:S06]  /*1b000*/  WARPGROUP.ARRIVE ;  /* 0x00000000000079c5 */ /* 0x000fcc0000000000 */
[----:B------:R-:W-:Y:S01]  /*1b010*/  HGMMA.64x16x16.F32 R160, gdesc[UR4], RZ, !UPT, gsb0 ;  /* 0x0020000004a079f0 */ /* 0x000fe2000c0008ff */
[----:B------:R-:W-:Y:S02]  /*1b020*/  R2UR UR23, R15 ;  /* 0x000000000f1772ca */ /* 0x000fe400000e0000 */
[----:B------:R-:W-:Y:S01]  /*1b030*/  R2UR UR10, R4 ;  /* 0x00000000040a72ca */ /* 0x000fe200000e0000 */
[----:B------:R-:W-:Y:S02]  /*1b040*/  WARPGROUP.DEPBAR.LE gsb0, 0x0 ;  /* 0x00008000000079c5 */ /* 0x000fe40000010000 */
[----:B--2---:R-:W-:Y:S02]  /*1b050*/  R2UR UR34, R152 ;  /* 0x00000000982272ca */ /* 0x004fe400000e0000 */
[----:B------:R-:W-:Y:S01]  /*1b060*/  R2UR UR35, R153 ;  /* 0x00000000992372ca */ /* 0x000fe200000e0000 */
[----:B------:R-:W-:Y:S01]  /*1b070*/  UMOV UR8, UR32 ;  /* 0x0000002000087c82 */ /* 0x000fe20008000000 */
[----:B------:R-:W-:Y:S01]  /*1b080*/  WARPGROUP.ARRIVE ;  /* 0x00000000000079c5 */ /* 0x000fe20000000000 */
[----:B------:R-:W-:Y:S01]  /*1b090*/  UMOV UR9, UR33 ;  /* 0x0000002100097c82 */ /* 0x000fe20008000000 */
[----:B------:R-:W-:-:S02]  /*1b0a0*/  R2UR UR14, R10 ;  /* 0x000000000a0e72ca */ /* 0x000fc400000e0000 */
[----:B------:R-:W-:Y:S01]  /*1b0b0*/  R2UR UR15, R11 ;  /* 0x000000000b0f72ca */ /* 0x000fe200000e0000 */
[----:B------:R-:W-:Y:S01]  /*1b0c0*/  UMOV UR12, UR32 ;  /* 0x00000020000c7c82 */ /* 0x000fe20008000000 */
[----:B------:R-:W-:Y:S01]  /*1b0d0*/  HGMMA.64x16x16.F32 R152, gdesc[UR20], RZ, !UPT, gsb0 ;  /* 0x00200000149879f0 */ /* 0x000fe2000c0008ff */
[----:B------:R-:W-:Y:S01]  /*1b0e0*/  UMOV UR13, UR33 ;  /* 0x00000021000d7c82 */ /* 0x000fe20008000000 */
[----:B------:R-:W-:Y:S01]  /*1b0f0*/  IMAD.MOV.U32 R5, RZ, RZ, 0x40000040 ;  /* 0x40000040ff057424 */ /* 0x000fe200078e00ff */
[----:B------:R-:W-:Y:S01]  /*1b100*/  UMOV UR24, UR32 ;  /* 0x0000002000187c82 */ /* 0x000fe20008000000 */
[----:B------:R-:W-:Y:S01]  /*1b110*/  UMOV UR25, UR33 ;  /* 0x0000002100197c82 */ /* 0x000fe20008000000 */
[----:B------:R-:W-:Y:S01]  /*1b120*/  UMOV UR29, UR33 ;  /* 0x00000021001d7c82 */ /* 0x000fe20008000000 */
[----:B------:R-:W-:Y:S01]  /*1b130*/  UMOV UR16, UR32 ;  /* 0x0000002000107c82 */ /* 0x000fe20008000000 */
[----:B------:R-:W-:Y:S01]  /*1b140*/  UMOV UR17, UR33 ;  /* 0x0000002100117c82 */ /* 0x000fe20008000000 */
[----:B------:R-:W2:Y:S01]  /*1b150*/  LDL.64 R14, [R1+0x28] ;  /* 0x00002800010e7983 */ /* 0x000ea20000100a00 */
[----:B------:R-:W-:-:S02]  /*1b160*/  WARPGROUP.DEPBAR.LE gsb0, 0x0 ;  /* 0x00008000000079c5 */ /* 0x000fc40000010000 */
[----:B------:R-:W-:-:S06]  /*1b170*/  WARPGROUP.ARRIVE ;  /* 0x00000000000079c5 */ /* 0x000fcc0000000000 */
[----:B------:R-:W-:Y:S01]  /*1b180*/  HGMMA.64x16x16.F32 R184, gdesc[UR8], R184, gsb0 ;  /* 0x0020000008b879f0 */ /* 0x000fe200080008b8 */
[----:B------:R-:W-:Y:S02]  /*1b190*/  VIADD R4, R3, 0x102 ;  /* 0x0000010203047836 */ /* 0x000fe40000000000 */
[----:B------:R-:W-:Y:S02]  /*1b1a0*/  WARPGROUP.DEPBAR.LE gsb0, 0x0 ;  /* 0x00008000000079c5 */ /* 0x000fe40000010000 */
[----:B------:R-:W-:-:S06]  /*1b1b0*/  WARPGROUP.ARRIVE ;  /* 0x00000000000079c5 */ /* 0x000fcc0000000000 */
[----:B------:R-:W-:Y:S01]  /*1b1c0*/  HGMMA.64x16x16.F32 R176, gdesc[UR12], R176, gsb0 ;  /* 0x002000000cb079f0 */ /* 0x000fe200080008b0 */
[----:B------:R-:W-:Y:S02]  /*1b1d0*/  R2UR UR26, R4 ;  /* 0x00000000041a72ca */ /* 0x000fe400000e0000 */
[----:B------:R-:W-:Y:S01]  /*1b1e0*/  R2UR UR27, R5 ;  /* 0x00000000051b72ca */ /* 0x000fe200000e0000 */
[----:B------:R-:W-:Y:S01]  /*1b1f0*/  IMAD.MOV.U32 R11, RZ, RZ, 0x40000040 ;  /* 0x40000040ff0b7424 */ /* 0x000fe200078e00ff */
[----:B------:R-:W-:Y:S02]  /*1b200*/  WARPGROUP.DEPBAR.LE gsb0, 0x0 ;  /* 0x00008000000079c5 */ /* 0x000fe40000010000 */
[----:B------:R-:W-:-:S09]  /*1b210*/  WARPGROUP.ARRIVE ;  /* 0x00000000000079c5 */ /* 0x000fd20000000000 */
[----:B------:R-:W-:Y:S01]  /*1b220*/  HGMMA.64x16x16.F32 R168, gdesc[UR24], R168, gsb0 ;  /* 0x0020000018a879f0 */ /* 0x000fe200080008a8 */
[----:B------:R-:W-:Y:S02]  /*1b230*/  IADD3 R10, R3, 0x182, RZ ;  /* 0x00000182030a7810 */ /* 0x000fe40007ffe0ff */
[----:B------:R-:W-:Y:S02]  /*1b240*/  R2UR UR31, R11 ;  /* 0x000000000b1f72ca */ /* 0x000fe400000e0000 */
[----:B------:R-:W-:Y:S01]  /*1b250*/  R2UR UR30, R10 ;  /* 0x000000000a1e72ca */ /* 0x000fe200000e0000 */
        /* <DEDUP_REMOVED lines=8> */
[----:B------:R-:W-:Y:S01]  /*1b2e0*/  UMOV UR24, UR34 ;  /* 0x0000002200187c82 */ /* 0x000fe20008000000 */
[----:B------:R-:W-:Y:S01]  /*1b2f0*/  UMOV UR25, UR35 ;  /* 0x0000002300197c82 */ /* 0x000fe20008000000 */
[----:B------:R-:W-:Y:S01]  /*1b300*/  UMOV UR8, UR34 ;  /* 0x0000002200087c82 */ /* 0x000fe20008000000 */
[----:B------:R-:W-:Y:S01]  /*1b310*/  UMOV UR9, UR35 ;  /* 0x0000002300097c82 */ /* 0x000fe20008000000 */
[----:B------:R-:W-:Y:S01]  /*1b320*/  HGMMA.64x16x16.F32 R160, gdesc[UR28], R160, gsb0 ;  /* 0x002000001ca079f0 */ /* 0x000fe200080008a0 */
[----:B------:R-:W-:Y:S01]  /*1b330*/  R2UR UR18, R4 ;  /* 0x00000000041272ca */ /* 0x000fe200000e0000 */
[----:B------:R-:W-:Y:S01]  /*1b340*/  UMOV UR12, UR34 ;  /* 0x00000022000c7c82 */ /* 0x000fe20008000000 */
[----:B------:R-:W-:Y:S01]  /*1b350*/  R2UR UR19, R5 ;  /* 0x00000000051372ca */ /* 0x000fe200000e0000 */
[----:B------:R-:W-:Y:S01]  /*1b360*/  VIADD R4, R3, 0x4 ;  /* 0x0000000403047836 */ /* 0x000fe20000000000 */
[----:B------:R-:W-:Y:S01]  /*1b370*/  UMOV UR13, UR35 ;  /* 0x00000023000d7c82 */ /* 0x000fe20008000000 */
[----:B---3--:R-:W-:Y:S01]  /*1b380*/  R2UR UR32, R20 ;  /* 0x00000000142072ca */ /* 0x008fe200000e0000 */
[----:B------:R-:W3:Y:S01]  /*1b390*/  LDL.64 R10, [R1+0x20] ;  /* 0x00002000010a7983 */ /* 0x000ee20000100a00 */
[----:B------:R-:W-:-:S02]  /*1b3a0*/  WARPGROUP.DEPBAR.LE gsb0, 0x0 ;  /* 0x00008000000079c5 */ /* 0x000fc40000010000 */
[----:B------:R-:W-:-:S06]  /*1b3b0*/  WARPGROUP.ARRIVE ;  /* 0x00000000000079c5 */ /* 0x000fcc0000000000 */
[----:B------:R-:W-:Y:S01]  /*1b3c0*/  HGMMA.64x16x16.F32 R152, gdesc[UR16], R152, gsb0 ;  /* 0x00200000109879f0 */ /* 0x000fe20008000898 */
[----:B------:R-:W-:Y:S01]  /*1b3d0*/  IMAD.MOV.U32 R5, RZ, RZ, 0x40000040 ;  /* 0x40000040ff057424 */ /* 0x000fe200078e00ff */
[----:B------:R-:W-:-:S04]  /*1b3e0*/  R2UR UR6, R4 ;  /* 0x00000000040672ca */ /* 0x000fc800000e0000 */
        /* <DEDUP_REMOVED lines=8> */
[----:B------:R-:W-:Y:S02]  /*1b470*/  WARPGROUP.DEPBAR.LE gsb0, 0x0 ;  /* 0x00008000000079c5 */ /* 0x000fe40000010000 */
[----:B------:R-:W-:-:S10]  /*1b480*/  WARPGROUP.ARRIVE ;  /* 0x00000000000079c5 */ /* 0x000fd40000000000 */
[----:B------:R-:W-:Y:S01]  /*1b490*/  HGMMA.64x16x16.F32 R176, gdesc[UR20], R176, gsb0 ;  /* 0x0020000014b079f0 */ /* 0x000fe200080008b0 */
[----:B------:R-:W-:Y:S02]  /*1b4a0*/  VIADD R4, R3, 0x104 ;  /* 0x0000010403047836 */ /* 0x000fe40000000000 */
[----:B------:R-:W-:-:S03]  /*1b4b0*/  IMAD.MOV.U32 R5, RZ, RZ, 0x40000040 ;  /* 0x40000040ff057424 */ /* 0x000fc600078e00ff */
        /* <DEDUP_REMOVED lines=20> */
[----:B------:R-:W-:Y:S02]  /*1b600*/  MOV R5, 0x40000040 ;  /* 0x4000004000057802 */ /* 0x000fe40000000f00 */
[----:B------:R-:W-:Y:S02]  /*1b610*/  R2UR UR33, R21 ;  /* 0x00000000152172ca */ /* 0x000fe400000e0000 */
[----:B------:R-:W-:Y:S02]  /*1b620*/  R2UR UR30, R4 ;  /* 0x00000000041e72ca */ /* 0x000fe400000e0000 */
[----:B------:R-:W-:Y:S01]  /*1b630*/  R2UR UR31, R5 ;  /* 0x00000000051f72ca */ /* 0x000fe200000e0000 */
[----:B------:R-:W-:-:S08]  /*1b640*/  UMOV UR28, UR32 ;  /* 0x00000020001c7c82 */ /* 0x000fd00008000000 */
        /* <DEDUP_REMOVED lines=189> */
[----:B------:R-:W3:Y:S01]  /*1c220*/  LDL.64 R10, [R1] ;  /* 0x00000000010a7983 */ /* 0x000ee20000100a00 */
        /* <DEDUP_REMOVED lines=535> */
.L_x_2876:
[----:B------:R-:W-:Y:S01]  /*1e3a0*/  SHF.L.U32 R0, R7, 0x1f, RZ ;  /* 0x0000001f07007819 */ /* 0x000fe200000006ff */
[----:B------:R-:W-:-:S04]  /*1e3b0*/  IMAD R7, R6, 0x8, R23 ;  /* 0x0000000806077824 */ /* 0x000fc800078e0217 */
[----:B------:R0:W1:Y:S01]  /*1e3c0*/  SYNCS.PHASECHK.TRANS64.TRYWAIT P1, [R7+URZ+0x38850], R0 ;  /* 0x03885000070075a7 */ /* 0x000062000802017f */
[----:B------:R-:W-:Y:S05]  /*1e3d0*/  @!P0 BRA `(.L_x_2877) ;  /* 0x0000000000048947 */ /* 0x000fea0003800000 */
[----:B------:R-:W-:Y:S01]  /*1e3e0*/  BPT.TRAP 0x1 ;  /* 0x000000040000795c */ /* 0x000fe20000300000 */
.L_x_2877:
[----:B------:R-:W-:Y:S04]  /*1e3f0*/  BSSY B2, `(.L_x_2878) ;  /* 0x0000004000027945 */ /* 0x000fe80003800000 */
[----:B-1----:R-:W-:Y:S05]  /*1e400*/  @P1 BRA `(.L_x_2879) ;  /* 0x0000000000081947 */ /* 0x002fea0003800000 */
[----:B------:R-:W1:Y:S02]  /*1e410*/  SYNCS.PHASECHK.TRANS64.TRYWAIT P1, [R7+URZ+0x38850], R0 ;  /* 0x03885000070075a7 */ /* 0x000e64000802017f */
[----:B-1----:R-:W-:Y:S05]  /*1e420*/  @!P1 BRA `(.L_x_2880) ;  /* 0x00000164002c9947 */ /* 0x002fea0003800000 */
.L_x_2879:
[----:B------:R-:W-:Y:S05]  /*1e430*/  BSYNC B2 ;  /* 0x0000000000027941 */ /* 0x000fea0003800000 */
.L_x_2878:
[----:B01----:R-:W-:Y:S01]  /*1e440*/  VIADD R0, R23, 0x400 ;  /* 0x0000040017007836 */ /* 0x003fe20000000000 */
[----:B------:R-:W-:Y:S01]  /*1e450*/  WARPGROUP.ARRIVE ;  /* 0x00000000000079c5 */ /* 0x000fe20000000000 */
[----:B------:R-:W-:Y:S02]  /*1e460*/  IMAD.MOV.U32 R3, RZ, RZ, 0x40000040 ;  /* 0x40000040ff037424 */ /* 0x000fe400078e00ff */
        /* <DEDUP_REMOVED lines=12> */
[----:B------:R-:W-:Y:S01]  /*1e530*/  R2UR UR7, R5 ;  /* 0x00000000050772ca */ /* 0x000fe200000e0000 */
[----:B------:R-:W-:Y:S01]  /*1e540*/  IMAD.MOV.U32 R5, RZ, RZ, 0x40000040 ;  /* 0x40000040ff057424 */ /* 0x000fe200078e00ff */
[----:B------:R-:W-:Y:S02]  /*1e550*/  WARPGROUP.DEPBAR.LE gsb0, 0x0 ;  /* 0x00008000000079c5 */ /* 0x000fe40000010000 */
[----:B------:R-:W-:-:S15]  /*1e560*/  WARPGROUP.ARRIVE ;  /* 0x00000000000079c5 */ /* 0x000fde0000000000 */
[----:B------:R-:W-:-:S06]  /*1e570*/  NOP ;  /* 0x0000000000007918 */ /* 0x000fcc0000000000 */
        /* <DEDUP_REMOVED lines=25> */
.L_x_2881:
[----:B------:R-:W2:Y:S01]  /*1e710*/  LDL R4, [R1+0x74] ;  /* 0x0000740001047983 */ /* 0x000ea20000100800 */
[----:B------:R-:W0:Y:S03]  /*1e720*/  LDC R0, c[0x0][0x448] ;  /* 0x00011200ff007b82 */ /* 0x000e260000000800 */
[----:B------:R-:W2:Y:S04]  /*1e730*/  LDL R3, [R1+0x84] ;  /* 0x0000840001037983 */ /* 0x000ea80000100800 */
[----:B------:R-:W3:Y:S04]  /*1e740*/  LDL R192, [R1+0x50] ;  /* 0x0000500001c07983 */ /* 0x000ee80000100800 */
[----:B------:R-:W4:Y:S04]  /*1e750*/  LDL R195, [R1+0x80] ;  /* 0x0000800001c37983 */ /* 0x000f280000100800 */
[----:B------:R-:W5:Y:S04]  /*1e760*/  LDL R194, [R1+0x78] ;  /* 0x0000780001c27983 */ /* 0x000f680000100800 */
[----:B------:R-:W5:Y:S01]  /*1e770*/  LDL R193, [R1+0x6c] ;  /* 0x00006c0001c17983 */ /* 0x000f620000100800 */
[----:B0-----:R-:W-:-:S13]  /*1e780*/  ISETP.NE.AND P1, PT, R0, 0x1, PT ;  /* 0x000000010000780c */ /* 0x001fda0003f25270 */
[----:B------:R-:W0:Y:S08]  /*1e790*/  @P1 LDC R2, c[0x0][0x44c] ;  /* 0x00011300ff021b82 */ /* 0x000e300000000800 */
[----:B------:R-:W1:Y:S01]  /*1e7a0*/  @P1 LDC R0, c[0x0][0x450] ;  /* 0x00011400ff001b82 */ /* 0x000e620000000800 */
[----:B------:R-:W-:Y:S01]  /*1e7b0*/  FMUL.FTZ R15, R169, UR39 ;  /* 0x00000027a90f7c20 */ /* 0x000fe20008410000 */
[----:B------:R-:W-:Y:S01]  /*1e7c0*/  FMUL.FTZ R14, R168, UR39 ;  /* 0x00000027a80e7c20 */ /* 0x000fe20008410000 */
[----:B------:R-:W-:Y:S01]  /*1e7d0*/  IADD3 R9, R9, 0x38840, RZ ;  /* 0x0003884009097810 */ /* 0x000fe20007ffe0ff */
[----:B------:R-:W-:Y:S01]  /*1e7e0*/  FMUL.FTZ R5, R189, UR39 ;  /* 0x00000027bd057c20 */ /* 0x000fe20008410000 */
[----:B------:R-:W-:Y:S01]  /*1e7f0*/  FMUL.FTZ R6, R176, UR39 ;  /* 0x00000027b0067c20 */ /* 0x000fe20008410000 */
[----:B------:R-:W-:Y:S01]  /*1e800*/  FMUL.FTZ R10, R180, UR39 ;  /* 0x00000027b40a7c20 */ /* 0x000fe20008410000 */
[----:B------:R-:W-:Y:S01]  /*1e810*/  FMUL.FTZ R11, R181, UR39 ;  /* 0x00000027b50b7c20 */ /* 0x000fe20008410000 */
[----:B------:R-:W-:-:S02]  /*1e820*/  FMUL.FTZ R20, R172, UR39 ;  /* 0x00000027ac147c20 */ /* 0x000fc40008410000 */
[----:B------:R-:W-:Y:S01]  /*1e830*/  MUFU.TANH R5, R5 ;  /* 0x0000000500057308 */ /* 0x000fe20000002400 */
[----:B------:R-:W-:Y:S01]  /*1e840*/  FMUL.FTZ R21, R173, UR39 ;  /* 0x00000027ad157c20 */ /* 0x000fe20008410000 */
[----:B------:R-:W-:Y:S01]  /*1e850*/  FMUL.FTZ R160, R160, UR39 ;  /* 0x00000027a0a07c20 */ /* 0x000fe20008410000 */
[----:B------:R-:W-:-:S05]  /*1e860*/  FMUL.FTZ R161, R161, UR39 ;  /* 0x00000027a1a17c20 */ /* 0x000fca0008410000 */
[----:B------:R-:W-:Y:S01]  /*1e870*/  MUFU.TANH R6, R6 ;  /* 0x0000000600067308 */ /* 0x000fe20000002400 */
[----:B------:R-:W-:-:S07]  /*1e880*/  FMUL.FTZ R164, R164, UR39 ;  /* 0x00000027a4a47c20 */ /* 0x000fce0008410000 */
[----:B------:R-:W-:Y:S08]  /*1e890*/  MUFU.TANH R10, R10 ;  /* 0x0000000a000a7308 */ /* 0x000ff00000002400 */
        /* <DEDUP_REMOVED lines=8> */
[----:B------:R-:W-:Y:S01]  /*1e920*/  FMUL.FTZ R152, R152, UR39 ;  /* 0x0000002798987c20 */ /* 0x000fe20008410000 */
[----:B------:R-:W-:-:S06]  /*1e930*/  FMUL.FTZ R153, R153, UR39 ;  /* 0x0000002799997c20 */ /* 0x000fcc0008410000 */
[----:B------:R-:W-:Y:S01]  /*1e940*/  MUFU.TANH R153, R153 ;  /* 0x0000009900997308 */ /* 0x000fe20000002400 */
[----:B--2---:R-:W-:-:S04]  /*1e950*/  IMAD.IADD R3, R3, 0x1, R4 ;  /* 0x0000000103037824 */ /* 0x004fc800078e0204 */
[----:B0-----:R-:W-:-:S05]  /*1e960*/  @P1 IMAD.HI.U32 R2, R3, R2, RZ ;  /* 0x0000000203021227 */ /* 0x001fca00078e00ff */
[----:B-1----:R-:W-:-:S05]  /*1e970*/  @P1 SHF.R.U32.HI R3, RZ, R0, R2 ;  /* 0x00000000ff031219 */ /* 0x002fca0000011602 */
[----:B------:R-:W0:Y:S04]  /*1e980*/  SHFL.IDX PT, R169, R3, RZ, 0x1c1f ;  /* 0x001c1fff03a97589 */ /* 0x000e2800000e0000 */
[----:B------:R1:W2:Y:S01]  /*1e990*/  SHFL.IDX PT, R168, R3, 0x1, 0x1c1f ;  /* 0x003c1f0003a87f89 */ /* 0x0002a200000e0000 */
[----:B---3--:R-:W-:Y:S01]  /*1e9a0*/  PRMT R9, R192, 0x654, R9 ;  /* 0x00000654c0097816 */ /* 0x008fe20000000009 */
[----:B------:R-:W-:Y:S01]  /*1e9b0*/  FMUL.FTZ R0, R184, UR39 ;  /* 0x00000027b8007c20 */ /* 0x000fe20008410000 */
[----:B------:R-:W-:Y:S01]  /*1e9c0*/  FMUL.FTZ R2, R185, UR39 ;  /* 0x00000027b9027c20 */ /* 0x000fe20008410000 */
[----:B------:R-:W-:Y:S01]  /*1e9d0*/  FMUL.FTZ R4, R188, UR39 ;  /* 0x00000027bc047c20 */ /* 0x000fe20008410000 */
[----:B------:R3:W-:Y:S01]  /*1e9e0*/  SYNCS.ARRIVE.TRANS64.RED.A1T0 RZ, [R9+URZ], RZ ;  /* 0x000000ff09ff79a7 */ /* 0x0007e2000810043f */
[----:B-1----:R-:W-:-:S02]  /*1e9f0*/  IMAD R3, R8, -0x50, RZ ;  /* 0xffffffb008037824 */ /* 0x002fc400078e02ff */
[----:B------:R-:W1:Y:S01]  /*1ea00*/  MUFU.TANH R0, R0 ;  /* 0x0000000000007308 */ /* 0x000e620000002400 */
[----:B---3--:R-:W-:Y:S02]  /*1ea10*/  FMUL.FTZ R9, R177, UR39 ;  /* 0x00000027b1097c20 */ /* 0x008fe40008410000 */
[----:B----4-:R-:W-:-:S05]  /*1ea20*/  IADD3 R3, -R195, 0x1, R3 ;  /* 0x00000001c3037810 */ /* 0x010fca0007ffe103 */
[----:B------:R-:W3:Y:S01]  /*1ea30*/  MUFU.TANH R2, R2 ;  /* 0x0000000200027308 */ /* 0x000ee20000002400 */
[----:B-----5:R-:W-:-:S07]  /*1ea40*/  IADD3 R172, -R193, R3, R194 ;  /* 0x00000003c1ac7210 */ /* 0x020fce0007ffe1c2 */
[----:B------:R-:W4:Y:S01]  /*1ea50*/  MUFU.TANH R4, R4 ;  /* 0x0000000400047308 */ /* 0x000f220000002400 */
[----:B0-----:R-:W-:-:S07]  /*1ea60*/  IMAD.IADD R3, R172, 0x1, R169 ;  /* 0x00000001ac037824 */ /* 0x001fce00078e02a9 */
[----:B------:R-:W0:Y:S01]  /*1ea70*/  MUFU.TANH R9, R9 ;  /* 0x0000000900097308 */ /* 0x000e220000002400 */
[----:B--2---:R-:W-:Y:S01]  /*1ea80*/  IMAD.IADD R168, R172, 0x1, R168 ;  /* 0x00000001aca87824 */ /* 0x004fe200078e02a8 */
[C---:B------:R-:W-:Y:S02]  /*1ea90*/  ISETP.GT.AND P2, PT, R3.reuse, RZ, PT ;  /* 0x000000ff0300720c */ /* 0x040fe40003f44270 */
[C---:B------:R-:W-:Y:S02]  /*1eaa0*/  ISETP.GT.AND P1, PT, R3.reuse, 0x1, PT ;  /* 0x000000010300780c */ /* 0x040fe40003f24270 */
[C---:B------:R-:W-:Y:S02]  /*1eab0*/  ISETP.GT.AND P5, PT, R3.reuse, 0x8, PT ;  /* 0x000000080300780c */ /* 0x040fe40003fa4270 */
[----:B------:R3:W2:Y:S01]  /*1eac0*/  MUFU.TANH R172, R164 ;  /* 0x000000a400ac7308 */ /* 0x0006a20000002400 */
[C---:B------:R-:W-:Y:S02]  /*1ead0*/  ISETP.GT.AND P4, PT, R3.reuse, 0x9, PT ;  /* 0x000000090300780c */ /* 0x040fe40003f84270 */
[----:B------:R-:W-:-:S02]  /*1eae0*/  ISETP.GT.AND P3, PT, R3, 0x10, PT ;  /* 0x000000100300780c */ /* 0x000fc40003f64270 */
[----:B-1----:R-:W-:Y:S02]  /*1eaf0*/  FSEL R169, R0, -INF , P2 ;  /* 0xff80000000a97808 */ /* 0x002fe40001000000 */
[C---:B------:R-:W-:Y:S02]  /*1eb00*/  ISETP.GT.AND P2, PT, R3.reuse, 0x11, PT ;  /* 0x000000110300780c */ /* 0x040fe40003f44270 */
[----:B---3--:R-:W-:Y:S02]  /*1eb10*/  FSEL R164, R2, -INF , P1 ;  /* 0xff80000002a47808 */ /* 0x008fe40000800000 */
[C---:B------:R-:W-:Y:S02]  /*1eb20*/  ISETP.GT.AND P1, PT, R3.reuse, 0x18, PT ;  /* 0x000000180300780c */ /* 0x040fe40003f24270 */
[----:B----4-:R-:W-:Y:S02]  /*1eb30*/  FSEL R0, R4, -INF , P5 ;  /* 0xff80000004007808 */ /* 0x010fe40002800000 */
[----:B------:R-:W-:-:S02]  /*1eb40*/  ISETP.GT.AND P5, PT, R3, 0x19, PT ;  /* 0x000000190300780c */ /* 0x000fc40003fa4270 */
[----:B------:R-:W-:Y:S02]  /*1eb50*/  FSEL R2, R5, -INF , P4 ;  /* 0xff80000005027808 */ /* 0x000fe40002000000 */
[C---:B------:R-:W-:Y:S02]  /*1eb60*/  ISETP.GT.AND P4, PT, R3.reuse, 0x20, PT ;  /* 0x000000200300780c */ /* 0x040fe40003f84270 */
[----:B------:R-:W-:Y:S02]  /*1eb70*/  FSEL R4, R6, -INF , P3 ;  /* 0xff80000006047808 */ /* 0x000fe40001800000 */
[----:B------:R-:W-:Y:S02]  /*1eb80*/  ISETP.GT.AND P3, PT, R3, 0x21, PT ;  /* 0x000000210300780c */ /* 0x000fe40003f64270 */
[----:B0-----:R-:W-:Y:S02]  /*1eb90*/  FSEL R6, R9, -INF , P2 ;  /* 0xff80000009067808 */ /* 0x001fe40001000000 */
[----:B------:R-:W-:-:S02]  /*1eba0*/  ISETP.GT.AND P2, PT, R3, 0x28, PT ;  /* 0x000000280300780c */ /* 0x000fc40003f44270 */
[----:B------:R-:W-:Y:S02]  /*1ebb0*/  FSEL R9, R10, -INF , P1 ;  /* 0xff8000000a097808 */ /* 0x000fe40000800000 */
[----:B------:R-:W-:Y:S02]  /*1ebc0*/  ISETP.GT.AND P1, PT, R3, 0x29, PT ;  /* 0x000000290300780c */ /* 0x000fe40003f24270 */
[----:B------:R-:W-:Y:S02]  /*1ebd0*/  FSEL R10, R11, -INF , P5 ;  /* 0xff8000000b0a7808 */ /* 0x000fe40002800000 */
[C---:B------:R-:W-:Y:S02]  /*1ebe0*/  ISETP.GT.AND P5, PT, R3.reuse, 0x30, PT ;  /* 0x000000300300780c */ /* 0x040fe40003fa4270 */
[----:B------:R-:W-:Y:S02]  /*1ebf0*/  FSEL R11, R14, -INF , P4 ;  /* 0xff8000000e0b7808 */ /* 0x000fe40002000000 */
[----:B------:R-:W-:-:S02]  /*1ec00*/  ISETP.GT.AND P4, PT, R3, 0x31, PT ;  /* 0x000000310300780c */ /* 0x000fc40003f84270 */
[----:B------:R-:W-:Y:S02]  /*1ec10*/  FSEL R14, R15, -INF , P3 ;  /* 0xff8000000f0e7808 */ /* 0x000fe40001800000 */
[----:B------:R-:W-:Y:S02]  /*1ec20*/  ISETP.GT.AND P3, PT, R3, 0x38, PT ;  /* 0x000000380300780c */ /* 0x000fe40003f64270 */
[----:B------:R-:W-:Y:S02]  /*1ec30*/  FSEL R15, R20, -INF , P2 ;  /* 0xff800000140f7808 */ /* 0x000fe40001000000 */
[----:B------:R-:W-:Y:S02]  /*1ec40*/  FSEL R20, R21, -INF , P1 ;  /* 0xff80000015147808 */ /* 0x000fe40000800000 */
[----:B------:R-:W-:Y:S02]  /*1ec50*/  FSEL R21, R160, -INF , P5 ;  /* 0xff800000a0157808 */ /* 0x000fe40002800000 */
[----:B------:R-:W-:-:S02]  /*1ec60*/  FSEL R160, R161, -INF , P4 ;  /* 0xff800000a1a07808 */ /* 0x000fc40002000000 */
[----:B--2---:R-:W-:Y:S02]  /*1ec70*/  FSEL R161, R172, -INF , P3 ;  /* 0xff800000aca17808 */ /* 0x004fe40001800000 */
[C---:B------:R-:W-:Y:S02]  /*1ec80*/  ISETP.GT.AND P2, PT, R3.reuse, 0x39, PT ;  /* 0x000000390300780c */ /* 0x040fe40003f44270 */
[C---:B------:R-:W-:Y:S02]  /*1ec90*/  ISETP.GT.AND P1, PT, R3.reuse, 0x40, PT ;  /* 0x000000400300780c */ /* 0x040fe40003f24270 */
[C---:B------:R-:W-:Y:S02]  /*1eca0*/  ISETP.GT.AND P5, PT, R3.reuse, 0x41, PT ;  /* 0x000000410300780c */ /* 0x040fe40003fa4270 */
[C---:B------:R-:W-:Y:S02]  /*1ecb0*/  ISETP.GT.AND P4, PT, R3.reuse, 0x48, PT ;  /* 0x000000480300780c */ /* 0x040fe40003f84270 */
[----:B------:R-:W-:-:S02]  /*1ecc0*/  ISETP.GT.AND P3, PT, R3, 0x49, PT ;  /* 0x000000490300780c */ /* 0x000fc40003f64270 */
[----:B------:R-:W-:-:S04]  /*1ecd0*/  FMNMX.FTZ R3, R169, R12, !PT ;  /* 0x0000000ca9037209 */ /* 0x000fc80007810000 */
[----:B------:R-:W-:-:S04]  /*1ece0*/  FMNMX.FTZ R3, R164, R3, !PT ;  /* 0x00000003a4037209 */ /* 0x000fc80007810000 */
[----:B------:R-:W-:-:S04]  /*1ecf0*/  FMNMX.FTZ R3, R0, R3, !PT ;  /* 0x0000000300037209 */ /* 0x000fc80007810000 */
[----:B------:R-:W-:-:S04]  /*1ed00*/  FMNMX.FTZ R3, R2, R3, !PT ;  /* 0x0000000302037209 */ /* 0x000fc80007810000 */
[----:B------:R-:W-:-:S04]  /*1ed10*/  FMNMX.FTZ R3, R4, R3, !PT ;  /* 0x0000000304037209 */ /* 0x000fc80007810000 */
[----:B------:R-:W-:-:S04]  /*1ed20*/  FMNMX.FTZ R5, R6, R3, !PT ;  /* 0x0000000306057209 */ /* 0x000fc80007810000 */
[----:B------:R-:W-:Y:S01]  /*1ed30*/  FMNMX.FTZ R5, R9, R5, !PT ;  /* 0x0000000509057209 */ /* 0x000fe20007810000 */
[----:B------:R0:W1:Y:S03]  /*1ed40*/  MUFU.TANH R3, R165 ;  /* 0x000000a500037308 */ /* 0x0000660000002400 */
[----:B0-----:R-:W-:-:S04]  /*1ed50*/  FMNMX.FTZ R165, R10, R5, !PT ;  /* 0x000000050aa57209 */ /* 0x001fc80007810000 */
[----:B------:R-:W-:-:S04]  /*1ed60*/  FMNMX.FTZ R165, R11, R165, !PT ;  /* 0x000000a50ba57209 */ /* 0x000fc80007810000 */
[----:B------:R-:W-:Y:S01]  /*1ed70*/  FMNMX.FTZ R165, R14, R165, !PT ;  /* 0x000000a50ea57209 */ /* 0x000fe20007810000 */
[----:B------:R1:W0:Y:S03]  /*1ed80*/  MUFU.TANH R5, R152 ;  /* 0x0000009800057308 */ /* 0x0002260000002400 */
[----:B------:R-:W-:Y:S01]  /*1ed90*/  FMNMX.FTZ R165, R15, R165, !PT ;  /* 0x000000a50fa57209 */ /* 0x000fe20007810000 */
[----:B------:R-:W-:-:S03]  /*1eda0*/  FMUL.FTZ R172, R156, UR39 ;  /* 0x000000279cac7c20 */ /* 0x000fc60008410000 */
[----:B------:R-:W-:-:S04]  /*1edb0*/  FMNMX.FTZ R165, R20, R165, !PT ;  /* 0x000000a514a57209 */ /* 0x000fc80007810000 */
[----:B------:R-:W-:Y:S01]  /*1edc0*/  FMNMX.FTZ R156, R21, R165, !PT ;  /* 0x000000a5159c7209 */ /* 0x000fe20007810000 */
[----:B------:R-:W-:Y:S01]  /*1edd0*/  FMUL.FTZ R165, R157, UR39 ;  /* 0x000000279da57c20 */ /* 0x000fe20008410000 */
[----:B------:R-:W2:Y:S02]  /*1ede0*/  MUFU.TANH R172, R172 ;  /* 0x000000ac00ac7308 */ /* 0x000ea40000002400 */
[----:B------:R-:W-:Y:S02]  /*1edf0*/  FMNMX.FTZ R156, R160, R156, !PT ;  /* 0x0000009ca09c7209 */ /* 0x000fe40007810000 */
[----:B-1----:R-:W-:Y:S02]  /*1ee00*/  FSEL R152, R3, -INF , P2 ;  /* 0xff80000003987808 */ /* 0x002fe40001000000 */
[----:B------:R-:W-:Y:S02]  /*1ee10*/  FMNMX.FTZ R3, R161, R156, !PT ;  /* 0x0000009ca1037209 */ /* 0x000fe40007810000 */
[----:B------:R-:W1:Y:S01]  /*1ee20*/  MUFU.TANH R165, R165 ;  /* 0x000000a500a57308 */ /* 0x000e620000002400 */
[----:B0-----:R-:W-:-:S02]  /*1ee30*/  FSEL R156, R5, -INF , P1 ;  /* 0xff800000059c7808 */ /* 0x001fc40000800000 */
[----:B------:R-:W-:Y:S02]  /*1ee40*/  FMNMX.FTZ R3, R152, R3, !PT ;  /* 0x0000000398037209 */ /* 0x000fe40007810000 */
[----:B------:R-:W-:Y:S02]  /*1ee50*/  FSEL R153, R153, -INF , P5 ;  /* 0xff80000099997808 */ /* 0x000fe40002800000 */
[----:B------:R-:W-:Y:S02]  /*1ee60*/  FMNMX.FTZ R3, R156, R3, !PT ;  /* 0x000000039c037209 */ /* 0x000fe40007810000 */
[----:B--2---:R-:W-:Y:S02]  /*1ee70*/  FSEL R157, R172, -INF , P4 ;  /* 0xff800000ac9d7808 */ /* 0x004fe40002000000 */
[----:B------:R-:W-:-:S04]  /*1ee80*/  FMNMX.FTZ R3, R153, R3, !PT ;  /* 0x0000000399037209 */ /* 0x000fc80007810000 */
[----:B------:R-:W-:Y:S02]  /*1ee90*/  FMNMX.FTZ R3, R157, R3, !PT ;  /* 0x000000039d037209 */ /* 0x000fe40007810000 */
[----:B-1----:R-:W-:-:S04]  /*1eea0*/  FSEL R165, R165, -INF , P3 ;  /* 0xff800000a5a57808 */ /* 0x002fc80001800000 */
[----:B------:R-:W-:-:S05]  /*1eeb0*/  FMNMX.FTZ R5, R165, R3, !PT ;  /* 0x00000003a5057209 */ /* 0x000fca0007810000 */
[----:B------:R-:W0:Y:S01]  /*1eec0*/  SHFL.BFLY PT, R3, R5, 0x2, 0x1f ;  /* 0x0c401f0005037f89 */ /* 0x000e2200000e0000 */
[----:B------:R-:W-:Y:S01]  /*1eed0*/  FMUL.FTZ R184, R186, UR39 ;  /* 0x00000027bab87c20 */ /* 0x000fe20008410000 */
[----:B------:R-:W-:Y:S01]  /*1eee0*/  FMUL.FTZ R173, R187, UR39 ;  /* 0x00000027bbad7c20 */ /* 0x000fe20008410000 */
[----:B------:R-:W-:Y:S01]  /*1eef0*/  FMUL.FTZ R172, R190, UR39 ;  /* 0x00000027beac7c20 */ /* 0x000fe20008410000 */
[----:B0-----:R-:W-:Y:S01]  /*1ef00*/  FMNMX.FTZ R5, R5, R3, !PT ;  /* 0x0000000305057209 */ /* 0x001fe20007810000 */
[----:B------:R-:W-:-:S04]  /*1ef10*/  FMUL.FTZ R3, R182, UR39 ;  /* 0x00000027b6037c20 */ /* 0x000fc80008410000 */
[----:B------:R-:W0:Y:S01]  /*1ef20*/  SHFL.BFLY PT, R182, R5, 0x1, 0x1f ;  /* 0x0c201f0005b67f89 */ /* 0x000e2200000e0000 */
[----:B------:R-:W-:Y:S01]  /*1ef30*/  FMUL.FTZ R177, R191, UR39 ;  /* 0x00000027bfb17c20 */ /* 0x000fe20008410000 */
[----:B------:R-:W-:Y:S01]  /*1ef40*/  FMUL.FTZ R178, R178, UR39 ;  /* 0x00000027b2b27c20 */ /* 0x000fe20008410000 */
[----:B------:R-:W1:Y:S01]  /*1ef50*/  MUFU.TANH R184, R184 ;  /* 0x000000b800b87308 */ /* 0x000e620000002400 */
[----:B------:R-:W-:Y:S01]  /*1ef60*/  FMUL.FTZ R176, R183, UR39 ;  /* 0x00000027b7b07c20 */ /* 0x000fe20008410000 */
[----:B------:R-:W-:Y:S01]  /*1ef70*/  FMUL.FTZ R179, R179, UR39 ;  /* 0x00000027b3b37c20 */ /* 0x000fe20008410000 */
[----:B------:R-:W-:-:S05]  /*1ef80*/  FMUL.FTZ R180, R170, UR39 ;  /* 0x00000027aab47c20 */ /* 0x000fca0008410000 */
[----:B------:R-:W-:Y:S01]  /*1ef90*/  MUFU.TANH R173, R173 ;  /* 0x000000ad00ad7308 */ /* 0x000fe20000002400 */
[----:B------:R-:W-:Y:S01]  /*1efa0*/  FMUL.FTZ R171, R171, UR39 ;  /* 0x00000027abab7c20 */ /* 0x000fe20008410000 */
[----:B------:R-:W-:-:S06]  /*1efb0*/  FMUL.FTZ R175, R175, UR39 ;  /* 0x00000027afaf7c20 */ /* 0x000fcc0008410000 */
[----:B------:R-:W2:Y:S01]  /*1efc0*/  MUFU.TANH R172, R172 ;  /* 0x000000ac00ac7308 */ /* 0x000ea20000002400 */
[----:B0-----:R-:W-:-:S07]  /*1efd0*/  FMNMX.FTZ R5, R5, R182, !PT ;  /* 0x000000b605057209 */ /* 0x001fce0007810000 */
[----:B------:R-:W0:Y:S01]  /*1efe0*/  MUFU.TANH R177, R177 ;  /* 0x000000b100b17308 */ /* 0x000e220000002400 */
[----:B------:R-:W-:Y:S01]  /*1eff0*/  FSETP.NEU.FTZ.AND P1, PT, R5, -INF , PT ;  /* 0xff8000000500780b */ /* 0x000fe20003f3d000 */
[----:B------:R-:W-:-:S06]  /*1f000*/  FMUL.FTZ R181, R174, UR39 ;  /* 0x00000027aeb57c20 */ /* 0x000fcc0008410000 */
[----:B------:R-:W3:Y:S01]  /*1f010*/  MUFU.TANH R178, R178 ;  /* 0x000000b200b27308 */ /* 0x000ee20000002400 */
[----:B------:R-:W-:Y:S01]  /*1f020*/  FMUL.FTZ R183, R162, UR39 ;  /* 0x00000027a2b77c20 */ /* 0x000fe20008410000 */
[----:B------:R-:W-:-:S06]  /*1f030*/  FMUL.FTZ R185, R163, UR39 ;  /* 0x00000027a3b97c20 */ /* 0x000fcc0008410000 */
[----:B------:R-:W4:Y:S01]  /*1f040*/  MUFU.TANH R3, R3 ;  /* 0x0000000300037308 */ /* 0x000f220000002400 */
[----:B------:R-:W-:-:S07]  /*1f050*/  ISETP.GT.AND P3, PT, R168, RZ, PT ;  /* 0x000000ffa800720c */ /* 0x000fce0003f64270 */
[----:B------:R-:W5:Y:S01]  /*1f060*/  MUFU.TANH R176, R176 ;  /* 0x000000b000b07308 */ /* 0x000f620000002400 */
[----:B------:R-:W-:-:S07]  /*1f070*/  ISETP.GT.AND P4, PT, R168, 0x1, PT ;  /* 0x00000001a800780c */ /* 0x000fce0003f84270 */
[----:B------:R-:W5:Y:S01]  /*1f080*/  MUFU.TANH R179, R179 ;  /* 0x000000b300b37308 */ /* 0x000f620000002400 */
[C---:B------:R-:W-:Y:S02]  /*1f090*/  ISETP.GT.AND P5, PT, R168.reuse, 0x8, PT ;  /* 0x00000008a800780c */ /* 0x040fe40003fa4270 */
[----:B------:R-:W-:-:S05]  /*1f0a0*/  ISETP.GT.AND P2, PT, R168, 0x9, PT ;  /* 0x00000009a800780c */ /* 0x000fca0003f44270 */
[----:B------:R-:W5:Y:S01]  /*1f0b0*/  MUFU.TANH R180, R180 ;  /* 0x000000b400b47308 */ /* 0x000f620000002400 */
[----:B-1----:R-:W-:-:S07]  /*1f0c0*/  FSEL R163, R184, -INF , P3 ;  /* 0xff800000b8a37808 */ /* 0x002fce0001800000 */
[----:B------:R1:W5:Y:S01]  /*1f0d0*/  MUFU.TANH R182, R175 ;  /* 0x000000af00b67308 */ /* 0x0003620000002400 */
[----:B------:R-:W-:-:S07]  /*1f0e0*/  ISETP.GT.AND P3, PT, R168, 0x10, PT ;  /* 0x00000010a800780c */ /* 0x000fce0003f64270 */
[----:B------:R-:W5:Y:S01]  /*1f0f0*/  MUFU.TANH R171, R171 ;  /* 0x000000ab00ab7308 */ /* 0x000f620000002400 */
[----:B-1----:R-:W-:Y:S02]  /*1f100*/  FSEL R175, R5, RZ, P1 ;  /* 0x000000ff05af7208 */ /* 0x002fe40000800000 */
[----:B--2---:R-:W-:-:S03]  /*1f110*/  FSEL R172, R172, -INF , P5 ;  /* 0xff800000acac7808 */ /* 0x004fc60002800000 */
[----:B------:R-:W-:Y:S01]  /*1f120*/  FADD.FTZ R175, -R175, R12 ;  /* 0x0000000cafaf7221 */ /* 0x000fe20000010100 */
[----:B------:R-:W-:Y:S01]  /*1f130*/  FSEL R12, R173, -INF , P4 ;  /* 0xff800000ad0c7808 */ /* 0x000fe20002000000 */
[----:B------:R-:W1:Y:S01]  /*1f140*/  MUFU.TANH R181, R181 ;  /* 0x000000b500b57308 */ /* 0x000e620000002400 */
[----:B0-----:R-:W-:Y:S02]  /*1f150*/  FSEL R173, R177, -INF , P2 ;  /* 0xff800000b1ad7808 */ /* 0x001fe40001000000 */
[C---:B------:R-:W-:Y:S02]  /*1f160*/  ISETP.GT.AND P5, PT, R168.reuse, 0x18, PT ;  /* 0x00000018a800780c */ /* 0x040fe40003fa4270 */
[----:B------:R-:W-:-:S03]  /*1f170*/  ISETP.GT.AND P2, PT, R168, 0x19, PT ;  /* 0x00000019a800780c */ /* 0x000fc60003f44270 */
[----:B------:R-:W0:Y:S01]  /*1f180*/  MUFU.TANH R183, R183 ;  /* 0x000000b700b77308 */ /* 0x000e220000002400 */
[----:B------:R-:W-:Y:S02]  /*1f190*/  ISETP.GT.AND P4, PT, R168, 0x11, PT ;  /* 0x00000011a800780c */ /* 0x000fe40003f84270 */
[----:B---3--:R-:W-:-:S05]  /*1f1a0*/  FSEL R174, R178, -INF , P3 ;  /* 0xff800000b2ae7808 */ /* 0x008fca0001800000 */
[----:B------:R-:W2:Y:S01]  /*1f1b0*/  MUFU.TANH R185, R185 ;  /* 0x000000b900b97308 */ /* 0x000ea20000002400 */
[----:B------:R-:W-:Y:S02]  /*1f1c0*/  ISETP.GT.AND P3, PT, R168, 0x20, PT ;  /* 0x00000020a800780c */ /* 0x000fe40003f64270 */
[----:B----4-:R-:W-:Y:S02]  /*1f1d0*/  FSEL R170, R3, -INF , P5 ;  /* 0xff80000003aa7808 */ /* 0x010fe40002800000 */
[----:B-----5:R-:W-:Y:S02]  /*1f1e0*/  FSEL R176, R176, -INF , P2 ;  /* 0xff800000b0b07808 */ /* 0x020fe40001000000 */
[----:B------:R-:W-:Y:S02]  /*1f1f0*/  FSEL R162, R179, -INF , P4 ;  /* 0xff800000b3a27808 */ /* 0x000fe40002000000 */
[----:B------:R-:W-:Y:S02]  /*1f200*/  ISETP.GT.AND P2, PT, R168, 0x29, PT ;  /* 0x00000029a800780c */ /* 0x000fe40003f44270 */
[----:B------:R-:W-:-:S02]  /*1f210*/  MOV R3, UR43 ;  /* 0x0000002b00037c02 */ /* 0x000fc40008000f00 */
[----:B------:R-:W-:Y:S02]  /*1f220*/  ISETP.GT.AND P4, PT, R168, 0x21, PT ;  /* 0x00000021a800780c */ /* 0x000fe40003f84270 */
[----:B------:R-:W-:Y:S02]  /*1f230*/  FSEL R177, R180, -INF , P3 ;  /* 0xff800000b4b17808 */ /* 0x000fe40001800000 */
[----:B------:R-:W-:Y:S01]  /*1f240*/  FSEL R180, R182, -INF , P2 ;  /* 0xff800000b6b47808 */ /* 0x000fe20001000000 */
[----:B------:R-:W-:Y:S01]  /*1f250*/  FMUL.FTZ R182, R5, R3 ;  /* 0x0000000305b67220 */ /* 0x000fe20000410000 */
[C---:B------:R-:W-:Y:S02]  /*1f260*/  ISETP.GT.AND P5, PT, R168.reuse, 0x28, PT ;  /* 0x00000028a800780c */ /* 0x040fe40003fa4270 */
[----:B------:R-:W-:Y:S02]  /*1f270*/  FSEL R178, R171, -INF , P4 ;  /* 0xff800000abb27808 */ /* 0x000fe40002000000 */
[----:B------:R-:W-:-:S02]  /*1f280*/  ISETP.GT.AND P3, PT, R168, 0x30, PT ;  /* 0x00000030a800780c */ /* 0x000fc40003f64270 */
[----:B------:R-:W-:Y:S02]  /*1f290*/  ISETP.GT.AND P4, PT, R168, 0x31, PT ;  /* 0x00000031a800780c */ /* 0x000fe40003f84270 */
[----:B-1----:R-:W-:Y:S02]  /*1f2a0*/  FSEL R179, R181, -INF , P5 ;  /* 0xff800000b5b37808 */ /* 0x002fe40002800000 */
[----:B0-----:R-:W-:Y:S02]  /*1f2b0*/  FSEL R181, R183, -INF , P3 ;  /* 0xff800000b7b57808 */ /* 0x001fe40001800000 */
[----:B--2---:R-:W-:Y:S02]  /*1f2c0*/  FSEL R171, R185, -INF , P4 ;  /* 0xff800000b9ab7808 */ /* 0x004fe40002000000 */
[----:B------:R-:W-:Y:S02]  /*1f2d0*/  FSEL R182, R182, RZ, P1 ;  /* 0x000000ffb6b67208 */ /* 0x000fe40000800000 */
[----:B------:R-:W-:-:S02]  /*1f2e0*/  ISETP.GT.AND P2, PT, R168, 0x39, PT ;  /* 0x00000039a800780c */ /* 0x000fc40003f44270 */
[C---:B------:R-:W-:Y:S02]  /*1f2f0*/  ISETP.GT.AND P3, PT, R168.reuse, 0x40, PT ;  /* 0x00000040a800780c */ /* 0x040fe40003f64270 */
[C---:B------:R-:W-:Y:S02]  /*1f300*/  ISETP.GT.AND P4, PT, R168.reuse, 0x41, PT ;  /* 0x00000041a800780c */ /* 0x040fe40003f84270 */
[C---:B------:R-:W-:Y:S02]  /*1f310*/  ISETP.GT.AND P5, PT, R168.reuse, 0x48, PT ;  /* 0x00000048a800780c */ /* 0x040fe40003fa4270 */
[C---:B------:R-:W-:Y:S02]  /*1f320*/  ISETP.GT.AND P6, PT, R168.reuse, 0x49, PT ;  /* 0x00000049a800780c */ /* 0x040fe40003fc4270 */
[----:B------:R-:W-:Y:S02]  /*1f330*/  ISETP.GT.AND P1, PT, R168, 0x38, PT ;  /* 0x00000038a800780c */ /* 0x000fe40003f24270 */
[----:B------:R-:W-:-:S04]  /*1f340*/  FMNMX.FTZ R168, R163, R13, !PT ;  /* 0x0000000da3a87209 */ /* 0x000fc80007810000 */
[----:B------:R-:W-:-:S04]  /*1f350*/  FMNMX.FTZ R168, R12, R168, !PT ;  /* 0x000000a80ca87209 */ /* 0x000fc80007810000 */
[----:B------:R-:W-:-:S04]  /*1f360*/  FMNMX.FTZ R168, R172, R168, !PT ;  /* 0x000000a8aca87209 */ /* 0x000fc80007810000 */
[----:B------:R-:W-:-:S04]  /*1f370*/  FMNMX.FTZ R168, R173, R168, !PT ;  /* 0x000000a8ada87209 */ /* 0x000fc80007810000 */
[----:B------:R-:W-:-:S04]  /*1f380*/  FMNMX.FTZ R168, R174, R168, !PT ;  /* 0x000000a8aea87209 */ /* 0x000fc80007810000 */
[----:B------:R-:W-:-:S04]  /*1f390*/  FMNMX.FTZ R168, R162, R168, !PT ;  /* 0x000000a8a2a87209 */ /* 0x000fc80007810000 */
[----:B------:R-:W-:Y:S01]  /*1f3a0*/  FMNMX.FTZ R168, R170, R168, !PT ;  /* 0x000000a8aaa87209 */ /* 0x000fe20007810000 */
[----:B------:R-:W-:-:S03]  /*1f3b0*/  FMUL.FTZ R166, R166, UR39 ;  /* 0x00000027a6a67c20 */ /* 0x000fc60008410000 */
[----:B------:R-:W-:Y:S01]  /*1f3c0*/  FMNMX.FTZ R168, R176, R168, !PT ;  /* 0x000000a8b0a87209 */ /* 0x000fe20007810000 */
[----:B------:R-:W-:-:S03]  /*1f3d0*/  FMUL.FTZ R167, R167, UR39 ;  /* 0x00000027a7a77c20 */ /* 0x000fc60008410000 */
[----:B------:R-:W-:Y:S01]  /*1f3e0*/  FMNMX.FTZ R168, R177, R168, !PT ;  /* 0x000000a8b1a87209 */ /* 0x000fe20007810000 */
[----:B------:R-:W0:Y:S01]  /*1f3f0*/  MUFU.TANH R166, R166 ;  /* 0x000000a600a67308 */ /* 0x000e220000002400 */
        /* <DEDUP_REMOVED lines=20> */
[----:B------:R-:W-:Y:S01]  /*1f540*/  FMUL.FTZ R154, R154, UR39 ;  /* 0x000000279a9a7c20 */ /* 0x000fe20008410000 */
[----:B------:R-:W-:Y:S01]  /*1f550*/  FMNMX.FTZ R182, R178, R168, !PT ;  /* 0x000000a8b2b67209 */ /* 0x000fe20007810000 */
[----:B------:R-:W1:Y:S01]  /*1f560*/  MUFU.TANH R167, R167 ;  /* 0x000000a700a77308 */ /* 0x000e620000002400 */
[----:B------:R-:W-:-:S02]  /*1f570*/  FMUL.FTZ R155, R155, UR39 ;  /* 0x000000279b9b7c20 */ /* 0x000fc40008410000 */
[----:B------:R-:W-:-:S05]  /*1f580*/  FMNMX.FTZ R182, R179, R182, !PT ;  /* 0x000000b6b3b67209 */ /* 0x000fca0007810000 */
[----:B------:R-:W2:Y:S01]  /*1f590*/  MUFU.TANH R154, R154 ;  /* 0x0000009a009a7308 */ /* 0x000ea20000002400 */
[----:B------:R-:W-:Y:S01]  /*1f5a0*/  FMUL.FTZ R158, R158, UR39 ;  /* 0x000000279e9e7c20 */ /* 0x000fe20008410000 */
[----:B------:R-:W-:-:S06]  /*1f5b0*/  FMUL.FTZ R183, R159, UR39 ;  /* 0x000000279fb77c20 */ /* 0x000fcc0008410000 */
[----:B------:R3:W4:Y:S01]  /*1f5c0*/  MUFU.TANH R168, R155 ;  /* 0x0000009b00a87308 */ /* 0x0007220000002400 */
[----:B0-----:R-:W-:Y:S02]  /*1f5d0*/  FSEL R166, R166, -INF , P1 ;  /* 0xff800000a6a67808 */ /* 0x001fe40000800000 */
[----:B---3--:R-:W-:-:S04]  /*1f5e0*/  FMNMX.FTZ R155, R180, R182, !PT ;  /* 0x000000b6b49b7209 */ /* 0x008fc80007810000 */
[----:B------:R-:W-:Y:S01]  /*1f5f0*/  FMNMX.FTZ R155, R181, R155, !PT ;  /* 0x0000009bb59b7209 */ /* 0x000fe20007810000 */
[----:B------:R0:W3:Y:S03]  /*1f600*/  MUFU.TANH R182, R158 ;  /* 0x0000009e00b67308 */ /* 0x0000e60000002400 */
[----:B0-----:R-:W-:-:S05]  /*1f610*/  FMNMX.FTZ R158, R171, R155, !PT ;  /* 0x0000009bab9e7209 */ /* 0x001fca0007810000 */
[----:B------:R-:W0:Y:S01]  /*1f620*/  MUFU.TANH R183, R183 ;  /* 0x000000b700b77308 */ /* 0x000e220000002400 */
[----:B-1----:R-:W-:Y:S02]  /*1f630*/  FSEL R155, R167, -INF , P2 ;  /* 0xff800000a79b7808 */ /* 0x002fe40001000000 */
[----:B------:R-:W-:Y:S02]  /*1f640*/  FMNMX.FTZ R159, R166, R158, !PT ;  /* 0x0000009ea69f7209 */ /* 0x000fe40007810000 */
[----:B--2---:R-:W-:Y:S02]  /*1f650*/  FSEL R158, R154, -INF , P3 ;  /* 0xff8000009a9e7808 */ /* 0x004fe40001800000 */
[----:B------:R-:W-:Y:S02]  /*1f660*/  FMNMX.FTZ R154, R155, R159, !PT ;  /* 0x0000009f9b9a7209 */ /* 0x000fe40007810000 */
[----:B----4-:R-:W-:Y:S02]  /*1f670*/  FSEL R159, R168, -INF , P4 ;  /* 0xff800000a89f7808 */ /* 0x010fe40002000000 */
[----:B------:R-:W-:-:S02]  /*1f680*/  FMNMX.FTZ R154, R158, R154, !PT ;  /* 0x0000009a9e9a7209 */ /* 0x000fc40007810000 */
[----:B---3--:R-:W-:Y:S02]  /*1f690*/  FSEL R167, R182, -INF , P5 ;  /* 0xff800000b6a77808 */ /* 0x008fe40002800000 */
[----:B------:R-:W-:Y:S02]  /*1f6a0*/  FMNMX.FTZ R154, R159, R154, !PT ;  /* 0x0000009a9f9a7209 */ /* 0x000fe40007810000 */
[----:B0-----:R-:W-:Y:S02]  /*1f6b0*/  FSEL R168, R183, -INF , P6 ;  /* 0xff800000b7a87808 */ /* 0x001fe40003000000 */
[----:B------:R-:W-:-:S04]  /*1f6c0*/  FMNMX.FTZ R154, R167, R154, !PT ;  /* 0x0000009aa79a7209 */ /* 0x000fc80007810000 */
[----:B------:R-:W-:-:S05]  /*1f6d0*/  FMNMX.FTZ R182, R168, R154, !PT ;  /* 0x0000009aa8b67209 */ /* 0x000fca0007810000 */
[----:B------:R-:W0:Y:S02]  /*1f6e0*/  SHFL.BFLY PT, R154, R182, 0x2, 0x1f ;  /* 0x0c401f00b69a7f89 */ /* 0x000e2400000e0000 */
[----:B0-----:R-:W-:-:S05]  /*1f6f0*/  FMNMX.FTZ R182, R182, R154, !PT ;  /* 0x0000009ab6b67209 */ /* 0x001fca0007810000 */
[----:B------:R-:W0:Y:S01]  /*1f700*/  SHFL.BFLY PT, R183, R182, 0x1, 0x1f ;  /* 0x0c201f00b6b77f89 */ /* 0x000e2200000e0000 */
[----:B------:R0:W-:Y:S08]  /*1f710*/  MUFU.EX2 R204, R4 ;  /* 0x0000000400cc7308 */ /* 0x0001f00000000800 */
[----:B------:R1:W-:Y:S08]  /*1f720*/  MUFU.EX2 R210, R0 ;  /* 0x0000000000d27308 */ /* 0x0003f00000000800 */
[----:B------:R2:W-:Y:S01]  /*1f730*/  MUFU.EX2 R154, R2 ;  /* 0x00000002009a7308 */ /* 0x0005e20000000800 */
[----:B0-----:R-:W-:-:S04]  /*1f740*/  FMNMX.FTZ R4, R182, R183, !PT ;  /* 0x000000b7b6047209 */ /* 0x001fc80007810000 */
[C---:B------:R-:W-:Y:S01]  /*1f750*/  FSETP.NEU.FTZ.AND P1, PT, R4.reuse, -INF , PT ;  /* 0xff8000000400780b */ /* 0x040fe20003f3d000 */
[----:B-1----:R-:W-:-:S03]  /*1f760*/  FMUL.FTZ R0, R4, R3 ;  /* 0x0000000304007220 */ /* 0x002fc60000410000 */
[----:B--2---:R-:W-:Y:S02]  /*1f770*/  FSEL R2, R4, RZ, P1 ;  /* 0x000000ff04027208 */ /* 0x004fe40000800000 */
[----:B------:R-:W-:-:S03]  /*1f780*/  FSEL R0, R0, RZ, P1 ;  /* 0x000000ff00007208 */ /* 0x000fc60000800000 */
[----:B------:R-:W-:Y:S02]  /*1f790*/  FADD.FTZ R2, -R2, R13 ;  /* 0x0000000d02027221 */ /* 0x000fe40000010100 */
[-CC-:B------:R-:W-:Y:S02]  /*1f7a0*/  FFMA.FTZ R163, R163, R3.reuse, -R0.reuse ;  /* 0x00000003a3a37223 */ /* 0x180fe40000010800 */
[-C--:B------:R-:W-:Y:S01]  /*1f7b0*/  FMUL.FTZ R2, R2, R3.reuse ;  /* 0x0000000302027220 */ /* 0x080fe20000410000 */
        /* <DEDUP_REMOVED lines=20> */
[----:B------:R-:W-:Y:S08]  /*1f900*/  MUFU.EX2 R169, R169 ;  /* 0x000000a900a97308 */ /* 0x000ff00000000800 */
[----:B------:R-:W-:Y:S08]  /*1f910*/  MUFU.EX2 R163, R163 ;  /* 0x000000a300a37308 */ /* 0x000ff00000000800 */
[----:B------:R-:W0:Y:S08]  /*1f920*/  MUFU.EX2 R0, R175 ;  /* 0x000000af00007308 */ /* 0x000e300000000800 */
[----:B------:R-:W1:Y:S08]  /*1f930*/  MUFU.EX2 R2, R2 ;  /* 0x0000000200027308 */ /* 0x000e700000000800 */
[----:B------:R-:W2:Y:S08]  /*1f940*/  MUFU.EX2 R164, R164 ;  /* 0x000000a400a47308 */ /* 0x000eb00000000800 */
[----:B------:R-:W3:Y:S08]  /*1f950*/  MUFU.EX2 R12, R12 ;  /* 0x0000000c000c7308 */ /* 0x000ef00000000800 */
[----:B------:R-:W4:Y:S01]  /*1f960*/  MUFU.EX2 R172, R172 ;  /* 0x000000ac00ac7308 */ /* 0x000f220000000800 */
[----:B0-----:R-:W-:Y:S01]  /*1f970*/  FFMA.FTZ R228, R0, R228, R169 ;  /* 0x000000e400e47223 */ /* 0x001fe200000100a9 */
[----:B-1----:R-:W-:-:S06]  /*1f980*/  FFMA.FTZ R227, R2, R227, R163 ;  /* 0x000000e302e37223 */ /* 0x002fcc00000100a3 */
[----:B------:R-:W0:Y:S01]  /*1f990*/  MUFU.EX2 R173, R173 ;  /* 0x000000ad00ad7308 */ /* 0x000e220000000800 */
[----:B--2---:R-:W-:Y:S01]  /*1f9a0*/  FADD.FTZ R13, R164, R228 ;  /* 0x000000e4a40d7221 */ /* 0x004fe20000010000 */
[----:B---3--:R-:W-:-:S06]  /*1f9b0*/  FADD.FTZ R175, R12, R227 ;  /* 0x000000e30caf7221 */ /* 0x008fcc0000010000 */
[----:B------:R-:W1:Y:S01]  /*1f9c0*/  MUFU.EX2 R174, R174 ;  /* 0x000000ae00ae7308 */ /* 0x000e620000000800 */
[----:B------:R-:W-:Y:S01]  /*1f9d0*/  FADD.FTZ R13, R210, R13 ;  /* 0x0000000dd20d7221 */ /* 0x000fe20000010000 */
[----:B----4-:R-:W-:-:S06]  /*1f9e0*/  FADD.FTZ R175, R172, R175 ;  /* 0x000000afacaf7221 */ /* 0x010fcc0000010000 */
[----:B------:R-:W2:Y:S08]  /*1f9f0*/  MUFU.EX2 R6, R6 ;  /* 0x0000000600067308 */ /* 0x000eb00000000800 */
[----:B------:R-:W3:Y:S01]  /*1fa00*/  MUFU.EX2 R162, R162 ;  /* 0x000000a200a27308 */ /* 0x000ee20000000800 */
[----:B------:R-:W-:Y:S01]  /*1fa10*/  FADD.FTZ R13, R154, R13 ;  /* 0x0000000d9a0d7221 */ /* 0x000fe20000010000 */
[----:B0-----:R-:W-:-:S06]  /*1fa20*/  FADD.FTZ R175, R173, R175 ;  /* 0x000000afadaf7221 */ /* 0x001fcc0000010000 */
[----:B------:R-:W0:Y:S08]  /*1fa30*/  MUFU.EX2 R9, R9 ;  /* 0x0000000900097308 */ /* 0x000e300000000800 */
[----:B------:R-:W4:Y:S01]  /*1fa40*/  MUFU.EX2 R170, R170 ;  /* 0x000000aa00aa7308 */ /* 0x000f220000000800 */
[----:B------:R-:W-:Y:S01]  /*1fa50*/  FADD.FTZ R13, R204, R13 ;  /* 0x0000000dcc0d7221 */ /* 0x000fe20000010000 */
[----:B-1----:R-:W-:-:S06]  /*1fa60*/  FADD.FTZ R175, R174, R175 ;  /* 0x000000afaeaf7221 */ /* 0x002fcc0000010000 */
[----:B------:R-:W1:Y:S08]  /*1fa70*/  MUFU.EX2 R10, R10 ;  /* 0x0000000a000a7308 */ /* 0x000e700000000800 */
[----:B------:R-:W5:Y:S01]  /*1fa80*/  MUFU.EX2 R176, R176 ;  /* 0x000000b000b07308 */ /* 0x000f620000000800 */
[----:B--2---:R-:W-:Y:S01]  /*1fa90*/  FADD.FTZ R13, R6, R13 ;  /* 0x0000000d060d7221 */ /* 0x004fe20000010000 */
[----:B---3--:R-:W-:-:S06]  /*1faa0*/  FADD.FTZ R175, R162, R175 ;  /* 0x000000afa2af7221 */ /* 0x008fcc0000010000 */
[----:B------:R-:W2:Y:S08]  /*1fab0*/  MUFU.EX2 R11, R11 ;  /* 0x0000000b000b7308 */ /* 0x000eb00000000800 */
[----:B------:R-:W3:Y:S01]  /*1fac0*/  MUFU.EX2 R177, R177 ;  /* 0x000000b100b17308 */ /* 0x000ee20000000800 */
[----:B0-----:R-:W-:Y:S01]  /*1fad0*/  FADD.FTZ R13, R9, R13 ;  /* 0x0000000d090d7221 */ /* 0x001fe20000010000 */
[----:B----4-:R-:W-:-:S06]  /*1fae0*/  FADD.FTZ R175, R170, R175 ;  /* 0x000000afaaaf7221 */ /* 0x010fcc0000010000 */
[----:B------:R-:W0:Y:S08]  /*1faf0*/  MUFU.EX2 R14, R14 ;  /* 0x0000000e000e7308 */ /* 0x000e300000000800 */
[----:B------:R-:W4:Y:S01]  /*1fb00*/  MUFU.EX2 R178, R178 ;  /* 0x000000b200b27308 */ /* 0x000f220000000800 */
[----:B-1----:R-:W-:Y:S01]  /*1fb10*/  FADD.FTZ R13, R10, R13 ;  /* 0x0000000d0a0d7221 */ /* 0x002fe20000010000 */
[----:B-----5:R-:W-:-:S06]  /*1fb20*/  FADD.FTZ R175, R176, R175 ;  /* 0x000000afb0af7221 */ /* 0x020fcc0000010000 */
        /* <DEDUP_REMOVED lines=39> */
[----:B---3--:R-:W-:-:S03]  /*1fda0*/  FADD.FTZ R175, R159, R175 ;  /* 0x000000af9faf7221 */ /* 0x008fc60000010000 */
[----:B0-----:R-:W-:Y:S01]  /*1fdb0*/  FADD.FTZ R13, R157, R13 ;  /* 0x0000000d9d0d7221 */ /* 0x001fe20000010000 */
[----:B----4-:R-:W-:-:S03]  /*1fdc0*/  FADD.FTZ R175, R167, R175 ;  /* 0x000000afa7af7221 */ /* 0x010fc60000010000 */
[----:B-1----:R-:W-:Y:S01]  /*1fdd0*/  FADD.FTZ R228, R165, R13 ;  /* 0x0000000da5e47221 */ /* 0x002fe20000010000 */
[----:B-----5:R-:W-:Y:S01]  /*1fde0*/  FADD.FTZ R227, R168, R175 ;  /* 0x000000afa8e37221 */ /* 0x020fe20000010000 */
[----:B------:R-:W-:Y:S06]  /*1fdf0*/  @!P0 BRA `(.L_x_2882) ;  /* 0x0000000000048947 */ /* 0x000fec0003800000 */
[----:B------:R-:W-:Y:S01]  /*1fe00*/  BPT.TRAP 0x1 ;  /* 0x000000040000795c */ /* 0x000fe20000300000 */
.L_x_2882:
[----:B------:R-:W2:Y:S01]  /*1fe10*/  LDL R13, [R1+0x58] ;  /* 0x00005800010d7983 */ /* 0x000ea20000100800 */
[----:B------:R-:W-:Y:S01]  /*1fe20*/  VIADD R7, R7, 0x38860 ;  /* 0x0003886007077836 */ /* 0x000fe20000000000 */
[----:B------:R-:W-:Y:S02]  /*1fe30*/  F2FP.F16.F32.PACK_AB R209, R12, R163 ;  /* 0x000000a30cd1723e */ /* 0x000fe400000000ff */
        /* <DEDUP_REMOVED lines=24> */
[C---:B--2---:R-:W-:Y:S01]  /*1ffc0*/  ISETP.GT.AND P1, PT, R8.reuse, R13, PT ;  /* 0x0000000d0800720c */ /* 0x044fe20003f24270 */
[----:B------:R-:W-:-:S02]  /*1ffd0*/  VIADD R8, R8, 0xffffffff ;  /* 0xffffffff08087836 */ /* 0x000fc40000000000 */
[----:B------:R-:W-:-:S10]  /*1ffe0*/  IMAD.MOV.U32 R13, RZ, RZ, R4 ;  /* 0x000000ffff0d7224 */ /* 0x000fd400078e0004 */
[----:B------:R-:W-:Y:S05]  /*1fff0*/  @P1 BRA `(.L_x_2883) ;  /* 0xffffffa800e81947 */ /* 0x000fea000383ffff */
[----:B------:R-:W-:Y:S05]  /*20000*/  BSYNC B1 ;  /* 0x0000000000017941 */ /* 0x000fea0003800000 */
.L_x_2870:
[----:B------:R-:W-:Y:S05]  /*20010*/  BSYNC B0 ;  /* 0x0000000000007941 */ /* 0x000fea0003800000 */
.L_x_2869:
[----:B------:R-:W2:Y:S01]  /*20020*/  LDL R6, [R1+0x7c] ;  /* 0x00007c0001067983 */ /* 0x000ea20000100800 */
[----:B------:R-:W-:Y:S01]  /*20030*/  BSSY B0, `(.L_x_2884) ;  /* 0x00004e5000007945 */ /* 0x000fe20003800000 */
[----:B--2---:R-:W-:-:S13]  /*20040*/  ISETP.GE.AND P1, PT, R8, R6, PT ;  /* 0x000000060800720c */ /* 0x004fda0003f26270 */
[----:B------:R-:W-:Y:S05]  /*20050*/  @!P1 BRA `(.L_x_2885) ;  /* 0x0000004c00889947 */ /* 0x000fea0003800000 */
[----:B------:R-:W-:Y:S01]  /*20060*/  IMAD.MOV.U32 R12, RZ, RZ, R4 ;  /* 0x000000ffff0c7224 */ /* 0x000fe200078e0004 */
[----:B------:R-:W-:Y:S01]  /*20070*/  MOV R9, R5 ;  /* 0x0000000500097202 */ /* 0x000fe20000000f00 */
[----:B------:R-:W-:Y:S02]  /*20080*/  IMAD.MOV.U32 R6, RZ, RZ, R226 ;  /* 0x000000ffff067224 */ /* 0x000fe400078e00e2 */
[----:B------:R-:W-:-:S07]  /*20090*/  IMAD.MOV.U32 R7, RZ, RZ, R220 ;  /* 0x000000ffff077224 */ /* 0x000fce00078e00dc */
.L_x_2898:
[----:B------:R-:W-:-:S05]  /*200a0*/  VIADD R13, R7, 0x1 ;  /* 0x00000001070d7836 */ /* 0x000fca0000000000 */
[----:B------:R-:W-:-:S04]  /*200b0*/  ISETP.NE.AND P1, PT, R13, 0x2, PT ;  /* 0x000000020d00780c */ /* 0x000fc80003f25270 */
[----:B------:R-:W-:Y:S02]  /*200c0*/  SEL R13, R13, RZ, P1 ;  /* 0x000000ff0d0d7207 */ /* 0x000fe40000800000 */
[----:B------:R-:W-:Y:S02]  /*200d0*/  SEL R226, RZ, 0x1, P1 ;  /* 0x00000001ffe27807 */ /* 0x000fe40000800000 */
[----:B------:R-:W-:Y:S02]  /*200e0*/  MOV R220, R13 ;  /* 0x0000000d00dc7202 */ /* 0x000fe40000000f00 */
[----:B------:R-:W-:Y:S01]  /*200f0*/  LOP3.LUT R226, R6, R226, RZ, 0x3c, !PT ;  /* 0x000000e206e27212 */ /* 0x000fe200078e3cff */
[----:B------:R-:W-:Y:S06]  /*20100*/  @!P0 BRA `(.L_x_2886) ;  /* 0x0000000000048947 */ /* 0x000fec0003800000 */
[----:B------:R-:W-:Y:S01]  /*20110*/  BPT.TRAP 0x1 ;  /* 0x000000040000795c */ /* 0x000fe20000300000 */
.L_x_2886:
[----:B------:R-:W-:Y:S01]  /*20120*/  IMAD R4, R220, 0x8, R23 ;  /* 0x00000008dc047824 */ /* 0x000fe200078e0217 */
[----:B------:R-:W-:-:S04]  /*20130*/  SHF.L.U32 R5, R226, 0x1f, RZ ;  /* 0x0000001fe2057819 */ /* 0x000fc800000006ff */
[----:B------:R0:W1:Y:S01]  /*20140*/  SYNCS.PHASECHK.TRANS64.TRYWAIT P1, [R4+URZ+0x38830], R5 ;  /* 0x03883005040075a7 */ /* 0x000062000802017f */
[----:B------:R-:W-:Y:S05]  /*20150*/  @!P0 BRA `(.L_x_2887) ;  /* 0x0000000000048947 */ /* 0x000fea0003800000 */
[----:B------:R-:W-:Y:S01]  /*20160*/  BPT.TRAP 0x1 ;  /* 0x000000040000795c */ /* 0x000fe20000300000 */
.L_x_2887:
        /* <DEDUP_REMOVED lines=8> */
.L_x_2889:
[----:B------:R-:W-:Y:S05]  /*201f0*/  BSYNC B1 ;  /* 0x0000000000017941 */ /* 0x000fea0003800000 */
.L_x_2888:
[----:B------:R-:W2:Y:S01]  /*20200*/  LDL.64 R152, [R1+0x48] ;  /* 0x0000480001987983 */ /* 0x000ea20000100a00 */
[----:B01----:R-:W-:-:S03]  /*20210*/  IMAD.MOV.U32 R5, RZ, RZ, 0x40000040 ;  /* 0x40000040ff057424 */ /* 0x003fc600078e00ff */
[----:B------:R-:W3:Y:S01]  /*20220*/  LDL.64 R20, [R1+0x40] ;  /* 0x0000400001147983 */ /* 0x000ee20000100a00 */
[----:B------:R-:W-:Y:S02]  /*20230*/  MOV R4, R3 ;  /* 0x0000000300047202 */ /* 0x000fe40000000f00 */
[----:B------:R-:W-:Y:S02]  /*20240*/  R2UR UR15, R5 ;  /* 0x00000000050f72ca */ /* 0x000fe400000e0000 */
[----:B------:R-:W-:Y:S01]  /*20250*/  R2UR UR14, R4 ;  /* 0x00000000040e72ca */ /* 0x000fe200000e0000 */
[----:B------:R-:W-:Y:S01]  /*20260*/  WARPGROUP.ARRIVE ;  /* 0x00000000000079c5 */ /* 0x000fe20000000000 */
[----:B------:R-:W-:Y:S01]  /*20270*/  IMAD.MOV.U32 R11, RZ, RZ, 0x40000040 ;  /* 0x40000040ff0b7424 */ /* 0x000fe200078e00ff */
[----:B------:R-:W-:-:S04]  /*20280*/  R2UR UR26, R10 ;  /* 0x000000000a1a72ca */ /* 0x000fc800000e0000 */
[----:B------:R-:W-:Y:S01]  /*20290*/  R2UR UR27, R11 ;  /* 0x000000000b1b72ca */ /* 0x000fe200000e0000 */
[----:B------:R-:W-:Y:S01]  /*202a0*/  IMAD.MOV.U32 R4, RZ, RZ, R15 ;  /* 0x000000ffff047224 */ /* 0x000fe200078e000f */
[----:B------:R-:W-:-:S04]  /*202b0*/  R2UR UR19, R5 ;  /* 0x00000000051372ca */ /* 0x000fc800000e0000 */
[----:B------:R-:W-:Y:S01]  /*202c0*/  R2UR UR18, R4 ;  /* 0x00000000041272ca */ /* 0x000fe200000e0000 */
[----:B------:R-:W-:Y:S01]  /*202d0*/  VIADD R10, R3, 0x180 ;  /* 0x00000180030a7836 */ /* 0x000fe20000000000 */
[----:B------:R-:W-:-:S04]  /*202e0*/  R2UR UR7, R11 ;  /* 0x000000000b0772ca */ /* 0x000fc800000e0000 */
[----:B------:R-:W-:Y:S02]  /*202f0*/  R2UR UR6, R10 ;  /* 0x000000000a0672ca */ /* 0x000fe400000e0000 */
[----:B--2---:R-:W-:Y:S02]  /*20300*/  R2UR UR8, R152 ;  /* 0x00000000980872ca */ /* 0x004fe400000e0000 */
[----:B------:R-:W-:Y:S02]  /*20310*/  R2UR UR9, R153 ;  /* 0x00000000990972ca */ /* 0x000fe400000e0000 */
[----:B------:R-:W2:Y:S01]  /*20320*/  LDL.64 R152, [R1+0x38] ;  /* 0x0000380001987983 */ /* 0x000ea20000100a00 */
[----:B------:R-:W-:Y:S02]  /*20330*/  IADD3 R14, R3, 0x200, RZ ;  /* 0x00000200030e7810 */ /* 0x000fe40007ffe0ff */
[----:B---3--:R-:W-:Y:S02]  /*20340*/  R2UR UR32, R20 ;  /* 0x00000000142072ca */ /* 0x008fe400000e0000 */
[----:B------:R-:W-:-:S04]  /*20350*/  R2UR UR33, R21 ;  /* 0x00000000152172ca */ /* 0x000fc800000e0000 */
        /* <DEDUP_REMOVED lines=9> */
[----:B------:R-:W-:Y:S01]  /*203f0*/  IMAD.MOV.U32 R15, RZ, RZ, 0x40000040 ;  /* 0x40000040ff0f7424 */ /* 0x000fe200078e00ff */
[----:B------:R-:W-:Y:S01]  /*20400*/  R2UR UR22, R14 ;  /* 0x000000000e1672ca */ /* 0x000fe200000e0000 */
[----:B------:R-:W-:Y:S01]  /*20410*/  UMOV UR20, UR8 ;  /* 0x0000000800147c82 */ /* 0x000fe20008000000 */
[----:B------:R-:W-:Y:S01]  /*20420*/  UMOV UR21, UR9 ;  /* 0x0000000900157c82 */ /* 0x000fe20008000000 */
[----:B------:R-:W-:Y:S01]  /*20430*/  VIADD R4, R3, 0x2 ;  /* 0x0000000203047836 */ /* 0x000fe20000000000 */
[----:B------:R-:W-:Y:S01]  /*20440*/  R2UR UR11, R5 ;  /* 0x00000000050b72ca */ /* 0x000fe200000e0000 */
[----:B------:R-:W-:Y:S01]  /*20450*/  IMAD.MOV.U32 R11, RZ, RZ, 0x40000040 ;  /* 0x40000040ff0b7424 */ /* 0x000fe200078e00ff */
[----:B------:R-:W-:Y:S01]  /*20460*/  IADD3 R10, R3, 0x82, RZ ;  /* 0x00000082030a7810 */ /* 0x000fe20007ffe0ff */
        /* <DEDUP_REMOVED lines=24> */
[----:B------:R-:W-:Y:S01]  /*205f0*/  MOV R5, 0x40000040 ;  /* 0x4000004000057802 */ /* 0x000fe20000000f00 */
        /* <DEDUP_REMOVED lines=22> */
[----:B------:R-:W-:Y:S02]  /*20760*/  VIADD R4, R3, 0x202 ;  /* 0x0000020203047836 */ /* 0x000fe40000000000 */
[----:B------:R-:W-:Y:S01]  /*20770*/  IMAD.MOV.U32 R5, RZ, RZ, 0x40000040 ;  /* 0x40000040ff057424 */ /* 0x000fe200078e00ff */
[----:B------:R-:W-:Y:S01]  /*20780*/  UMOV UR4, UR34 ;  /* 0x0000002200047c82 */ /* 0x000fe20008000000 */
[----:B------:R-:W-:Y:S01]  /*20790*/  UMOV UR5, UR35 ;  /* 0x0000002300057c82 */ /* 0x000fe20008000000 */
[----:B------:R-:W-:Y:S02]  /*207a0*/  WARPGROUP.DEPBAR.LE gsb0, 0x0 ;  /* 0x00008000000079c5 */ /* 0x000fe40000010000 */
        /* <DEDUP_REMOVED lines=10> */
[----:B------:R-:W-:Y:S01]  /*20850*/  IMAD.MOV.U32 R5, RZ, RZ, 0x40000040 ;  /* 0x40000040ff057424 */ /* 0x000fe200078e00ff */
[----:B------:R-:W-:Y:S01]  /*20860*/  UMOV UR12, UR34 ;  /* 0x00000022000c7c82 */ /* 0x000fe20008000000 */
[----:B------:R-:W-:Y:S01]  /*20870*/  UMOV UR13, UR35 ;  /* 0x00000023000d7c82 */ /* 0x000fe20008000000 */
[----:B---3--:R-:W-:Y:S01]  /*20880*/  R2UR UR32, R20 ;  /* 0x00000000142072ca */ /* 0x008fe200000e0000 */
[----:B------:R-:W3:Y:S01]  /*20890*/  LDL.64 R10, [R1+0x20] ;  /* 0x00002000010a7983 */ /* 0x000ee20000100a00 */
[----:B------:R-:W-:-:S02]  /*208a0*/  WARPGROUP.DEPBAR.LE gsb0, 0x0 ;  /* 0x00008000000079c5 */ /* 0x000fc40000010000 */
[----:B------:R-:W-:-:S06]  /*208b0*/  WARPGROUP.ARRIVE ;  /* 0x00000000000079c5 */ /* 0x000fcc0000000000 */
[----:B------:R-:W-:Y:S01]  /*208c0*/  HGMMA.64x16x16.F32 R152, gdesc[UR16], R152, gsb0 ;  /* 0x00200000109879f0 */ /* 0x000fe20008000898 */
[----:B------:R-:W-:Y:S02]  /*208d0*/  IADD3 R4, R3, 0x4, RZ ;  /* 0x0000000403047810 */ /* 0x000fe40007ffe0ff */
        /* <DEDUP_REMOVED lines=34> */
[----:B------:R-:W-:Y:S01]  /*20b00*/  IMAD.MOV.U32 R5, RZ, RZ, 0x40000040 ;  /* 0x40000040ff057424 */ /* 0x000fe200078e00ff */
        /* <DEDUP_REMOVED lines=235> */
[----:B------:R-:W-:Y:S02]  /*219c0*/  IADD3 R4, R3, 0x500, RZ ;  /* 0x0000050003047810 */ /* 0x000fe40007ffe0ff */
        /* <DEDUP_REMOVED lines=493> */
.L_x_2891:
[----:B------:R-:W-:Y:S02]  /*238a0*/  SHF.L.U32 R0, R6, 0x1f, RZ ;  /* 0x0000001f06007819 */ /* 0x000fe400000006ff */
[----:B------:R-:W-:-:S04]  /*238b0*/  LEA R6, R7, R23, 0x3 ;  /* 0x0000001707067211 */ /* 0x000fc800078e18ff */
[----:B------:R0:W1:Y:S01]  /*238c0*/  SYNCS.PHASECHK.TRANS64.TRYWAIT P1, [R6+URZ+0x38850], R0 ;  /* 0x03885000060075a7 */ /* 0x000062000802017f */
[----:B------:R-:W-:Y:S05]  /*238d0*/  @!P0 BRA `(.L_x_2892) ;  /* 0x0000000000048947 */ /* 0x000fea0003800000 */
[----:B------:R-:W-:Y:S01]  /*238e0*/  BPT.TRAP 0x1 ;  /* 0x000000040000795c */ /* 0x000fe20000300000 */
.L_x_2892:
[----:B------:R-:W-:Y:S04]  /*238f0*/  BSSY B1, `(.L_x_2893) ;  /* 0x0000004000017945 */ /* 0x000fe80003800000 */
[----:B-1----:R-:W-:Y:S05]  /*23900*/  @P1 BRA `(.L_x_2894) ;  /* 0x0000000000081947 */ /* 0x002fea0003800000 */
[----:B------:R-:W1:Y:S02]  /*23910*/  SYNCS.PHASECHK.TRANS64.TRYWAIT P1, [R6+URZ+0x38850], R0 ;  /* 0x03885000060075a7 */ /* 0x000e64000802017f */
[----:B-1----:R-:W-:Y:S05]  /*23920*/  @!P1 BRA `(.L_x_2895) ;  /* 0x0000011000149947 */ /* 0x002fea0003800000 */
.L_x_2894:
[----:B------:R-:W-:Y:S05]  /*23930*/  BSYNC B1 ;  /* 0x0000000000017941 */ /* 0x000fea0003800000 */
.L_x_2893:
[----:B01----:R-:W-:Y:S01]  /*23940*/  VIADD R0, R23, 0x400 ;  /* 0x0000040017007836 */ /* 0x003fe20000000000 */
[----:B------:R-:W-:Y:S01]  /*23950*/  WARPGROUP.ARRIVE ;  /* 0x00000000000079c5 */ /* 0x000fe20000000000 */
[----:B------:R-:W-:Y:S01]  /*23960*/  IMAD.MOV.U32 R3, RZ, RZ, 0x40000040 ;  /* 0x40000040ff037424 */ /* 0x000fe200078e00ff */
[----:B------:R-:W-:Y:S02]  /*23970*/  MOV R5, 0x40000040 ;  /* 0x4000004000057802 */ /* 0x000fe40000000f00 */
[----:B------:R-:W-:Y:S02]  /*23980*/  SHF.R.U32.HI R0, RZ, 0x4, R0 ;  /* 0x00000004ff007819 */ /* 0x000fe40000011600 */
[----:B------:R-:W-:Y:S01]  /*23990*/  R2UR UR7, R3 ;  /* 0x00000000030772ca */ /* 0x000fe200000e0000 */
[----:B------:R-:W-:Y:S01]  /*239a0*/  IMAD.MOV.U32 R3, RZ, RZ, 0x40000040 ;  /* 0x40000040ff037424 */ /* 0x000fe200078e00ff */
[----:B------:R-:W-:-:S04]  /*239b0*/  LOP3.LUT R0, R0, 0x3fff, RZ, 0xc0, !PT ;  /* 0x00003fff00007812 */ /* 0x000fc800078ec0ff */
[----:B------:R-:W-:-:S05]  /*239c0*/  LOP3.LUT R0, R0, 0x2800000, RZ, 0xfc, !PT ;  /* 0x0280000000007812 */ /* 0x000fca00078efcff */
[----:B------:R-:W-:-:S04]  /*239d0*/  IMAD R2, R7, 0xa00, R0 ;  /* 0x00000a0007027824 */ /* 0x000fc800078e0200 */
[C---:B------:R-:W-:Y:S01]  /*239e0*/  VIADD R4, R2.reuse, 0x80 ;  /* 0x0000008002047836 */ /* 0x040fe20000000000 */
[----:B------:R-:W-:-:S13]  /*239f0*/  R2UR UR6, R2 ;  /* 0x00000000020672ca */ /* 0x000fda00000e0000 */
        /* <DEDUP_REMOVED lines=33> */
.L_x_2896:
        /* <DEDUP_REMOVED lines=26> */
[----:B------:R-:W-:-:S02]  /*23db0*/  IMAD R4, R13, 0x8, R23 ;  /* 0x000000080d047824 */ /* 0x000fc400078e0217 */
        /* <DEDUP_REMOVED lines=25> */
[----:B------:R-:W-:Y:S01]  /*23f50*/  IADD3 R4, R4, 0x38840, RZ ;  /* 0x0003884004047810 */ /* 0x000fe20007ffe0ff */
        /* <DEDUP_REMOVED lines=80> */
[----:B0-----:R-:W-:Y:S01]  /*24460*/  FMNMX.FTZ R4, R4, R3, !PT ;  /* 0x0000000304047209 */ /* 0x001fe20007810000 */
[----:B------:R-:W-:-:S04]  /*24470*/  IMAD.U32 R3, RZ, RZ, UR42 ;  /* 0x0000002aff037e24 */ /* 0x000fc8000f8e00ff */
[----:B------:R-:W-:Y:S01]  /*24480*/  FADD.FTZ R155, -R4, R12 ;  /* 0x0000000c049b7221 */ /* 0x000fe20000010100 */
[-C--:B------:R-:W-:Y:S01]  /*24490*/  FMUL.FTZ R9, R5, R3.reuse ;  /* 0x0000000305097220 */ /* 0x080fe20000410000 */
[-C--:B------:R-:W-:Y:S02]  /*244a0*/  FMUL.FTZ R12, R154, R3.reuse ;  /* 0x000000039a0c7220 */ /* 0x080fe40000410000 */
[-C--:B------:R-:W-:Y:S01]  /*244b0*/  FMUL.FTZ R154, R155, R3.reuse ;  /* 0x000000039b9a7220 */ /* 0x080fe20000410000 */
        /* <DEDUP_REMOVED lines=19> */
[----:B------:R-:W0:Y:S01]  /*245f0*/  MUFU.EX2 R208, R208 ;  /* 0x000000d000d07308 */ /* 0x000e220000000800 */
[-CC-:B-1----:R-:W-:Y:S01]  /*24600*/  FFMA.FTZ R12, R21, R3.reuse, -R9.reuse ;  /* 0x00000003150c7223 */ /* 0x182fe20000010809 */
        /* <DEDUP_REMOVED lines=17> */
[-CC-:B------:R-:W-:Y:S01]  /*24720*/  FFMA.FTZ R193, R193, R3.reuse, -R154.reuse ;  /* 0x00000003c1c17223 */ /* 0x180fe2000001089a */
[-CC-:B------:R-:W-:Y:S01]  /*24730*/  FFMA.FTZ R195, R195, R3.reuse, -R154.reuse ;  /* 0x00000003c3c37223 */ /* 0x180fe2000001089a */
[-C--:B------:R-:W-:Y:S01]  /*24740*/  FFMA.FTZ R13, R163, R3.reuse, -R154 ;  /* 0x00000003a30d7223 */ /* 0x080fe2000001089a */
[-CC-:B------:R-:W-:Y:S01]  /*24750*/  FFMA.FTZ R200, R168, R3.reuse, -R9.reuse ;  /* 0x00000003a8c87223 */ /* 0x180fe20000010809 */
[----:B------:R-:W-:Y:S01]  /*24760*/  FFMA.FTZ R169, R169, R3, -R9 ;  /* 0x00000003a9a97223 */ /* 0x000fe20000010809 */
[----:B------:R-:W0:Y:S01]  /*24770*/  MUFU.EX2 R161, R161 ;  /* 0x000000a100a17308 */ /* 0x000e220000000800 */
[----:B-1----:R-:W-:Y:S01]  /*24780*/  FFMA.FTZ R227, R2, R227, R209 ;  /* 0x000000e302e37223 */ /* 0x002fe200000100d1 */
[-CC-:B------:R-:W-:Y:S01]  /*24790*/  FFMA.FTZ R202, R172, R3.reuse, -R9.reuse ;  /* 0x00000003acca7223 */ /* 0x180fe20000010809 */
[-CC-:B------:R-:W-:Y:S01]  /*247a0*/  FFMA.FTZ R10, R173, R3.reuse, -R9.reuse ;  /* 0x00000003ad0a7223 */ /* 0x180fe20000010809 */
[----:B------:R-:W-:-:S04]  /*247b0*/  FFMA.FTZ R164, R164, R3, -R9 ;  /* 0x00000003a4a47223 */ /* 0x000fc80000010809 */
[----:B------:R-:W-:Y:S08]  /*247c0*/  MUFU.EX2 R152, R7 ;  /* 0x0000000700987308 */ /* 0x000ff00000000800 */
[----:B------:R-:W1:Y:S01]  /*247d0*/  MUFU.EX2 R211, R211 ;  /* 0x000000d300d37308 */ /* 0x000e620000000800 */
[----:B0-----:R-:W-:-:S07]  /*247e0*/  FADD.FTZ R163, R161, R227 ;  /* 0x000000e3a1a37221 */ /* 0x001fce0000010000 */
[----:B------:R-:W-:Y:S08]  /*247f0*/  MUFU.EX2 R210, R210 ;  /* 0x000000d200d27308 */ /* 0x000ff00000000800 */
[----:B------:R-:W0:Y:S01]  /*24800*/  MUFU.EX2 R160, R160 ;  /* 0x000000a000a07308 */ /* 0x000e220000000800 */
[----:B-1----:R-:W-:-:S07]  /*24810*/  FADD.FTZ R163, R211, R163 ;  /* 0x000000a3d3a37221 */ /* 0x002fce0000010000 */
[----:B------:R-:W-:Y:S08]  /*24820*/  MUFU.EX2 R20, R11 ;  /* 0x0000000b00147308 */ /* 0x000ff00000000800 */
[----:B------:R-:W1:Y:S01]  /*24830*/  MUFU.EX2 R205, R205 ;  /* 0x000000cd00cd7308 */ /* 0x000e620000000800 */
[----:B0-----:R-:W-:-:S07]  /*24840*/  FADD.FTZ R163, R160, R163 ;  /* 0x000000a3a0a37221 */ /* 0x001fce0000010000 */
[----:B------:R0:W-:Y:S08]  /*24850*/  MUFU.EX2 R7, R21 ;  /* 0x0000001500077308 */ /* 0x0001f00000000800 */
[----:B------:R-:W-:Y:S01]  /*24860*/  MUFU.EX2 R204, R204 ;  /* 0x000000cc00cc7308 */ /* 0x000fe20000000800 */
[----:B0-----:R-:W-:Y:S01]  /*24870*/  FFMA.FTZ R21, R166, R3, -R154 ;  /* 0x00000003a6157223 */ /* 0x001fe2000001089a */
[----:B-1----:R-:W-:-:S06]  /*24880*/  FADD.FTZ R163, R205, R163 ;  /* 0x000000a3cda37221 */ /* 0x002fcc0000010000 */
[----:B------:R-:W0:Y:S08]  /*24890*/  MUFU.EX2 R159, R159 ;  /* 0x0000009f009f7308 */ /* 0x000e300000000800 */
        /* <DEDUP_REMOVED lines=63> */
.L_x_2897:
[----:B------:R-:W2:Y:S01]  /*24c90*/  LDL R162, [R1+0x7c] ;  /* 0x00007c0001a27983 */ /* 0x000ea20000100800 */
[----:B------:R-:W-:Y:S01]  /*24ca0*/  VIADD R6, R6, 0x38860 ;  /* 0x0003886006067836 */ /* 0x000fe20000000000 */
[----:B------:R-:W-:Y:S02]  /*24cb0*/  F2FP.F16.F32.PACK_AB R200, R200, R12 ;  /* 0x0000000cc8c8723e */ /* 0x000fe400000000ff */
[----:B------:R-:W-:Y:S01]  /*24cc0*/  F2FP.F16.F32.PACK_AB R198, R9, R198 ;  /* 0x000000c609c6723e */ /* 0x000fe200000000ff */
[----:B------:R-:W-:Y:S01]  /*24cd0*/  IMAD.MOV.U32 R9, RZ, RZ, R5 ;  /* 0x000000ffff097224 */ /* 0x000fe200078e0005 */
[----:B------:R-:W-:Y:S02]  /*24ce0*/  PRMT R6, R184, 0x654, R6 ;  /* 0x00000654b8067816 */ /* 0x000fe40000000006 */
[----:B------:R-:W-:Y:S01]  /*24cf0*/  F2FP.F16.F32.PACK_AB R192, R192, R7 ;  /* 0x00000007c0c0723e */ /* 0x000fe200000000ff */
[----:B------:R-:W-:Y:S01]  /*24d00*/  IMAD.MOV.U32 R7, RZ, RZ, R220 ;  /* 0x000000ffff077224 */ /* 0x000fe200078e00dc */
        /* <DEDUP_REMOVED lines=21> */
[----:B------:R-:W-:-:S12]  /*24e60*/  VIADD R8, R8, 0xffffffff ;  /* 0xffffffff08087836 */ /* 0x000fd80000000000 */
[----:B------:R-:W-:Y:S05]  /*24e70*/  @P1 BRA `(.L_x_2898) ;  /* 0xffffffb000881947 */ /* 0x000fea000383ffff */
.L_x_2885:
[----:B------:R-:W-:Y:S05]  /*24e80*/  BSYNC B0 ;  /* 0x0000000000007941 */ /* 0x000fea0003800000 */
.L_x_2884:
        /* <DEDUP_REMOVED lines=131> */
.L_x_2899:
[----:B------:R-:W-:Y:S02]  /*256c0*/  LEA R10, R220, R23, 0x3 ;  /* 0x00000017dc0a7211 */ /* 0x000fe400078e18ff */
[----:B------:R-:W-:-:S04]  /*256d0*/  SHF.L.U32 R0, R226, 0x1f, RZ ;  /* 0x0000001fe2007819 */ /* 0x000fc800000006ff */
[----:B------:R0:W1:Y:S01]  /*256e0*/  SYNCS.PHASECHK.TRANS64.TRYWAIT P1, [R10+URZ+0x38850], R0 ;  /* 0x038850000a0075a7 */ /* 0x000062000802017f */
[----:B------:R-:W-:Y:S05]  /*256f0*/  @!P0 BRA `(.L_x_2900) ;  /* 0x0000000000048947 */ /* 0x000fea0003800000 */
[----:B------:R-:W-:Y:S01]  /*25700*/  BPT.TRAP 0x1 ;  /* 0x000000040000795c */ /* 0x000fe20000300000 */
.L_x_2900:
[----:B------:R-:W-:Y:S04]  /*25710*/  BSSY B0, `(.L_x_2901) ;  /* 0x0000004000007945 */ /* 0x000fe80003800000 */
[----:B-1----:R-:W-:Y:S05]  /*25720*/  @P1 BRA `(.L_x_2902) ;  /* 0x0000000000081947 */ /* 0x002fea0003800000 */
[----:B------:R-:W1:Y:S02]  /*25730*/  SYNCS.PHASECHK.TRANS64.TRYWAIT P1, [R10+URZ+0x38850], R0 ;  /* 0x038850000a0075a7 */ /* 0x000e64000802017f */
[----:B-1----:R-:W-:Y:S05]  /*25740*/  @!P1 BRA `(.L_x_2903) ;  /* 0x000000f000a09947 */ /* 0x002fea0003800000 */
.L_x_2902:
[----:B------:R-:W-:Y:S05]  /*25750*/  BSYNC B0 ;  /* 0x0000000000007941 */ /* 0x000fea0003800000 */
.L_x_2901:
[----:B------:R-:W-:Y:S01]  /*25760*/  VIADD R23, R23, 0x400 ;  /* 0x0000040017177836 */ /* 0x000fe20000000000 */
[----:B------:R-:W-:Y:S01]  /*25770*/  WARPGROUP.ARRIVE ;  /* 0x00000000000079c5 */ /* 0x000fe20000000000 */
[----:B------:R-:W-:Y:S01]  /*25780*/  IMAD.MOV.U32 R7, RZ, RZ, 0x40000040 ;  /* 0x40000040ff077424 */ /* 0x000fe200078e00ff */
[----:B------:R-:W-:Y:S01]  /*25790*/  MOV R9, 0x40000040 ;  /* 0x4000004000097802 */ /* 0x000fe20000000f00 */
[----:B01----:R-:W0:Y:S01]  /*257a0*/  SHFL.BFLY PT, R0, R228, 0x2, 0x1f ;  /* 0x0c401f00e4007f89 */ /* 0x003e2200000e0000 */
[----:B------:R-:W-:Y:S01]  /*257b0*/  SHF.R.U32.HI R23, RZ, 0x4, R23 ;  /* 0x00000004ff177819 */ /* 0x000fe20000011617 */
[----:B------:R-:W-:Y:S01]  /*257c0*/  IMAD.MOV.U32 R154, RZ, RZ, -0x800000 ;  /* 0xff800000ff9a7424 */ /* 0x000fe200078e00ff */
[----:B------:R-:W-:Y:S01]  /*257d0*/  R2UR UR7, R7 ;  /* 0x00000000070772ca */ /* 0x000fe200000e0000 */
[----:B------:R-:W-:Y:S01]  /*257e0*/  IMAD.MOV.U32 R7, RZ, RZ, 0x40000040 ;  /* 0x40000040ff077424 */ /* 0x000fe200078e00ff */
[----:B------:R-:W-:Y:S01]  /*257f0*/  LOP3.LUT R23, R23, 0x3fff, RZ, 0xc0, !PT ;  /* 0x00003fff17177812 */ /* 0x000fe200078ec0ff */
[----:B------:R-:W-:-:S03]  /*25800*/  IMAD.MOV.U32 R153, RZ, RZ, -0x800000 ;  /* 0xff800000ff997424 */ /* 0x000fc600078e00ff */
[----:B------:R-:W-:-:S05]  /*25810*/  LOP3.LUT R23, R23, 0x2800000, RZ, 0xfc, !PT ;  /* 0x0280000017177812 */ /* 0x000fca00078efcff */
[----:B------:R-:W-:-:S04]  /*25820*/  IMAD R6, R220, 0xa00, R23 ;  /* 0x00000a00dc067824 */ /* 0x000fc800078e0217 */
[C---:B------:R-:W-:Y:S01]  /*25830*/  VIADD R8, R6.reuse, 0x80 ;  /* 0x0000008006087836 */ /* 0x040fe20000000000 */
[----:B------:R-:W-:Y:S01]  /*25840*/  R2UR UR6, R6 ;  /* 0x00000000060672ca */ /* 0x000fe200000e0000 */
[----:B0-----:R-:W-:-:S05]  /*25850*/  FADD.FTZ R0, R0, R228 ;  /* 0x000000e400007221 */ /* 0x001fca0000010000 */
[----:B------:R-:W0:Y:S07]  /*25860*/  SHFL.BFLY PT, R2, R0, 0x1, 0x1f ;  /* 0x0c201f0000027f89 */ /* 0x000e2e00000e0000 */
[----:B------:R-:W-:Y:S01]  /*25870*/  HGMMA.64x256x16.F32 R24, R208, gdesc[UR4].tnspB, R24, gsb0 ;  /* 0x43e00004d0187df0 */ /* 0x000fe20008000818 */
[----:B------:R-:W-:Y:S01]  /*25880*/  R2UR UR6, R8 ;  /* 0x00000000080672ca */ /* 0x000fe200000e0000 */
[----:B------:R-:W-:Y:S01]  /*25890*/  VIADD R8, R6, 0x100 ;  /* 0x0000010006087836 */ /* 0x000fe20000000000 */
[----:B------:R-:W-:Y:S01]  /*258a0*/  R2UR UR7, R9 ;  /* 0x00000000090772ca */ /* 0x000fe200000e0000 */
[----:B------:R-:W-:-:S02]  /*258b0*/  IMAD.MOV.U32 R9, RZ, RZ, 0x40000040 ;  /* 0x40000040ff097424 */ /* 0x000fc400078e00ff */
[----:B0-----:R-:W-:-:S05]  /*258c0*/  FADD.FTZ R0, R0, R2 ;  /* 0x0000000200007221 */ /* 0x001fca0000010000 */
[----:B------:R-:W-:-:S13]  /*258d0*/  FSETP.NE.FTZ.AND P1, PT, R0, RZ, PT ;  /* 0x000000ff0000720b */ /* 0x000fda0003f35000 */
[----:B------:R-:W0:Y:S02]  /*258e0*/  @P1 MUFU.LG2 R2, R0 ;  /* 0x0000000000021308 */ /* 0x000e240000000c00 */
[----:B0-----:R-:W-:Y:S01]  /*258f0*/  @P1 FMUL.FTZ R2, R2, 0.69314718246459960938 ;  /* 0x3f31721802021820 */ /* 0x001fe20000410000 */
[----:B------:R-:W-:Y:S02]  /*25900*/  WARPGROUP.DEPBAR.LE gsb0, 0x0 ;  /* 0x00008000000079c5 */ /* 0x000fe40000010000 */
[----:B------:R-:W-:-:S06]  /*25910*/  WARPGROUP.ARRIVE ;  /* 0x00000000000079c5 */ /* 0x000fcc0000000000 */
        /* <DEDUP_REMOVED lines=18> */
[----:B------:R-:W0:Y:S02]  /*25a40*/  SHFL.BFLY PT, R6, R227, 0x2, 0x1f ;  /* 0x0c401f00e3067f89 */ /* 0x000e2400000e0000 */
[----:B0-----:R-:W-:-:S05]  /*25a50*/  FADD.FTZ R6, R6, R227 ;  /* 0x000000e306067221 */ /* 0x001fca0000010000 */
[----:B------:R-:W0:Y:S02]  /*25a60*/  SHFL.BFLY PT, R7, R6, 0x1, 0x1f ;  /* 0x0c201f0006077f89 */ /* 0x000e2400000e0000 */
[----:B0-----:R-:W-:Y:S01]  /*25a70*/  FADD.FTZ R6, R6, R7 ;  /* 0x0000000706067221 */ /* 0x001fe20000010000 */
[----:B------:R-:W-:-:S04]  /*25a80*/  @P1 FMUL.FTZ R7, R3, 0.69314718246459960938 ;  /* 0x3f31721803071820 */ /* 0x000fc80000410000 */
[----:B------:R-:W-:Y:S01]  /*25a90*/  FSETP.NE.FTZ.AND P2, PT, R6, RZ, PT ;  /* 0x000000ff0600720b */ /* 0x000fe20003f55000 */
[----:B------:R-:W-:Y:S01]  /*25aa0*/  @P1 FFMA.FTZ R154, R7, R5, R2 ;  /* 0x00000005079a1223 */ /* 0x000fe20000010002 */
[----:B------:R-:W-:-:S06]  /*25ab0*/  MOV R2, RZ ;  /* 0x000000ff00027202 */ /* 0x000fcc0000000f00 */
[----:B------:R0:W-:Y:S05]  /*25ac0*/  @P1 MUFU.RCP R2, R0 ;  /* 0x0000000000021308 */ /* 0x0001ea0000001000 */
[----:B------:R-:W-:-:S03]  /*25ad0*/  @P2 FMUL.FTZ R3, R3, 0.69314718246459960938 ;  /* 0x3f31721803032820 */ /* 0x000fc60000410000 */
[----:B------:R-:W1:Y:S01]  /*25ae0*/  @P2 MUFU.LG2 R5, R6 ;  /* 0x0000000600052308 */ /* 0x000e620000000c00 */
[----:B0-----:R-:W-:-:S07]  /*25af0*/  IMAD.MOV.U32 R0, RZ, RZ, RZ ;  /* 0x000000ffff007224 */ /* 0x001fce00078e00ff */
[----:B------:R0:W2:Y:S01]  /*25b00*/  @P2 MUFU.RCP R0, R6 ;  /* 0x0000000600002308 */ /* 0x0000a20000001000 */
[----:B-1----:R-:W-:-:S04]  /*25b10*/  @P2 FMUL.FTZ R5, R5, 0.69314718246459960938 ;  /* 0x3f31721805052820 */ /* 0x002fc80000410000 */
[----:B------:R-:W-:Y:S01]  /*25b20*/  @P2 FFMA.FTZ R153, R3, R4, R5 ;  /* 0x0000000403992223 */ /* 0x000fe20000010005 */
[----:B------:R-:W-:Y:S02]  /*25b30*/  WARPGROUP.DEPBAR.LE gsb0, 0x0 ;  /* 0x00008000000079c5 */ /* 0x000fe40000010000 */
[----:B------:R-:W-:-:S06]  /*25b40*/  WARPGROUP.ARRIVE ;  /* 0x00000000000079c5 */ /* 0x000fcc0000000000 */
[----:B------:R-:W-:Y:S03]  /*25b50*/  HGMMA.64x256x16.F32 R24, R192, gdesc[UR4].tnspB, R24, gsb0 ;  /* 0x43e00004c0187df0 */ /* 0x000fe60008000818 */
[----:B------:R-:W-:Y:S02]  /*25b60*/  WARPGROUP.DEPBAR.LE gsb0, 0x0 ;  /* 0x00008000000079c5 */ /* 0x000fe40000010000 */
[----:B0-2---:R-:W-:Y:S05]  /*25b70*/  @!P0 BRA `(.L_x_2904) ;  /* 0x0000000000048947 */ /* 0x005fea0003800000 */
[----:B------:R-:W-:Y:S01]  /*25b80*/  BPT.TRAP 0x1 ;  /* 0x000000040000795c */ /* 0x000fe20000300000 */
.L_x_2904:
[----:B------:R-:W2:Y:S01]  /*25b90*/  LDL.LU R3, [R1+0x50] ;  /* 0x0000500001037983 */ /* 0x000ea20000300800 */
[----:B------:R-:W-:-:S05]  /*25ba0*/  VIADD R10, R10, 0x38860 ;  /* 0x000388600a0a7836 */ /* 0x000fca0000000000 */
[----:B--2---:R-:W-:Y:S02]  /*25bb0*/  PRMT R10, R3, 0x654, R10 ;  /* 0x00000654030a7816 */ /* 0x004fe4000000000a */
[----:B------:R-:W2:Y:S01]  /*25bc0*/  LDL.LU R3, [R1+0xa0] ;  /* 0x0000a00001037983 */ /* 0x000ea20000300800 */
[----:B------:R-:W-:Y:S01]  /*25bd0*/  IADD3 R220, R220, 0x1, RZ ;  /* 0x00000001dcdc7810 */ /* 0x000fe20007ffe0ff */
[----:B------:R1:W-:Y:S01]  /*25be0*/  SYNCS.ARRIVE.TRANS64.RED.A1T0 RZ, [R10+URZ], RZ ;  /* 0x000000ff0aff79a7 */ /* 0x0003e2000810043f */
        /* <DEDUP_REMOVED lines=65> */
[----:B------:R-:W-:Y:S01]  /*26000*/  SEL R0, RZ, 0x1, P1 ;  /* 0x00000001ff007807 */ /* 0x000fe20000800000 */
        /* <DEDUP_REMOVED lines=65> */
[----:B------:R-:W-:Y:S02]  /*26420*/  LOP3.LUT R226, R226, R0, RZ, 0x3c, !PT ;  /* 0x00000000e2e27212 */ /* 0x000fe400078e3cff */
[----:B------:R-:W-:Y:S01]  /*26430*/  SEL R220, R220, RZ, P1 ;  /* 0x000000ffdcdc7207 */ /* 0x000fe20000800000 */
[----:B--2---:R-:W-:-:S05]  /*26440*/  VIADD R3, R3, 0x1 ;  /* 0x0000000103037836 */ /* 0x004fca0000000000 */
[----:B------:R1:W-:Y:S03]  /*26450*/  STL [R1+0xa0], R3 ;  /* 0x0000a00301007387 */ /* 0x0003e60000100800 */
.L_x_2781:
[----:B------:R-:W2:Y:S08]  /*26460*/  S2UR UR4, SR_CgaCtaId ;  /* 0x00000000000479c3 */ /* 0x000eb00000008800 */
[----:B------:R-:W-:Y:S01]  /*26470*/  BAR.SYNC.DEFER_BLOCKING 0x5, 0x180 ;  /* 0x0146000000007b1d */ /* 0x000fe20000010000 */
[----:B------:R-:W-:-:S05]  /*26480*/  MOV R23, 0x400 ;  /* 0x0000040000177802 */ /* 0x000fca0000000f00 */
[----:B------:R-:W-:Y:S01]  /*26490*/  BSSY B0, `(.L_x_2905) ;  /* 0x0000464000007945 */ /* 0x000fe20003800000 */
[----:B--2---:R-:W-:-:S05]  /*264a0*/  IMAD.U32 R0, RZ, RZ, UR4 ;  /* 0x00000004ff007e24 */ /* 0x004fca000f8e00ff */
[----:B------:R2:W-:Y:S01]  /*264b0*/  STL [R1+0x50], R0 ;  /* 0x0000500001007387 */ /* 0x0005e20000100800 */
[----:B------:R-:W-:-:S05]  /*264c0*/  LEA R23, R0, R23, 0x18 ;  /* 0x0000001700177211 */ /* 0x000fca00078ec0ff */
[----:B------:R2:W3:Y:S01]  /*264d0*/  LDS.128 R4, [R23+0x388d0] ;  /* 0x0388d00017047984 */ /* 0x0004e20000000c00 */
[----:B------:R-:W-:Y:S06]  /*264e0*/  BAR.ARV 0x4, 0x180 ;  /* 0x0106000000007b1d */ /* 0x000fec0000002000 */
[----:B------:R-:W-:Y:S05]  /*264f0*/  @P0 BRA `(.L_x_2906) ;  /* 0x0000003400ec0947 */ /* 0x000fea0003800000 */
[----:B------:R-:W4:Y:S01]  /*26500*/  LDL R2, [R1+0x1d0] ;  /* 0x0001d00001027983 */ /* 0x000f220000100800 */
[----:B--2---:R-:W2:Y:S01]  /*26510*/  S2R R0, SR_SWINHI ;  /* 0x0000000000007919 */ /* 0x004ea20000002f00 */
[----:B01----:R-:W-:Y:S01]  /*26520*/  F2FP.F16.F32.PACK_AB R10, R29, R28 ;  /* 0x0000001c1d0a723e */ /* 0x003fe200000000ff */
[----:B------:R-:W-:Y:S01]  /*26530*/  ULDC.64 UR6, c[0x0][0xc00] ;  /* 0x0003000000067ab9 */ /* 0x000fe20000000a00 */
[----:B------:R-:W-:Y:S01]  /*26540*/  F2FP.F16.F32.PACK_AB R11, R31, R30 ;  /* 0x0000001e1f0b723e */ /* 0x000fe200000000ff */
[----:B------:R-:W4:Y:S01]  /*26550*/  LDL.LU R155, [R1+0x98] ;  /* 0x00009800019b7983 */ /* 0x000f220000300800 */
[----:B------:R-:W-:Y:S01]  /*26560*/  F2FP.F16.F32.PACK_AB R12, R33, R32 ;  /* 0x00000020210c723e */ /* 0x000fe200000000ff */
[----:B------:R-:W-:Y:S01]  /*26570*/  ULDC.64 UR4, c[0x0][0xc08] ;  /* 0x0003020000047ab9 */ /* 0x000fe20000000a00 */
[----:B------:R-:W-:Y:S01]  /*26580*/  F2FP.F16.F32.PACK_AB R13, R35, R34 ;  /* 0x00000022230d723e */ /* 0x000fe200000000ff */
[----:B-----5:R-:W4:Y:S01]  /*26590*/  LDL.LU R152, [R1+0x9c] ;  /* 0x00009c0001987983 */ /* 0x020f220000300800 */
[----:B------:R-:W-:-:S02]  /*265a0*/  F2FP.F16.F32.PACK_AB R14, R37, R36 ;  /* 0x00000024250e723e */ /* 0x000fc400000000ff */
[----:B------:R-:W-:Y:S01]  /*265b0*/  F2FP.F16.F32.PACK_AB R15, R39, R38 ;  /* 0x00000026270f723e */ /* 0x000fe200000000ff */
[----:B---3--:R-:W3:Y:S01]  /*265c0*/  LDL.LU R4, [R1+0x90] ;  /* 0x0000900001047983 */ /* 0x008ee20000300800 */
[----:B------:R-:W-:Y:S02]  /*265d0*/  MOV R20, R23 ;  /* 0x0000001700147202 */ /* 0x000fe40000000f00 */
[----:B--2---:R-:W-:Y:S01]  /*265e0*/  MOV R21, R0 ;  /* 0x0000000000157202 */ /* 0x004fe20000000f00 */
[----:B------:R-:W-:Y:S02]  /*265f0*/  BAR.SYNC.DEFER_BLOCKING 0x1, 0x100 ;  /* 0x0044000000007b1d */ /* 0x000fe40000010000 */
[----:B----4-:R-:W-:-:S03]  /*26600*/  IMAD.WIDE R2, R2, 0x2, R20 ;  /* 0x0000000202027825 */ /* 0x010fc600078e0214 */
        /* <DEDUP_REMOVED lines=171> */
[----:B------:R-:W-:Y:S02]  /*270c0*/  ISETP.NE.AND.EX P1, PT, RZ, UR7, PT, P1 ;  /* 0x00000007ff007c0c */ /* 0x000fe4000bf25310 */
[----:B------:R-:W-:Y:S01]  /*270d0*/  IADD3 R10, P0, R155, UR6, RZ ;  /* 0x000000069b0a7c10 */ /* 0x000fe2000ff1e0ff */
[----:B------:R-:W-:-:S03]  /*270e0*/  IMAD.MOV.U32 R3, RZ, RZ, RZ ;  /* 0x000000ffff037224 */ /* 0x000fc600078e00ff */
[----:B------:R-:W-:-:S07]  /*270f0*/  IADD3.X R11, R152, UR7, RZ, P0, !PT ;  /* 0x00000007980b7c10 */ /* 0x000fce00087fe4ff */
[----:B------:R-:W5:Y:S01]  /*27100*/  @P1 LDG.E R3, desc[UR60][R10.64] ;  /* 0x0000003c0a031981 */ /* 0x000f62000c1e1900 */
[----:B------:R-:W-:-:S04]  /*27110*/  ISETP.NE.U32.AND P0, PT, RZ, UR4, PT ;  /* 0x00000004ff007c0c */ /* 0x000fc8000bf05070 */
[----:B------:R-:W-:Y:S01]  /*27120*/  ISETP.NE.AND.EX P0, PT, RZ, UR5, PT, P0 ;  /* 0x00000005ff007c0c */ /* 0x000fe2000bf05300 */
[----:B0-----:R-:W-:-:S12]  /*27130*/  IMAD.MOV.U32 R15, RZ, RZ, 0x9b8 ;  /* 0x000009b8ff0f7424 */ /* 0x001fd800078e00ff */
[----:B------:R-:W-:Y:S01]  /*27140*/  @P0 IADD3 R8, P2, R155, UR4, RZ ;  /* 0x000000049b080c10 */ /* 0x000fe2000ff5e0ff */
[----:B------:R-:W-:-:S03]  /*27150*/  ULDC UR4, c[0x0][0xa88] ;  /* 0x0002a20000047ab9 */ /* 0x000fc60000000800 */
[----:B------:R-:W-:Y:S02]  /*27160*/  @P0 IADD3.X R9, R152, UR5, RZ, P2, !PT ;  /* 0x0000000598090c10 */ /* 0x000fe400097fe4ff */
[C---:B---3--:R-:W-:Y:S02]  /*27170*/  ISETP.NE.AND P2, PT, R4.reuse, RZ, PT ;  /* 0x000000ff0400720c */ /* 0x048fe40003f45270 */
[----:B------:R-:W-:Y:S01]  /*27180*/  MOV R0, UR4 ;  /* 0x0000000400007c02 */ /* 0x000fe20008000f00 */
[----:B------:R-:W-:Y:S02]  /*27190*/  ULDC UR4, c[0x0][0xad4] ;  /* 0x0002b50000047ab9 */ /* 0x000fe40000000800 */
[----:B------:R-:W-:-:S03]  /*271a0*/  SEL R2, R4, UR4, P2 ;  /* 0x0000000404027c07 */ /* 0x000fc60009000000 */
[----:B------:R0:W5:Y:S01]  /*271b0*/  @P0 LDG.E R0, desc[UR60][R8.64] ;  /* 0x0000003c08000981 */ /* 0x000162000c1e1900 */
[----:B------:R-:W-:-:S04]  /*271c0*/  ISETP.GT.AND P2, PT, R2, 0x1, PT ;  /* 0x000000010200780c */ /* 0x000fc80003f44270 */
[----:B------:R-:W-:-:S04]  /*271d0*/  SEL R15, R15, 0x978, P2 ;  /* 0x000009780f0f7807 */ /* 0x000fc80001000000 */
[----:B------:R1:W2:Y:S08]  /*271e0*/  LDC.64 R12, c[0x0][R15+0x220] ;  /* 0x000088000f0c7b82 */ /* 0x0002b00000000a00 */
[----:B0-----:R1:W0:Y:S01]  /*271f0*/  LDC.64 R8, c[0x0][R15+0x218] ;  /* 0x000086000f087b82 */ /* 0x0012220000000a00 */
[----:B------:R-:W-:Y:S05]  /*27200*/  @P0 BRA `(.L_x_2907) ;  /* 0x0000000000100947 */ /* 0x000fea0003800000 */
[----:B------:R-:W-:Y:S05]  /*27210*/  @!P1 BRA `(.L_x_2907) ;  /* 0x00000000000c9947 */ /* 0x000fea0003800000 */
[----:B-----5:R-:W3:Y:S04]  /*27220*/  LDG.E R0, desc[UR60][R10.64] ;  /* 0x0000003c0a007981 */ /* 0x020ee8000c1e1900 */
[----:B------:R-:W3:Y:S02]  /*27230*/  LDG.E R10, desc[UR60][R10.64+0x4] ;  /* 0x0000043c0a0a7981 */ /* 0x000ee4000c1e1900 */
[----:B---3--:R-:W-:-:S07]  /*27240*/  IMAD.IADD R0, R10, 0x1, -R0 ;  /* 0x000000010a007824 */ /* 0x008fce00078e0a00 */
.L_x_2907:
[----:B------:R-:W3:Y:S01]  /*27250*/  LDL.LU R2, [R1+0x94] ;  /* 0x0000940001027983 */ /* 0x000ee20000300800 */
[----:B------:R-:W4:Y:S03]  /*27260*/  LDC R156, c[0x0][0xbe8] ;  /* 0x0002fa00ff9c7b82 */ /* 0x000f260000000800 */
[----:B------:R-:W2:Y:S04]  /*27270*/  LDL.LU R4, [R1+0x124] ;  /* 0x0001240001047983 */ /* 0x000ea80000300800 */
[----:B------:R-:W2:Y:S04]  /*27280*/  LDL R157, [R1+0xa4] ;  /* 0x0000a400019d7983 */ /* 0x000ea80000100800 */
[----:B------:R-:W2:Y:S04]  /*27290*/  LDL R155, [R1+0x84] ;  /* 0x00008400019b7983 */ /* 0x000ea80000100800 */
[----:B------:R-:W2:Y:S04]  /*272a0*/  LDL R158, [R1+0x74] ;  /* 0x00007400019e7983 */ /* 0x000ea80000100800 */
[----:B------:R-:W2:Y:S04]  /*272b0*/  LDL R160, [R1+0x1cc] ;  /* 0x0001cc0001a07983 */ /* 0x000ea80000100800 */
[----:B------:R-:W2:Y:S01]  /*272c0*/  LDL R159, [R1+0x13c] ;  /* 0x00013c00019f7983 */ /* 0x000ea20000100800 */
[----:B------:R-:W1:Y:S01]  /*272d0*/  LDC.64 R10, c[0x0][R15+0x228] ;  /* 0x00008a000f0a7b82 */ /* 0x000e620000000a00 */
[----:B------:R-:W-:-:S02]  /*272e0*/  ISETP.NE.U32.AND P0, PT, RZ, UR6, PT ;  /* 0x00000006ff007c0c */ /* 0x000fc4000bf05070 */
[----:B----4-:R-:W-:Y:S02]  /*272f0*/  ISETP.NE.AND P1, PT, R156, 0x1, PT ;  /* 0x000000019c00780c */ /* 0x010fe40003f25270 */
[----:B------:R-:W-:Y:S01]  /*27300*/  ISETP.NE.AND.EX P0, PT, RZ, UR7, PT, P0 ;  /* 0x00000007ff007c0c */ /* 0x000fe2000bf05300 */
[-C--:B0-----:R-:W-:Y:S02]  /*27310*/  IMAD R14, R9, R224.reuse, RZ ;  /* 0x000000e0090e7224 */ /* 0x081fe400078e02ff */
[----:B------:R-:W-:-:S05]  /*27320*/  IMAD.WIDE.U32 R8, R8, R224, RZ ;  /* 0x000000e008087225 */ /* 0x000fca00078e00ff */
[----:B------:R-:W-:-:S03]  /*27330*/  IADD3 R14, R9, R14, RZ ;  /* 0x0000000e090e7210 */ /* 0x000fc60007ffe0ff */
[----:B------:R-:W0:Y:S01]  /*27340*/  @P1 LDC R9, c[0x0][0xbec] ;  /* 0x0002fb00ff091b82 */ /* 0x000e220000000800 */
[----:B-----5:R-:W-:Y:S01]  /*27350*/  IMAD R0, R0, R156, RZ ;  /* 0x0000009c00007224 */ /* 0x020fe200078e02ff */
[----:B---3--:R-:W-:Y:S02]  /*27360*/  SEL R2, R2, RZ, !P0 ;  /* 0x000000ff02027207 */ /* 0x008fe40004000000 */
[----:B--2---:R-:W-:-:S03]  /*27370*/  SEL R4, R4, RZ, !P0 ;  /* 0x000000ff04047207 */ /* 0x004fc60004000000 */
[----:B------:R-:W-:-:S04]  /*27380*/  IMAD R13, R13, R2, RZ ;  /* 0x000000020d0d7224 */ /* 0x000fc800078e02ff */
[C---:B------:R-:W-:Y:S02]  /*27390*/  IMAD R4, R12.reuse, R4, R13 ;  /* 0x000000040c047224 */ /* 0x040fe400078e020d */
[----:B------:R-:W-:-:S03]  /*273a0*/  IMAD.WIDE.U32 R12, R12, R2, RZ ;  /* 0x000000020c0c7225 */ /* 0x000fc600078e00ff */
[----:B------:R-:W-:Y:S02]  /*273b0*/  IADD3 R12, P0, P3, R12, R8, R3 ;  /* 0x000000080c0c7210 */ /* 0x000fe40007b1e003 */
[----:B------:R-:W2:Y:S01]  /*273c0*/  @P1 LDC R8, c[0x0][0xbf0] ;  /* 0x0002fc00ff081b82 */ /* 0x000ea20000000800 */
[----:B------:R-:W-:Y:S01]  /*273d0*/  IMAD.IADD R13, R13, 0x1, R4 ;  /* 0x000000010d0d7824 */ /* 0x000fe200078e0204 */
[----:B------:R-:W-:-:S05]  /*273e0*/  SEL R4, R157, RZ, P2 ;  /* 0x000000ff9d047207 */ /* 0x000fca0001000000 */
[-C--:B-1----:R-:W-:Y:S02]  /*273f0*/  IMAD R152, R11, R4.reuse, RZ ;  /* 0x000000040b987224 */ /* 0x082fe400078e02ff */
[----:B------:R-:W-:Y:S01]  /*27400*/  IMAD.WIDE.U32 R10, R10, R4, RZ ;  /* 0x000000040a0a7225 */ /* 0x000fe200078e00ff */
[----:B------:R-:W-:-:S04]  /*27410*/  SHF.R.S32.HI R4, RZ, 0x1f, R3 ;  /* 0x0000001fff047819 */ /* 0x000fc80000011403 */
[----:B------:R-:W-:Y:S01]  /*27420*/  IADD3.X R13, R13, R14, R4, P0, P3 ;  /* 0x0000000e0d0d7210 */ /* 0x000fe200007e6404 */
[----:B------:R-:W-:-:S04]  /*27430*/  IMAD.IADD R14, R155, 0x1, R158 ;  /* 0x000000019b0e7824 */ /* 0x000fc800078e029e */
[----:B0-----:R-:W-:-:S04]  /*27440*/  @P1 IMAD.HI.U32 R9, R14, R9, RZ ;  /* 0x000000090e091227 */ /* 0x001fc800078e00ff */
[----:B------:R-:W-:Y:S01]  /*27450*/  IMAD.MOV.U32 R155, RZ, RZ, R14 ;  /* 0x000000ffff9b7224 */ /* 0x000fe200078e000e */
[----:B--2---:R-:W-:Y:S02]  /*27460*/  @P1 SHF.R.U32.HI R155, RZ, R8, R9 ;  /* 0x00000008ff9b1219 */ /* 0x004fe40000011609 */
[----:B------:R0:W1:Y:S02]  /*27470*/  LDC.64 R8, c[0x0][R15+0x210] ;  /* 0x000084000f087b82 */ /* 0x0000640000000a00 */
[----:B0-----:R-:W-:-:S05]  /*27480*/  IADD3 R15, -R155, RZ, RZ ;  /* 0x000000ff9b0f7210 */ /* 0x001fca0007ffe1ff */
[----:B------:R-:W-:Y:S01]  /*27490*/  IMAD R15, R156, R15, R14 ;  /* 0x0000000f9c0f7224 */ /* 0x000fe200078e020e */
[----:B------:R-:W-:Y:S01]  /*274a0*/  IADD3 R10, P0, P3, R155, R12, R10 ;  /* 0x0000000c9b0a7210 */ /* 0x000fe20007b1e00a */
[----:B------:R-:W-:Y:S01]  /*274b0*/  IMAD.IADD R152, R11, 0x1, R152 ;  /* 0x000000010b987824 */ /* 0x000fe200078e0298 */
[----:B------:R-:W-:Y:S02]  /*274c0*/  SHF.R.S32.HI R11, RZ, 0x1f, R155 ;  /* 0x0000001fff0b7819 */ /* 0x000fe4000001149b */
[----:B------:R-:W-:Y:S02]  /*274d0*/  SHF.R.S32.HI R12, RZ, 0x1f, R15 ;  /* 0x0000001fff0c7819 */ /* 0x000fe4000001140f */
[----:B------:R-:W-:Y:S01]  /*274e0*/  IADD3.X R11, R11, R13, R152, P0, P3 ;  /* 0x0000000d0b0b7210 */ /* 0x000fe200007e6498 */
[----:B-1----:R-:W-:-:S04]  /*274f0*/  IMAD R9, R9, R15, RZ ;  /* 0x0000000f09097224 */ /* 0x002fc800078e02ff */
[C---:B------:R-:W-:Y:S02]  /*27500*/  IMAD R9, R8.reuse, R12, R9 ;  /* 0x0000000c08097224 */ /* 0x040fe400078e0209 */
[----:B------:R-:W0:Y:S01]  /*27510*/  LDC.64 R12, c[0x0][0xba8] ;  /* 0x0002ea00ff0c7b82 */ /* 0x000e220000000a00 */
[----:B------:R-:W-:-:S07]  /*27520*/  IMAD.WIDE.U32 R10, R8, R15, R10 ;  /* 0x0000000f080a7225 */ /* 0x000fce00078e000a */
[----:B0-----:R-:W0:Y:S08]  /*27530*/  @!P2 LDC R12, c[0x0][0xb50] ;  /* 0x0002d400ff0cab82 */ /* 0x001e300000000800 */
[----:B------:R-:W1:Y:S01]  /*27540*/  @!P2 LDC R13, c[0x0][0xb54] ;  /* 0x0002d500ff0dab82 */ /* 0x000e620000000800 */
[----:B------:R-:W-:Y:S01]  /*27550*/  IMAD.IADD R9, R11, 0x1, R9 ;  /* 0x000000010b097824 */ /* 0x000fe200078e0209 */
[----:B0-----:R-:W-:-:S04]  /*27560*/  LEA R12, P0, R10, R12, 0x2 ;  /* 0x0000000c0a0c7211 */ /* 0x001fc800078010ff */
[----:B-1----:R-:W-:Y:S01]  /*27570*/  LEA.HI.X R13, R10, R13, R9, 0x2, P0 ;  /* 0x0000000d0a0d7211 */ /* 0x002fe200000f1409 */
[----:B------:R-:W-:Y:S04]  /*27580*/  SHFL.IDX PT, R8, R12, RZ, 0x1c1f ;  /* 0x001c1fff0c087589 */ /* 0x000fe800000e0000 */
[----:B------:R-:W0:Y:S04]  /*27590*/  SHFL.IDX PT, R9, R13, RZ, 0x1c1f ;  /* 0x001c1fff0d097589 */ /* 0x000e2800000e0000 */
[----:B------:R-:W-:Y:S04]  /*275a0*/  SHFL.IDX PT, R10, R12, 0x1, 0x1c1f ;  /* 0x003c1f000c0a7f89 */ /* 0x000fe800000e0000 */
[----:B------:R1:W2:Y:S01]  /*275b0*/  SHFL.IDX PT, R11, R13, 0x1, 0x1c1f ;  /* 0x003c1f000d0b7f89 */ /* 0x0002a200000e0000 */
[----:B------:R-:W-:Y:S01]  /*275c0*/  LOP3.LUT P0, RZ, R159, 0x3, RZ, 0xc0, !PT ;  /* 0x000000039fff7812 */ /* 0x000fe2000780c0ff */
[----:B-1----:R-:W-:-:S04]  /*275d0*/  IMAD.IADD R13, R160, 0x1, R158 ;  /* 0x00000001a00d7824 */ /* 0x002fc800078e029e */
[C---:B------:R-:W-:Y:S01]  /*275e0*/  VIADD R12, R13.reuse, 0x8 ;  /* 0x000000080d0c7836 */ /* 0x040fe20000000000 */
[----:B------:R-:W-:-:S04]  /*275f0*/  ISETP.GE.OR P3, PT, R13, R0, P0 ;  /* 0x000000000d00720c */ /* 0x000fc80000766670 */
[----:B------:R-:W-:-:S09]  /*27600*/  ISETP.GE.OR P0, PT, R12, R0, P0 ;  /* 0x000000000c00720c */ /* 0x000fd20000706670 */
[----:B0-----:R0:W-:Y:S04]  /*27610*/  @!P3 ST.E desc[UR60][R8.64], R154 ;  /* 0x0000009a0800b985 */ /* 0x0011e8000c10193c */
[----:B--2---:R0:W-:Y:S01]  /*27620*/  @!P0 ST.E desc[UR60][R10.64], R153 ;  /* 0x000000990a008985 */ /* 0x0041e2000c10193c */
[----:B------:R-:W-:Y:S05]  /*27630*/  @P2 BRA `(.L_x_2908) ;  /* 0x0000000c00c82947 */ /* 0x000fea0003800000 */
[----:B------:R-:W0:Y:S01]  /*27640*/  LDL R159, [R1+0x8c] ;  /* 0x00008c00019f7983 */ /* 0x000e220000100800 */
[----:B------:R-:W1:Y:S01]  /*27650*/  @P1 LDC R85, c[0x0][0xbec] ;  /* 0x0002fb00ff551b82 */ /* 0x000e620000000800 */
[----:B------:R-:W-:Y:S02]  /*27660*/  ULDC.64 UR4, c[0x0][0xaa0] ;  /* 0x0002a80000047ab9 */ /* 0x000fe40000000a00 */
[----:B------:R-:W-:-:S05]  /*27670*/  IMAD R4, R4, UR4, RZ ;  /* 0x0000000404047c24 */ /* 0x000fca000f8e02ff */
[----:B------:R-:W2:Y:S01]  /*27680*/  @P1 LDC R82, c[0x0][0xbf0] ;  /* 0x0002fc00ff521b82 */ /* 0x000ea20000000800 */
[----:B------:R-:W-:Y:S01]  /*27690*/  IMAD R81, R3, UR5, R4 ;  /* 0x0000000503517c24 */ /* 0x000fe2000f8e0204 */
[----:B------:R-:W-:Y:S01]  /*276a0*/  SHF.R.S32.HI R83, RZ, 0x1f, R2 ;  /* 0x0000001fff537819 */ /* 0x000fe20000011402 */
[----:B------:R-:W-:Y:S01]  /*276b0*/  BSSY B1, `(.L_x_2909) ;  /* 0x00000a6000017945 */ /* 0x000fe20003800000 */
[----:B0-----:R-:W-:-:S05]  /*276c0*/  LEA R9, R225, R159, 0x3 ;  /* 0x0000009fe1097211 */ /* 0x001fca00078e18ff */
[----:B------:R-:W-:-:S04]  /*276d0*/  IMAD.SHL.U32 R9, R9, 0x8, RZ ;  /* 0x0000000809097824 */ /* 0x000fc800078e00ff */
[----:B------:R-:W-:-:S03]  /*276e0*/  IMAD.WIDE R20, R9, 0x2, R20 ;  /* 0x0000000209147825 */ /* 0x000fc600078e0214 */
[C---:B------:R-:W-:Y:S02]  /*276f0*/  IADD3 R13, P4, R20.reuse, 0x1000, RZ ;  /* 0x00001000140d7810 */ /* 0x040fe40007f9e0ff */
[----:B------:R-:W-:Y:S02]  /*27700*/  IADD3 R25, P3, R20, 0x2000, RZ ;  /* 0x0000200014197810 */ /* 0x000fe40007f7e0ff */
[----:B------:R-:W-:Y:S02]  /*27710*/  LOP3.LUT R12, R13, 0x380, RZ, 0xc0, !PT ;  /* 0x000003800d0c7812 */ /* 0x000fe400078ec0ff */
[----:B------:R-:W-:Y:S02]  /*27720*/  LOP3.LUT R24, R25, 0x380, RZ, 0xc0, !PT ;  /* 0x0000038019187812 */ /* 0x000fe400078ec0ff */
[----:B------:R-:W-:Y:S02]  /*27730*/  SHF.R.U64 R12, R12, 0x3, RZ ;  /* 0x000000030c0c7819 */ /* 0x000fe400000012ff */
[----:B------:R-:W-:-:S02]  /*27740*/  SHF.R.U64 R24, R24, 0x3, RZ ;  /* 0x0000000318187819 */ /* 0x000fc400000012ff */
[----:B------:R-:W-:Y:S02]  /*27750*/  IADD3 R29, P2, R20, 0x3000, RZ ;  /* 0x00003000141d7810 */ /* 0x000fe40007f5e0ff */
[----:B------:R-:W-:Y:S01]  /*27760*/  LOP3.LUT R12, R12, R13, RZ, 0x3c, !PT ;  /* 0x0000000d0c0c7212 */ /* 0x000fe200078e3cff */
[--C-:B------:R-:W-:Y:S01]  /*27770*/  IMAD.X R13, RZ, RZ, R21.reuse, P4 ;  /* 0x000000ffff0d7224 */ /* 0x100fe200020e0615 */
[----:B------:R-:W-:Y:S01]  /*27780*/  LOP3.LUT R24, R24, R25, RZ, 0x3c, !PT ;  /* 0x0000001918187212 */ /* 0x000fe200078e3cff */
[----:B------:R-:W-:Y:S01]  /*27790*/  IMAD.X R25, RZ, RZ, R21, P3 ;  /* 0x000000ffff197224 */ /* 0x000fe200018e0615 */
[----:B------:R-:W-:Y:S02]  /*277a0*/  LOP3.LUT R28, R29, 0x380, RZ, 0xc0, !PT ;  /* 0x000003801d1c7812 */ /* 0x000fe400078ec0ff */
[C---:B------:R-:W-:Y:S01]  /*277b0*/  IADD3 R33, P0, R20.reuse, 0x4000, RZ ;  /* 0x0000400014217810 */ /* 0x040fe20007f1e0ff */
[----:B------:R-:W-:Y:S01]  /*277c0*/  IMAD R80, R159, 0x20, R225 ;  /* 0x000000209f507824 */ /* 0x000fe200078e02e1 */
[C---:B------:R-:W-:Y:S01]  /*277d0*/  IADD3 R37, P6, R20.reuse, 0x5000, RZ ;  /* 0x0000500014257810 */ /* 0x040fe20007fde0ff */
[----:B------:R-:W5:Y:S01]  /*277e0*/  LD.E.128 R12, desc[UR60][R12.64] ;  /* 0x0000003c0c0c7980 */ /* 0x000f62000c101d00 */
[----:B------:R-:W-:-:S02]  /*277f0*/  IADD3 R41, P5, R20, 0x6000, RZ ;  /* 0x0000600014297810 */ /* 0x000fc40007fbe0ff */
[C---:B------:R-:W-:Y:S01]  /*27800*/  IADD3 R45, P4, R20.reuse, 0x7000, RZ ;  /* 0x00007000142d7810 */ /* 0x040fe20007f9e0ff */
[----:B------:R-:W5:Y:S01]  /*27810*/  LD.E.128 R24, desc[UR60][R24.64] ;  /* 0x0000003c18187980 */ /* 0x000f62000c101d00 */
[----:B------:R-:W-:Y:S02]  /*27820*/  IADD3 R49, P3, R20, 0x8000, RZ ;  /* 0x0000800014317810 */ /* 0x000fe40007f7e0ff */
[----:B------:R-:W-:Y:S02]  /*27830*/  SHF.R.U64 R28, R28, 0x3, RZ ;  /* 0x000000031c1c7819 */ /* 0x000fe400000012ff */
[----:B------:R-:W-:Y:S02]  /*27840*/  LOP3.LUT R32, R33, 0x380, RZ, 0xc0, !PT ;  /* 0x0000038021207812 */ /* 0x000fe400078ec0ff */
[----:B------:R-:W-:Y:S02]  /*27850*/  LOP3.LUT R36, R37, 0x380, RZ, 0xc0, !PT ;  /* 0x0000038025247812 */ /* 0x000fe400078ec0ff */
[----:B------:R-:W-:-:S02]  /*27860*/  LOP3.LUT R40, R41, 0x380, RZ, 0xc0, !PT ;  /* 0x0000038029287812 */ /* 0x000fc400078ec0ff */
[----:B------:R-:W-:Y:S02]  /*27870*/  LOP3.LUT R44, R45, 0x380, RZ, 0xc0, !PT ;  /* 0x000003802d2c7812 */ /* 0x000fe400078ec0ff */
[----:B------:R-:W-:Y:S02]  /*27880*/  LOP3.LUT R48, R49, 0x380, RZ, 0xc0, !PT ;  /* 0x0000038031307812 */ /* 0x000fe400078ec0ff */
[----:B------:R-:W-:Y:S02]  /*27890*/  LOP3.LUT R28, R28, R29, RZ, 0x3c, !PT ;  /* 0x0000001d1c1c7212 */ /* 0x000fe400078e3cff */
[----:B------:R-:W-:Y:S02]  /*278a0*/  SHF.R.U64 R32, R32, 0x3, RZ ;  /* 0x0000000320207819 */ /* 0x000fe400000012ff */
[----:B------:R-:W-:Y:S02]  /*278b0*/  SHF.R.U64 R36, R36, 0x3, RZ ;  /* 0x0000000324247819 */ /* 0x000fe400000012ff */
[----:B------:R-:W-:-:S02]  /*278c0*/  SHF.R.U64 R40, R40, 0x3, RZ ;  /* 0x0000000328287819 */ /* 0x000fc400000012ff */
[----:B------:R-:W-:Y:S02]  /*278d0*/  IADD3.X R29, RZ, R21, RZ, P2, !PT ;  /* 0x00000015ff1d7210 */ /* 0x000fe400017fe4ff */
[----:B------:R-:W-:Y:S02]  /*278e0*/  SHF.R.U64 R44, R44, 0x3, RZ ;  /* 0x000000032c2c7819 */ /* 0x000fe400000012ff */
[----:B------:R-:W-:Y:S02]  /*278f0*/  SHF.R.U64 R48, R48, 0x3, RZ ;  /* 0x0000000330307819 */ /* 0x000fe400000012ff */
[----:B------:R-:W-:Y:S01]  /*27900*/  IADD3 R53, P2, R20, 0x9000, RZ ;  /* 0x0000900014357810 */ /* 0x000fe20007f5e0ff */
        /* <DEDUP_REMOVED lines=8> */
[----:B------:R-:W5:Y:S01]  /*27990*/  LD.E.128 R32, desc[UR60][R32.64] ;  /* 0x0000003c20207980 */ /* 0x000f62000c101d00 */
[----:B------:R-:W-:Y:S01]  /*279a0*/  LOP3.LUT R48, R48, R49, RZ, 0x3c, !PT ;  /* 0x0000003130307212 */ /* 0x000fe200078e3cff */
[----:B------:R-:W-:Y:S01]  /*279b0*/  IMAD.X R49, RZ, RZ, R21, P3 ;  /* 0x000000ffff317224 */ /* 0x000fe200018e0615 */
[----:B------:R-:W-:Y:S01]  /*279c0*/  LOP3.LUT R52, R53, 0x380, RZ, 0xc0, !PT ;  /* 0x0000038035347812 */ /* 0x000fe200078ec0ff */
[----:B------:R-:W5:Y:S01]  /*279d0*/  LD.E.128 R36, desc[UR60][R36.64] ;  /* 0x0000003c24247980 */ /* 0x000f62000c101d00 */
[----:B------:R-:W-:-:S02]  /*279e0*/  IADD3.X R45, RZ, R21, RZ, P4, !PT ;  /* 0x00000015ff2d7210 */ /* 0x000fc400027fe4ff */
[C---:B------:R-:W-:Y:S01]  /*279f0*/  IADD3 R57, P0, R20.reuse, 0xa000, RZ ;  /* 0x0000a00014397810 */ /* 0x040fe20007f1e0ff */
[----:B------:R-:W5:Y:S01]  /*27a00*/  LD.E.128 R40, desc[UR60][R40.64] ;  /* 0x0000003c28287980 */ /* 0x000f62000c101d00 */
[C---:B------:R-:W-:Y:S02]  /*27a10*/  IADD3 R61, P6, R20.reuse, 0xb000, RZ ;  /* 0x0000b000143d7810 */ /* 0x040fe40007fde0ff */
[C---:B------:R-:W-:Y:S01]  /*27a20*/  IADD3 R65, P5, R20.reuse, 0xc000, RZ ;  /* 0x0000c00014417810 */ /* 0x040fe20007fbe0ff */
[----:B------:R-:W5:Y:S01]  /*27a30*/  LD.E.128 R44, desc[UR60][R44.64] ;  /* 0x0000003c2c2c7980 */ /* 0x000f62000c101d00 */
[C---:B------:R-:W-:Y:S02]  /*27a40*/  IADD3 R69, P4, R20.reuse, 0xd000, RZ ;  /* 0x0000d00014457810 */ /* 0x040fe40007f9e0ff */
[----:B------:R-:W-:Y:S01]  /*27a50*/  IADD3 R73, P3, R20, 0xe000, RZ ;  /* 0x0000e00014497810 */ /* 0x000fe20007f7e0ff */
[----:B------:R-:W5:Y:S01]  /*27a60*/  LD.E.128 R48, desc[UR60][R48.64] ;  /* 0x0000003c30307980 */ /* 0x000f62000c101d00 */
[----:B------:R-:W-:-:S02]  /*27a70*/  SHF.R.U64 R52, R52, 0x3, RZ ;  /* 0x0000000334347819 */ /* 0x000fc400000012ff */
[----:B------:R-:W-:Y:S02]  /*27a80*/  LOP3.LUT R56, R57, 0x380, RZ, 0xc0, !PT ;  /* 0x0000038039387812 */ /* 0x000fe400078ec0ff */
[----:B------:R-:W-:Y:S02]  /*27a90*/  LOP3.LUT R60, R61, 0x380, RZ, 0xc0, !PT ;  /* 0x000003803d3c7812 */ /* 0x000fe400078ec0ff */
[----:B------:R-:W-:Y:S02]  /*27aa0*/  LOP3.LUT R64, R65, 0x380, RZ, 0xc0, !PT ;  /* 0x0000038041407812 */ /* 0x000fe400078ec0ff */
[----:B------:R-:W-:Y:S02]  /*27ab0*/  LOP3.LUT R68, R69, 0x380, RZ, 0xc0, !PT ;  /* 0x0000038045447812 */ /* 0x000fe400078ec0ff */
[----:B------:R-:W-:Y:S02]  /*27ac0*/  LOP3.LUT R72, R73, 0x380, RZ, 0xc0, !PT ;  /* 0x0000038049487812 */ /* 0x000fe400078ec0ff */
[----:B------:R-:W-:-:S02]  /*27ad0*/  LOP3.LUT R9, R20, 0x380, RZ, 0xc0, !PT ;  /* 0x0000038014097812 */ /* 0x000fc400078ec0ff */
[----:B------:R-:W-:Y:S01]  /*27ae0*/  LOP3.LUT R52, R52, R53, RZ, 0x3c, !PT ;  /* 0x0000003534347212 */ /* 0x000fe200078e3cff */
[----:B------:R-:W-:Y:S01]  /*27af0*/  IMAD.X R53, RZ, RZ, R21, P2 ;  /* 0x000000ffff357224 */ /* 0x000fe200010e0615 */
[----:B------:R-:W-:Y:S02]  /*27b00*/  SHF.R.U64 R56, R56, 0x3, RZ ;  /* 0x0000000338387819 */ /* 0x000fe400000012ff */
[----:B------:R-:W-:Y:S02]  /*27b10*/  SHF.R.U64 R60, R60, 0x3, RZ ;  /* 0x000000033c3c7819 */ /* 0x000fe400000012ff */
[----:B------:R-:W-:Y:S01]  /*27b20*/  SHF.R.U64 R64, R64, 0x3, RZ ;  /* 0x0000000340407819 */ /* 0x000fe200000012ff */
[----:B------:R-:W5:Y:S01]  /*27b30*/  LD.E.128 R52, desc[UR60][R52.64] ;  /* 0x0000003c34347980 */ /* 0x000f62000c101d00 */
[----:B------:R-:W-:Y:S02]  /*27b40*/  SHF.R.U64 R68, R68, 0x3, RZ ;  /* 0x0000000344447819 */ /* 0x000fe400000012ff */
[----:B------:R-:W-:-:S02]  /*27b50*/  SHF.R.U64 R72, R72, 0x3, RZ ;  /* 0x0000000348487819 */ /* 0x000fc400000012ff */
[----:B------:R-:W-:Y:S02]  /*27b60*/  SHF.R.U64 R9, R9, 0x3, RZ ;  /* 0x0000000309097819 */ /* 0x000fe400000012ff */
[----:B------:R-:W-:Y:S02]  /*27b70*/  IADD3 R11, P2, R20, 0xf000, RZ ;  /* 0x0000f000140b7810 */ /* 0x000fe40007f5e0ff */
        /* <DEDUP_REMOVED lines=8> */
[--C-:B------:R-:W-:Y:S01]  /*27c00*/  IMAD.X R73, RZ, RZ, R21.reuse, P3 ;  /* 0x000000ffff497224 */ /* 0x100fe200018e0615 */
[----:B------:R-:W-:Y:S01]  /*27c10*/  LOP3.LUT R8, R9, R20, RZ, 0x3c, !PT ;  /* 0x0000001409087212 */ /* 0x000fe200078e3cff */
[----:B------:R-:W-:Y:S01]  /*27c20*/  IMAD.MOV.U32 R9, RZ, RZ, R21 ;  /* 0x000000ffff097224 */ /* 0x000fe200078e0015 */
[-C--:B------:R-:W-:Y:S01]  /*27c30*/  IADD3.X R61, RZ, R21.reuse, RZ, P6, !PT ;  /* 0x00000015ff3d7210 */ /* 0x080fe200037fe4ff */
[----:B------:R-:W5:Y:S01]  /*27c40*/  LD.E.128 R56, desc[UR60][R56.64] ;  /* 0x0000003c38387980 */ /* 0x000f62000c101d00 */
[----:B------:R-:W-:Y:S01]  /*27c50*/  IADD3.X R77, RZ, R21, RZ, P2, !PT ;  /* 0x00000015ff4d7210 */ /* 0x000fe200017fe4ff */
[----:B------:R-:W-:Y:S01]  /*27c60*/  IMAD.WIDE.U32 R20, R3, UR4, RZ ;  /* 0x0000000403147c25 */ /* 0x000fe2000f8e00ff */
[----:B------:R-:W-:Y:S01]  /*27c70*/  ULDC.64 UR4, c[0x0][0xae8] ;  /* 0x0002ba0000047ab9 */ /* 0x000fe20000000a00 */
[----:B------:R-:W-:Y:S01]  /*27c80*/  IADD3 R80, R158, R80, RZ ;  /* 0x000000509e507210 */ /* 0x000fe20007ffe0ff */
[----:B------:R-:W5:Y:S01]  /*27c90*/  LD.E.128 R60, desc[UR60][R60.64] ;  /* 0x0000003c3c3c7980 */ /* 0x000f62000c101d00 */
[----:B------:R-:W-:Y:S01]  /*27ca0*/  IMAD.IADD R21, R21, 0x1, R81 ;  /* 0x0000000115157824 */ /* 0x000fe200078e0251 */
[----:B------:R-:W-:-:S02]  /*27cb0*/  LOP3.LUT R10, R11, 0x380, RZ, 0xc0, !PT ;  /* 0x000003800b0a7812 */ /* 0x000fc400078ec0ff */
[----:B------:R-:W5:Y:S01]  /*27cc0*/  LD.E.128 R64, desc[UR60][R64.64] ;  /* 0x0000003c40407980 */ /* 0x000f62000c101d00 */
[----:B------:R-:W-:Y:S01]  /*27cd0*/  IMAD.WIDE.U32 R20, R224, UR4, R20 ;  /* 0x00000004e0147c25 */ /* 0x000fe2000f8e0014 */
[----:B------:R-:W-:Y:S02]  /*27ce0*/  SHF.R.U64 R10, R10, 0x3, RZ ;  /* 0x000000030a0a7819 */ /* 0x000fe400000012ff */
[----:B------:R-:W5:Y:S01]  /*27cf0*/  LD.E.128 R68, desc[UR60][R68.64] ;  /* 0x0000003c44447980 */ /* 0x000f62000c101d00 */
[----:B-1----:R-:W-:Y:S01]  /*27d00*/  @P1 IMAD.HI.U32 R3, R80, R85, RZ ;  /* 0x0000005550031227 */ /* 0x002fe200078e00ff */
[----:B------:R-:W-:Y:S02]  /*27d10*/  LOP3.LUT R76, R10, R11, RZ, 0x3c, !PT ;  /* 0x0000000b0a4c7212 */ /* 0x000fe400078e3cff */
[----:B------:R-:W5:Y:S01]  /*27d20*/  LD.E.128 R8, desc[UR60][R8.64] ;  /* 0x0000003c08087980 */ /* 0x000f62000c101d00 */
[----:B------:R-:W-:Y:S01]  /*27d30*/  IMAD R21, R224, UR5, R21 ;  /* 0x00000005e0157c24 */ /* 0x000fe2000f8e0215 */
[----:B------:R-:W-:Y:S01]  /*27d40*/  ULDC.64 UR4, c[0x0][0xaf0] ;  /* 0x0002bc0000047ab9 */ /* 0x000fe20000000a00 */
[----:B------:R-:W-:Y:S01]  /*27d50*/  IMAD.MOV.U32 R81, RZ, RZ, R80 ;  /* 0x000000ffff517224 */ /* 0x000fe200078e0050 */
[----:B--2---:R-:W-:Y:S01]  /*27d60*/  @P1 SHF.R.U32.HI R81, RZ, R82, R3 ;  /* 0x00000052ff511219 */ /* 0x004fe20000011603 */
[----:B------:R-:W-:Y:S01]  /*27d70*/  IMAD R83, R83, UR4, RZ ;  /* 0x0000000453537c24 */ /* 0x000fe2000f8e02ff */
[----:B------:R-:W5:Y:S03]  /*27d80*/  LD.E.128 R72, desc[UR60][R72.64] ;  /* 0x0000003c48487980 */ /* 0x000f66000c101d00 */
[C---:B------:R-:W-:Y:S01]  /*27d90*/  IMAD R83, R2.reuse, UR5, R83 ;  /* 0x0000000502537c24 */ /* 0x040fe2000f8e0253 */
[----:B------:R-:W5:Y:S01]  /*27da0*/  LD.E.128 R76, desc[UR60][R76.64] ;  /* 0x0000003c4c4c7980 */ /* 0x000f62000c101d00 */
[----:B------:R-:W-:Y:S01]  /*27db0*/  IMAD.WIDE.U32 R2, R2, UR4, R20 ;  /* 0x0000000402027c25 */ /* 0x000fe2000f8e0014 */
[--C-:B------:R-:W-:Y:S01]  /*27dc0*/  SHF.R.S32.HI R4, RZ, 0x1f, R81.reuse ;  /* 0x0000001fff047819 */ /* 0x100fe20000011451 */
[----:B------:R-:W-:Y:S01]  /*27dd0*/  ULDC.64 UR4, c[0x0][0xae0] ;  /* 0x0002b80000047ab9 */ /* 0x000fe20000000a00 */
[----:B------:R-:W-:Y:S01]  /*27de0*/  @!PT LDS RZ, [RZ] ;  /* 0x00000000fffff984 */ /* 0x000fe20000000800 */
[----:B------:R-:W-:Y:S01]  /*27df0*/  @!PT LDS RZ, [RZ] ;  /* 0x00000000fffff984 */ /* 0x000fe20000000800 */
[----:B------:R-:W-:Y:S01]  /*27e00*/  @!PT LDS RZ, [RZ] ;  /* 0x00000000fffff984 */ /* 0x000fe20000000800 */
[----:B------:R-:W-:Y:S01]  /*27e10*/  @!PT LDS RZ, [RZ] ;  /* 0x00000000fffff984 */ /* 0x000fe20000000800 */
[----:B------:R0:W-:Y:S06]  /*27e20*/  MEMBAR.ALL.CTA ;  /* 0x0000000000007992 */ /* 0x0001ec0000008000 */
[----:B0-----:R-:W0:Y:S01]  /*27e30*/  FENCE.VIEW.ASYNC.S ;  /* 0x00000000000073c6 */ /* 0x001e220000000000 */
[----:B------:R-:W-:-:S02]  /*27e40*/  IMAD.MOV R21, RZ, RZ, -R81 ;  /* 0x000000ffff157224 */ /* 0x000fc400078e0a51 */
[----:B------:R-:W-:Y:S02]  /*27e50*/  IMAD.IADD R3, R3, 0x1, R83 ;  /* 0x0000000103037824 */ /* 0x000fe400078e0253 */
[----:B------:R-:W-:Y:S02]  /*27e60*/  IMAD R21, R156, R21, R80 ;  /* 0x000000159c157224 */ /* 0x000fe400078e0250 */
[----:B------:R-:W-:Y:S02]  /*27e70*/  IMAD R4, R4, UR4, RZ ;  /* 0x0000000404047c24 */ /* 0x000fe4000f8e02ff */
[----:B------:R-:W-:Y:S01]  /*27e80*/  IMAD.WIDE.U32 R2, R81, UR4, R2 ;  /* 0x0000000451027c25 */ /* 0x000fe2000f8e0002 */
[----:B------:R-:W-:-:S03]  /*27e90*/  SHF.R.S32.HI R20, RZ, 0x1f, R21 ;  /* 0x0000001fff147819 */ /* 0x000fc60000011415 */
[----:B------:R-:W-:Y:S01]  /*27ea0*/  IMAD R83, R81, UR5, R4 ;  /* 0x0000000551537c24 */ /* 0x000fe2000f8e0204 */
[----:B------:R-:W-:Y:S02]  /*27eb0*/  ULDC.64 UR4, c[0x0][0xad8] ;  /* 0x0002b60000047ab9 */ /* 0x000fe40000000a00 */
[----:B------:R-:W-:Y:S02]  /*27ec0*/  IMAD R20, R20, UR4, RZ ;  /* 0x0000000414147c24 */ /* 0x000fe4000f8e02ff */
[----:B------:R-:W-:Y:S01]  /*27ed0*/  IMAD.IADD R3, R3, 0x1, R83 ;  /* 0x0000000103037824 */ /* 0x000fe200078e0253 */
[----:B------:R-:W-:Y:S01]  /*27ee0*/  IADD3 R4, R225, R158, RZ ;  /* 0x0000009ee1047210 */ /* 0x000fe20007ffe0ff */
[C---:B------:R-:W-:Y:S02]  /*27ef0*/  IMAD R85, R21.reuse, UR5, R20 ;  /* 0x0000000515557c24 */ /* 0x040fe4000f8e0214 */
[----:B------:R-:W-:Y:S01]  /*27f00*/  IMAD.WIDE.U32 R2, R21, UR4, R2 ;  /* 0x0000000415027c25 */ /* 0x000fe2000f8e0002 */
[----:B------:R-:W-:Y:S01]  /*27f10*/  ISETP.GE.AND P2, PT, R4, R0, PT ;  /* 0x000000000400720c */ /* 0x000fe20003f46270 */
[----:B------:R-:W-:-:S02]  /*27f20*/  ULDC.64 UR4, c[0x0][0xa80] ;  /* 0x0002a00000047ab9 */ /* 0x000fc40000000a00 */
[----:B------:R-:W-:Y:S01]  /*27f30*/  IMAD.IADD R85, R3, 0x1, R85 ;  /* 0x0000000103557824 */ /* 0x000fe200078e0255 */
[----:B------:R-:W-:Y:S01]  /*27f40*/  LEA R84, P3, R2, UR4, 0x1 ;  /* 0x0000000402547c11 */ /* 0x000fe2000f8608ff */
[----:B------:R-:W-:-:S03]  /*27f50*/  VIADD R20, R23, 0x38820 ;  /* 0x0003882017147836 */ /* 0x000fc60000000000 */
[----:B------:R-:W-:Y:S02]  /*27f60*/  LEA.HI.X R85, R2, UR5, R85, 0x1, P3 ;  /* 0x0000000502557c11 */ /* 0x000fe400098f0c55 */
[----:B------:R-:W-:Y:S01]  /*27f70*/  PRMT R20, RZ, 0x654, R20 ;  /* 0x00000654ff147816 */ /* 0x000fe20000000014 */
[C---:B------:R-:W-:Y:S01]  /*27f80*/  VIADD R81, R4.reuse, 0x20 ;  /* 0x0000002004517836 */ /* 0x040fe20000000000 */
[----:B------:R-:W-:Y:S01]  /*27f90*/  IADD3 R21, R4, 0x40, RZ ;  /* 0x0000004004157810 */ /* 0x000fe20007ffe0ff */
[----:B0-----:R0:W1:Y:S01]  /*27fa0*/  SHFL.IDX PT, R87, R84, RZ, 0x181f ;  /* 0x00181fff54577589 */ /* 0x00106200000e0000 */
[----:B------:R0:W-:Y:S03]  /*27fb0*/  SYNCS.ARRIVE.TRANS64.RED.A1T0 RZ, [R20+URZ], RZ ;  /* 0x000000ff14ff79a7 */ /* 0x0001e6000810043f */
[----:B------:R0:W2:Y:S01]  /*27fc0*/  SHFL.IDX PT, R83, R85, RZ, 0x181f ;  /* 0x00181fff55537589 */ /* 0x0000a200000e0000 */
[----:B------:R-:W-:-:S02]  /*27fd0*/  ISETP.GE.AND P1, PT, R81, R0, PT ;  /* 0x000000005100720c */ /* 0x000fc40003f26270 */
[----:B------:R-:W-:Y:S01]  /*27fe0*/  ISETP.GE.AND P0, PT, R21, R0, PT ;  /* 0x000000001500720c */ /* 0x000fe20003f06270 */
        /* <DEDUP_REMOVED lines=18> */
.L_x_2910:
[----:B------:R-:W-:Y:S05]  /*28110*/  BSYNC B1 ;  /* 0x0000000000017941 */ /* 0x000fea0003800000 */
.L_x_2909:
        /* <DEDUP_REMOVED lines=21> */
.L_x_2912:
[----:B------:R-:W-:Y:S05]  /*28270*/  BSYNC B1 ;  /* 0x0000000000017941 */ /* 0x000fea0003800000 */
.L_x_2911:
        /* <DEDUP_REMOVED lines=21> */
.L_x_2914:
[----:B------:R-:W-:Y:S05]  /*283d0*/  BSYNC B1 ;  /* 0x0000000000017941 */ /* 0x000fea0003800000 */
.L_x_2913:
[----:B0-----:R-:W-:Y:S01]  /*283e0*/  VIADD R3, R4, 0x60 ;  /* 0x0000006004037836 */ /* 0x001fe20000000000 */
[----:B---3--:R-:W0:Y:S04]  /*283f0*/  SHFL.IDX PT, R85, R85, 0x3, 0x181f ;  /* 0x00781f0055557f89 */ /* 0x008e2800000e0000 */
[----:B------:R-:W-:Y:S01]  /*28400*/  ISETP.GE.AND P0, PT, R3, R0, PT ;  /* 0x000000000300720c */ /* 0x000fe20003f06270 */
[----:B------:R3:W0:-:S12]  /*28410*/  SHFL.IDX PT, R13, R84, 0x3, 0x181f ;  /* 0x00781f00540d7f89 */ /* 0x00061800000e0000 */
[----:B---3--:R-:W-:Y:S05]  /*28420*/  @P0 BRA `(.L_x_2915) ;  /* 0x0000002400a80947 */ /* 0x008fea0003800000 */
[----:B------:R-:W-:Y:S02]  /*28430*/  ULDC UR4, c[0x0][0xac8] ;  /* 0x0002b20000047ab9 */ /* 0x000fe40000000800 */
[----:B------:R-:W-:Y:S02]  /*28440*/  ISETP.GE.AND P3, PT, R16, UR4, PT ;  /* 0x0000000410007c0c */ /* 0x000fe4000bf66270 */
[----:B------:R-:W-:Y:S02]  /*28450*/  ISETP.GE.AND P4, PT, R214, UR4, PT ;  /* 0x00000004d6007c0c */ /* 0x000fe4000bf86270 */
[----:B------:R-:W-:-:S09]  /*28460*/  ISETP.GE.AND P5, PT, R19, UR4, PT ;  /* 0x0000000413007c0c */ /* 0x000fd2000bfa6270 */
[-C--:B0-----:R-:W-:Y:S02]  /*28470*/  @!P3 LEA R2, P0, R16, R13.reuse, 0x1 ;  /* 0x0000000d1002b211 */ /* 0x081fe400078008ff */
[-C--:B------:R-:W-:Y:S02]  /*28480*/  @!P4 LEA R8, P1, R212, R13.reuse, 0x1 ;  /* 0x0000000dd408c211 */ /* 0x080fe400078208ff */
[C---:B------:R-:W-:Y:S02]  /*28490*/  @!P5 LEA R10, P2, R19.reuse, R13, 0x1 ;  /* 0x0000000d130ad211 */ /* 0x040fe400078408ff */
        /* <DEDUP_REMOVED lines=8> */
[----:B---3--:R-:W-:-:S04]  /*28520*/  LEA R2, P0, R22, R13, 0x1 ;  /* 0x0000000d16027211 */ /* 0x008fc800078008ff */
[----:B------:R-:W-:-:S05]  /*28530*/  LEA.HI.X R3, R22, R85, R218, 0x1, P0 ;  /* 0x0000005516037211 */ /* 0x000fca00000f0cda */
[----:B------:R0:W-:Y:S01]  /*28540*/  ST.E.128 desc[UR60][R2.64], R76 ;  /* 0x0000004c02007985 */ /* 0x0001e2000c101d3c */
[----:B------:R-:W-:Y:S05]  /*28550*/  BRA `(.L_x_2915) ;  /* 0x00000024005c7947 */ /* 0x000fea0003800000 */
.L_x_2908:
[----:B0-----:R-:W0:Y:S01]  /*28560*/  @P1 LDC R9, c[0x0][0xbec] ;  /* 0x0002fb00ff091b82 */ /* 0x001e220000000800 */
[----:B------:R-:W-:Y:S01]  /*28570*/  ULDC.64 UR4, c[0x0][0xb08] ;  /* 0x0002c20000047ab9 */ /* 0x000fe20000000a00 */
[----:B------:R-:W-:Y:S01]  /*28580*/  IMAD.MOV.U32 R10, RZ, RZ, R14 ;  /* 0x000000ffff0a7224 */ /* 0x000fe200078e000e */
[----:B------:R1:W5:Y:S01]  /*28590*/  LDL R227, [R1+0x1b8] ;  /* 0x0001b80001e37983 */ /* 0x0003620000100800 */
[----:B------:R-:W-:-:S03]  /*285a0*/  IMAD R4, R4, UR4, RZ ;  /* 0x0000000404047c24 */ /* 0x000fc6000f8e02ff */
[----:B------:R1:W5:Y:S01]  /*285b0*/  LDL R211, [R1+0x1b4] ;  /* 0x0001b40001d37983 */ /* 0x0003620000100800 */
[----:B------:R-:W2:Y:S01]  /*285c0*/  @P1 LDC R8, c[0x0][0xbf0] ;  /* 0x0002fc00ff081b82 */ /* 0x000ea20000000800 */
[----:B------:R-:W-:Y:S02]  /*285d0*/  IMAD R4, R3, UR5, R4 ;  /* 0x0000000503047c24 */ /* 0x000fe4000f8e0204 */
        /* <DEDUP_REMOVED lines=8> */
[----:B------:R-:W-:Y:S01]  /*28660*/  IMAD.WIDE.U32 R8, R3, UR4, RZ ;  /* 0x0000000403087c25 */ /* 0x000fe2000f8e00ff */
        /* <DEDUP_REMOVED lines=25> */
[----:B------:R-:W-:Y:S01]  /*28800*/  IMAD R3, R3, UR4, RZ ;  /* 0x0000000403037c24 */ /* 0x000fe2000f8e02ff */
[----:B------:R-:W-:Y:S01]  /*28810*/  SHF.R.S32.HI R4, RZ, 0x1f, R2 ;  /* 0x0000001fff047819 */ /* 0x000fe20000011402 */
[C---:B------:R-:W-:Y:S01]  /*28820*/  IMAD.WIDE.U32 R8, R10.reuse, UR4, R8 ;  /* 0x000000040a087c25 */ /* 0x040fe2000f8e0008 */
[----:B------:R1:W5:Y:S03]  /*28830*/  LDL R197, [R1+0x198] ;  /* 0x0001980001c57983 */ /* 0x0003660000100800 */
[----:B------:R-:W-:Y:S01]  /*28840*/  IMAD R3, R10, UR5, R3 ;  /* 0x000000050a037c24 */ /* 0x000fe2000f8e0203 */
[----:B------:R-:W-:Y:S01]  /*28850*/  ULDC.64 UR4, c[0x0][0xb28] ;  /* 0x0002ca0000047ab9 */ /* 0x000fe20000000a00 */
[----:B------:R1:W5:Y:S01]  /*28860*/  LDL R196, [R1+0x100] ;  /* 0x0001000001c47983 */ /* 0x0003620000100800 */
[----:B------:R-:W-:-:S02]  /*28870*/  IMAD R4, R4, UR4, RZ ;  /* 0x0000000404047c24 */ /* 0x000fc4000f8e02ff */
[----:B------:R-:W-:Y:S01]  /*28880*/  IMAD.IADD R9, R9, 0x1, R3 ;  /* 0x0000000109097824 */ /* 0x000fe200078e0203 */
[----:B------:R1:W5:Y:S01]  /*28890*/  LDL R195, [R1+0x194] ;  /* 0x0001940001c37983 */ /* 0x0003620000100800 */
[C---:B------:R-:W-:Y:S02]  /*288a0*/  IMAD R4, R2.reuse, UR5, R4 ;  /* 0x0000000502047c24 */ /* 0x040fe4000f8e0204 */
[----:B------:R-:W-:Y:S01]  /*288b0*/  IMAD.WIDE.U32 R8, R2, UR4, R8 ;  /* 0x0000000402087c25 */ /* 0x000fe2000f8e0008 */
[----:B------:R-:W-:Y:S01]  /*288c0*/  ULDC.64 UR4, c[0x0][0xb00] ;  /* 0x0002c00000047ab9 */ /* 0x000fe20000000a00 */
[----:B------:R1:W5:Y:S03]  /*288d0*/  LDL R194, [R1+0xfc] ;  /* 0x0000fc0001c27983 */ /* 0x0003660000100800 */
[----:B------:R-:W-:Y:S01]  /*288e0*/  IADD3 R20, R9, R4, RZ ;  /* 0x0000000409147210 */ /* 0x000fe20007ffe0ff */
[----:B------:R1:W5:Y:S01]  /*288f0*/  LDL R193, [R1+0x190] ;  /* 0x0001900001c17983 */ /* 0x0003620000100800 */
[----:B------:R-:W-:-:S03]  /*28900*/  LEA R4, P0, R8, UR4, 0x2 ;  /* 0x0000000408047c11 */ /* 0x000fc6000f8010ff */
[----:B------:R1:W5:Y:S01]  /*28910*/  LDL R192, [R1+0xf8] ;  /* 0x0000f80001c07983 */ /* 0x0003620000100800 */
[----:B------:R-:W-:Y:S02]  /*28920*/  LEA.HI.X R20, R8, UR5, R20, 0x2, P0 ;  /* 0x0000000508147c11 */ /* 0x000fe400080f1414 */
[----:B------:R-:W-:Y:S01]  /*28930*/  ISETP.GE.AND P0, PT, R13, R0, PT ;  /* 0x000000000d00720c */ /* 0x000fe20003f06270 */
        /* <DEDUP_REMOVED lines=41> */
[----:B------:R-:W-:-:S05]  /*28bd0*/  VIADD R2, R23, 0x38820 ;  /* 0x0003882017027836 */ /* 0x000fca0000000000 */
[----:B------:R-:W-:Y:S01]  /*28be0*/  PRMT R2, RZ, 0x654, R2 ;  /* 0x00000654ff027816 */ /* 0x000fe20000000002 */
[----:B------:R1:W0:Y:S01]  /*28bf0*/  SHFL.IDX PT, R3, R20, RZ, 0x1c1f ;  /* 0x001c1fff14037589 */ /* 0x00022200000e0000 */
[----:B------:R-:W-:Y:S02]  /*28c00*/  BSSY B1, `(.L_x_2916) ;  /* 0x0000084000017945 */ /* 0x000fe40003800000 */
[----:B------:R2:W-:Y:S02]  /*28c10*/  SYNCS.ARRIVE.TRANS64.RED.A1T0 RZ, [R2+URZ], RZ ;  /* 0x000000ff02ff79a7 */ /* 0x0005e4000810043f */
[----:B--2---:R1:W2:Y:S01]  /*28c20*/  SHFL.IDX PT, R2, R4, RZ, 0x1c1f ;  /* 0x001c1fff04027589 */ /* 0x0042a200000e0000 */
[----:B------:R-:W-:Y:S05]  /*28c30*/  @P0 BRA `(.L_x_2917) ;  /* 0x0000000800000947 */ /* 0x000fea0003800000 */
[----:B------:R-:W-:Y:S02]  /*28c40*/  ULDC UR4, c[0x0][0xac8] ;  /* 0x0002b20000047ab9 */ /* 0x000fe40000000800 */
        /* <DEDUP_REMOVED lines=74> */
[----:B--2---:R-:W-:-:S03]  /*290f0*/  @!P4 LEA R10, P0, R178, R2, 0x2 ;  /* 0x00000002b20ac211 */ /* 0x004fc600078010ff */
[----:B------:R0:W-:Y:S01]  /*29100*/  @!P3 ST.E.64 desc[UR60][R8.64], R92 ;  /* 0x0000005c0800b985 */ /* 0x0001e2000c101b3c */
[-C--:B------:R-:W-:Y:S02]  /*29110*/  @!P4 LEA.HI.X R11, R178, R3.reuse, R179, 0x2, P0 ;  /* 0x00000003b20bc211 */ /* 0x080fe400000f14b3 */
[----:B------:R-:W-:Y:S02]  /*29120*/  ISETP.GE.AND P0, PT, R170, UR4, PT ;  /* 0x00000004aa007c0c */ /* 0x000fe4000bf06270 */
[-C--:B---3--:R-:W-:Y:S01]  /*29130*/  @!P5 LEA R14, P6, R176, R2.reuse, 0x2 ;  /* 0x00000002b00ed211 */ /* 0x088fe200078c10ff */
[----:B------:R2:W-:Y:S01]  /*29140*/  @!P4 ST.E.64 desc[UR60][R10.64], R96 ;  /* 0x000000600a00c985 */ /* 0x0005e2000c101b3c */
[----:B------:R-:W-:Y:S02]  /*29150*/  ISETP.GE.AND P4, PT, R166, UR4, PT ;  /* 0x00000004a6007c0c */ /* 0x000fe4000bf86270 */
[----:B------:R-:W-:Y:S02]  /*29160*/  @!P5 LEA.HI.X R15, R176, R3, R177, 0x2, P6 ;  /* 0x00000003b00fd211 */ /* 0x000fe400030f14b1 */
[----:B0-----:R-:W-:-:S03]  /*29170*/  @!P2 LEA R8, P6, R174, R2, 0x2 ;  /* 0x00000002ae08a211 */ /* 0x001fc600078c10ff */
[----:B------:R0:W-:Y:S01]  /*29180*/  @!P5 ST.E.64 desc[UR60][R14.64], R100 ;  /* 0x000000640e00d985 */ /* 0x0001e2000c101b3c */
[----:B------:R-:W-:Y:S02]  /*29190*/  ISETP.GE.AND P5, PT, R168, UR4, PT ;  /* 0x00000004a8007c0c */ /* 0x000fe4000bfa6270 */
[----:B------:R-:W-:Y:S02]  /*291a0*/  @!P2 LEA.HI.X R9, R174, R3, R175, 0x2, P6 ;  /* 0x00000003ae09a211 */ /* 0x000fe400030f14af */
[----:B--2---:R-:W-:-:S03]  /*291b0*/  @!P1 LEA R10, P3, R172, R2, 0x2 ;  /* 0x00000002ac0a9211 */ /* 0x004fc600078610ff */
[----:B------:R2:W-:Y:S01]  /*291c0*/  @!P2 ST.E.64 desc[UR60][R8.64], R104 ;  /* 0x000000680800a985 */ /* 0x0005e2000c101b3c */
[-C--:B------:R-:W-:Y:S02]  /*291d0*/  @!P1 LEA.HI.X R11, R172, R3.reuse, R173, 0x2, P3 ;  /* 0x00000003ac0b9211 */ /* 0x080fe400018f14ad */
[----:B------:R-:W-:Y:S02]  /*291e0*/  ISETP.GE.AND P3, PT, R164, UR4, PT ;  /* 0x00000004a4007c0c */ /* 0x000fe4000bf66270 */
[CC--:B0-----:R-:W-:Y:S01]  /*291f0*/  @!P0 LEA R14, P6, R170.reuse, R2.reuse, 0x2 ;  /* 0x00000002aa0e8211 */ /* 0x0c1fe200078c10ff */
[----:B------:R0:W-:Y:S03]  /*29200*/  @!P1 ST.E.64 desc[UR60][R10.64], R108 ;  /* 0x0000006c0a009985 */ /* 0x0001e6000c101b3c */
[----:B------:R-:W-:Y:S02]  /*29210*/  @!P0 LEA.HI.X R15, R170, R3, R171, 0x2, P6 ;  /* 0x00000003aa0f8211 */ /* 0x000fe400030f14ab */
[----:B--2---:R-:W-:-:S03]  /*29220*/  @!P5 LEA R8, P1, R168, R2, 0x2 ;  /* 0x00000002a808d211 */ /* 0x004fc600078210ff */
        /* <DEDUP_REMOVED lines=8> */
[-C--:B--2---:R-:W-:Y:S01]  /*292b0*/  @!P3 LEA R14, P6, R164, R2.reuse, 0x2 ;  /* 0x00000002a40eb211 */ /* 0x084fe200078c10ff */
[----:B------:R2:W-:Y:S01]  /*292c0*/  @!P4 ST.E.64 desc[UR60][R10.64], R120 ;  /* 0x000000780a00c985 */ /* 0x0005e2000c101b3c */
[----:B------:R-:W-:Y:S02]  /*292d0*/  ISETP.GE.AND P4, PT, R158, UR4, PT ;  /* 0x000000049e007c0c */ /* 0x000fe4000bf86270 */
[----:B------:R-:W-:Y:S02]  /*292e0*/  @!P3 LEA.HI.X R15, R164, R3, R165, 0x2, P6 ;  /* 0x00000003a40fb211 */ /* 0x000fe400030f14a5 */
[----:B0-----:R-:W-:-:S03]  /*292f0*/  @!P0 LEA R8, P5, R162, R2, 0x2 ;  /* 0x00000002a2088211 */ /* 0x001fc600078a10ff */
[----:B------:R0:W-:Y:S01]  /*29300*/  @!P3 ST.E.64 desc[UR60][R14.64], R124 ;  /* 0x0000007c0e00b985 */ /* 0x0001e2000c101b3c */
[----:B------:R-:W-:Y:S02]  /*29310*/  ISETP.GE.AND P3, PT, R156, UR4, PT ;  /* 0x000000049c007c0c */ /* 0x000fe4000bf66270 */
[-C--:B------:R-:W-:Y:S02]  /*29320*/  @!P0 LEA.HI.X R9, R162, R3.reuse, R163, 0x2, P5 ;  /* 0x00000003a2098211 */ /* 0x080fe400028f14a3 */
[----:B------:R-:W-:Y:S02]  /*29330*/  ISETP.GE.AND P5, PT, R152, UR4, PT ;  /* 0x0000000498007c0c */ /* 0x000fe4000bfa6270 */
[C---:B--2---:R-:W-:Y:S01]  /*29340*/  @!P1 LEA R10, P6, R160.reuse, R2, 0x2 ;  /* 0x00000002a00a9211 */ /* 0x044fe200078c10ff */
[----:B------:R2:W-:Y:S03]  /*29350*/  @!P0 ST.E.64 desc[UR60][R8.64], R128 ;  /* 0x0000008008008985 */ /* 0x0005e6000c101b3c */
[----:B------:R-:W-:-:S03]  /*29360*/  @!P1 LEA.HI.X R11, R160, R3, R161, 0x2, P6 ;  /* 0x00000003a00b9211 */ /* 0x000fc600030f14a1 */
[CC--:B0-----:R-:W-:Y:S02]  /*29370*/  @!P3 LEA R14, P6, R156.reuse, R2.reuse, 0x2 ;  /* 0x000000029c0eb211 */ /* 0x0c1fe400078c10ff */
[----:B------:R0:W-:Y:S02]  /*29380*/  @!P1 ST.E.64 desc[UR60][R10.64], R132 ;  /* 0x000000840a009985 */ /* 0x0001e4000c101b3c */
[----:B------:R-:W-:Y:S02]  /*29390*/  @!P3 LEA.HI.X R15, R156, R3, R157, 0x2, P6 ;  /* 0x000000039c0fb211 */ /* 0x000fe400030f149d */
[----:B--2---:R-:W-:-:S04]  /*293a0*/  @!P4 LEA R8, P0, R158, R2, 0x2 ;  /* 0x000000029e08c211 */ /* 0x004fc800078010ff */
[----:B------:R-:W-:Y:S02]  /*293b0*/  @!P4 LEA.HI.X R9, R158, R3, R159, 0x2, P0 ;  /* 0x000000039e09c211 */ /* 0x000fe400000f149f */
[----:B0-----:R-:W-:-:S03]  /*293c0*/  @!P2 LEA R10, P1, R154, R2, 0x2 ;  /* 0x000000029a0aa211 */ /* 0x001fc600078210ff */
[----:B------:R3:W-:Y:S01]  /*293d0*/  @!P4 ST.E.64 desc[UR60][R8.64], R136 ;  /* 0x000000880800c985 */ /* 0x0007e2000c101b3c */
[----:B------:R-:W-:Y:S02]  /*293e0*/  @!P5 LEA R2, P0, R152, R2, 0x2 ;  /* 0x000000029802d211 */ /* 0x000fe400078010ff */
[-C--:B------:R-:W-:Y:S01]  /*293f0*/  @!P2 LEA.HI.X R11, R154, R3.reuse, R155, 0x2, P1 ;  /* 0x000000039a0ba211 */ /* 0x080fe200008f149b */
[----:B------:R3:W-:Y:S01]  /*29400*/  @!P3 ST.E.64 desc[UR60][R14.64], R140 ;  /* 0x0000008c0e00b985 */ /* 0x0007e2000c101b3c */
[----:B------:R-:W-:-:S03]  /*29410*/  @!P5 LEA.HI.X R3, R152, R3, R153, 0x2, P0 ;  /* 0x000000039803d211 */ /* 0x000fc600000f1499 */
[----:B------:R3:W-:Y:S04]  /*29420*/  @!P2 ST.E.64 desc[UR60][R10.64], R144 ;  /* 0x000000900a00a985 */ /* 0x0007e8000c101b3c */
[----:B------:R3:W-:Y:S02]  /*29430*/  @!P5 ST.E.64 desc[UR60][R2.64], R148 ;  /* 0x000000940200d985 */ /* 0x0007e4000c101b3c */
.L_x_2917:
[----:B------:R-:W-:Y:S05]  /*29440*/  BSYNC B1 ;  /* 0x0000000000017941 */ /* 0x000fea0003800000 */
.L_x_2916:
[----:B------:R-:W-:Y:S01]  /*29450*/  ISETP.GE.AND P0, PT, R12, R0, PT ;  /* 0x000000000c00720c */ /* 0x000fe20003f06270 */
[----:B------:R4:W0:Y:S04]  /*29460*/  SHFL.IDX PT, R21, R20, 0x1, 0x1c1f ;  /* 0x003c1f0014157f89 */ /* 0x00082800000e0000 */
[----:B-1----:R4:W1:Y:S08]  /*29470*/  SHFL.IDX PT, R20, R4, 0x1, 0x1c1f ;  /* 0x003c1f0004147f89 */ /* 0x00287000000e0000 */
[----:B----4-:R-:W-:Y:S05]  /*29480*/  @P0 BRA `(.L_x_2915) ;  /* 0x0000001400900947 */ /* 0x010fea0003800000 */
[----:B------:R-:W-:Y:S02]  /*29490*/  ULDC UR4, c[0x0][0xac8] ;  /* 0x0002b20000047ab9 */ /* 0x000fe40000000800 */
[----:B-----5:R-:W-:Y:S02]  /*294a0*/  ISETP.GE.AND P3, PT, R13, UR4, PT ;  /* 0x000000040d007c0c */ /* 0x020fe4000bf66270 */
[----:B------:R-:W-:Y:S02]  /*294b0*/  ISETP.GE.AND P2, PT, R224, UR4, PT ;  /* 0x00000004e0007c0c */ /* 0x000fe4000bf46270 */
[----:B------:R-:W-:Y:S02]  /*294c0*/  ISETP.GE.AND P1, PT, R210, UR4, PT ;  /* 0x00000004d2007c0c */ /* 0x000fe4000bf26270 */
[----:B------:R-:W-:Y:S02]  /*294d0*/  ISETP.GE.AND P0, PT, R208, UR4, PT ;  /* 0x00000004d0007c0c */ /* 0x000fe4000bf06270 */
[----:B------:R-:W-:-:S05]  /*294e0*/  ISETP.GE.AND P4, PT, R204, UR4, PT ;  /* 0x00000004cc007c0c */ /* 0x000fca000bf86270 */
[----:B0123--:R-:W-:-:S04]  /*294f0*/  @!P3 IMAD.WIDE R2, R13, 0x4, R20 ;  /* 0x000000040d02b825 */ /* 0x00ffc800078e0214 */
        /* <DEDUP_REMOVED lines=14> */
[----:B-1----:R-:W-:Y:S02]  /*295e0*/  @!P4 LEA R8, P2, R204, R20, 0x2 ;  /* 0x00000014cc08c211 */ /* 0x002fe400078410ff */
[----:B------:R-:W-:-:S02]  /*295f0*/  @!P3 LEA.HI.X R3, R206, R21, R207, 0x2, P1 ;  /* 0x00000015ce03b211 */ /* 0x000fc400008f14cf */
[----:B------:R-:W-:Y:S02]  /*29600*/  ISETP.GE.AND P1, PT, R198, UR4, PT ;  /* 0x00000004c6007c0c */ /* 0x000fe4000bf26270 */
[-C--:B------:R-:W-:Y:S01]  /*29610*/  @!P4 LEA.HI.X R9, R204, R21.reuse, R205, 0x2, P2 ;  /* 0x00000015cc09c211 */ /* 0x080fe200010f14cd */
[----:B------:R0:W-:Y:S01]  /*29620*/  @!P3 ST.E.64 desc[UR60][R2.64], R42 ;  /* 0x0000002a0200b985 */ /* 0x0001e2000c101b3c */
[----:B------:R-:W-:Y:S02]  /*29630*/  ISETP.GE.AND P2, PT, R196, UR4, PT ;  /* 0x00000004c4007c0c */ /* 0x000fe4000bf46270 */
[----:B--2---:R-:W-:Y:S01]  /*29640*/  @!P5 LEA R10, P6, R202, R20, 0x2 ;  /* 0x00000014ca0ad211 */ /* 0x004fe200078c10ff */
[----:B------:R1:W-:Y:S01]  /*29650*/  @!P4 ST.E.64 desc[UR60][R8.64], R46 ;  /* 0x0000002e0800c985 */ /* 0x0003e2000c101b3c */
[----:B------:R-:W-:Y:S02]  /*29660*/  ISETP.GE.AND P3, PT, R194, UR4, PT ;  /* 0x00000004c2007c0c */ /* 0x000fe4000bf66270 */
[----:B------:R-:W-:-:S02]  /*29670*/  @!P5 LEA.HI.X R11, R202, R21, R203, 0x2, P6 ;  /* 0x00000015ca0bd211 */ /* 0x000fc400030f14cb */
        /* <DEDUP_REMOVED lines=99> */
.L_x_2906:
[----:B---3--:R-:W3:Y:S01]  /*29cb0*/  LDL.LU R4, [R1+0x98] ;  /* 0x0000980001047983 */ /* 0x008ee20000300800 */
[----:B------:R-:W-:Y:S01]  /*29cc0*/  ULDC.64 UR6, c[0x0][0xc08] ;  /* 0x0003020000067ab9 */ /* 0x000fe20000000a00 */
[----:B------:R-:W-:Y:S02]  /*29cd0*/  ULDC.64 UR4, c[0x0][0xc00] ;  /* 0x0003000000047ab9 */ /* 0x000fe40000000a00 */
[----:B--2---:R-:W2:Y:S04]  /*29ce0*/  LDL.LU R0, [R1+0x9c] ;  /* 0x00009c0001007983 */ /* 0x004ea80000300800 */
[----:B01----:R-:W4:Y:S01]  /*29cf0*/  LDL R10, [R1+0x90] ;  /* 0x00009000010a7983 */ /* 0x003f220000100800 */
[----:B------:R-:W-:Y:S01]  /*29d00*/  ISETP.NE.U32.AND P1, PT, RZ, UR6, PT ;  /* 0x00000006ff007c0c */ /* 0x000fe2000bf25070 */
[----:B------:R-:W-:Y:S01]  /*29d10*/  IMAD.MOV.U32 R25, RZ, RZ, RZ ;  /* 0x000000ffff197224 */ /* 0x000fe200078e00ff */
[----:B------:R-:W-:-:S02]  /*29d20*/  ISETP.NE.U32.AND P0, PT, RZ, UR4, PT ;  /* 0x00000004ff007c0c */ /* 0x000fc4000bf05070 */
[----:B------:R-:W-:Y:S02]  /*29d30*/  ISETP.NE.AND.EX P1, PT, RZ, UR7, PT, P1 ;  /* 0x00000007ff007c0c */ /* 0x000fe4000bf25310 */
[----:B------:R-:W-:Y:S01]  /*29d40*/  ISETP.NE.AND.EX P0, PT, RZ, UR5, PT, P0 ;  /* 0x00000005ff007c0c */ /* 0x000fe2000bf05300 */
[----:B------:R-:W0:Y:S01]  /*29d50*/  S2R R35, SR_TID.X ;  /* 0x0000000000237919 */ /* 0x000e220000002100 */
[----:B---3--:R-:W-:-:S04]  /*29d60*/  IADD3 R2, P2, R4, UR4, RZ ;  /* 0x0000000404027c10 */ /* 0x008fc8000ff5e0ff */
[----:B--2---:R-:W-:-:S05]  /*29d70*/  IADD3.X R3, R0, UR5, RZ, P2, !PT ;  /* 0x0000000500037c10 */ /* 0x004fca00097fe4ff */
[----:B------:R-:W-:Y:S01]  /*29d80*/  @P1 IADD3 R8, P2, R4, UR6, RZ ;  /* 0x0000000604081c10 */ /* 0x000fe2000ff5e0ff */
[----:B------:R-:W-:Y:S01]  /*29d90*/  ULDC UR4, c[0x0][0xa88] ;  /* 0x0002a20000047ab9 */ /* 0x000fe20000000800 */
[----:B------:R1:W5:Y:S02]  /*29da0*/  @P0 LDG.E R25, desc[UR60][R2.64] ;  /* 0x0000003c02190981 */ /* 0x000364000c1e1900 */
[----:B------:R-:W-:Y:S01]  /*29db0*/  @P1 IADD3.X R9, R0, UR7, RZ, P2, !PT ;  /* 0x0000000700091c10 */ /* 0x000fe200097fe4ff */
[----:B------:R-:W-:-:S06]  /*29dc0*/  IMAD.U32 R0, RZ, RZ, UR4 ;  /* 0x00000004ff007e24 */ /* 0x000fcc000f8e00ff */
[----:B------:R1:W5:Y:S01]  /*29dd0*/  @P1 LDG.E R0, desc[UR60][R8.64] ;  /* 0x0000003c08001981 */ /* 0x000362000c1e1900 */
[----:B----4-:R-:W-:Y:S02]  /*29de0*/  ISETP.NE.AND P2, PT, R10, RZ, PT ;  /* 0x000000ff0a00720c */ /* 0x010fe40003f45270 */
[----:B0-----:R-:W-:-:S04]  /*29df0*/  IADD3 R4, R35, -0x80, RZ ;  /* 0xffffff8023047810 */ /* 0x001fc80007ffe0ff */
[----:B------:R-:W-:-:S07]  /*29e00*/  ISETP.GT.AND P3, PT, R4, 0x7f, PT ;  /* 0x0000007f0400780c */ /* 0x000fce0003f64270 */
[----:B------:R-:W0:Y:S02]  /*29e10*/  @!P2 LDC R10, c[0x0][0xad4] ;  /* 0x0002b500ff0aab82 */ /* 0x000e240000000800 */
[----:B0-----:R1:W-:Y:S01]  /*29e20*/  @!P2 STL [R1+0x90], R10 ;  /* 0x0000900a0100a387 */ /* 0x0013e20000100800 */
[----:B------:R-:W-:Y:S01]  /*29e30*/  ISETP.GT.AND P2, PT, R10, 0x1, PT ;  /* 0x000000010a00780c */ /* 0x000fe20003f44270 */
[----:B------:R-:W-:-:S12]  /*29e40*/  @P1 BRA `(.L_x_2918) ;  /* 0x0000000000101947 */ /* 0x000fd80003800000 */
[----:B------:R-:W-:Y:S05]  /*29e50*/  @!P0 BRA `(.L_x_2918) ;  /* 0x00000000000c8947 */ /* 0x000fea0003800000 */
[----:B-1----:R-:W2:Y:S04]  /*29e60*/  LDG.E R9, desc[UR60][R2.64] ;  /* 0x0000003c02097981 */ /* 0x002ea8000c1e1900 */
[----:B-----5:R-:W2:Y:S02]  /*29e70*/  LDG.E R0, desc[UR60][R2.64+0x4] ;  /* 0x0000043c02007981 */ /* 0x020ea4000c1e1900 */
[----:B--2---:R-:W-:-:S07]  /*29e80*/  IMAD.IADD R0, R0, 0x1, -R9 ;  /* 0x0000000100007824 */ /* 0x004fce00078e0a09 */
.L_x_2918:
[----:B-1----:R-:W2:Y:S04]  /*29e90*/  LDL.LU R3, [R1+0x94] ;  /* 0x0000940001037983 */ /* 0x002ea80000300800 */
        /* <DEDUP_REMOVED lines=34> */
[----:B------:R-:W-:Y:S02]  /*2a0c0*/  IADD3 R29, R15, R29, RZ ;  /* 0x0000001d0f1d7210 */ /* 0x000fe40007ffe0ff */
[----:B------:R-:W-:Y:S01]  /*2a0d0*/  IADD3 R14, P1, P3, R20, R14, R25 ;  /* 0x0000000e140e7210 */ /* 0x000fe20007b3e019 */
[----:B------:R-:W-:Y:S02]  /*2a0e0*/  IMAD.MOV R2, RZ, RZ, -R27 ;  /* 0x000000ffff027224 */ /* 0x000fe400078e0a1b */
        /* <DEDUP_REMOVED lines=19> */
.L_x_2920:
[----:B------:R-:W-:Y:S05]  /*2a220*/  BSYNC B1 ;  /* 0x0000000000017941 */ /* 0x000fea0003800000 */
.L_x_2919:
[----:B------:R-:W-:Y:S05]  /*2a230*/  @P2 BRA `(.L_x_2915) ;  /* 0x0000000800242947 */ /* 0x000fea0003800000 */
[----:B------:R-:W2:Y:S01]  /*2a240*/  LDL.LU R2, [R1+0x74] ;  /* 0x0000740001027983 */ /* 0x000ea20000300800 */
[----:B------:R-:W1:Y:S01]  /*2a250*/  LDC R15, c[0x0][0xbe8] ;  /* 0x0002fa00ff0f7b82 */ /* 0x000e620000000800 */
[----:B------:R-:W-:Y:S01]  /*2a260*/  ULDC.64 UR4, c[0x0][0xaa0] ;  /* 0x0002a80000047ab9 */ /* 0x000fe20000000a00 */
[----:B------:R-:W-:Y:S01]  /*2a270*/  ULDC.64 UR6, c[0x0][0xaf0] ;  /* 0x0002bc0000067ab9 */ /* 0x000fe20000000a00 */
[----:B------:R-:W3:Y:S01]  /*2a280*/  LDL R4, [R1+0x8c] ;  /* 0x00008c0001047983 */ /* 0x000ee20000100800 */
[----:B------:R-:W-:Y:S01]  /*2a290*/  BSSY B1, `(.L_x_2921) ;  /* 0x0000041000017945 */ /* 0x000fe20003800000 */
[----:B-1----:R-:W-:Y:S01]  /*2a2a0*/  ISETP.NE.AND P0, PT, R15, 0x1, PT ;  /* 0x000000010f00780c */ /* 0x002fe20003f05270 */
[----:B------:R-:W-:-:S12]  /*2a2b0*/  IMAD R21, R0, R15, RZ ;  /* 0x0000000f00157224 */ /* 0x000fd800078e02ff */
[----:B------:R-:W1:Y:S08]  /*2a2c0*/  @P0 LDC R8, c[0x0][0xbec] ;  /* 0x0002fb00ff080b82 */ /* 0x000e700000000800 */
[----:B------:R-:W4:Y:S01]  /*2a2d0*/  @P0 LDC R11, c[0x0][0xbf0] ;  /* 0x0002fc00ff0b0b82 */ /* 0x000f220000000800 */
[----:B--2---:R-:W-:Y:S02]  /*2a2e0*/  IMAD.MOV.U32 R10, RZ, RZ, R2 ;  /* 0x000000ffff0a7224 */ /* 0x004fe400078e0002 */
[----:B------:R-:W-:-:S02]  /*2a2f0*/  IMAD R2, R26, UR4, RZ ;  /* 0x000000041a027c24 */ /* 0x000fc4000f8e02ff */
[----:B---3--:R-:W-:Y:S02]  /*2a300*/  IMAD R4, R4, 0x20, R225 ;  /* 0x0000002004047824 */ /* 0x008fe400078e02e1 */
[C---:B------:R-:W-:Y:S02]  /*2a310*/  IMAD R9, R25.reuse, UR5, R2 ;  /* 0x0000000519097c24 */ /* 0x040fe4000f8e0202 */
[----:B0-----:R-:W-:Y:S01]  /*2a320*/  IMAD.WIDE.U32 R2, R25, UR4, RZ ;  /* 0x0000000419027c25 */ /* 0x001fe2000f8e00ff */
[----:B------:R-:W-:-:S03]  /*2a330*/  ULDC.64 UR4, c[0x0][0xae8] ;  /* 0x0002ba0000047ab9 */ /* 0x000fc60000000a00 */
[----:B------:R-:W-:Y:S01]  /*2a340*/  IMAD.IADD R13, R10, 0x1, R4 ;  /* 0x000000010a0d7824 */ /* 0x000fe200078e0204 */
[----:B------:R-:W-:Y:S01]  /*2a350*/  IADD3 R3, R3, R9, RZ ;  /* 0x0000000903037210 */ /* 0x000fe20007ffe0ff */
[----:B------:R-:W-:Y:S02]  /*2a360*/  IMAD.IADD R20, R225, 0x1, R10 ;  /* 0x00000001e1147824 */ /* 0x000fe400078e020a */
[----:B-1----:R-:W-:-:S03]  /*2a370*/  @P0 IMAD.HI.U32 R4, R13, R8, RZ ;  /* 0x000000080d040227 */ /* 0x002fc600078e00ff */
[----:B------:R-:W-:Y:S01]  /*2a380*/  ISETP.GE.AND P2, PT, R20, R21, PT ;  /* 0x000000151400720c */ /* 0x000fe20003f46270 */
[----:B------:R-:W-:-:S04]  /*2a390*/  IMAD.WIDE.U32 R2, R224, UR4, R2 ;  /* 0x00000004e0027c25 */ /* 0x000fc8000f8e0002 */
[----:B------:R-:W-:Y:S01]  /*2a3a0*/  IMAD.MOV.U32 R9, RZ, RZ, R13 ;  /* 0x000000ffff097224 */ /* 0x000fe200078e000d */
[----:B----4-:R-:W-:Y:S01]  /*2a3b0*/  @P0 SHF.R.U32.HI R9, RZ, R11, R4 ;  /* 0x0000000bff090219 */ /* 0x010fe20000011604 */
[----:B------:R-:W-:Y:S02]  /*2a3c0*/  IMAD R8, R28, UR6, RZ ;  /* 0x000000061c087c24 */ /* 0x000fe4000f8e02ff */
[----:B------:R-:W-:Y:S01]  /*2a3d0*/  IMAD R3, R224, UR5, R3 ;  /* 0x00000005e0037c24 */ /* 0x000fe2000f8e0203 */
[----:B------:R-:W-:Y:S01]  /*2a3e0*/  SHF.R.S32.HI R4, RZ, 0x1f, R9 ;  /* 0x0000001fff047819 */ /* 0x000fe20000011409 */
[C---:B------:R-:W-:Y:S01]  /*2a3f0*/  IMAD R11, R33.reuse, UR7, R8 ;  /* 0x00000007210b7c24 */ /* 0x040fe2000f8e0208 */
[----:B------:R-:W-:Y:S01]  /*2a400*/  ULDC.64 UR4, c[0x0][0xae0] ;  /* 0x0002b80000047ab9 */ /* 0x000fe20000000a00 */
[----:B------:R-:W-:-:S04]  /*2a410*/  IMAD.WIDE.U32 R2, R33, UR6, R2 ;  /* 0x0000000621027c25 */ /* 0x000fc8000f8e0002 */
[----:B------:R-:W-:Y:S01]  /*2a420*/  IMAD.MOV R8, RZ, RZ, -R9 ;  /* 0x000000ffff087224 */ /* 0x000fe200078e0a09 */
[----:B------:R-:W-:Y:S01]  /*2a430*/  IADD3 R3, R3, R11, RZ ;  /* 0x0000000b03037210 */ /* 0x000fe20007ffe0ff */
[----:B------:R-:W-:Y:S02]  /*2a440*/  IMAD R4, R4, UR4, RZ ;  /* 0x0000000404047c24 */ /* 0x000fe4000f8e02ff */
[----:B------:R-:W-:Y:S02]  /*2a450*/  IMAD R11, R15, R8, R13 ;  /* 0x000000080f0b7224 */ /* 0x000fe400078e020d */
[C---:B------:R-:W-:Y:S02]  /*2a460*/  IMAD R13, R9.reuse, UR5, R4 ;  /* 0x00000005090d7c24 */ /* 0x040fe4000f8e0204 */
[----:B------:R-:W-:Y:S01]  /*2a470*/  IMAD.WIDE.U32 R2, R9, UR4, R2 ;  /* 0x0000000409027c25 */ /* 0x000fe2000f8e0002 */
[----:B------:R-:W-:Y:S01]  /*2a480*/  SHF.R.S32.HI R4, RZ, 0x1f, R11 ;  /* 0x0000001fff047819 */ /* 0x000fe2000001140b */
[----:B------:R-:W-:-:S02]  /*2a490*/  ULDC.64 UR4, c[0x0][0xad8] ;  /* 0x0002b60000047ab9 */ /* 0x000fc40000000a00 */
[----:B------:R-:W-:Y:S02]  /*2a4a0*/  IMAD.IADD R3, R3, 0x1, R13 ;  /* 0x0000000103037824 */ /* 0x000fe400078e020d */
[----:B------:R-:W-:Y:S02]  /*2a4b0*/  IMAD R4, R4, UR4, RZ ;  /* 0x0000000404047c24 */ /* 0x000fe4000f8e02ff */
[----:B------:R-:W-:-:S04]  /*2a4c0*/  IMAD.WIDE.U32 R2, R11, UR4, R2 ;  /* 0x000000040b027c25 */ /* 0x000fc8000f8e0002 */
[----:B------:R-:W-:Y:S01]  /*2a4d0*/  IMAD R9, R11, UR5, R4 ;  /* 0x000000050b097c24 */ /* 0x000fe2000f8e0204 */
[----:B------:R-:W-:Y:S01]  /*2a4e0*/  ULDC.64 UR4, c[0x0][0xa80] ;  /* 0x0002a00000047ab9 */ /* 0x000fe20000000a00 */
[----:B------:R-:W-:Y:S01]  /*2a4f0*/  VIADD R0, R20, 0x20 ;  /* 0x0000002014007836 */ /* 0x000fe20000000000 */
[----:B------:R-:W-:Y:S01]  /*2a500*/  LEA R4, P3, R2, UR4, 0x1 ;  /* 0x0000000402047c11 */ /* 0x000fe2000f8608ff */
[----:B------:R-:W-:-:S03]  /*2a510*/  IMAD.IADD R3, R3, 0x1, R9 ;  /* 0x0000000103037824 */ /* 0x000fc600078e0209 */
[----:B------:R-:W-:Y:S01]  /*2a520*/  ISETP.GE.AND P1, PT, R0, R21, PT ;  /* 0x000000150000720c */ /* 0x000fe20003f26270 */
[----:B------:R0:W1:Y:S01]  /*2a530*/  SHFL.IDX PT, R15, R4, RZ, 0x181f ;  /* 0x00181fff040f7589 */ /* 0x00006200000e0000 */
[----:B------:R-:W-:Y:S02]  /*2a540*/  LEA.HI.X R14, R2, UR5, R3, 0x1, P3 ;  /* 0x00000005020e7c11 */ /* 0x000fe400098f0c03 */
[----:B------:R-:W-:-:S03]  /*2a550*/  IADD3 R0, R20, 0x40, RZ ;  /* 0x0000004014007810 */ /* 0x000fc60007ffe0ff */
[----:B------:R0:W2:Y:S01]  /*2a560*/  SHFL.IDX PT, R13, R14, RZ, 0x181f ;  /* 0x00181fff0e0d7589 */ /* 0x0000a200000e0000 */
        /* <DEDUP_REMOVED lines=19> */
.L_x_2922:
[----:B------:R-:W-:Y:S05]  /*2a6a0*/  BSYNC B1 ;  /* 0x0000000000017941 */ /* 0x000fea0003800000 */
.L_x_2921:
[----:B--23--:R2:W3:Y:S01]  /*2a6b0*/  SHFL.IDX PT, R13, R14, 0x1, 0x181f ;  /* 0x00381f000e0d7f89 */ /* 0x00c4e200000e0000 */
[----:B------:R-:W-:Y:S03]  /*2a6c0*/  BSSY B1, `(.L_x_2923) ;  /* 0x0000014000017945 */ /* 0x000fe60003800000 */
[----:B------:R2:W4:Y:S01]  /*2a6d0*/  SHFL.IDX PT, R11, R4, 0x1, 0x181f ;  /* 0x00381f00040b7f89 */ /* 0x00052200000e0000 */
        /* <DEDUP_REMOVED lines=18> */
.L_x_2924:
[----:B------:R-:W-:Y:S05]  /*2a800*/  BSYNC B1 ;  /* 0x0000000000017941 */ /* 0x000fea0003800000 */
.L_x_2923:
        /* <DEDUP_REMOVED lines=15> */
[----:B------:R0:W-:Y:S01]  /*2a900*/  @!P3 ST.E.128 desc[UR60][R2.64], RZ ;  /* 0x000000ff0200b985 */ /* 0x0001e2000c101d3c */
[----:B----4-:R-:W-:-:S02]  /*2a910*/  @!P1 LEA.HI.X R11, R19, R13, R219, 0x1, P4 ;  /* 0x0000000d130b9211 */ /* 0x010fc400020f0cdb */
[----:B------:R-:W-:Y:S01]  /*2a920*/  @!P0 LEA.HI.X R13, R22, R13, R218, 0x1, P6 ;  /* 0x0000000d160d8211 */ /* 0x000fe200030f0cda */
[----:B------:R0:W-:Y:S04]  /*2a930*/  @!P2 ST.E.128 desc[UR60][R8.64], RZ ;  /* 0x000000ff0800a985 */ /* 0x0001e8000c101d3c */
[----:B------:R0:W-:Y:S04]  /*2a940*/  @!P1 ST.E.128 desc[UR60][R10.64], RZ ;  /* 0x000000ff0a009985 */ /* 0x0001e8000c101d3c */
[----:B------:R0:W-:Y:S02]  /*2a950*/  @!P0 ST.E.128 desc[UR60][R12.64], RZ ;  /* 0x000000ff0c008985 */ /* 0x0001e4000c101d3c */
.L_x_2926:
[----:B------:R-:W-:Y:S05]  /*2a960*/  BSYNC B1 ;  /* 0x0000000000017941 */ /* 0x000fea0003800000 */
.L_x_2925:
[----:B------:R-:W-:Y:S01]  /*2a970*/  VIADD R0, R20, 0x60 ;  /* 0x0000006014007836 */ /* 0x000fe20000000000 */
[----:B0-----:R0:W0:Y:S04]  /*2a980*/  SHFL.IDX PT, R13, R14, 0x3, 0x181f ;  /* 0x00781f000e0d7f89 */ /* 0x00102800000e0000 */
[----:B------:R-:W-:Y:S01]  /*2a990*/  ISETP.GE.AND P0, PT, R0, R21, PT ;  /* 0x000000150000720c */ /* 0x000fe20003f06270 */
[----:B------:R0:W0:-:S12]  /*2a9a0*/  SHFL.IDX PT, R9, R4, 0x3, 0x181f ;  /* 0x00781f0004097f89 */ /* 0x00001800000e0000 */
        /* <DEDUP_REMOVED lines=18> */
.L_x_2915:
[----:B------:R-:W-:Y:S05]  /*2aad0*/  BSYNC B0 ;  /* 0x0000000000007941 */ /* 0x000fea0003800000 */
.L_x_2905:
[----:B------:R-:W-:Y:S02]  /*2aae0*/  ULDC UR4, c[0x0][0xc3c] ;  /* 0x00030f0000047ab9 */ /* 0x000fe40000000800 */
[----:B------:R-:W-:-:S13]  /*2aaf0*/  ISETP.GE.AND P0, PT, R7, UR4, PT ;  /* 0x0000000407007c0c */ /* 0x000fda000bf06270 */
[----:B------:R-:W-:Y:S05]  /*2ab00*/  @!P0 BRA `(.L_x_2927) ;  /* 0xfffffd7000148947 */ /* 0x000fea000383ffff */
[----:B------:R-:W-:Y:S05]  /*2ab10*/  BRA `(.L_x_2649) ;  /* 0x0000008000847947 */ /* 0x000fea0003800000 */
.L_x_2647:
        /* <DEDUP_REMOVED lines=16> */
.L_x_2928:
[----:B------:R-:W-:Y:S01]  /*2ac20*/  LOP3.LUT R6, R0, 0x1f, RZ, 0xc0, !PT ;  /* 0x0000001f00067812 */ /* 0x000fe200078ec0ff */
[----:B------:R-:W-:Y:S01]  /*2ac30*/  ULDC UR4, c[0x0][0xc3c] ;  /* 0x00030f0000047ab9 */ /* 0x000fe20000000800 */
[----:B------:R-:W-:Y:S01]  /*2ac40*/  MOV R8, RZ ;  /* 0x000000ff00087202 */ /* 0x000fe20000000f00 */
        /* <DEDUP_REMOVED lines=40> */
.L_x_2932:
[----:B------:R-:W0:Y:S01]  /*2aed0*/  LDC R2, c[0x0][0xc3c] ;  /* 0x00030f00ff027b82 */ /* 0x000e220000000800 */
[----:B------:R-:W-:Y:S01]  /*2aee0*/  UIADD3 UR4, UR4, 0x1f, URZ ;  /* 0x0000001f04047890 */ /* 0x000fe2000fffe03f */
[----:B------:R-:W-:Y:S02]  /*2aef0*/  ULDC UR7, c[0x0][0xc3c] ;  /* 0x00030f0000077ab9 */ /* 0x000fe40000000800 */
[----:B------:R-:W-:-:S03]  /*2af00*/  MOV R27, UR7 ;  /* 0x00000007001b7c02 */ /* 0x000fc60008000f00 */
        /* <DEDUP_REMOVED lines=28> */
[----:B------:R-:W0:Y:S02]  /*2b0d0*/  SHFL.IDX PT, R4, R2, 0x1f, 0x1f ;  /* 0x03e01f0002047f89 */ /* 0x000e2400000e0000 */
[----:B0-----:R-:W-:-:S04]  /*2b0e0*/  IMAD R4, R4, UR5, RZ ;  /* 0x0000000504047c24 */ /* 0x001fc8000f8e02ff */
[----:B------:R-:W-:-:S05]  /*2b0f0*/  IMAD.IADD R9, R4, 0x1, R9 ;  /* 0x0000000104097824 */ /* 0x000fca00078e0209 */
[----:B------:R-:W-:-:S13]  /*2b100*/  ISETP.GT.AND P6, PT, R9, UR6, PT ;  /* 0x0000000609007c0c */ /* 0x000fda000bfc4270 */
[----:B------:R-:W-:Y:S05]  /*2b110*/  @!P6 BRA `(.L_x_2932) ;  /* 0xfffffffc006ce947 */ /* 0x000fea000383ffff */
.L_x_2930:
        /* <DEDUP_REMOVED lines=11> */
[----:B------:R-:W-:-:S05]  /*2b1d0*/  IADD3 R3, R27, -0x1, RZ ;  /* 0xffffffff1b037810 */ /* 0x000fca0007ffe0ff */
[----:B------:R0:W1:Y:S02]  /*2b1e0*/  SHFL.IDX PT, R24, R2, R3, 0x1f ;  /* 0x00001f0302187589 */ /* 0x00006400000e0000 */
.L_x_2933:
        /* <DEDUP_REMOVED lines=11> */
[----:B0-----:R-:W-:Y:S01]  /*2b2a0*/  VIADD R2, R9, 0xffffffe ;  /* 0x0ffffffe09027836 */ /* 0x001fe20000000000 */
[----:B------:R-:W-:-:S06]  /*2b2b0*/  IABS R9, R4 ;  /* 0x0000000400097213 */ /* 0x000fcc0000000000 */
[----:B------:R0:W1:Y:S02]  /*2b2c0*/  F2I.FTZ.U32.TRUNC.NTZ R3, R2 ;  /* 0x0000000200037305 */ /* 0x000064000021f000 */
[----:B0-----:R-:W-:Y:S01]  /*2b2d0*/  MOV R2, RZ ;  /* 0x000000ff00027202 */ /* 0x001fe20000000f00 */
        /* <DEDUP_REMOVED lines=10> */
[----:B------:R-:W-:Y:S01]  /*2b380*/  @!P1 IMAD.IADD R3, R3, 0x1, -R12 ;  /* 0x0000000103039824 */ /* 0x000fe200078e0a0c */
[----:B------:R-:W-:Y:S02]  /*2b390*/  @!P1 IADD3 R2, R2, 0x1, RZ ;  /* 0x0000000102029810 */ /* 0x000fe40007ffe0ff */
        /* <DEDUP_REMOVED lines=14> */
[----:B------:R-:W-:Y:S01]  /*2b480*/  IMAD.MOV.U32 R3, RZ, RZ, R10 ;  /* 0x000000ffff037224 */ /* 0x000fe200078e000a */
[----:B------:R-:W-:-:S03]  /*2b490*/  MOV R10, R12 ;  /* 0x0000000c000a7202 */ /* 0x000fc60000000f00 */
        /* <DEDUP_REMOVED lines=8> */
[----:B------:R-:W-:Y:S01]  /*2b520*/  ISETP.GE.U32.AND P0, PT, R10, R5, PT ;  /* 0x000000050a00720c */ /* 0x000fe20003f06070 */
[----:B------:R-:W-:-:S12]  /*2b530*/  IMAD.MOV R5, RZ, RZ, -R13 ;  /* 0x000000ffff057224 */ /* 0x000fd800078e0a0d */
[----:B------:R-:W-:-:S05]  /*2b540*/  @P0 VIADD R2, R2, 0x1 ;  /* 0x0000000102020836 */ /* 0x000fca0000000000 */
[----:B------:R-:W-:Y:S02]  /*2b550*/  @!P2 IADD3 R2, -R2, RZ, RZ ;  /* 0x000000ff0202a210 */ /* 0x000fe40007ffe1ff */
[----:B------:R-:W-:-:S05]  /*2b560*/  @!P1 LOP3.LUT R2, RZ, R8, RZ, 0x33, !PT ;  /* 0x00000008ff029212 */ /* 0x000fca00078e33ff */
[----:B------:R-:W-:-:S04]  /*2b570*/  IMAD.MOV R3, RZ, RZ, -R2 ;  /* 0x000000ffff037224 */ /* 0x000fc800078e0a02 */
[C---:B------:R-:W-:Y:S02]  /*2b580*/  IMAD R26, R8.reuse, R3, R13 ;  /* 0x00000003081a7224 */ /* 0x040fe400078e020d */
[----:B------:R-:W-:Y:S02]  /*2b590*/  IMAD R3, R8, 0x1000000, R2 ;  /* 0x0100000008037824 */ /* 0x000fe400078e0202 */
[----:B------:R-:W-:-:S03]  /*2b5a0*/  IMAD R2, R7, R5, R4 ;  /* 0x0000000507027224 */ /* 0x000fc600078e0204 */
[----:B------:R-:W-:Y:S01]  /*2b5b0*/  LEA R26, R26, R3, 0x10 ;  /* 0x000000031a1a7211 */ /* 0x000fe200078e80ff */
[----:B------:R-:W-:Y:S06]  /*2b5c0*/  BRA `(.L_x_2935) ;  /* 0x0000000000f47947 */ /* 0x000fec0003800000 */
.L_x_2934:
[----:B0-----:R-:W0:Y:S02]  /*2b5d0*/  LDC.64 R2, c[0x0][0xc90] ;  /* 0x00032400ff027b82 */ /* 0x001e240000000a00 */
        /* <DEDUP_REMOVED lines=13> */
[----:B------:R-:W-:Y:S01]  /*2b6b0*/  IMAD.HI.U32 R2, R3, R11, R2 ;  /* 0x0000000b03027227 */ /* 0x000fe200078e0002 */
[----:B------:R-:W-:-:S05]  /*2b6c0*/  IADD3 R3, RZ, -R12, RZ ;  /* 0x8000000cff037210 */ /* 0x000fca0007ffe0ff */
        /* <DEDUP_REMOVED lines=19> */
[-C--:B------:R-:W-:Y:S02]  /*2b800*/  IABS R12, R8.reuse ;  /* 0x00000008000c7213 */ /* 0x080fe40000000000 */
[----:B------:R-:W-:Y:S02]  /*2b810*/  IABS R13, R8 ;  /* 0x00000008000d7213 */ /* 0x000fe40000000000 */
[----:B------:R-:W0:Y:S01]  /*2b820*/  I2F.RP R10, R12 ;  /* 0x0000000c000a7306 */ /* 0x000e220000209400 */
[----:B------:R-:W-:-:S07]  /*2b830*/  IADD3 R26, -R8, RZ, RZ ;  /* 0x000000ff081a7210 */ /* 0x000fce0007ffe1ff */
[----:B0-----:R-:W0:Y:S02]  /*2b840*/  MUFU.RCP R10, R10 ;  /* 0x0000000a000a7308 */ /* 0x001e240000001000 */
[----:B0-----:R-:W-:-:S06]  /*2b850*/  VIADD R3, R10, 0xffffffe ;  /* 0x0ffffffe0a037836 */ /* 0x001fcc0000000000 */
[----:B------:R-:W0:Y:S02]  /*2b860*/  F2I.FTZ.U32.TRUNC.NTZ R3, R3 ;  /* 0x0000000300037305 */ /* 0x000e24000021f000 */
[----:B0-----:R-:W-:-:S05]  /*2b870*/  IADD3 R11, RZ, -R3, RZ ;  /* 0x80000003ff0b7210 */ /* 0x001fca0007ffe0ff */
        /* <DEDUP_REMOVED lines=17> */
[----:B------:R-:W-:-:S07]  /*2b990*/  IMAD R26, R2, R26, R9 ;  /* 0x0000001a021a7224 */ /* 0x000fce00078e0209 */
.L_x_2935:
[----:B------:R-:W-:-:S05]  /*2b9a0*/  LOP3.LUT R2, RZ, R2, RZ, 0x33, !PT ;  /* 0x00000002ff027212 */ /* 0x000fca00078e33ff */
[----:B------:R-:W-:Y:S01]  /*2b9b0*/  IMAD.IADD R25, R7, 0x1, R2 ;  /* 0x0000000107197824 */ /* 0x000fe200078e0202 */
[----:B------:R-:W-:Y:S06]  /*2b9c0*/  BRA `(.L_x_2936) ;  /* 0x00000000000c7947 */ /* 0x000fec0003800000 */
.L_x_2931:
[----:B------:R-:W-:Y:S01]  /*2b9d0*/  IMAD.MOV.U32 R25, RZ, RZ, RZ ;  /* 0x000000ffff197224 */ /* 0x000fe200078e00ff */
[----:B------:R-:W-:Y:S01]  /*2b9e0*/  MOV R26, RZ ;  /* 0x000000ff001a7202 */ /* 0x000fe20000000f00 */
[----:B------:R-:W-:-:S07]  /*2b9f0*/  IMAD.U32 R24, RZ, RZ, UR6 ;  /* 0x00000006ff187e24 */ /* 0x000fce000f8e00ff */
.L_x_2936:
[----:B------:R-:W-:-:S13]  /*2ba00*/  ISETP.NE.AND P0, PT, R6, RZ, PT ;  /* 0x000000ff0600720c */ /* 0x000fda0003f05270 */
[----:B------:R-:W0:Y:S01]  /*2ba10*/  @!P0 S2R R3, SR_CgaCtaId ;  /* 0x0000000000038919 */ /* 0x000e220000008800 */
[----:B------:R-:W-:-:S04]  /*2ba20*/  @!P0 MOV R2, 0x400 ;  /* 0x0000040000028802 */ /* 0x000fc80000000f00 */
[----:B0-----:R-:W-:-:S05]  /*2ba30*/  @!P0 LEA R2, R3, R2, 0x18 ;  /* 0x0000000203028211 */ /* 0x001fca00078ec0ff */
[----:B------:R1:W-:Y:S01]  /*2ba40*/  @!P0 STS.128 [R2+0x388d0], R24 ;  /* 0x0388d01802008388 */ /* 0x0003e20000000c00 */
[----:B------:R-:W-:Y:S06]  /*2ba50*/  BAR.ARV 0x5, 0x180 ;  /* 0x0146000000007b1d */ /* 0x000fec0000002000 */
.L_x_2929:
        /* <DEDUP_REMOVED lines=16> */
[----:B------:R-:W-:Y:S01]  /*2bb60*/  IMAD.MOV.U32 R29, RZ, RZ, 0x1 ;  /* 0x00000001ff1d7424 */ /* 0x000fe200078e00ff */
[----:B------:R-:W-:Y:S01]  /*2bb70*/  LOP3.LUT R34, R34, 0x38, RZ, 0xc0, !PT ;  /* 0x0000003822227812 */ /* 0x000fe200078ec0ff */
[----:B------:R-:W-:Y:S01]  /*2bb80*/  ULDC.64 UR36, c[0x0][0x198] ;  /* 0x0000660000247ab9 */ /* 0x000fe20000000a00 */
[----:B------:R-:W-:Y:S01]  /*2bb90*/  MOV R23, RZ ;  /* 0x000000ff00177202 */ /* 0x000fe20000000f00 */
        /* <DEDUP_REMOVED lines=15> */
.L_x_3050:
[----:B0-----:R-:W0:Y:S02]  /*2bc90*/  LDC.64 R2, c[0x0][0xc88] ;  /* 0x00032200ff027b82 */ /* 0x001e240000000a00 */
[----:B0-----:R-:W-:-:S05]  /*2bca0*/  IMAD.WIDE R2, R27, 0x4, R2 ;  /* 0x000000041b027825 */ /* 0x001fca00078e0202 */
[----:B------:R-:W2:Y:S01]  /*2bcb0*/  LDG.E R31, desc[UR60][R2.64] ;  /* 0x0000003c021f7981 */ /* 0x000ea2000c1e1900 */
[----:B------:R-:W-:Y:S05]  /*2bcc0*/  YIELD ;  /* 0x0000000000007946 */ /* 0x000fea0003800000 */
[----:B------:R-:W-:Y:S01]  /*2bcd0*/  ULDC.64 UR4, c[0x0][0xa28] ;  /* 0x00028a0000047ab9 */ /* 0x000fe20000000a00 */
[----:B------:R-:W-:Y:S01]  /*2bce0*/  ULDC.64 UR8, c[0x0][0xa18] ;  /* 0x0002860000087ab9 */ /* 0x000fe20000000a00 */
[----:B------:R-:W-:Y:S01]  /*2bcf0*/  ISETP.NE.U32.AND P0, PT, RZ, UR4, PT ;  /* 0x00000004ff007c0c */ /* 0x000fe2000bf05070 */
[----:B------:R-:W-:Y:S01]  /*2bd00*/  ULDC.64 UR6, c[0x0][0xa10] ;  /* 0x0002840000067ab9 */ /* 0x000fe20000000a00 */
[----:B-1----:R-:W-:-:S02]  /*2bd10*/  MOV R11, RZ ;  /* 0x000000ff000b7202 */ /* 0x002fc40000000f00 */
[----:B------:R-:W-:Y:S02]  /*2bd20*/  ISETP.NE.AND.EX P0, PT, RZ, UR5, PT, P0 ;  /* 0x00000005ff007c0c */ /* 0x000fe4000bf05300 */
[----:B------:R-:W-:-:S04]  /*2bd30*/  ISETP.NE.U32.AND P2, PT, RZ, UR8, PT ;  /* 0x00000008ff007c0c */ /* 0x000fc8000bf45070 */
[----:B------:R-:W-:Y:S01]  /*2bd40*/  ISETP.NE.AND.EX P2, PT, RZ, UR9, PT, P2 ;  /* 0x00000009ff007c0c */ /* 0x000fe2000bf45320 */
[----:B------:R-:W-:Y:S01]  /*2bd50*/  IMAD.MOV.U32 R35, RZ, RZ, RZ ;  /* 0x000000ffff237224 */ /* 0x000fe200078e00ff */
[----:B--2---:R-:W-:-:S05]  /*2bd60*/  SHF.R.S32.HI R0, RZ, 0x1f, R31 ;  /* 0x0000001fff007819 */ /* 0x004fca000001141f */
        /* <DEDUP_REMOVED lines=8> */
[----:B------:R-:W-:Y:S01]  /*2bdf0*/  ISETP.NE.U32.AND P1, PT, RZ, UR6, PT ;  /* 0x00000006ff007c0c */ /* 0x000fe2000bf25070 */
[----:B0-----:R-:W-:Y:S01]  /*2be00*/  IMAD.MOV.U32 R0, RZ, RZ, RZ ;  /* 0x000000ffff007224 */ /* 0x001fe200078e00ff */
[----:B------:R-:W-:Y:S02]  /*2be10*/  ISETP.NE.AND.EX P0, PT, RZ, UR5, PT, P0 ;  /* 0x00000005ff007c0c */ /* 0x000fe4000bf05300 */
[----:B------:R-:W-:Y:S02]  /*2be20*/  ISETP.NE.AND.EX P1, PT, RZ, UR7, PT, P1 ;  /* 0x00000007ff007c0c */ /* 0x000fe4000bf25310 */
[C---:B------:R-:W-:Y:S02]  /*2be30*/  IADD3 R4, P4, R17.reuse, UR6, RZ ;  /* 0x0000000611047c10 */ /* 0x040fe4000ff9e0ff */
[----:B-1----:R-:W-:Y:S01]  /*2be40*/  IADD3 R2, P3, R17, UR4, RZ ;  /* 0x0000000411027c10 */ /* 0x002fe2000ff7e0ff */
[----:B------:R-:W-:Y:S01]  /*2be50*/  ULDC UR4, c[0x0][0x288] ;  /* 0x0000a20000047ab9 */ /* 0x000fe20000000800 */
[----:B------:R-:W-:-:S02]  /*2be60*/  IADD3.X R5, R19, UR7, RZ, P4, !PT ;  /* 0x0000000713057c10 */ /* 0x000fc4000a7fe4ff */
[----:B------:R-:W-:Y:S02]  /*2be70*/  IADD3.X R3, R19, UR5, RZ, P3, !PT ;  /* 0x0000000513037c10 */ /* 0x000fe40009ffe4ff */
[----:B------:R-:W-:Y:S02]  /*2be80*/  @P2 IADD3 R6, P3, R17, UR8, RZ ;  /* 0x0000000811062c10 */ /* 0x000fe4000ff7e0ff */
[----:B------:R-:W-:Y:S01]  /*2be90*/  MOV R8, UR4 ;  /* 0x0000000400087c02 */ /* 0x000fe20008000f00 */
[----:B------:R-:W5:Y:S01]  /*2bea0*/  @P0 LDG.E R35, desc[UR60][R2.64] ;  /* 0x0000003c02230981 */ /* 0x000f62000c1e1900 */
[----:B------:R-:W-:Y:S01]  /*2beb0*/  @P2 IADD3.X R7, R19, UR9, RZ, P3, !PT ;  /* 0x0000000913072c10 */ /* 0x000fe20009ffe4ff */
[----:B------:R-:W-:Y:S02]  /*2bec0*/  ULDC.64 UR4, c[0x0][0x418] ;  /* 0x0001060000047ab9 */ /* 0x000fe40000000a00 */
[----:B------:R-:W5:Y:S04]  /*2bed0*/  @P1 LDG.E R0, desc[UR60][R4.64] ;  /* 0x0000003c04001981 */ /* 0x000f68000c1e1900 */
[----:B---3--:R0:W3:Y:S01]  /*2bee0*/  @P2 LDG.E R8, desc[UR60][R6.64] ;  /* 0x0000003c06082981 */ /* 0x0080e2000c1e1900 */
[----:B------:R-:W-:-:S03]  /*2bef0*/  UISETP.NE.U32.AND UP0, UPT, UR4, URZ, UPT ;  /* 0x0000003f0400728c */ /* 0x000fc6000bf05070 */
[----:B------:R-:W-:Y:S01]  /*2bf00*/  ULDC UR4, c[0x0][0x424] ;  /* 0x0001090000047ab9 */ /* 0x000fe20000000800 */
[----:B------:R-:W-:-:S03]  /*2bf10*/  UISETP.NE.AND.EX UP0, UPT, UR5, URZ, UPT, UP0 ;  /* 0x0000003f0500728c */ /* 0x000fc6000bf05300 */
[----:B------:R-:W-:Y:S01]  /*2bf20*/  ULDC UR5, c[0x0][0x2f0] ;  /* 0x0000bc0000057ab9 */ /* 0x000fe20000000800 */
[----:B------:R-:W-:-:S04]  /*2bf30*/  USEL UR4, UR4, 0x1, UP0 ;  /* 0x0000000104047887 */ /* 0x000fc80008000000 */
[----:B------:R-:W-:-:S03]  /*2bf40*/  UIMAD UR4, UR4, UR5, URZ ;  /* 0x00000005040472a4 */ /* 0x000fc6000f8e023f */
[----:B------:R-:W-:Y:S02]  /*2bf50*/  ULDC UR5, c[0x0][0x348] ;  /* 0x0000d20000057ab9 */ /* 0x000fe40000000800 */
[----:B0-----:R-:W-:Y:S01]  /*2bf60*/  IMAD.U32 R6, RZ, RZ, UR5 ;  /* 0x00000005ff067e24 */ /* 0x001fe2000f8e00ff */
[----:B---3--:R0:W-:Y:S01]  /*2bf70*/  STL [R1+0x1c], R8 ;  /* 0x00001c0801007387 */ /* 0x0081e20000100800 */
[----:B------:R-:W-:-:S03]  /*2bf80*/  IMAD.MOV.U32 R9, RZ, RZ, R8 ;  /* 0x000000ffff097224 */ /* 0x000fc600078e0008 */
[----:B--2---:R1:W-:Y:S01]  /*2bf90*/  STL [R1+0x10], R11 ;  /* 0x0000100b01007387 */ /* 0x0043e20000100800 */
[----:B0-----:R-:W-:Y:S01]  /*2bfa0*/  IMAD.U32 R8, RZ, RZ, UR4 ;  /* 0x00000004ff087e24 */ /* 0x001fe2000f8e00ff */
[----:B------:R-:W-:Y:S06]  /*2bfb0*/  @P2 BRA `(.L_x_2938) ;  /* 0x0000000000142947 */ /* 0x000fec0003800000 */
[----:B------:R-:W-:Y:S05]  /*2bfc0*/  @!P0 BRA `(.L_x_2938) ;  /* 0x0000000000108947 */ /* 0x000fea0003800000 */
[----:B------:R-:W2:Y:S04]  /*2bfd0*/  LDG.E R7, desc[UR60][R2.64] ;  /* 0x0000003c02077981 */ /* 0x000ea8000c1e1900 */
[----:B------:R-:W2:Y:S02]  /*2bfe0*/  LDG.E R10, desc[UR60][R2.64+0x4] ;  /* 0x0000043c020a7981 */ /* 0x000ea4000c1e1900 */
[----:B--2---:R-:W-:-:S05]  /*2bff0*/  IADD3 R9, -R7, R10, RZ ;  /* 0x0000000a07097210 */ /* 0x004fca0007ffe1ff */
[----:B------:R0:W-:Y:S02]  /*2c000*/  STL [R1+0x1c], R9 ;  /* 0x00001c0901007387 */ /* 0x0001e40000100800 */
.L_x_2938:
[----:B------:R-:W-:Y:S01]  /*2c010*/  ULDC.64 UR4, c[0x0][0xa20] ;  /* 0x0002880000047ab9 */ /* 0x000fe20000000a00 */
[C---:B------:R-:W-:Y:S01]  /*2c020*/  LOP3.LUT R2, R26.reuse, 0xff000000, RZ, 0xc0, !PT ;  /* 0xff0000001a027812 */ /* 0x040fe200078ec0ff */
[----:B------:R-:W-:Y:S01]  /*2c030*/  IMAD.MOV.U32 R32, RZ, RZ, R31 ;  /* 0x000000ffff207224 */ /* 0x000fe200078e001f */
[----:B------:R-:W-:Y:S02]  /*2c040*/  ISETP.NE.U32.AND P0, PT, RZ, UR4, PT ;  /* 0x00000004ff007c0c */ /* 0x000fe4000bf05070 */
[----:B------:R-:W-:Y:S02]  /*2c050*/  SHF.R.U32.HI R2, RZ, 0x8, R2 ;  /* 0x00000008ff027819 */ /* 0x000fe40000011602 */
[----:B------:R-:W-:Y:S02]  /*2c060*/  ISETP.NE.AND.EX P0, PT, RZ, UR5, PT, P0 ;  /* 0x00000005ff007c0c */ /* 0x000fe4000bf05300 */
[C---:B------:R-:W-:Y:S02]  /*2c070*/  LOP3.LUT R7, R26.reuse, 0xff0000, RZ, 0xc0, !PT ;  /* 0x00ff00001a077812 */ /* 0x040fe400078ec0ff */
[----:B------:R-:W-:-:S02]  /*2c080*/  LOP3.LUT R26, R26, 0xffff, RZ, 0xc0, !PT ;  /* 0x0000ffff1a1a7812 */ /* 0x000fc400078ec0ff */
[----:B------:R-:W-:-:S07]  /*2c090*/  LEA.HI R7, R7, R2, RZ, 0x10 ;  /* 0x0000000207077211 */ /* 0x000fce00078f80ff */
[----:B------:R-:W-:Y:S05]  /*2c0a0*/  @!P0 BRA `(.L_x_2939) ;  /* 0x0000000000108947 */ /* 0x000fea0003800000 */
[----:B------:R-:W-:-:S04]  /*2c0b0*/  IADD3 R2, P0, R17, UR4, RZ ;  /* 0x0000000411027c10 */ /* 0x000fc8000ff1e0ff */
[----:B------:R-:W-:-:S05]  /*2c0c0*/  IADD3.X R3, R19, UR5, RZ, P0, !PT ;  /* 0x0000000513037c10 */ /* 0x000fca00087fe4ff */
[----:B------:R2:W5:Y:S01]  /*2c0d0*/  LDG.E R8, desc[UR60][R2.64] ;  /* 0x0000003c02087981 */ /* 0x000562000c1e1900 */
[----:B------:R-:W-:Y:S05]  /*2c0e0*/  BRA `(.L_x_2940) ;  /* 0x0000000000247947 */ /* 0x000fea0003800000 */
.L_x_2939:
[----:B------:R-:W-:Y:S02]  /*2c0f0*/  ULDC.64 UR4, c[0x0][0xa08] ;  /* 0x0002820000047ab9 */ /* 0x000fe40000000a00 */
[----:B------:R-:W-:-:S04]  /*2c100*/  ISETP.NE.U32.AND P0, PT, RZ, UR4, PT ;  /* 0x00000004ff007c0c */ /* 0x000fc8000bf05070 */
[----:B------:R-:W-:-:S13]  /*2c110*/  ISETP.NE.AND.EX P0, PT, RZ, UR5, PT, P0 ;  /* 0x00000005ff007c0c */ /* 0x000fda000bf05300 */
[----:B------:R-:W-:Y:S05]  /*2c120*/  @!P0 BRA `(.L_x_2940) ;  /* 0x0000000000148947 */ /* 0x000fea0003800000 */
[----:B------:R-:W2:Y:S02]  /*2c130*/  LDC.64 R2, c[0x0][0xa08] ;  /* 0x00028200ff027b82 */ /* 0x000ea40000000a00 */
[----:B--2---:R-:W-:-:S05]  /*2c140*/  IMAD.WIDE R2, R32, 0x4, R2 ;  /* 0x0000000420027825 */ /* 0x004fca00078e0202 */
[----:B------:R-:W2:Y:S04]  /*2c150*/  LDG.E R8, desc[UR60][R2.64] ;  /* 0x0000003c02087981 */ /* 0x000ea8000c1e1900 */
[----:B------:R-:W2:Y:S02]  /*2c160*/  LDG.E R2, desc[UR60][R2.64+0x4] ;  /* 0x0000043c02027981 */ /* 0x000ea4000c1e1900 */
[----:B--2---:R-:W-:-:S07]  /*2c170*/  IMAD.IADD R8, R2, 0x1, -R8 ;  /* 0x0000000102087824 */ /* 0x004fce00078e0a08 */
.L_x_2940:
[----:B--2---:R-:W2:Y:S01]  /*2c180*/  @P1 LDG.E R2, desc[UR60][R4.64] ;  /* 0x0000003c04021981 */ /* 0x004ea2000c1e1900 */
[----:B------:R-:W3:Y:S03]  /*2c190*/  LDC R3, c[0x0][0x448] ;  /* 0x00011200ff037b82 */ /* 0x000ee60000000800 */
[----:B------:R4:W2:Y:S01]  /*2c1a0*/  @P1 LDG.E R5, desc[UR60][R4.64+0x4] ;  /* 0x0000043c04051981 */ /* 0x0008a2000c1e1900 */
[----:B-----5:R-:W-:Y:S01]  /*2c1b0*/  IMAD.IADD R8, R8, 0x1, -R11 ;  /* 0x0000000108087824 */ /* 0x020fe200078e0a0b */
[----:B------:R-:W-:Y:S01]  /*2c1c0*/  BSSY B0, `(.L_x_2941) ;  /* 0x0000037000007945 */ /* 0x000fe20003800000 */
[----:B------:R-:W-:Y:S02]  /*2c1d0*/  LOP3.LUT R21, R7, 0xff, RZ, 0xc0, !PT ;  /* 0x000000ff07157812 */ /* 0x000fe400078ec0ff */
[----:B---3--:R-:W-:-:S13]  /*2c1e0*/  ISETP.NE.AND P0, PT, R3, 0x1, PT ;  /* 0x000000010300780c */ /* 0x008fda0003f05270 */
[----:B----4-:R-:W3:Y:S08]  /*2c1f0*/  @P0 LDC R4, c[0x0][0x44c] ;  /* 0x00011300ff040b82 */ /* 0x010ef00000000800 */
[----:B------:R-:W4:Y:S01]  /*2c200*/  @P0 LDC R3, c[0x0][0x450] ;  /* 0x00011400ff030b82 */ /* 0x000f220000000800 */
[----:B--2---:R-:W-:Y:S01]  /*2c210*/  @P1 IMAD.IADD R6, R5, 0x1, -R2 ;  /* 0x0000000105061824 */ /* 0x004fe200078e0a02 */
[----:B------:R-:W-:-:S05]  /*2c220*/  SHF.L.U32 R2, R25, 0x7, RZ ;  /* 0x0000000719027819 */ /* 0x000fca00000006ff */
[----:B------:R-:W-:-:S04]  /*2c230*/  VIADD R2, R2, 0x7f ;  /* 0x0000007f02027836 */ /* 0x000fc80000000000 */
[----:B---3--:R-:W-:-:S05]  /*2c240*/  @P0 IMAD.HI.U32 R4, R2, R4, RZ ;  /* 0x0000000402040227 */ /* 0x008fca00078e00ff */
[----:B----4-:R-:W-:Y:S01]  /*2c250*/  @P0 SHF.R.U32.HI R2, RZ, R3, R4 ;  /* 0x00000003ff020219 */ /* 0x010fe20000011604 */
[----:B------:R-:W-:Y:S01]  /*2c260*/  IMAD.IADD R3, R8, 0x1, R6 ;  /* 0x0000000108037824 */ /* 0x000fe200078e0206 */
[----:B------:R-:W-:-:S04]  /*2c270*/  SHF.R.U32.HI R4, RZ, 0x10, R7 ;  /* 0x00000010ff047819 */ /* 0x000fc80000011607 */
[C---:B------:R-:W-:Y:S01]  /*2c280*/  IADD3 R20, R3.reuse, 0x4f, RZ ;  /* 0x0000004f03147810 */ /* 0x040fe20007ffe0ff */
[----:B------:R2:W-:Y:S01]  /*2c290*/  STL [R1+0x8], R3 ;  /* 0x0000080301007387 */ /* 0x0005e20000100800 */
[----:B------:R-:W-:-:S03]  /*2c2a0*/  IADD3 R5, R3, 0x50, -R9 ;  /* 0x0000005003057810 */ /* 0x000fc60007ffe809 */
[----:B------:R-:W-:-:S04]  /*2c2b0*/  IMAD.HI R20, R20, 0x66666667, RZ ;  /* 0x6666666714147827 */ /* 0x000fc800078e02ff */
[----:B------:R-:W-:Y:S01]  /*2c2c0*/  IMAD.IADD R2, R5, 0x1, R2 ;  /* 0x0000000105027824 */ /* 0x000fe200078e0202 */
[----:B--2---:R-:W-:-:S03]  /*2c2d0*/  SHF.R.U32.HI R3, RZ, 0x1f, R20 ;  /* 0x0000001fff037819 */ /* 0x004fc60000011614 */
[----:B------:R-:W-:Y:S01]  /*2c2e0*/  IMAD.HI R2, R2, 0x66666667, RZ ;  /* 0x6666666702027827 */ /* 0x000fe200078e02ff */
[----:B------:R-:W-:-:S04]  /*2c2f0*/  LEA.HI.SX32 R20, R20, R3, 0x1b ;  /* 0x0000000314147211 */ /* 0x000fc800078fdaff */
[----:B------:R-:W-:-:S04]  /*2c300*/  SHF.R.U32.HI R3, RZ, 0x1f, R2 ;  /* 0x0000001fff037819 */ /* 0x000fc80000011602 */
[----:B------:R-:W-:Y:S01]  /*2c310*/  LEA.HI.SX32 R3, R2, R3, 0x1b ;  /* 0x0000000302037211 */ /* 0x000fe200078fdaff */
[----:B------:R-:W-:-:S03]  /*2c320*/  IMAD.MOV.U32 R2, RZ, RZ, RZ ;  /* 0x000000ffff027224 */ /* 0x000fc600078e00ff */
[----:B0-----:R-:W-:-:S04]  /*2c330*/  VIMNMX R9, R20, R3, PT ;  /* 0x0000000314097248 */ /* 0x001fc80003fe0100 */
[----:B------:R-:W-:-:S13]  /*2c340*/  ISETP.GE.AND P0, PT, R9, 0x1, PT ;  /* 0x000000010900780c */ /* 0x000fda0003f06270 */
[----:B------:R-:W-:Y:S05]  /*2c350*/  @!P0 BRA `(.L_x_2942) ;  /* 0x0000000000748947 */ /* 0x000fea0003800000 */
[----:B------:R-:W-:Y:S01]  /*2c360*/  ISETP.NE.AND P0, PT, R4, RZ, PT ;  /* 0x000000ff0400720c */ /* 0x000fe20003f05270 */
[----:B------:R-:W-:-:S03]  /*2c370*/  ULDC UR4, c[0x0][0x9f0] ;  /* 0x00027c0000047ab9 */ /* 0x000fc60000000800 */
[----:B------:R-:W-:-:S04]  /*2c380*/  SEL R7, R4, UR4, P0 ;  /* 0x0000000404077c07 */ /* 0x000fc80008000000 */
[----:B------:R-:W-:Y:S02]  /*2c390*/  IABS R10, R7 ;  /* 0x00000007000a7213 */ /* 0x000fe40000000000 */
[----:B-1----:R-:W-:Y:S02]  /*2c3a0*/  IADD3 R11, R7, -0x1, R9 ;  /* 0xffffffff070b7810 */ /* 0x002fe40007ffe009 */
[----:B------:R-:W0:Y:S08]  /*2c3b0*/  I2F.RP R2, R10 ;  /* 0x0000000a00027306 */ /* 0x000e300000209400 */
[----:B0-----:R-:W0:Y:S02]  /*2c3c0*/  MUFU.RCP R2, R2 ;  /* 0x0000000200027308 */ /* 0x001e240000001000 */
[----:B0-----:R-:W-:-:S06]  /*2c3d0*/  VIADD R2, R2, 0xffffffe ;  /* 0x0ffffffe02027836 */ /* 0x001fcc0000000000 */
[----:B------:R0:W1:Y:S02]  /*2c3e0*/  F2I.FTZ.U32.TRUNC.NTZ R3, R2 ;  /* 0x0000000200037305 */ /* 0x000064000021f000 */
[----:B0-----:R-:W-:-:S04]  /*2c3f0*/  LOP3.LUT R2, R11, R7, RZ, 0x3c, !PT ;  /* 0x000000070b027212 */ /* 0x001fc800078e3cff */
[----:B------:R-:W-:Y:S02]  /*2c400*/  ISETP.GE.AND P3, PT, R2, RZ, PT ;  /* 0x000000ff0200720c */ /* 0x000fe40003f66270 */
[----:B-1----:R-:W-:-:S05]  /*2c410*/  IADD3 R2, RZ, -R3, RZ ;  /* 0x80000003ff027210 */ /* 0x002fca0007ffe0ff */
[----:B------:R-:W-:Y:S02]  /*2c420*/  IMAD R12, R2, R10, RZ ;  /* 0x0000000a020c7224 */ /* 0x000fe400078e02ff */
[----:B------:R-:W-:-:S04]  /*2c430*/  IMAD.MOV.U32 R2, RZ, RZ, RZ ;  /* 0x000000ffff027224 */ /* 0x000fc800078e00ff */
[----:B------:R-:W-:Y:S01]  /*2c440*/  IMAD.HI.U32 R12, R3, R12, R2 ;  /* 0x0000000c030c7227 */ /* 0x000fe200078e0002 */
[----:B------:R-:W-:Y:S02]  /*2c450*/  IABS R2, R7 ;  /* 0x0000000700027213 */ /* 0x000fe40000000000 */
[----:B------:R-:W-:-:S03]  /*2c460*/  IABS R3, R11 ;  /* 0x0000000b00037213 */ /* 0x000fc60000000000 */
[----:B------:R-:W-:-:S04]  /*2c470*/  IMAD.MOV R2, RZ, RZ, -R2 ;  /* 0x000000ffff027224 */ /* 0x000fc800078e0a02 */
        /* <DEDUP_REMOVED lines=11> */
.L_x_2942:
[----:B------:R-:W-:Y:S05]  /*2c530*/  BSYNC B0 ;  /* 0x0000000000007941 */ /* 0x000fea0003800000 */
.L_x_2941:
[-C--:B------:R-:W-:Y:S01]  /*2c540*/  IMAD R3, R21, R2.reuse, RZ ;  /* 0x0000000215037224 */ /* 0x080fe200078e02ff */
[----:B------:R-:W-:Y:S04]  /*2c550*/  BSSY B0, `(.L_x_2943) ;  /* 0x0000191000007945 */ /* 0x000fe80003800000 */
        /* <DEDUP_REMOVED lines=22> */
[----:B------:R0:W2:Y:S02]  /*2c6c0*/  SHFL.IDX PT, R14, R7, RZ, 0x1f ;  /* 0x00001fff070e7589 */ /* 0x0000a400000e0000 */
.L_x_3154:
[----:B--2---:R-:W-:Y:S02]  /*2c6d0*/  ISETP.NE.AND P0, PT, R14, RZ, PT ;  /* 0x000000ff0e00720c */ /* 0x004fe40003f05270 */
[----:B------:R-:W-:-:S11]  /*2c6e0*/  PLOP3.LUT P6, PT, PT, PT, PT, 0x8, 0x0 ;  /* 0x000000000000781c */ /* 0x000fd60003fce170 */
[----:B------:R-:W-:Y:S05]  /*2c6f0*/  @P0 BRA `(.L_x_2946) ;  /* 0x00000000000c0947 */ /* 0x000fea0003800000 */
[----:B------:R-:W-:-:S03]  /*2c700*/  UMOV UR4, 0xffffffff ;  /* 0xffffffff00047882 */ /* 0x000fc60000000000 */
[----:B------:R-:W-:Y:S05]  /*2c710*/  BRA.DIV UR4, `(.L_x_2947) ;  /* 0x0000008204f47947 */ /* 0x000fea000b800000 */
[----:B------:R-:W-:-:S13]  /*2c720*/  ELECT P6, URZ, PT ;  /* 0x00000000003f782f */ /* 0x000fda00038c0000 */
.L_x_2946:
[----:B0-----:R-:W2:Y:S01]  /*2c730*/  LDL R7, [R1+0x2c] ;  /* 0x00002c0001077983 */ /* 0x001ea20000100800 */
[----:B------:R-:W-:Y:S01]  /*2c740*/  BSSY B1, `(.L_x_2948) ;  /* 0x0000008000017945 */ /* 0x000fe20003800000 */
[----:B--2---:R-:W-:-:S05]  /*2c750*/  VIADD R7, R7, 0x1 ;  /* 0x0000000107077836 */ /* 0x004fca0000000000 */
[----:B------:R-:W-:-:S04]  /*2c760*/  LEA.HI R8, R7, R7, RZ, 0x1 ;  /* 0x0000000707087211 */ /* 0x000fc800078f08ff */
[----:B------:R-:W-:-:S05]  /*2c770*/  LOP3.LUT R8, R8, 0xfffffffe, RZ, 0xc0, !PT ;  /* 0xfffffffe08087812 */ /* 0x000fca00078ec0ff */
[----:B------:R-:W-:-:S05]  /*2c780*/  IMAD.IADD R7, R7, 0x1, -R8 ;  /* 0x0000000107077824 */ /* 0x000fca00078e0a08 */
[----:B------:R-:W-:-:S04]  /*2c790*/  SHF.L.U32 R7, R7, 0x1f, RZ ;  /* 0x0000001f07077819 */ /* 0x000fc800000006ff */
[----:B------:R-:W0:Y:S02]  /*2c7a0*/  SYNCS.PHASECHK.TRANS64.TRYWAIT P0, [R16+URZ+0x38820], R7 ;  /* 0x03882007100075a7 */ /* 0x000e24000800017f */
[----:B0-----:R-:W-:Y:S05]  /*2c7b0*/  @!P0 BRA `(.L_x_2949) ;  /* 0x0000008000ec8947 */ /* 0x001fea0003800000 */
.L_x_3157:
[----:B------:R-:W-:Y:S05]  /*2c7c0*/  BSYNC B1 ;  /* 0x0000000000017941 */ /* 0x000fea0003800000 */
.L_x_2948:
[----:B------:R-:W-:Y:S04]  /*2c7d0*/  BSSY B1, `(.L_x_2950) ;  /* 0x00000ab000017945 */ /* 0x000fe80003800000 */
[----:B------:R-:W-:Y:S05]  /*2c7e0*/  @!P6 BRA `(.L_x_2951) ;  /* 0x0000000800a4e947 */ /* 0x000fea0003800000 */
[----:B-1----:R-:W-:Y:S01]  /*2c7f0*/  LEA R11, R28, R16, 0x3 ;  /* 0x000000101c0b7211 */ /* 0x002fe200078e18ff */
[----:B------:R-:W1:Y:S01]  /*2c800*/  S2R R8, SR_TID.X ;  /* 0x0000000000087919 */ /* 0x000e620000002100 */
[----:B------:R-:W-:Y:S01]  /*2c810*/  SHF.L.U32 R10, R30, 0x1f, RZ ;  /* 0x0000001f1e0a7819 */ /* 0x000fe200000006ff */
[----:B------:R-:W-:Y:S03]  /*2c820*/  BSSY B2, `(.L_x_2952) ;  /* 0x0000005000027945 */ /* 0x000fe60003800000 */
[----:B------:R-:W2:Y:S01]  /*2c830*/  SYNCS.PHASECHK.TRANS64.TRYWAIT P0, [R11+URZ+0x388a0], R10 ;  /* 0x0388a00a0b0075a7 */ /* 0x000ea2000800017f */
[----:B-1----:R-:W-:-:S04]  /*2c840*/  LOP3.LUT R8, R8, 0x7f, RZ, 0xc0, !PT ;  /* 0x0000007f08087812 */ /* 0x002fc800078ec0ff */
[----:B------:R-:W-:Y:S01]  /*2c850*/  ISETP.NE.AND P1, PT, R8, RZ, PT ;  /* 0x000000ff0800720c */ /* 0x000fe20003f25270 */
[----:B--2---:R-:W-:-:S12]  /*2c860*/  @!P0 BRA `(.L_x_2953) ;  /* 0x0000008000d48947 */ /* 0x004fd80003800000 */
.L_x_3158:
[----:B------:R-:W-:Y:S05]  /*2c870*/  BSYNC B2 ;  /* 0x0000000000027941 */ /* 0x000fea0003800000 */
.L_x_2952:
        /* <DEDUP_REMOVED lines=9> */
.L_x_2955:
[----:B------:R-:W-:Y:S05]  /*2c910*/  BSYNC B2 ;  /* 0x0000000000027941 */ /* 0x000fea0003800000 */
.L_x_2954:
[----:B0-----:R-:W-:Y:S01]  /*2c920*/  IMAD.MOV.U32 R7, RZ, RZ, RZ ;  /* 0x000000ffff077224 */ /* 0x001fe200078e00ff */
[----:B------:R-:W-:Y:S01]  /*2c930*/  UIADD3 UR4, UP0, UR36, 0x570, URZ ;  /* 0x0000057024047890 */ /* 0x000fe2000ff1e03f */
[----:B------:R-:W-:Y:S01]  /*2c940*/  IMAD R8, R3, 0x50, R0 ;  /* 0x0000005003087824 */ /* 0x000fe200078e0200 */
[----:B------:R-:W-:Y:S01]  /*2c950*/  PLOP3.LUT P0, PT, PT, PT, PT, 0x80, 0x0 ;  /* 0x000000000000781c */ /* 0x000fe20003f0f070 */
[----:B------:R-:W-:Y:S01]  /*2c960*/  IMAD R9, R28, 0xa000, R16 ;  /* 0x0000a0001c097824 */ /* 0x000fe200078e0210 */
[----:B------:R-:W-:Y:S01]  /*2c970*/  R2UR UR10, R7 ;  /* 0x00000000070a72ca */ /* 0x000fe200000e0000 */
[----:B------:R-:W-:Y:S01]  /*2c980*/  VIADD R8, R8, 0xffffffb0 ;  /* 0xffffffb008087836 */ /* 0x000fe20000000000 */
[----:B------:R-:W-:Y:S01]  /*2c990*/  IADD3 R7, R11, 0x38890, RZ ;  /* 0x000388900b077810 */ /* 0x000fe20007ffe0ff */
[----:B------:R-:W-:Y:S01]  /*2c9a0*/  VIADD R12, R9, 0x24400 ;  /* 0x00024400090c7836 */ /* 0x000fe20000000000 */
[----:B------:R-:W-:Y:S01]  /*2c9b0*/  UIADD3.X UR5, URZ, UR37, URZ, UP0, !UPT ;  /* 0x000000253f057290 */ /* 0x000fe200087fe43f */
[----:B------:R-:W-:Y:S01]  /*2c9c0*/  UMOV UR6, 0x0 ;  /* 0x0000000000067882 */ /* 0x000fe20000000000 */
[----:B------:R-:W-:-:S10]  /*2c9d0*/  UMOV UR7, 0x12f00000 ;  /* 0x12f0000000077882 */ /* 0x000fd40000000000 */
.L_x_2956:
        /* <DEDUP_REMOVED lines=16> */
.L_x_2957:
        /* <DEDUP_REMOVED lines=16> */
.L_x_2958:
        /* <DEDUP_REMOVED lines=16> */
.L_x_2959:
        /* <DEDUP_REMOVED lines=13> */
.L_x_3159:
[----:B------:R-:W-:Y:S05]  /*2cdb0*/  BSYNC B2 ;  /* 0x0000000000027941 */ /* 0x000fea0003800000 */
.L_x_2960:
[----:B------:R-:W-:Y:S01]  /*2cdc0*/  BSSY B2, `(.L_x_2962) ;  /* 0x000000b000027945 */ /* 0x000fe20003800000 */
[----:B------:R-:W-:Y:S01]  /*2cdd0*/  MOV R12, 0x0 ;  /* 0x00000000000c7802 */ /* 0x000fe20000000f00 */
[----:B------:R-:W-:Y:S02]  /*2cde0*/  IMAD.MOV.U32 R13, RZ, RZ, 0x12f00000 ;  /* 0x12f00000ff0d7424 */ /* 0x000fe400078e00ff */
[----:B------:R-:W-:Y:S05]  /*2cdf0*/  @P1 BRA `(.L_x_2963) ;  /* 0x00000000001c1947 */ /* 0x000fea0003800000 */
[----:B01----:R-:W0:Y:S01]  /*2ce00*/  S2R R10, SR_TID.X ;  /* 0x00000000000a7919 */ /* 0x003e220000002100 */
[----:B------:R-:W-:-:S04]  /*2ce10*/  IMAD.MOV.U32 R7, RZ, RZ, 0xa000 ;  /* 0x0000a000ff077424 */ /* 0x000fc800078e00ff */
[----:B------:R2:W-:Y:S01]  /*2ce20*/  SYNCS.ARRIVE.TRANS64 RZ, [R11+URZ+0x388b0], R7 ;  /* 0x0388b0070bff79a7 */ /* 0x0005e2000800003f */
[----:B0-----:R-:W-:-:S04]  /*2ce30*/  LOP3.LUT R10, R10, 0x1f, RZ, 0xc0, !PT ;  /* 0x0000001f0a0a7812 */ /* 0x001fc800078ec0ff */
[----:B------:R-:W-:-:S13]  /*2ce40*/  ISETP.NE.AND P0, PT, R10, RZ, PT ;  /* 0x000000ff0a00720c */ /* 0x000fda0003f05270 */
[----:B--2---:R-:W-:Y:S05]  /*2ce50*/  @!P0 BRA `(.L_x_2963) ;  /* 0x0000000000048947 */ /* 0x004fea0003800000 */
[----:B------:R-:W-:Y:S01]  /*2ce60*/  BPT.TRAP 0x1 ;  /* 0x000000040000795c */ /* 0x000fe20000300000 */
.L_x_2963:
[----:B------:R-:W-:Y:S05]  /*2ce70*/  BSYNC B2 ;  /* 0x0000000000027941 */ /* 0x000fea0003800000 */
.L_x_2962:
[----:B------:R-:W-:Y:S01]  /*2ce80*/  R2UR UR6, R12 ;  /* 0x000000000c0672ca */ /* 0x000fe200000e0000 */
[----:B------:R-:W-:Y:S01]  /*2ce90*/  IMAD.MOV.U32 R7, RZ, RZ, RZ ;  /* 0x000000ffff077224 */ /* 0x000fe200078e00ff */
[----:B------:R-:W-:Y:S01]  /*2cea0*/  R2UR UR7, R13 ;  /* 0x000000000d0772ca */ /* 0x000fe200000e0000 */
[----:B------:R-:W-:Y:S01]  /*2ceb0*/  UIADD3 UR4, UP0, UR36, 0x670, URZ ;  /* 0x0000067024047890 */ /* 0x000fe2000ff1e03f */
[----:B------:R-:W-:Y:S02]  /*2cec0*/  PLOP3.LUT P0, PT, PT, PT, PT, 0x80, 0x0 ;  /* 0x000000000000781c */ /* 0x000fe40003f0f070 */
[----:B------:R-:W-:Y:S01]  /*2ced0*/  R2UR UR10, R7 ;  /* 0x00000000070a72ca */ /* 0x000fe200000e0000 */
[----:B------:R-:W-:Y:S01]  /*2cee0*/  VIADD R7, R9, 0x400 ;  /* 0x0000040009077836 */ /* 0x000fe20000000000 */
[----:B01----:R-:W-:Y:S01]  /*2cef0*/  IADD3 R11, R11, 0x388b0, RZ ;  /* 0x000388b00b0b7810 */ /* 0x003fe20007ffe0ff */
[----:B------:R-:W-:-:S12]  /*2cf00*/  UIADD3.X UR5, URZ, UR37, URZ, UP0, !UPT ;  /* 0x000000253f057290 */ /* 0x000fd800087fe43f */
.L_x_2964:
        /* <DEDUP_REMOVED lines=15> */
.L_x_2965:
        /* <DEDUP_REMOVED lines=15> */
.L_x_2966:
        /* <DEDUP_REMOVED lines=15> */
.L_x_2967:
        /* <DEDUP_REMOVED lines=9> */
[----:B--2---:R-:W-:Y:S05]  /*2d270*/  @P0 BRA.U.ANY `(.L_x_2967) ;  /* 0xfffffffd00d80947 */ /* 0x004fea000393ffff */
.L_x_2951:
[----:B------:R-:W-:Y:S05]  /*2d280*/  BSYNC B1 ;  /* 0x0000000000017941 */ /* 0x000fea0003800000 */
.L_x_2950:
[----:B-1----:R-:W-:Y:S01]  /*2d290*/  VIADD R11, R3, 0xfffffffe ;  /* 0xfffffffe030b7836 */ /* 0x002fe20000000000 */
        /* <DEDUP_REMOVED lines=8> */
.L_x_2986:
[----:B------:R-:W-:Y:S05]  /*2d320*/  YIELD ;  /* 0x0000000000007946 */ /* 0x000fea0003800000 */
        /* <DEDUP_REMOVED lines=10> */
.L_x_3160:
[----:B------:R-:W-:Y:S05]  /*2d3d0*/  BSYNC B2 ;  /* 0x0000000000027941 */ /* 0x000fea0003800000 */
.L_x_2970:
[----:B------:R-:W-:Y:S04]  /*2d3e0*/  BSSY B2, `(.L_x_2972) ;  /* 0x0000009000027945 */ /* 0x000fe80003800000 */
[----:B------:R-:W-:Y:S05]  /*2d3f0*/  @P2 BRA `(.L_x_2973) ;  /* 0x00000000001c2947 */ /* 0x000fea0003800000 */
[----:B0-----:R-:W0:Y:S01]  /*2d400*/  S2R R7, SR_TID.X ;  /* 0x0000000000077919 */ /* 0x001e220000002100 */
[----:B------:R-:W-:-:S04]  /*2d410*/  MOV R3, 0xa000 ;  /* 0x0000a00000037802 */ /* 0x000fc80000000f00 */
[----:B------:R2:W-:Y:S01]  /*2d420*/  SYNCS.ARRIVE.TRANS64 RZ, [R10+URZ+0x38890], R3 ;  /* 0x038890030aff79a7 */ /* 0x0005e2000800003f */
[----:B0-----:R-:W-:-:S04]  /*2d430*/  LOP3.LUT R7, R7, 0x1f, RZ, 0xc0, !PT ;  /* 0x0000001f07077812 */ /* 0x001fc800078ec0ff */
[----:B------:R-:W-:-:S13]  /*2d440*/  ISETP.NE.AND P1, PT, R7, RZ, PT ;  /* 0x000000ff0700720c */ /* 0x000fda0003f25270 */
[----:B--2---:R-:W-:Y:S05]  /*2d450*/  @!P1 BRA `(.L_x_2973) ;  /* 0x0000000000049947 */ /* 0x004fea0003800000 */
[----:B------:R-:W-:Y:S01]  /*2d460*/  BPT.TRAP 0x1 ;  /* 0x000000040000795c */ /* 0x000fe20000300000 */
.L_x_2973:
[----:B------:R-:W-:Y:S05]  /*2d470*/  BSYNC B2 ;  /* 0x0000000000027941 */ /* 0x000fea0003800000 */
.L_x_2972:
[----:B------:R-:W-:Y:S01]  /*2d480*/  IMAD.MOV.U32 R14, RZ, RZ, RZ ;  /* 0x000000ffff0e7224 */ /* 0x000fe200078e00ff */
[----:B------:R-:W-:Y:S01]  /*2d490*/  UIADD3 UR4, UP0, UR36, 0x570, URZ ;  /* 0x0000057024047890 */ /* 0x000fe2000ff1e03f */
[----:B------:R-:W-:Y:S01]  /*2d4a0*/  IMAD R8, R28, 0xa000, R16 ;  /* 0x0000a0001c087824 */ /* 0x000fe200078e0210 */
[----:B------:R-:W-:Y:S01]  /*2d4b0*/  PLOP3.LUT P1, PT, PT, PT, PT, 0x80, 0x0 ;  /* 0x000000000000781c */ /* 0x000fe20003f2f070 */
[----:B0-----:R-:W-:Y:S01]  /*2d4c0*/  IMAD R7, R11, 0x50, R0 ;  /* 0x000000500b077824 */ /* 0x001fe200078e0200 */
[----:B------:R-:W-:Y:S01]  /*2d4d0*/  R2UR UR10, R14 ;  /* 0x000000000e0a72ca */ /* 0x000fe200000e0000 */
[----:B------:R-:W-:Y:S01]  /*2d4e0*/  VIADD R3, R10, 0x38890 ;  /* 0x000388900a037836 */ /* 0x000fe20000000000 */
[----:B------:R-:W-:Y:S01]  /*2d4f0*/  UIADD3.X UR5, URZ, UR37, URZ, UP0, !UPT ;  /* 0x000000253f057290 */ /* 0x000fe200087fe43f */
[----:B------:R-:W-:Y:S01]  /*2d500*/  VIADD R12, R8, 0x24400 ;  /* 0x00024400080c7836 */ /* 0x000fe20000000000 */
[----:B------:R-:W-:Y:S01]  /*2d510*/  UMOV UR6, 0x0 ;  /* 0x0000000000067882 */ /* 0x000fe20000000000 */
[----:B------:R-:W-:-:S10]  /*2d520*/  UMOV UR7, 0x12f00000 ;  /* 0x12f0000000077882 */ /* 0x000fd40000000000 */
.L_x_2974:
        /* <DEDUP_REMOVED lines=11> */
[----:B------:R-:W-:Y:S01]  /*2d5e0*/  UMOV UR6, 0x0 ;  /* 0x0000000000067882 */ /* 0x000fe20000000000 */
[----:B------:R-:W-:Y:S01]  /*2d5f0*/  PLOP3.LUT P1, PT, PT, PT, PT, 0x80, 0x0 ;  /* 0x000000000000781c */ /* 0x000fe20003f2f070 */
[----:B------:R-:W-:Y:S01]  /*2d600*/  UMOV UR7, 0x12f00000 ;  /* 0x12f0000000077882 */ /* 0x000fe20000000000 */
[----:B------:R-:W-:Y:S01]  /*2d610*/  R2UR UR10, R12 ;  /* 0x000000000c0a72ca */ /* 0x000fe200000e0000 */
[----:B------:R-:W-:-:S14]  /*2d620*/  VIADD R12, R8, 0x26c00 ;  /* 0x00026c00080c7836 */ /* 0x000fdc0000000000 */
.L_x_2975:
        /* <DEDUP_REMOVED lines=16> */
.L_x_2976:
        /* <DEDUP_REMOVED lines=16> */
.L_x_2977:
        /* <DEDUP_REMOVED lines=13> */
.L_x_3161:
[----:B------:R-:W-:Y:S05]  /*2d900*/  BSYNC B2 ;  /* 0x0000000000027941 */ /* 0x000fea0003800000 */
.L_x_2978:
[----:B------:R-:W-:Y:S01]  /*2d910*/  BSSY B2, `(.L_x_2980) ;  /* 0x000000b000027945 */ /* 0x000fe20003800000 */
[----:B------:R-:W-:Y:S02]  /*2d920*/  IMAD.MOV.U32 R12, RZ, RZ, 0x0 ;  /* 0x00000000ff0c7424 */ /* 0x000fe400078e00ff */
[----:B------:R-:W-:Y:S01]  /*2d930*/  IMAD.MOV.U32 R13, RZ, RZ, 0x12f00000 ;  /* 0x12f00000ff0d7424 */ /* 0x000fe200078e00ff */
[----:B------:R-:W-:Y:S06]  /*2d940*/  @P2 BRA `(.L_x_2981) ;  /* 0x00000000001c2947 */ /* 0x000fec0003800000 */
[----:B01----:R-:W0:Y:S01]  /*2d950*/  S2R R9, SR_TID.X ;  /* 0x0000000000097919 */ /* 0x003e220000002100 */
[----:B------:R-:W-:-:S04]  /*2d960*/  MOV R3, 0xa000 ;  /* 0x0000a00000037802 */ /* 0x000fc80000000f00 */
[----:B------:R2:W-:Y:S01]  /*2d970*/  SYNCS.ARRIVE.TRANS64 RZ, [R10+URZ+0x388b0], R3 ;  /* 0x0388b0030aff79a7 */ /* 0x0005e2000800003f */
[----:B0-----:R-:W-:-:S04]  /*2d980*/  LOP3.LUT R9, R9, 0x1f, RZ, 0xc0, !PT ;  /* 0x0000001f09097812 */ /* 0x001fc800078ec0ff */
[----:B------:R-:W-:-:S13]  /*2d990*/  ISETP.NE.AND P1, PT, R9, RZ, PT ;  /* 0x000000ff0900720c */ /* 0x000fda0003f25270 */
[----:B--2---:R-:W-:Y:S05]  /*2d9a0*/  @!P1 BRA `(.L_x_2981) ;  /* 0x0000000000049947 */ /* 0x004fea0003800000 */
[----:B------:R-:W-:Y:S01]  /*2d9b0*/  BPT.TRAP 0x1 ;  /* 0x000000040000795c */ /* 0x000fe20000300000 */
.L_x_2981:
[----:B------:R-:W-:Y:S05]  /*2d9c0*/  BSYNC B2 ;  /* 0x0000000000027941 */ /* 0x000fea0003800000 */
.L_x_2980:
[----:B------:R-:W-:Y:S01]  /*2d9d0*/  R2UR UR10, R14 ;  /* 0x000000000e0a72ca */ /* 0x000fe200000e0000 */
[----:B------:R-:W-:Y:S01]  /*2d9e0*/  UIADD3 UR4, UP0, UR36, 0x670, URZ ;  /* 0x0000067024047890 */ /* 0x000fe2000ff1e03f */
[----:B------:R-:W-:Y:S01]  /*2d9f0*/  R2UR UR6, R12 ;  /* 0x000000000c0672ca */ /* 0x000fe200000e0000 */
[----:B01----:R-:W-:Y:S01]  /*2da00*/  VIADD R10, R10, 0x388b0 ;  /* 0x000388b00a0a7836 */ /* 0x003fe20000000000 */
[----:B------:R-:W-:Y:S01]  /*2da10*/  R2UR UR7, R13 ;  /* 0x000000000d0772ca */ /* 0x000fe200000e0000 */
[----:B------:R-:W-:Y:S01]  /*2da20*/  VIADD R3, R8, 0x400 ;  /* 0x0000040008037836 */ /* 0x000fe20000000000 */
[----:B------:R-:W-:Y:S01]  /*2da30*/  PLOP3.LUT P1, PT, PT, PT, PT, 0x80, 0x0 ;  /* 0x000000000000781c */ /* 0x000fe20003f2f070 */
[----:B------:R-:W-:-:S12]  /*2da40*/  UIADD3.X UR5, URZ, UR37, URZ, UP0, !UPT ;  /* 0x000000253f057290 */ /* 0x000fd800087fe43f */
.L_x_2982:
        /* <DEDUP_REMOVED lines=11> */
[----:B------:R-:W-:Y:S02]  /*2db00*/  R2UR UR6, R12 ;  /* 0x000000000c0672ca */ /* 0x000fe400000e0000 */
[----:B------:R-:W-:Y:S02]  /*2db10*/  R2UR UR7, R13 ;  /* 0x000000000d0772ca */ /* 0x000fe400000e0000 */
[----:B------:R-:W-:Y:S02]  /*2db20*/  R2UR UR10, R9 ;  /* 0x00000000090a72ca */ /* 0x000fe400000e0000 */
[----:B------:R-:W-:Y:S02]  /*2db30*/  PLOP3.LUT P1, PT, PT, PT, PT, 0x80, 0x0 ;  /* 0x000000000000781c */ /* 0x000fe40003f2f070 */
[----:B------:R-:W-:-:S11]  /*2db40*/  IADD3 R3, R8, 0x2c00, RZ ;  /* 0x00002c0008037810 */ /* 0x000fd60007ffe0ff */
.L_x_2983:
        /* <DEDUP_REMOVED lines=15> */
.L_x_2984:
        /* <DEDUP_REMOVED lines=15> */
.L_x_2985:
        /* <DEDUP_REMOVED lines=10> */
.L_x_2969:
[----:B------:R-:W-:Y:S05]  /*2ddd0*/  BSYNC B1 ;  /* 0x0000000000017941 */ /* 0x000fea0003800000 */
.L_x_2968:
[C---:B------:R-:W-:Y:S01]  /*2dde0*/  ISETP.GT.AND P2, PT, R11.reuse, R6, PT ;  /* 0x000000060b00720c */ /* 0x040fe20003f44270 */
[----:B------:R-:W-:Y:S01]  /*2ddf0*/  VIADD R28, R28, 0x1 ;  /* 0x000000011c1c7836 */ /* 0x000fe20000000000 */
[----:B------:R-:W-:-:S04]  /*2de00*/  IADD3 R11, R11, -0x1, RZ ;  /* 0xffffffff0b0b7810 */ /* 0x000fc80007ffe0ff */
[----:B------:R-:W-:-:S04]  /*2de10*/  ISETP.NE.AND P1, PT, R28, 0x2, PT ;  /* 0x000000021c00780c */ /* 0x000fc80003f25270 */
[----:B------:R-:W-:Y:S02]  /*2de20*/  SEL R3, RZ, 0x1, P1 ;  /* 0x00000001ff037807 */ /* 0x000fe40000800000 */
[----:B------:R-:W-:Y:S02]  /*2de30*/  SEL R28, R28, RZ, P1 ;  /* 0x000000ff1c1c7207 */ /* 0x000fe40000800000 */
[----:B------:R-:W-:Y:S01]  /*2de40*/  LOP3.LUT R30, R30, R3, RZ, 0x3c, !PT ;  /* 0x000000031e1e7212 */ /* 0x000fe200078e3cff */
[----:B------:R-:W-:Y:S06]  /*2de50*/  @P2 BRA `(.L_x_2986) ;  /* 0xfffffff400302947 */ /* 0x000fec000383ffff */
.L_x_2944:
[----:B------:R-:W-:Y:S05]  /*2de60*/  BSYNC B0 ;  /* 0x0000000000007941 */ /* 0x000fea0003800000 */
.L_x_2943:
[----:B------:R-:W2:Y:S01]  /*2de70*/  LDC R0, c[0x0][0x448] ;  /* 0x00011200ff007b82 */ /* 0x000ea20000000800 */
[----:B------:R-:W-:Y:S01]  /*2de80*/  LEA R2, R25, 0x7f, 0x7 ;  /* 0x0000007f19027811 */ /* 0x000fe200078e38ff */
[----:B------:R-:W-:Y:S06]  /*2de90*/  @!P0 WARPSYNC.ALL ;  /* 0x0000000000008948 */ /* 0x000fec0003800000 */
[----:B------:R-:W-:Y:S01]  /*2dea0*/  @!P0 BAR.SYNC.DEFER_BLOCKING 0xc, 0x180 ;  /* 0x0306000000008b1d */ /* 0x000fe20000010000 */
[----:B------:R-:W-:-:S05]  /*2deb0*/  ISETP.NE.AND P2, PT, R4, RZ, PT ;  /* 0x000000ff0400720c */ /* 0x000fca0003f45270 */
[----:B------:R-:W-:Y:S08]  /*2dec0*/  BSSY B0, `(.L_x_2987) ;  /* 0x0000029000007945 */ /* 0x000ff00003800000 */
[----:B------:R-:W3:Y:S01]  /*2ded0*/  @!P2 LDC R4, c[0x0][0x9f0] ;  /* 0x00027c00ff04ab82 */ /* 0x000ee20000000800 */
[----:B--2---:R-:W-:-:S13]  /*2dee0*/  ISETP.NE.AND P1, PT, R0, 0x1, PT ;  /* 0x000000010000780c */ /* 0x004fda0003f25270 */
[----:B------:R-:W2:Y:S08]  /*2def0*/  @P1 LDC R3, c[0x0][0x44c] ;  /* 0x00011300ff031b82 */ /* 0x000eb00000000800 */
[----:B------:R-:W4:Y:S01]  /*2df00*/  @P1 LDC R0, c[0x0][0x450] ;  /* 0x00011400ff001b82 */ /* 0x000f220000000800 */
[----:B--2---:R-:W-:-:S05]  /*2df10*/  @P1 IMAD.HI.U32 R3, R2, R3, RZ ;  /* 0x0000000302031227 */ /* 0x004fca00078e00ff */
[----:B----4-:R-:W-:Y:S01]  /*2df20*/  @P1 SHF.R.U32.HI R2, RZ, R0, R3 ;  /* 0x00000000ff021219 */ /* 0x010fe20000011603 */
[----:B------:R-:W-:-:S04]  /*2df30*/  IMAD.MOV.U32 R0, RZ, RZ, RZ ;  /* 0x000000ffff007224 */ /* 0x000fc800078e00ff */
[----:B------:R-:W-:-:S04]  /*2df40*/  IMAD.IADD R2, R5, 0x1, R2 ;  /* 0x0000000105027824 */ /* 0x000fc800078e0202 */
[----:B------:R-:W-:-:S05]  /*2df50*/  IMAD.HI R2, R2, 0x66666667, RZ ;  /* 0x6666666702027827 */ /* 0x000fca00078e02ff */
[----:B------:R-:W-:-:S04]  /*2df60*/  SHF.R.U32.HI R3, RZ, 0x1f, R2 ;  /* 0x0000001fff037819 */ /* 0x000fc80000011602 */
[----:B------:R-:W-:-:S04]  /*2df70*/  LEA.HI.SX32 R3, R2, R3, 0x1b ;  /* 0x0000000302037211 */ /* 0x000fc800078fdaff */
[----:B------:R-:W-:-:S04]  /*2df80*/  VIMNMX R20, R20, R3, PT ;  /* 0x0000000314147248 */ /* 0x000fc80003fe0100 */
[----:B------:R-:W-:-:S13]  /*2df90*/  ISETP.GE.AND P1, PT, R20, 0x1, PT ;  /* 0x000000011400780c */ /* 0x000fda0003f26270 */
[----:B---3--:R-:W-:Y:S05]  /*2dfa0*/  @!P1 BRA `(.L_x_2988) ;  /* 0x0000000000689947 */ /* 0x008fea0003800000 */
[-C--:B------:R-:W-:Y:S02]  /*2dfb0*/  IABS R0, R4.reuse ;  /* 0x0000000400007213 */ /* 0x080fe40000000000 */
[----:B------:R-:W-:Y:S02]  /*2dfc0*/  IABS R6, R4 ;  /* 0x0000000400067213 */ /* 0x000fe40000000000 */
[----:B0-----:R-:W0:Y:S03]  /*2dfd0*/  I2F.RP R7, R0 ;  /* 0x0000000000077306 */ /* 0x001e260000209400 */
        /* <DEDUP_REMOVED lines=15> */
[----:B------:R-:W-:Y:S01]  /*2e0d0*/  @!P1 IMAD.IADD R2, R2, 0x1, -R0 ;  /* 0x0000000102029824 */ /* 0x000fe200078e0a00 */
[----:B------:R-:W-:Y:S02]  /*2e0e0*/  @!P1 IADD3 R5, R5, 0x1, RZ ;  /* 0x0000000105059810 */ /* 0x000fe40007ffe0ff */
[----:B------:R-:W-:Y:S02]  /*2e0f0*/  ISETP.NE.AND P1, PT, R4, RZ, PT ;  /* 0x000000ff0400720c */ /* 0x000fe40003f25270 */
[----:B------:R-:W-:-:S13]  /*2e100*/  ISETP.GE.U32.AND P0, PT, R2, R0, PT ;  /* 0x000000000200720c */ /* 0x000fda0003f06070 */
[----:B------:R-:W-:-:S04]  /*2e110*/  @P0 VIADD R5, R5, 0x1 ;  /* 0x0000000105050836 */ /* 0x000fc80000000000 */
[----:B------:R-:W-:-:S04]  /*2e120*/  IMAD.MOV.U32 R0, RZ, RZ, R5 ;  /* 0x000000ffff007224 */ /* 0x000fc800078e0005 */
[----:B------:R-:W-:Y:S01]  /*2e130*/  @!P2 IMAD.MOV R0, RZ, RZ, -R0 ;  /* 0x000000ffff00a224 */ /* 0x000fe200078e0a00 */
[----:B------:R-:W-:-:S07]  /*2e140*/  @!P1 LOP3.LUT R0, RZ, R4, RZ, 0x33, !PT ;  /* 0x00000004ff009212 */ /* 0x000fce00078e33ff */
.L_x_2988:
[----:B------:R-:W-:Y:S05]  /*2e150*/  BSYNC B0 ;  /* 0x0000000000007941 */ /* 0x000fea0003800000 */
.L_x_2987:
[-C--:B------:R-:W-:Y:S01]  /*2e160*/  IMAD R3, R21, R0.reuse, RZ ;  /* 0x0000000015037224 */ /* 0x080fe200078e02ff */
[----:B------:R-:W-:Y:S04]  /*2e170*/  BSSY B7, `(.L_x_2989) ;  /* 0x000037e000077945 */ /* 0x000fe80003800000 */
[----:B------:R-:W-:Y:S01]  /*2e180*/  VIADDMNMX R2, R3, R0, R20, PT ;  /* 0x0000000003027246 */ /* 0x000fe20003800114 */
[----:B------:R2:W-:Y:S03]  /*2e190*/  STL [R1+0xc], R3 ;  /* 0x00000c0301007387 */ /* 0x0005e60000100800 */
[----:B------:R-:W-:Y:S01]  /*2e1a0*/  ISETP.GT.AND P0, PT, R2, R3, PT ;  /* 0x000000030200720c */ /* 0x000fe20003f04270 */
[----:B------:R2:W-:-:S12]  /*2e1b0*/  STL [R1+0x28], R2 ;  /* 0x0000280201007387 */ /* 0x0005d80000100800 */
[----:B--2---:R-:W-:Y:S05]  /*2e1c0*/  @P0 BRA `(.L_x_2990) ;  /* 0x0000000000440947 */ /* 0x004fea0003800000 */
[----:B------:R-:W2:Y:S02]  /*2e1d0*/  S2R R2, SR_TID.X ;  /* 0x0000000000027919 */ /* 0x000ea40000002100 */
[----:B--2---:R-:W-:-:S04]  /*2e1e0*/  LOP3.LUT R2, R2, 0x7f, RZ, 0xc0, !PT ;  /* 0x0000007f02027812 */ /* 0x004fc800078ec0ff */
[----:B------:R-:W-:-:S13]  /*2e1f0*/  ISETP.NE.AND P0, PT, R2, RZ, PT ;  /* 0x000000ff0200720c */ /* 0x000fda0003f05270 */
[----:B------:R-:W-:Y:S05]  /*2e200*/  @P0 BRA `(.L_x_2991) ;  /* 0x0000003400d00947 */ /* 0x000fea0003800000 */
[----:B------:R-:W2:Y:S01]  /*2e210*/  S2R R5, SR_LANEID ;  /* 0x0000000000057919 */ /* 0x000ea20000000000 */
[----:B------:R-:W-:Y:S01]  /*2e220*/  VOTEU.ANY UR4, UPT, PT ;  /* 0x0000000000047886 */ /* 0x000fe200038e0100 */
[----:B------:R-:W3:Y:S01]  /*2e230*/  LDC.64 R2, c[0x0][0xc60] ;  /* 0x00031800ff027b82 */ /* 0x000ee20000000a00 */
[----:B------:R-:W2:Y:S02]  /*2e240*/  FLO.U32 R0, UR4 ;  /* 0x0000000400007d00 */ /* 0x000ea400080e0000 */
[----:B--2---:R-:W-:-:S06]  /*2e250*/  ISETP.EQ.U32.AND P0, PT, R0, R5, PT ;  /* 0x000000050000720c */ /* 0x004fcc0003f02070 */
[----:B------:R-:W3:Y:S07]  /*2e260*/  POPC R5, UR4 ;  /* 0x0000000400057d09 */ /* 0x000eee0008000000 */
[----:B---3--:R-:W2:Y:S01]  /*2e270*/  @P0 ATOMG.E.ADD.STRONG.GPU PT, R3, desc[UR60][R2.64], R5 ;  /* 0x00000005020309a8 */ /* 0x008ea200081ee1fc */
[----:B------:R-:W3:Y:S02]  /*2e280*/  S2R R4, SR_LTMASK ;  /* 0x0000000000047919 */ /* 0x000ee40000003900 */
[----:B---3--:R-:W-:-:S04]  /*2e290*/  LOP3.LUT R4, R4, UR4, RZ, 0xc0, !PT ;  /* 0x0000000404047c12 */ /* 0x008fc8000f8ec0ff */
[----:B0-----:R-:W0:Y:S01]  /*2e2a0*/  POPC R7, R4 ;  /* 0x0000000400077309 */ /* 0x001e220000000000 */
[----:B--2---:R-:W0:Y:S02]  /*2e2b0*/  SHFL.IDX PT, R0, R3, R0, 0x1f ;  /* 0x00001f0003007589 */ /* 0x004e2400000e0000 */
[----:B0-----:R-:W-:Y:S01]  /*2e2c0*/  IADD3 R24, R0, UR38, R7 ;  /* 0x0000002600187c10 */ /* 0x001fe2000fffe007 */
[----:B------:R-:W-:Y:S06]  /*2e2d0*/  BRA `(.L_x_2991) ;  /* 0x00000034009c7947 */ /* 0x000fec0003800000 */
.L_x_2990:
        /* <DEDUP_REMOVED lines=8> */
[----:B------:R-:W-:Y:S01]  /*2e360*/  IMAD.U32 R4, RZ, RZ, UR6 ;  /* 0x00000006ff047e24 */ /* 0x000fe2000f8e00ff */
[----:B0-----:R-:W-:Y:S01]  /*2e370*/  MOV R7, UR9 ;  /* 0x0000000900077c02 */ /* 0x001fe20008000f00 */
[----:B------:R-:W0:Y:S01]  /*2e380*/  LDC.64 R2, c[0x4][R2] ;  /* 0x0100000002027b82 */ /* 0x000e220000000a00 */
[----:B------:R-:W-:Y:S01]  /*2e390*/  IMAD.U32 R5, RZ, RZ, UR7 ;  /* 0x00000007ff057e24 */ /* 0x000fe2000f8e00ff */
[----:B------:R-:W-:Y:S01]  /*2e3a0*/  MOV R12, 0x1 ;  /* 0x00000001000c7802 */ /* 0x000fe20000000f00 */
[----:B------:R-:W-:Y:S02]  /*2e3b0*/  IMAD.U32 R6, RZ, RZ, UR8 ;  /* 0x00000008ff067e24 */ /* 0x000fe4000f8e00ff */
[----:B------:R-:W-:-:S02]  /*2e3c0*/  IMAD.U32 R10, RZ, RZ, UR4 ;  /* 0x00000004ff0a7e24 */ /* 0x000fc4000f8e00ff */
[----:B-1----:R-:W-:Y:S02]  /*2e3d0*/  IMAD.U32 R11, RZ, RZ, UR5 ;  /* 0x00000005ff0b7e24 */ /* 0x002fe4000f8e00ff */
[----:B------:R-:W-:Y:S02]  /*2e3e0*/  IMAD.MOV.U32 R8, RZ, RZ, 0x70 ;  /* 0x00000070ff087424 */ /* 0x000fe400078e00ff */
[----:B------:R-:W-:-:S07]  /*2e3f0*/  IMAD.MOV.U32 R13, RZ, RZ, RZ ;  /* 0x000000ffff0d7224 */ /* 0x000fce00078e00ff */
[----:B------:R-:W-:-:S07]  /*2e400*/  LEPC R20, `(.L_x_2993) ;  /* 0x000000001014794e */ /* 0x000fce0000000000 */
[----:B0-----:R-:W-:Y:S05]  /*2e410*/  CALL.ABS.NOINC R2 ;  /* 0x0000000002007343 */ /* 0x001fea0003c00000 */
.L_x_2993:
[----:B------:R-:W-:Y:S05]  /*2e420*/  BSYNC B6 ;  /* 0x0000000000067941 */ /* 0x000fea0003800000 */
.L_x_2992:
        /* <DEDUP_REMOVED lines=8> */
[----:B------:R2:W3:Y:S01]  /*2e4b0*/  LDC.64 R2, c[0x4][R22] ;  /* 0x0100000016027b82 */ /* 0x0004e20000000a00 */
[----:B------:R-:W-:Y:S01]  /*2e4c0*/  IMAD.U32 R4, RZ, RZ, UR6 ;  /* 0x00000006ff047e24 */ /* 0x000fe2000f8e00ff */
[----:B------:R-:W-:Y:S01]  /*2e4d0*/  MOV R5, UR7 ;  /* 0x0000000700057c02 */ /* 0x000fe20008000f00 */
[----:B------:R-:W-:Y:S01]  /*2e4e0*/  IMAD.U32 R6, RZ, RZ, UR8 ;  /* 0x00000008ff067e24 */ /* 0x000fe2000f8e00ff */
[----:B-1----:R-:W-:Y:S01]  /*2e4f0*/  MOV R11, UR5 ;  /* 0x00000005000b7c02 */ /* 0x002fe20008000f00 */
[----:B0-----:R-:W-:Y:S02]  /*2e500*/  IMAD.U32 R7, RZ, RZ, UR9 ;  /* 0x00000009ff077e24 */ /* 0x001fe4000f8e00ff */
[----:B------:R-:W-:-:S02]  /*2e510*/  IMAD.U32 R10, RZ, RZ, UR4 ;  /* 0x00000004ff0a7e24 */ /* 0x000fc4000f8e00ff */
[----:B------:R-:W-:Y:S02]  /*2e520*/  IMAD.MOV.U32 R8, RZ, RZ, 0x70 ;  /* 0x00000070ff087424 */ /* 0x000fe400078e00ff */
[----:B------:R-:W-:Y:S02]  /*2e530*/  IMAD.MOV.U32 R12, RZ, RZ, 0x1 ;  /* 0x00000001ff0c7424 */ /* 0x000fe400078e00ff */
[----:B--2---:R-:W-:-:S07]  /*2e540*/  IMAD.MOV.U32 R13, RZ, RZ, RZ ;  /* 0x000000ffff0d7224 */ /* 0x004fce00078e00ff */
[----:B------:R-:W-:-:S07]  /*2e550*/  LEPC R20, `(.L_x_2996) ;  /* 0x000000001014794e */ /* 0x000fce0000000000 */
[----:B---3--:R-:W-:Y:S05]  /*2e560*/  CALL.ABS.NOINC R2 ;  /* 0x0000000002007343 */ /* 0x008fea0003c00000 */
.L_x_2996:
[----:B------:R0:W1:Y:S01]  /*2e570*/  LDC.64 R2, c[0x4][R22] ;  /* 0x0100000016027b82 */ /* 0x0000620000000a00 */
[----:B------:R-:W-:Y:S01]  /*2e580*/  ULDC.64 UR4, c[0x4][0xa8] ;  /* 0x01002a0000047ab9 */ /* 0x000fe20000000a00 */
[----:B------:R-:W-:Y:S01]  /*2e590*/  ULDC.64 UR6, c[0x4][0xb0] ;  /* 0x01002c0000067ab9 */ /* 0x000fe20000000a00 */
[----:B------:R-:W-:Y:S01]  /*2e5a0*/  ULDC.64 UR8, c[0x4][0x18] ;  /* 0x0100060000087ab9 */ /* 0x000fe20000000a00 */
[----:B------:R-:W-:Y:S01]  /*2e5b0*/  MOV R4, UR4 ;  /* 0x0000000400047c02 */ /* 0x000fe20008000f00 */
[----:B------:R-:W-:Y:S01]  /*2e5c0*/  IMAD.U32 R5, RZ, RZ, UR5 ;  /* 0x00000005ff057e24 */ /* 0x000fe2000f8e00ff */
[----:B------:R-:W-:Y:S01]  /*2e5d0*/  MOV R10, UR8 ;  /* 0x00000008000a7c02 */ /* 0x000fe20008000f00 */
[----:B------:R-:W-:Y:S01]  /*2e5e0*/  IMAD.U32 R6, RZ, RZ, UR6 ;  /* 0x00000006ff067e24 */ /* 0x000fe2000f8e00ff */
[----:B------:R-:W-:Y:S01]  /*2e5f0*/  MOV R13, RZ ;  /* 0x000000ff000d7202 */ /* 0x000fe20000000f00 */
[----:B------:R-:W-:Y:S02]  /*2e600*/  IMAD.U32 R7, RZ, RZ, UR7 ;  /* 0x00000007ff077e24 */ /* 0x000fe4000f8e00ff */
[----:B------:R-:W-:-:S02]  /*2e610*/  IMAD.U32 R11, RZ, RZ, UR9 ;  /* 0x00000009ff0b7e24 */ /* 0x000fc4000f8e00ff */
[----:B------:R-:W-:Y:S02]  /*2e620*/  IMAD.MOV.U32 R8, RZ, RZ, 0x70 ;  /* 0x00000070ff087424 */ /* 0x000fe400078e00ff */
[----:B0-----:R-:W-:-:S07]  /*2e630*/  IMAD.MOV.U32 R12, RZ, RZ, 0x1 ;  /* 0x00000001ff0c7424 */ /* 0x001fce00078e00ff */
[----:B------:R-:W-:-:S07]  /*2e640*/  LEPC R20, `(.L_x_2995) ;  /* 0x000000001014794e */ /* 0x000fce0000000000 */
[----:B-1----:R-:W-:Y:S05]  /*2e650*/  CALL.ABS.NOINC R2 ;  /* 0x0000000002007343 */ /* 0x002fea0003c00000 */
.L_x_2995:
[----:B------:R-:W-:Y:S05]  /*2e660*/  BSYNC B6 ;  /* 0x0000000000067941 */ /* 0x000fea0003800000 */
.L_x_2994:
[----:B------:R-:W2:Y:S01]  /*2e670*/  LDL R22, [R1+0x28] ;  /* 0x0000280001167983 */ /* 0x000ea20000100800 */
[----:B------:R-:W-:Y:S01]  /*2e680*/  ULDC.64 UR4, c[0x0][0x9f8] ;  /* 0x00027e0000047ab9 */ /* 0x000fe20000000a00 */
[----:B------:R-:W3:Y:S02]  /*2e690*/  LDC R0, c[0x0][0x430] ;  /* 0x00010c00ff007b82 */ /* 0x000ee40000000800 */
[----:B------:R-:W4:Y:S01]  /*2e6a0*/  LDL R6, [R1+0x8] ;  /* 0x0000080001067983 */ /* 0x000f220000100800 */
[----:B------:R-:W-:-:S03]  /*2e6b0*/  ISETP.NE.U32.AND P0, PT, RZ, UR4, PT ;  /* 0x00000004ff007c0c */ /* 0x000fc6000bf05070 */
[----:B------:R-:W4:Y:S01]  /*2e6c0*/  LDL R21, [R1+0x10] ;  /* 0x0000100001157983 */ /* 0x000f220000100800 */
[----:B------:R-:W-:Y:S01]  /*2e6d0*/  ISETP.NE.AND.EX P0, PT, RZ, UR5, PT, P0 ;  /* 0x00000005ff007c0c */ /* 0x000fe2000bf05300 */
[----:B------:R-:W0:-:S12]  /*2e6e0*/  S2R R20, SR_TID.X ;  /* 0x0000000000147919 */ /* 0x000e180000002100 */
[----:B------:R-:W-:Y:S01]  /*2e6f0*/  @P0 IADD3 R2, P1, R17, UR4, RZ ;  /* 0x0000000411020c10 */ /* 0x000fe2000ff3e0ff */
[----:B------:R-:W-:-:S03]  /*2e700*/  ULDC UR4, c[0x0][0x2f4] ;  /* 0x0000bd0000047ab9 */ /* 0x000fc60000000800 */
[----:B------:R-:W-:-:S05]  /*2e710*/  @P0 IADD3.X R3, R19, UR5, RZ, P1, !PT ;  /* 0x0000000513030c10 */ /* 0x000fca0008ffe4ff */
[----:B------:R1:W4:Y:S01]  /*2e720*/  @P0 LDG.E R32, desc[UR60][R2.64] ;  /* 0x0000003c02200981 */ /* 0x000322000c1e1900 */
[----:B0-----:R-:W-:-:S04]  /*2e730*/  LOP3.LUT R20, R20, 0x7f, RZ, 0xc0, !PT ;  /* 0x0000007f14147812 */ /* 0x001fc800078ec0ff */
[----:B------:R-:W-:Y:S02]  /*2e740*/  SHF.R.U32.HI R4, RZ, 0x3, R20 ;  /* 0x00000003ff047819 */ /* 0x000fe40000011614 */
[----:B------:R-:W0:Y:S01]  /*2e750*/  S2R R20, SR_TID.X ;  /* 0x0000000000147919 */ /* 0x000e220000002100 */
[----:B---3--:R-:W-:-:S13]  /*2e760*/  ISETP.NE.AND P1, PT, R0, 0x1, PT ;  /* 0x000000010000780c */ /* 0x008fda0003f25270 */
[----:B-1----:R-:W1:Y:S01]  /*2e770*/  @P1 LDC R2, c[0x0][0x438] ;  /* 0x00010e00ff021b82 */ /* 0x002e620000000800 */
        /* <DEDUP_REMOVED lines=9> */
[C---:B----4-:R-:W-:Y:S01]  /*2e810*/  ISETP.GE.AND P0, PT, R5.reuse, R6, PT ;  /* 0x000000060500720c */ /* 0x050fe20003f06270 */
[----:B------:R-:W-:-:S03]  /*2e820*/  IMAD.IADD R5, R5, 0x1, R21 ;  /* 0x0000000105057824 */ /* 0x000fc600078e0215 */
[----:B------:R-:W-:Y:S01]  /*2e830*/  ISETP.GT.U32.OR P0, PT, R20, 0x4f, P0 ;  /* 0x0000004f1400780c */ /* 0x000fe20000704470 */
[----:B0-----:R-:W-:Y:S01]  /*2e840*/  @P1 IMAD.HI.U32 R3, R5, R4, RZ ;  /* 0x0000000405031227 */ /* 0x001fe200078e00ff */
[----:B------:R-:W-:-:S04]  /*2e850*/  MOV R4, R5 ;  /* 0x0000000500047202 */ /* 0x000fc80000000f00 */
[----:B-1----:R-:W-:-:S07]  /*2e860*/  @P1 SHF.R.U32.HI R4, RZ, R2, R3 ;  /* 0x00000002ff041219 */ /* 0x002fce0000011603 */
[----:B------:R-:W0:Y:S01]  /*2e870*/  @!P0 LDC.64 R2, c[0x0][0x428] ;  /* 0x00010a00ff028b82 */ /* 0x000e220000000a00 */
[----:B------:R-:W-:Y:S01]  /*2e880*/  IMAD.MOV R6, RZ, RZ, -R4 ;  /* 0x000000ffff067224 */ /* 0x000fe200078e0a04 */
[----:B------:R-:W-:-:S03]  /*2e890*/  SHF.R.S32.HI R7, RZ, 0x1f, R32 ;  /* 0x0000001fff077819 */ /* 0x000fc60000011420 */
[----:B------:R-:W-:Y:S01]  /*2e8a0*/  IMAD R0, R0, R6, R5 ;  /* 0x0000000600007224 */ /* 0x000fe200078e0205 */
[--C-:B------:R-:W-:Y:S01]  /*2e8b0*/  @!P0 SHF.R.S32.HI R5, RZ, 0x1f, R4.reuse ;  /* 0x0000001fff058819 */ /* 0x100fe20000011404 */
[-C--:B0-----:R-:W-:Y:S02]  /*2e8c0*/  @!P0 IMAD R6, R7, R2.reuse, RZ ;  /* 0x0000000207068224 */ /* 0x081fe400078e02ff */
[----:B------:R-:W-:-:S04]  /*2e8d0*/  @!P0 IMAD.WIDE.U32 R4, R32, R2, R4 ;  /* 0x0000000220048225 */ /* 0x000fc800078e0004 */
[----:B------:R-:W-:Y:S02]  /*2e8e0*/  @!P0 IMAD R6, R32, R3, R6 ;  /* 0x0000000320068224 */ /* 0x000fe400078e0206 */
[----:B------:R-:W0:Y:S02]  /*2e8f0*/  @!P0 LDC.64 R2, c[0x0][0x418] ;  /* 0x00010600ff028b82 */ /* 0x000e240000000a00 */
[----:B------:R-:W-:Y:S01]  /*2e900*/  @!P0 IMAD.IADD R6, R5, 0x1, R6 ;  /* 0x0000000105068824 */ /* 0x000fe200078e0206 */
[----:B------:R-:W-:Y:S02]  /*2e910*/  MOV R5, UR39 ;  /* 0x0000002700057c02 */ /* 0x000fe40008000f00 */
        /* <DEDUP_REMOVED lines=23> */
.L_x_3164:
[----:B------:R-:W-:Y:S05]  /*2ea90*/  @!P2 BRA `(.L_x_2998) ;  /* 0x000000000004a947 */ /* 0x000fea0003800000 */
[----:B------:R-:W-:Y:S01]  /*2eaa0*/  BPT.TRAP 0x1 ;  /* 0x000000040000795c */ /* 0x000fe20000300000 */
.L_x_2998:
        /* <DEDUP_REMOVED lines=23> */
.L_x_3165:
[----:B------:R-:W-:Y:S05]  /*2ec20*/  BSYNC B0 ;  /* 0x0000000000007941 */ /* 0x000fea0003800000 */
.L_x_2999:
        /* <DEDUP_REMOVED lines=27> */
[C---:B------:R-:W-:Y:S02]  /*2ede0*/  LOP3.LUT P5, RZ, R18.reuse, 0x10, RZ, 0xc0, !PT ;  /* 0x0000001012ff7812 */ /* 0x040fe400078ac0ff */
[C---:B------:R-:W-:Y:S01]  /*2edf0*/  LOP3.LUT P4, RZ, R18.reuse, 0x8, RZ, 0xc0, !PT ;  /* 0x0000000812ff7812 */ /* 0x040fe2000788c0ff */
[----:B------:R-:W1:Y:S01]  /*2ee00*/  SHFL.IDX PT, R2, R6, RZ, 0x181f ;  /* 0x00181fff06027589 */ /* 0x000e6200000e0000 */
[C---:B------:R-:W-:Y:S02]  /*2ee10*/  LOP3.LUT P3, RZ, R18.reuse, 0x4, RZ, 0xc0, !PT ;  /* 0x0000000412ff7812 */ /* 0x040fe4000786c0ff */
[----:B------:R-:W-:Y:S01]  /*2ee20*/  LOP3.LUT P2, RZ, R18, 0x2, RZ, 0xc0, !PT ;  /* 0x0000000212ff7812 */ /* 0x000fe2000784c0ff */
[----:B------:R-:W-:Y:S01]  /*2ee30*/  SHFL.IDX PT, R8, R6, 0x1, 0x181f ;  /* 0x00381f0006087f89 */ /* 0x000fe200000e0000 */
[----:B------:R-:W-:Y:S02]  /*2ee40*/  @P0 LEA R9, R7, R16, 0x1 ;  /* 0x0000001007090211 */ /* 0x000fe400078e08ff */
        /* <DEDUP_REMOVED lines=21> */
[----:B------:R-:W-:-:S02]  /*2efa0*/  @P0 LEA R9, R7, R16, 0x1 ;  /* 0x0000001007090211 */ /* 0x000fc400078e08ff */
        /* <DEDUP_REMOVED lines=18> */
.L_x_3177:
[----:B------:R-:W-:Y:S01]  /*2f0d0*/  ISETP.GE.AND P0, PT, R4, 0x41, PT ;  /* 0x000000410400780c */ /* 0x000fe20003f06270 */
[----:B------:R-:W-:-:S12]  /*2f0e0*/  BSSY B0, `(.L_x_3002) ;  /* 0x0000010000007945 */ /* 0x000fd80003800000 */
[----:B------:R-:W-:Y:S05]  /*2f0f0*/  @!P0 BRA `(.L_x_3003) ;  /* 0x0000000000388947 */ /* 0x000fea0003800000 */
[C---:B------:R-:W-:Y:S02]  /*2f100*/  LOP3.LUT P4, RZ, R18.reuse, 0x10, RZ, 0xc0, !PT ;  /* 0x0000001012ff7812 */ /* 0x040fe4000788c0ff */
        /* <DEDUP_REMOVED lines=13> */
.L_x_3003:
[----:B------:R-:W-:Y:S05]  /*2f1e0*/  BSYNC B0 ;  /* 0x0000000000007941 */ /* 0x000fea0003800000 */
.L_x_3002:
[----:B------:R-:W-:Y:S01]  /*2f1f0*/  NOP ;  /* 0x0000000000007918 */ /* 0x000fe20000000000 */
[----:B------:R-:W-:-:S13]  /*2f200*/  PLOP3.LUT P0, PT, PT, PT, PT, 0x80, 0x0 ;  /* 0x000000000000781c */ /* 0x000fda0003f0f070 */
.L_x_3004:
        /* <DEDUP_REMOVED lines=10> */
.L_x_3005:
        /* <DEDUP_REMOVED lines=17> */
[----:B0-----:R-:W-:Y:S02]  /*2f3c0*/  VIADD R2, R16, 0x14400 ;  /* 0x0001440010027836 */ /* 0x001fe40000000000 */
[----:B------:R-:W-:-:S03]  /*2f3d0*/  IMAD.IADD R35, R5, 0x1, R0 ;  /* 0x0000000105237824 */ /* 0x000fc600078e0200 */
        /* <DEDUP_REMOVED lines=11> */
[----:B------:R-:W-:Y:S02]  /*2f490*/  IMAD.U32 R7, RZ, RZ, UR7 ;  /* 0x00000007ff077e24 */ /* 0x000fe4000f8e00ff */
[----:B------:R-:W-:-:S02]  /*2f4a0*/  IMAD.U32 R10, RZ, RZ, UR8 ;  /* 0x00000008ff0a7e24 */ /* 0x000fc4000f8e00ff */
[----:B--2---:R-:W-:Y:S02]  /*2f4b0*/  IMAD.MOV.U32 R8, RZ, RZ, 0x70 ;  /* 0x00000070ff087424 */ /* 0x004fe400078e00ff */
[----:B------:R-:W-:Y:S02]  /*2f4c0*/  IMAD.MOV.U32 R12, RZ, RZ, 0x1 ;  /* 0x00000001ff0c7424 */ /* 0x000fe400078e00ff */
[----:B------:R-:W-:-:S07]  /*2f4d0*/  IMAD.MOV.U32 R13, RZ, RZ, RZ ;  /* 0x000000ffff0d7224 */ /* 0x000fce00078e00ff */
[----:B------:R-:W-:-:S07]  /*2f4e0*/  LEPC R20, `(.L_x_3007) ;  /* 0x000000001014794e */ /* 0x000fce0000000000 */
[----:B0-----:R-:W-:Y:S05]  /*2f4f0*/  CALL.ABS.NOINC R2 ;  /* 0x0000000002007343 */ /* 0x001fea0003c00000 */
.L_x_3007:
[----:B------:R-:W-:Y:S05]  /*2f500*/  BSYNC B6 ;  /* 0x0000000000067941 */ /* 0x000fea0003800000 */
.L_x_3006:
[----:B------:R-:W3:Y:S01]  /*2f510*/  LDL.LU R20, [R1+0x30] ;  /* 0x0000300001147983 */ /* 0x000ee20000300800 */
[----:B------:R-:W-:Y:S01]  /*2f520*/  ULDC.64 UR4, c[0x0][0x2d8] ;  /* 0x0000b60000047ab9 */ /* 0x000fe20000000a00 */
[----:B------:R-:W0:Y:S02]  /*2f530*/  LDC R6, c[0x0][0x448] ;  /* 0x00011200ff067b82 */ /* 0x000e240000000800 */
[----:B------:R-:W4:Y:S04]  /*2f540*/  LDL.LU.64 R2, [R1+0x20] ;  /* 0x0000200001027983 */ /* 0x000f280000300a00 */
[----:B------:R1:W5:Y:S01]  /*2f550*/  LDL R9, [R1+0x1c] ;  /* 0x00001c0001097983 */ /* 0x0003620000100800 */
[----:B0-----:R-:W-:-:S13]  /*2f560*/  ISETP.NE.AND P0, PT, R6, 0x1, PT ;  /* 0x000000010600780c */ /* 0x001fda0003f05270 */
[----:B------:R-:W0:Y:S01]  /*2f570*/  @P0 LDC R7, c[0x0][0x44c] ;  /* 0x00011300ff070b82 */ /* 0x000e220000000800 */
[C---:B------:R-:W-:Y:S02]  /*2f580*/  LOP3.LUT R10, R34.reuse, 0x40, RZ, 0xfc, !PT ;  /* 0x00000040220a7812 */ /* 0x040fe400078efcff */
[----:B--2---:R-:W-:Y:S02]  /*2f590*/  LOP3.LUT R8, R34, 0x80, RZ, 0xfc, !PT ;  /* 0x0000008022087812 */ /* 0x004fe400078efcff */
[----:B----4-:R-:W-:-:S03]  /*2f5a0*/  MOV R3, R35 ;  /* 0x0000002300037202 */ /* 0x010fc60000000f00 */
        /* <DEDUP_REMOVED lines=14> */
[----:B------:R-:W-:-:S05]  /*2f690*/  LOP3.LUT R20, R21, 0x70, R20, 0xf8, !PT ;  /* 0x0000007015147812 */ /* 0x000fca00078ef814 */
[----:B------:R-:W-:-:S04]  /*2f6a0*/  IMAD R5, R25, 0x80, R20 ;  /* 0x0000008019057824 */ /* 0x000fc800078e0214 */
[----:B0-----:R-:W-:Y:S01]  /*2f6b0*/  @P0 IMAD.HI.U32 R7, R5, R7, RZ ;  /* 0x0000000705070227 */ /* 0x001fe200078e00ff */
[----:B------:R-:W-:-:S04]  /*2f6c0*/  MOV R4, R5 ;  /* 0x0000000500047202 */ /* 0x000fc80000000f00 */
        /* <DEDUP_REMOVED lines=17> */
[----:B------:R-:W-:Y:S01]  /*2f7e0*/  ULDC UR4, c[0x0][0x2b8] ;  /* 0x0000ae0000047ab9 */ /* 0x000fe20000000800 */
[----:B0-----:R-:W-:-:S03]  /*2f7f0*/  LOP3.LUT R20, R20, 0x7f, RZ, 0xc0, !PT ;  /* 0x0000007f14147812 */ /* 0x001fc600078ec0ff */
[----:B------:R-:W-:Y:S01]  /*2f800*/  LEA.HI.X R0, R2, UR5, R0, 0x1, P0 ;  /* 0x0000000502007c11 */ /* 0x000fe200080f0c00 */
[----:B------:R-:W-:Y:S01]  /*2f810*/  UMOV UR5, 0xffffffff ;  /* 0xffffffff00057882 */ /* 0x000fe20000000000 */
[----:B------:R-:W-:Y:S02]  /*2f820*/  ISETP.GE.AND P4, PT, R34, UR4, PT ;  /* 0x0000000422007c0c */ /* 0x000fe4000bf86270 */
[----:B------:R-:W-:Y:S02]  /*2f830*/  ISETP.GE.AND P3, PT, R10, UR4, PT ;  /* 0x000000040a007c0c */ /* 0x000fe4000bf66270 */
[----:B------:R-:W-:Y:S02]  /*2f840*/  ISETP.GE.AND P2, PT, R8, UR4, PT ;  /* 0x0000000408007c0c */ /* 0x000fe4000bf46270 */
[----:B------:R-:W-:Y:S02]  /*2f850*/  ISETP.GE.AND P1, PT, R37, UR4, PT ;  /* 0x0000000425007c0c */ /* 0x000fe4000bf26270 */
[----:B------:R-:W-:Y:S01]  /*2f860*/  SHF.R.U32.HI R8, RZ, 0x3, R20 ;  /* 0x00000003ff087819 */ /* 0x000fe20000011614 */
[----:B-1----:R-:W-:Y:S10]  /*2f870*/  BRA.DIV UR5, `(.L_x_3008) ;  /* 0x0000005e05387947 */ /* 0x002ff4000b800000 */
[----:B------:R-:W0:Y:S01]  /*2f880*/  SHFL.IDX PT, R3, R4, RZ, 0x181f ;  /* 0x00181fff04037589 */ /* 0x000e2200000e0000 */
[----:B-----5:R-:W-:Y:S01]  /*2f890*/  IMAD R5, R9, R6, RZ ;  /* 0x0000000609057224 */ /* 0x020fe200078e02ff */
[----:B------:R-:W-:Y:S02]  /*2f8a0*/  LEA R25, R25, R8, 0x7 ;  /* 0x0000000819197211 */ /* 0x000fe400078e38ff */
        /* <DEDUP_REMOVED lines=83> */
.L_x_3194:
[----:B0-----:R-:W-:Y:S01]  /*2fde0*/  VIADD R0, R25, 0x70 ;  /* 0x0000007019007836 */ /* 0x001fe20000000000 */
[----:B------:R-:W-:Y:S04]  /*2fdf0*/  BSSY B0, `(.L_x_3009) ;  /* 0x000000c000007945 */ /* 0x000fe80003800000 */
[----:B------:R-:W-:-:S13]  /*2fe00*/  ISETP.GE.AND P0, PT, R0, R5, PT ;  /* 0x000000050000720c */ /* 0x000fda0003f06270 */
[----:B------:R-:W-:Y:S05]  /*2fe10*/  @P0 BRA `(.L_x_3010) ;  /* 0x0000000000240947 */ /* 0x000fea0003800000 */
[----:B------:R-:W-:-:S04]  /*2fe20*/  LEA R2, P0, R34, R14, 0x1 ;  /* 0x0000000e22027211 */ /* 0x000fc800078008ff */
[----:B-1----:R-:W-:-:S05]  /*2fe30*/  IADD3.X R3, RZ, R6, RZ, P0, !PT ;  /* 0x00000006ff037210 */ /* 0x002fca00007fe4ff */
[----:B------:R-:W-:Y:S01]  /*2fe40*/  @!PT LDS RZ, [RZ] ;  /* 0x00000000fffff984 */ /* 0x000fe20000000800 */
[----:B------:R-:W-:Y:S01]  /*2fe50*/  @!PT LDS RZ, [RZ] ;  /* 0x00000000fffff984 */ /* 0x000fe20000000800 */
[----:B------:R-:W-:Y:S01]  /*2fe60*/  @!PT LDS RZ, [RZ] ;  /* 0x00000000fffff984 */ /* 0x000fe20000000800 */
[----:B------:R0:W-:Y:S04]  /*2fe70*/  LDGSTS.E.BYPASS.LTC128B.128 [R36+0x17c00], desc[UR60][R2.64], !P4 ;  /* 0x17c0000002247fae */ /* 0x0001e8000e101d7c */
[----:B------:R0:W-:Y:S04]  /*2fe80*/  LDGSTS.E.BYPASS.LTC128B.128 [R36+0x1bc00], desc[UR60][R2.64+0x80], !P3 ;  /* 0x1bc0008002247fae */ /* 0x0001e8000d901d7c */
[----:B------:R0:W-:Y:S04]  /*2fe90*/  LDGSTS.E.BYPASS.LTC128B.128 [R36+0x1fc00], desc[UR60][R2.64+0x100], !P2 ;  /* 0x1fc0010002247fae */ /* 0x0001e8000d101d7c */
[----:B------:R0:W-:Y:S02]  /*2fea0*/  LDGSTS.E.BYPASS.LTC128B.128 [R36+0x23c00], desc[UR60][R2.64+0x180], !P1 ;  /* 0x23c0018002247fae */ /* 0x0001e4000c901d7c */
.L_x_3010:
[----:B------:R-:W-:Y:S05]  /*2feb0*/  BSYNC B0 ;  /* 0x0000000000007941 */ /* 0x000fea0003800000 */
.L_x_3009:
[----:B------:R-:W-:Y:S01]  /*2fec0*/  NOP ;  /* 0x0000000000007918 */ /* 0x000fe20000000000 */
[----:B------:R-:W-:-:S13]  /*2fed0*/  PLOP3.LUT P0, PT, PT, PT, PT, 0x80, 0x0 ;  /* 0x000000000000781c */ /* 0x000fda0003f0f070 */
.L_x_3011:
        /* <DEDUP_REMOVED lines=20> */
.L_x_3195:
[----:B------:R-:W-:Y:S05]  /*30020*/  BSYNC B0 ;  /* 0x0000000000007941 */ /* 0x000fea0003800000 */
.L_x_3012:
[----:B------:R-:W2:Y:S01]  /*30030*/  LDL R2, [R1+0xc] ;  /* 0x00000c0001027983 */ /* 0x000ea20000100800 */
[----:B------:R-:W-:Y:S01]  /*30040*/  BSSY B0, `(.L_x_3014) ;  /* 0x0000112000007945 */ /* 0x000fe20003800000 */
[----:B--2---:R-:W-:-:S13]  /*30050*/  ISETP.GE.AND P0, PT, R0, R2, PT ;  /* 0x000000020000720c */ /* 0x004fda0003f06270 */
[----:B------:R-:W-:Y:S05]  /*30060*/  @!P0 BRA `(.L_x_3015) ;  /* 0x00000010003c8947 */ /* 0x000fea0003800000 */
[C---:B------:R-:W-:Y:S01]  /*30070*/  LOP3.LUT R4, R34.reuse, 0x40, RZ, 0xfc, !PT ;  /* 0x0000004022047812 */ /* 0x040fe200078efcff */
[----:B------:R-:W-:Y:S01]  /*30080*/  ULDC UR4, c[0x0][0x2f4] ;  /* 0x0000bd0000047ab9 */ /* 0x000fe20000000800 */
[C---:B------:R-:W-:Y:S01]  /*30090*/  LOP3.LUT R2, R34.reuse, 0x80, RZ, 0xfc, !PT ;  /* 0x0000008022027812 */ /* 0x040fe200078efcff */
[----:B------:R-:W-:Y:S01]  /*300a0*/  IMAD.MOV.U32 R20, RZ, RZ, R29 ;  /* 0x000000ffff147224 */ /* 0x000fe200078e001d */
[----:B------:R-:W-:Y:S01]  /*300b0*/  MOV R7, R23 ;  /* 0x0000001700077202 */ /* 0x000fe20000000f00 */
[----:B------:R-:W-:Y:S01]  /*300c0*/  IMAD.MOV.U32 R31, RZ, RZ, R22 ;  /* 0x000000ffff1f7224 */ /* 0x000fe200078e0016 */
[----:B------:R-:W-:Y:S02]  /*300d0*/  ISETP.GE.AND P4, PT, R34, UR4, PT ;  /* 0x0000000422007c0c */ /* 0x000fe4000bf86270 */
[----:B------:R-:W-:Y:S02]  /*300e0*/  ISETP.GE.AND P3, PT, R4, UR4, PT ;  /* 0x0000000404007c0c */ /* 0x000fe4000bf66270 */
[----:B------:R-:W-:-:S02]  /*300f0*/  ISETP.GE.AND P2, PT, R2, UR4, PT ;  /* 0x0000000402007c0c */ /* 0x000fc4000bf46270 */
[----:B------:R-:W-:-:S13]  /*30100*/  ISETP.GE.AND P1, PT, R37, UR4, PT ;  /* 0x0000000425007c0c */ /* 0x000fda000bf26270 */
.L_x_3028:
[----:B------:R-:W1:Y:S01]  /*30110*/  LDL R5, [R1+0x10] ;  /* 0x0000100001057983 */ /* 0x000e620000100800 */
[----:B------:R-:W2:Y:S03]  /*30120*/  LDC R11, c[0x0][0x430] ;  /* 0x00010c00ff0b7b82 */ /* 0x000ea60000000800 */
[----:B------:R-:W3:Y:S01]  /*30130*/  LDL R8, [R1+0x14] ;  /* 0x0000140001087983 */ /* 0x000ee20000100800 */
[----:B------:R-:W4:Y:S01]  /*30140*/  S2R R2, SR_TID.X ;  /* 0x0000000000027919 */ /* 0x000f220000002100 */
[----:B------:R-:W4:Y:S01]  /*30150*/  S2R R4, SR_TID.X ;  /* 0x0000000000047919 */ /* 0x000f220000002100 */
[----:B--2---:R-:W-:-:S13]  /*30160*/  ISETP.NE.AND P0, PT, R11, 0x1, PT ;  /* 0x000000010b00780c */ /* 0x004fda0003f05270 */
[----:B0-----:R-:W0:Y:S01]  /*30170*/  @P0 LDC R3, c[0x0][0x434] ;  /* 0x00010d00ff030b82 */ /* 0x001e220000000800 */
[----:B----4-:R-:W-:Y:S01]  /*30180*/  LOP3.LUT R2, R2, 0x7f, RZ, 0xc0, !PT ;  /* 0x0000007f02027812 */ /* 0x010fe200078ec0ff */
[----:B------:R-:W-:-:S03]  /*30190*/  IMAD.SHL.U32 R4, R4, 0x10, RZ ;  /* 0x0000001004047824 */ /* 0x000fc600078e00ff */
[----:B------:R-:W-:-:S04]  /*301a0*/  SHF.R.U32.HI R2, RZ, 0x3, R2 ;  /* 0x00000003ff027819 */ /* 0x000fc80000011602 */
[----:B------:R-:W-:Y:S02]  /*301b0*/  LOP3.LUT R4, R2, 0x70, R4, 0xf8, !PT ;  /* 0x0000007002047812 */ /* 0x000fe400078ef804 */
[----:B------:R-:W2:Y:S02]  /*301c0*/  @P0 LDC R2, c[0x0][0x438] ;  /* 0x00010e00ff020b82 */ /* 0x000ea40000000800 */
[----:B------:R-:W-:Y:S01]  /*301d0*/  ISETP.GT.U32.AND P6, PT, R4, 0x4f, PT ;  /* 0x0000004f0400780c */ /* 0x000fe20003fc4070 */
[----:B-1----:R-:W-:-:S05]  /*301e0*/  IMAD R6, R0, 0x50, R5 ;  /* 0x0000005000067824 */ /* 0x002fca00078e0205 */
[----:B------:R-:W-:-:S07]  /*301f0*/  IADD3 R6, R4, R6, RZ ;  /* 0x0000000604067210 */ /* 0x000fce0007ffe0ff */
[----:B------:R-:W1:Y:S01]  /*30200*/  @!P6 LDC.64 R4, c[0x0][0x428] ;  /* 0x00010a00ff04eb82 */ /* 0x000e620000000a00 */
[----:B0-----:R-:W-:-:S04]  /*30210*/  @P0 IMAD.HI.U32 R3, R6, R3, RZ ;  /* 0x0000000306030227 */ /* 0x001fc800078e00ff */
[----:B------:R-:W-:Y:S01]  /*30220*/  IMAD.MOV.U32 R10, RZ, RZ, R6 ;  /* 0x000000ffff0a7224 */ /* 0x000fe200078e0006 */
[----:B--2---:R-:W-:-:S04]  /*30230*/  @P0 SHF.R.U32.HI R10, RZ, R2, R3 ;  /* 0x00000002ff0a0219 */ /* 0x004fc80000011603 */
[--C-:B------:R-:W-:Y:S01]  /*30240*/  @!P6 SHF.R.S32.HI R3, RZ, 0x1f, R10.reuse ;  /* 0x0000001fff03e819 */ /* 0x100fe2000001140a */
[----:B------:R-:W-:-:S04]  /*30250*/  @!P6 IMAD.MOV.U32 R2, RZ, RZ, R10 ;  /* 0x000000ffff02e224 */ /* 0x000fc800078e000a */
[----:B-1----:R-:W-:-:S04]  /*30260*/  @!P6 IMAD.WIDE.U32 R2, R32, R4, R2 ;  /* 0x000000042002e225 */ /* 0x002fc800078e0002 */
[----:B---3--:R-:W-:Y:S02]  /*30270*/  @!P6 IMAD R4, R8, R4, RZ ;  /* 0x000000040804e224 */ /* 0x008fe400078e02ff */
[----:B------:R-:W0:Y:S02]  /*30280*/  @!P6 LDC.64 R8, c[0x0][0x418] ;  /* 0x00010600ff08eb82 */ /* 0x000e240000000a00 */
[----:B------:R-:W-:-:S04]  /*30290*/  @!P6 IMAD R5, R32, R5, R4 ;  /* 0x000000052005e224 */ /* 0x000fc800078e0204 */
[----:B------:R-:W-:Y:S02]  /*302a0*/  @!P6 IMAD.IADD R3, R5, 0x1, R3 ;  /* 0x000000010503e824 */ /* 0x000fe400078e0203 */
[----:B------:R-:W-:Y:S01]  /*302b0*/  IMAD.MOV.U32 R4, RZ, RZ, RZ ;  /* 0x000000ffff047224 */ /* 0x000fe200078e00ff */
[----:B0-----:R-:W-:-:S04]  /*302c0*/  @!P6 LEA R8, P0, R2, R8, 0x2 ;  /* 0x000000080208e211 */ /* 0x001fc800078010ff */
[----:B------:R-:W-:-:S05]  /*302d0*/  @!P6 LEA.HI.X R9, R2, R9, R3, 0x2, P0 ;  /* 0x000000090209e211 */ /* 0x000fca00000f1403 */
[----:B------:R0:W5:Y:S01]  /*302e0*/  @!P6 LDG.E R4, desc[UR60][R8.64] ;  /* 0x0000003c0804e981 */ /* 0x000162000c1e1900 */
[----:B------:R-:W-:Y:S01]  /*302f0*/  LOP3.LUT P5, RZ, R18, 0x20, RZ, 0xc0, !PT ;  /* 0x0000002012ff7812 */ /* 0x000fe200078ac0ff */
[----:B------:R-:W-:Y:S01]  /*30300*/  VIADD R23, R7, 0x1 ;  /* 0x0000000107177836 */ /* 0x000fe20000000000 */
[----:B------:R-:W-:-:S04]  /*30310*/  IADD3 R5, -R10, RZ, RZ ;  /* 0x000000ff0a057210 */ /* 0x000fc80007ffe1ff */
[----:B------:R-:W-:Y:S01]  /*30320*/  ISETP.NE.AND P0, PT, R23, 0x2, PT ;  /* 0x000000021700780c */ /* 0x000fe20003f05270 */
[----:B------:R-:W-:Y:S05]  /*30330*/  YIELD ;  /* 0x0000000000007946 */ /* 0x000fea0003800000 */
[----:B------:R-:W-:Y:S01]  /*30340*/  SEL R29, RZ, 0x1, P0 ;  /* 0x00000001ff1d7807 */ /* 0x000fe20000000000 */
[----:B------:R-:W-:Y:S01]  /*30350*/  IMAD R5, R11, R5, R6 ;  /* 0x000000050b057224 */ /* 0x000fe200078e0206 */
[----:B------:R-:W-:Y:S01]  /*30360*/  SEL R23, R23, RZ, P0 ;  /* 0x000000ff17177207 */ /* 0x000fe20000000000 */
[----:B------:R-:W-:Y:S01]  /*30370*/  IMAD.MOV.U32 R22, RZ, RZ, R0 ;  /* 0x000000ffff167224 */ /* 0x000fe200078e0000 */
[----:B------:R-:W-:Y:S01]  /*30380*/  LOP3.LUT R29, R20, R29, RZ, 0x3c, !PT ;  /* 0x0000001d141d7212 */ /* 0x000fe200078e3cff */
[----:B0-----:R-:W-:Y:S06]  /*30390*/  @!P5 BRA `(.L_x_3016) ;  /* 0x000000000004d947 */ /* 0x001fec0003800000 */
[----:B------:R-:W-:Y:S01]  /*303a0*/  BPT.TRAP 0x1 ;  /* 0x000000040000795c */ /* 0x000fe20000300000 */
.L_x_3016:
[----:B------:R-:W-:Y:S01]  /*303b0*/  LEA R6, R23, R16, 0x3 ;  /* 0x0000001017067211 */ /* 0x000fe200078e18ff */
[----:B------:R-:W-:Y:S01]  /*303c0*/  BSSY B1, `(.L_x_3017) ;  /* 0x0000004000017945 */ /* 0x000fe20003800000 */
[----:B------:R-:W-:-:S04]  /*303d0*/  SHF.L.U32 R3, R29, 0x1f, RZ ;  /* 0x0000001f1d037819 */ /* 0x000fc800000006ff */
[----:B------:R-:W0:Y:S02]  /*303e0*/  SYNCS.PHASECHK.TRANS64.TRYWAIT P0, [R6+URZ+0x38840], R3 ;  /* 0x03884003060075a7 */ /* 0x000e24000800017f */
[----:B0-----:R-:W-:Y:S05]  /*303f0*/  @!P0 BRA `(.L_x_3018) ;  /* 0x0000005c00408947 */ /* 0x001fea0003800000 */
.L_x_3196:
[----:B------:R-:W-:Y:S05]  /*30400*/  BSYNC B1 ;  /* 0x0000000000017941 */ /* 0x000fea0003800000 */
.L_x_3017:
        /* <DEDUP_REMOVED lines=57> */
[----:B0-----:R-:W-:-:S04]  /*307a0*/  IADD3 R2, P0, R2, R0, RZ ;  /* 0x0000000002027210 */ /* 0x001fc80007f1e0ff */
[----:B------:R-:W-:Y:S02]  /*307b0*/  IADD3.X R3, RZ, R35, RZ, P0, !PT ;  /* 0x00000023ff037210 */ /* 0x000fe400007fe4ff */
        /* <DEDUP_REMOVED lines=8> */
.L_x_3208:
        /* <DEDUP_REMOVED lines=17> */
.L_x_3020:
        /* <DEDUP_REMOVED lines=10> */
.L_x_3021:
[----:B------:R2:W-:Y:S01]  /*309f0*/  SYNCS.ARRIVE.TRANS64.A1T0 RZ, [R6+URZ+0x38830], RZ ;  /* 0x038830ff06ff79a7 */ /* 0x0005e2000810003f */
[----:B------:R-:W-:Y:S05]  /*30a00*/  @!P6 BRA `(.L_x_3022) ;  /* 0x000000000004e947 */ /* 0x000fea0003800000 */
[----:B------:R-:W-:Y:S01]  /*30a10*/  BPT.TRAP 0x1 ;  /* 0x000000040000795c */ /* 0x000fe20000300000 */
.L_x_3022:
[----:B-1----:R-:W-:Y:S01]  /*30a20*/  SHF.L.U32 R2, R20, 0x1f, RZ ;  /* 0x0000001f14027819 */ /* 0x002fe200000006ff */
[----:B--2---:R-:W-:Y:S01]  /*30a30*/  IMAD R6, R7, 0x8, R16 ;  /* 0x0000000807067824 */ /* 0x004fe200078e0210 */
[----:B------:R-:W-:Y:S03]  /*30a40*/  BSSY B1, `(.L_x_3023) ;  /* 0x0000003000017945 */ /* 0x000fe60003800000 */
[----:B------:R-:W1:Y:S02]  /*30a50*/  SYNCS.PHASECHK.TRANS64.TRYWAIT P0, [R6+URZ+0x38860], R2 ;  /* 0x03886002060075a7 */ /* 0x000e64000800017f */
[----:B-1----:R-:W-:Y:S05]  /*30a60*/  @!P0 BRA `(.L_x_3024) ;  /* 0x0000005c007c8947 */ /* 0x002fea0003800000 */
.L_x_3209:
[----:B------:R-:W-:Y:S05]  /*30a70*/  BSYNC B1 ;  /* 0x0000000000017941 */ /* 0x000fea0003800000 */
.L_x_3023:
        /* <DEDUP_REMOVED lines=12> */
[----:B0-----:R-:W-:-:S04]  /*30b40*/  IADD3 R2, P0, R2, R0, RZ ;  /* 0x0000000002027210 */ /* 0x001fc80007f1e0ff */
[----:B-1----:R-:W-:Y:S02]  /*30b50*/  IADD3.X R3, RZ, R3, RZ, P0, !PT ;  /* 0x00000003ff037210 */ /* 0x002fe400007fe4ff */
        /* <DEDUP_REMOVED lines=47> */
.L_x_3221:
        /* <DEDUP_REMOVED lines=31> */
.L_x_3026:
        /* <DEDUP_REMOVED lines=10> */
.L_x_3027:
[----:B------:R-:W2:Y:S01]  /*310e0*/  LDL R2, [R1+0xc] ;  /* 0x00000c0001027983 */ /* 0x000ea20000100800 */
[----:B------:R3:W-:Y:S01]  /*310f0*/  SYNCS.ARRIVE.TRANS64.A1T0 RZ, [R6+URZ+0x38850], RZ ;  /* 0x038850ff06ff79a7 */ /* 0x0007e2000810003f */
[C---:B------:R-:W-:Y:S01]  /*31100*/  IADD3 R0, R22.reuse, -0x1, RZ ;  /* 0xffffffff16007810 */ /* 0x040fe20007ffe0ff */
[----:B------:R-:W-:Y:S02]  /*31110*/  IMAD.MOV.U32 R7, RZ, RZ, R23 ;  /* 0x000000ffff077224 */ /* 0x000fe400078e0017 */
[----:B------:R-:W-:Y:S02]  /*31120*/  IMAD.MOV.U32 R20, RZ, RZ, R29 ;  /* 0x000000ffff147224 */ /* 0x000fe400078e001d */
[----:B------:R-:W-:Y:S01]  /*31130*/  IMAD.MOV.U32 R31, RZ, RZ, R22 ;  /* 0x000000ffff1f7224 */ /* 0x000fe200078e0016 */
[----:B--2---:R-:W-:-:S13]  /*31140*/  ISETP.GT.AND P0, PT, R22, R2, PT ;  /* 0x000000021600720c */ /* 0x004fda0003f04270 */
[----:B---3--:R-:W-:Y:S05]  /*31150*/  @P0 BRA `(.L_x_3028) ;  /* 0xffffffec00ec0947 */ /* 0x008fea000383ffff */
.L_x_3015:
[----:B------:R-:W-:Y:S05]  /*31160*/  BSYNC B0 ;  /* 0x0000000000007941 */ /* 0x000fea0003800000 */
.L_x_3014:
        /* <DEDUP_REMOVED lines=17> */
.L_x_3030:
[----:B------:R-:W-:Y:S05]  /*31280*/  BSYNC B0 ;  /* 0x0000000000007941 */ /* 0x000fea0003800000 */
.L_x_3029:
[----:B------:R-:W-:-:S13]  /*31290*/  LOP3.LUT P0, RZ, R18, 0x20, RZ, 0xc0, !PT ;  /* 0x0000002012ff7812 */ /* 0x000fda000780c0ff */
[----:B------:R-:W-:Y:S05]  /*312a0*/  @!P0 BRA `(.L_x_3031) ;  /* 0x0000000000048947 */ /* 0x000fea0003800000 */
[----:B------:R-:W-:Y:S01]  /*312b0*/  BPT.TRAP 0x1 ;  /* 0x000000040000795c */ /* 0x000fe20000300000 */
.L_x_3031:
[----:B------:R-:W2:Y:S01]  /*312c0*/  LDL.LU R0, [R1+0x8] ;  /* 0x0000080001007983 */ /* 0x000ea20000300800 */
[----:B------:R-:W-:Y:S01]  /*312d0*/  LEA R4, R23, R16, 0x3 ;  /* 0x0000001017047211 */ /* 0x000fe200078e18ff */
[----:B------:R-:W-:Y:S01]  /*312e0*/  BSSY B0, `(.L_x_3032) ;  /* 0x0000005000007945 */ /* 0x000fe20003800000 */
[----:B0-----:R-:W-:-:S04]  /*312f0*/  SHF.L.U32 R3, R29, 0x1f, RZ ;  /* 0x0000001f1d037819 */ /* 0x001fc800000006ff */
[----:B------:R-:W0:Y:S01]  /*31300*/  SYNCS.PHASECHK.TRANS64.TRYWAIT P0, [R4+URZ+0x38860], R3 ;  /* 0x03886003040075a7 */ /* 0x000e22000800017f */
[----:B--2---:R-:W-:Y:S01]  /*31310*/  IMAD R5, R22, -0x50, R0 ;  /* 0xffffffb016057824 */ /* 0x004fe200078e0200 */
[----:B0-----:R-:W-:Y:S06]  /*31320*/  @!P0 BRA `(.L_x_3033) ;  /* 0x0000005c003c8947 */ /* 0x001fec0003800000 */
.L_x_3222:
[----:B------:R-:W-:Y:S05]  /*31330*/  BSYNC B0 ;  /* 0x0000000000007941 */ /* 0x000fea0003800000 */
.L_x_3032:
[----:B------:R-:W2:Y:S01]  /*31340*/  S2R R0, SR_TID.X ;  /* 0x0000000000007919 */ /* 0x000ea20000002100 */
[----:B------:R-:W-:Y:S01]  /*31350*/  UMOV UR4, 0xffffffff ;  /* 0xffffffff00047882 */ /* 0x000fe20000000000 */
[----:B------:R-:W-:Y:S01]  /*31360*/  IMAD R7, R23, 0x5000, R33 ;  /* 0x0000500017077824 */ /* 0x000fe200078e0221 */
        /* <DEDUP_REMOVED lines=16> */
[----:B------:R-:W1:Y:S02]  /*31470*/  SHFL.IDX PT, R14, R17, 0x1, 0x181f ;  /* 0x00381f00110e7f89 */ /* 0x000e6400000e0000 */
[----:B0-----:R-:W-:Y:S02]  /*31480*/  IADD3.X R7, RZ, R3, RZ, P0, !PT ;  /* 0x00000003ff077210 */ /* 0x001fe400007fe4ff */
        /* <DEDUP_REMOVED lines=22> */
[----:B------:R-:W1:Y:S02]  /*315f0*/  SHFL.IDX PT, R14, R17, 0x3, 0x181f ;  /* 0x00781f00110e7f89 */ /* 0x000e6400000e0000 */
[----:B0-----:R-:W-:Y:S01]  /*31600*/  IMAD.X R7, RZ, RZ, R7, P4 ;  /* 0x000000ffff077224 */ /* 0x001fe200020e0607 */
        /* <DEDUP_REMOVED lines=21> */
.L_x_3234:
[C---:B------:R-:W-:Y:S02]  /*31760*/  ISETP.LT.OR P3, PT, R5.reuse, 0x41, P3 ;  /* 0x000000410500780c */ /* 0x040fe40001f61670 */
[C---:B------:R-:W-:Y:S02]  /*31770*/  ISETP.LT.OR P2, PT, R5.reuse, 0x41, P2 ;  /* 0x000000410500780c */ /* 0x040fe40001741670 */
[C---:B------:R-:W-:Y:S02]  /*31780*/  ISETP.LT.OR P1, PT, R5.reuse, 0x41, P1 ;  /* 0x000000410500780c */ /* 0x040fe40000f21670 */
[----:B------:R-:W-:Y:S02]  /*31790*/  ISETP.LT.OR P0, PT, R5, 0x41, P0 ;  /* 0x000000410500780c */ /* 0x000fe40000701670 */
[----:B0--3--:R-:W-:-:S04]  /*317a0*/  IADD3 R2, P4, R14, R8, RZ ;  /* 0x000000080e027210 */ /* 0x009fc80007f9e0ff */
[----:B------:R-:W-:-:S05]  /*317b0*/  IADD3.X R3, RZ, R19, RZ, P4, !PT ;  /* 0x00000013ff037210 */ /* 0x000fca00027fe4ff */
        /* <DEDUP_REMOVED lines=9> */
.L_x_3035:
        /* <DEDUP_REMOVED lines=10> */
.L_x_3036:
[----:B------:R1:W-:Y:S01]  /*318f0*/  SYNCS.ARRIVE.TRANS64.A1T0 RZ, [R4+URZ+0x38850], RZ ;  /* 0x038850ff04ff79a7 */ /* 0x0003e2000810003f */
[----:B------:R-:W-:-:S05]  /*31900*/  VIADD R23, R23, 0x1 ;  /* 0x0000000117177836 */ /* 0x000fca0000000000 */
[----:B------:R-:W-:-:S04]  /*31910*/  ISETP.NE.AND P0, PT, R23, 0x2, PT ;  /* 0x000000021700780c */ /* 0x000fc80003f05270 */
[----:B0-----:R-:W-:Y:S02]  /*31920*/  SEL R0, RZ, 0x1, P0 ;  /* 0x00000001ff007807 */ /* 0x001fe40000000000 */
[----:B------:R-:W-:Y:S02]  /*31930*/  SEL R23, R23, RZ, P0 ;  /* 0x000000ff17177207 */ /* 0x000fe40000000000 */
[----:B-1----:R-:W-:-:S07]  /*31940*/  LOP3.LUT R29, R29, R0, RZ, 0x3c, !PT ;  /* 0x000000001d1d7212 */ /* 0x002fce00078e3cff */
.L_x_2991:
[----:B------:R-:W-:Y:S05]  /*31950*/  BSYNC B7 ;  /* 0x0000000000077941 */ /* 0x000fea0003800000 */
.L_x_2989:
[----:B------:R-:W-:-:S13]  /*31960*/  LOP3.LUT P0, RZ, R18, 0x40, RZ, 0xc0, !PT ;  /* 0x0000004012ff7812 */ /* 0x000fda000780c0ff */
[----:B------:R-:W-:Y:S05]  /*31970*/  @!P0 BRA `(.L_x_3037) ;  /* 0x0000000000248947 */ /* 0x000fea0003800000 */
[----:B------:R-:W-:Y:S05]  /*31980*/  WARPSYNC.ALL ;  /* 0x0000000000007948 */ /* 0x000fea0003800000 */
[----:B------:R-:W2:Y:S08]  /*31990*/  S2UR UR5, SR_CgaCtaId ;  /* 0x00000000000579c3 */ /* 0x000eb00000008800 */
[----:B------:R-:W-:Y:S06]  /*319a0*/  BAR.SYNC.DEFER_BLOCKING 0x5, 0x180 ;  /* 0x0146000000007b1d */ /* 0x000fec0000010000 */
[----:B------:R-:W-:-:S02]  /*319b0*/  UMOV UR4, 0x400 ;  /* 0x0000040000047882 */ /* 0x000fc40000000000 */
[----:B--2---:R-:W-:-:S06]  /*319c0*/  ULEA UR4, UR5, UR4, 0x18 ;  /* 0x0000000405047291 */ /* 0x004fcc000f8ec03f */
[----:B0-----:R-:W-:-:S05]  /*319d0*/  IMAD.U32 R16, RZ, RZ, UR4 ;  /* 0x00000004ff107e24 */ /* 0x001fca000f8e00ff */
[----:B------:R0:W2:Y:S01]  /*319e0*/  LDS.128 R24, [R16+0x388d0] ;  /* 0x0388d00010187984 */ /* 0x0000a20000000c00 */
[----:B------:R-:W-:Y:S06]  /*319f0*/  BAR.ARV 0x4, 0x180 ;  /* 0x0106000000007b1d */ /* 0x000fec0000002000 */
[----:B------:R-:W-:Y:S05]  /*31a00*/  BRA `(.L_x_3038) ;  /* 0x0000000c00d47947 */ /* 0x000fea0003800000 */
.L_x_3037:
[----:B------:R-:W2:Y:S01]  /*31a10*/  S2R R10, SR_TID.X ;  /* 0x00000000000a7919 */ /* 0x000ea20000002100 */
[----:B------:R-:W-:Y:S01]  /*31a20*/  UMOV UR4, 0xffffffff ;  /* 0xffffffff00047882 */ /* 0x000fe20000000000 */
[----:B--2---:R-:W-:-:S04]  /*31a30*/  LOP3.LUT R10, R10, 0x1f, RZ, 0xc0, !PT ;  /* 0x0000001f0a0a7812 */ /* 0x004fc800078ec0ff */
[----:B------:R-:W-:Y:S01]  /*31a40*/  ISETP.NE.AND P0, PT, R10, 0x1f, PT ;  /* 0x0000001f0a00780c */ /* 0x000fe20003f05270 */
[----:B------:R-:W-:-:S12]  /*31a50*/  BRA.DIV UR4, `(.L_x_3039) ;  /* 0x0000005e04847947 */ /* 0x000fd8000b800000 */
[----:B------:R-:W-:Y:S01]  /*31a60*/  IMAD.IADD R9, R27, 0x1, R10 ;  /* 0x000000011b097824 */ /* 0x000fe200078e020a */
[----:B------:R-:W-:-:S04]  /*31a70*/  ULDC UR4, c[0x0][0xc3c] ;  /* 0x00030f0000047ab9 */ /* 0x000fc80000000800 */
[----:B------:R-:W-:-:S13]  /*31a80*/  ISETP.GE.OR P1, PT, R9, UR4, !P0 ;  /* 0x0000000409007c0c */ /* 0x000fda000c726670 */
[----:B------:R-:W2:Y:S08]  /*31a90*/  @!P1 LDC.64 R2, c[0x0][0xc80] ;  /* 0x00032000ff029b82 */ /* 0x000eb00000000a00 */
[----:B------:R-:W3:Y:S01]  /*31aa0*/  @!P1 LDC.64 R4, c[0x0][0xc78] ;  /* 0x00031e00ff049b82 */ /* 0x000ee20000000a00 */
[----:B--2---:R-:W-:-:S05]  /*31ab0*/  @!P1 IMAD.WIDE R2, R9, 0x4, R2 ;  /* 0x0000000409029825 */ /* 0x004fca00078e0202 */
[----:B0-----:R3:W2:Y:S02]  /*31ac0*/  @!P1 LDG.E R7, desc[UR60][R2.64] ;  /* 0x0000003c02079981 */ /* 0x0016a4000c1e1900 */
[----:B---3--:R-:W-:-:S05]  /*31ad0*/  @!P1 IMAD.WIDE R2, R9, 0x4, R4 ;  /* 0x0000000409029825 */ /* 0x008fca00078e0204 */
[----:B------:R-:W3:Y:S01]  /*31ae0*/  @!P1 LDG.E R4, desc[UR60][R2.64] ;  /* 0x0000003c02049981 */ /* 0x000ee2000c1e1900 */
[----:B------:R-:W-:Y:S01]  /*31af0*/  MOV R25, RZ ;  /* 0x000000ff00197202 */ /* 0x000fe20000000f00 */
[----:B------:R-:W-:Y:S01]  /*31b00*/  IMAD.MOV.U32 R8, RZ, RZ, RZ ;  /* 0x000000ffff087224 */ /* 0x000fe200078e00ff */
[C---:B------:R-:W-:Y:S01]  /*31b10*/  ISETP.GE.U32.AND P2, PT, R10.reuse, 0x2, PT ;  /* 0x000000020a00780c */ /* 0x040fe20003f46070 */
[----:B------:R-:W-:Y:S01]  /*31b20*/  SHFL.IDX PT, R0, R24, RZ, 0x1f ;  /* 0x00001fff18007589 */ /* 0x000fe200000e0000 */
[C---:B------:R-:W-:Y:S02]  /*31b30*/  ISETP.GE.U32.AND P3, PT, R10.reuse, 0x4, PT ;  /* 0x000000040a00780c */ /* 0x040fe40003f66070 */
[C---:B------:R-:W-:Y:S01]  /*31b40*/  ISETP.GE.U32.AND P4, PT, R10.reuse, 0x8, PT ;  /* 0x000000080a00780c */ /* 0x040fe20003f86070 */
[----:B------:R0:W-:Y:S01]  /*31b50*/  SHFL.IDX PT, R6, R24, 0x1, 0x1f ;  /* 0x00201f0018067f89 */ /* 0x0001e200000e0000 */
[----:B------:R-:W-:Y:S01]  /*31b60*/  ISETP.GE.U32.AND P5, PT, R10, 0x10, PT ;  /* 0x000000100a00780c */ /* 0x000fe20003fa6070 */
[----:B0-----:R-:W-:-:S02]  /*31b70*/  IMAD.MOV.U32 R24, RZ, RZ, RZ ;  /* 0x000000ffff187224 */ /* 0x001fc400078e00ff */
[----:B--2---:R-:W-:Y:S02]  /*31b80*/  @!P1 IMAD.MOV.U32 R25, RZ, RZ, R7 ;  /* 0x000000ffff199224 */ /* 0x004fe400078e0007 */
[----:B---3--:R-:W-:Y:S01]  /*31b90*/  @!P1 IMAD.MOV.U32 R8, RZ, RZ, R4 ;  /* 0x000000ffff089224 */ /* 0x008fe200078e0004 */
        /* <DEDUP_REMOVED lines=17> */
[----:B------:R0:W2:Y:S02]  /*31cb0*/  SHFL.IDX PT, R14, R3, 0x1f, 0x1f ;  /* 0x03e01f00030e7f89 */ /* 0x0000a400000e0000 */
.L_x_3244:
[----:B------:R-:W-:Y:S02]  /*31cc0*/  ULDC UR4, c[0x0][0xc38] ;  /* 0x00030e0000047ab9 */ /* 0x000fe40000000800 */
[----:B------:R-:W-:-:S04]  /*31cd0*/  IMAD.U32 R4, RZ, RZ, UR4 ;  /* 0x00000004ff047e24 */ /* 0x000fc8000f8e00ff */
[----:B--2---:R-:W-:-:S04]  /*31ce0*/  IMAD R5, R14, R4, RZ ;  /* 0x000000040e057224 */ /* 0x004fc800078e02ff */
[----:B------:R-:W-:-:S05]  /*31cf0*/  IMAD.IADD R6, R6, 0x1, R5 ;  /* 0x0000000106067824 */ /* 0x000fca00078e0205 */
[----:B------:R-:W-:-:S13]  /*31d00*/  ISETP.GT.AND P6, PT, R6, R0, PT ;  /* 0x000000000600720c */ /* 0x000fda0003fc4270 */
[----:B------:R-:W-:Y:S05]  /*31d10*/  @P6 BRA `(.L_x_3040) ;  /* 0x0000000000a46947 */ /* 0x000fea0003800000 */
.L_x_3043:
[----:B------:R-:W2:Y:S01]  /*31d20*/  LDC R2, c[0x0][0xc3c] ;  /* 0x00030f00ff027b82 */ /* 0x000ea20000000800 */
[----:B------:R-:W-:-:S04]  /*31d30*/  IADD3 R27, R27, 0x1f, RZ ;  /* 0x0000001f1b1b7810 */ /* 0x000fc80007ffe0ff */
[----:B--2---:R-:W-:-:S13]  /*31d40*/  ISETP.GE.AND P6, PT, R27, R2, PT ;  /* 0x000000021b00720c */ /* 0x004fda0003fc6270 */
[----:B------:R-:W-:Y:S05]  /*31d50*/  @P6 BRA `(.L_x_3041) ;  /* 0x0000000800bc6947 */ /* 0x000fea0003800000 */
[----:B0-----:R-:W0:Y:S01]  /*31d60*/  S2R R3, SR_TID.X ;  /* 0x0000000000037919 */ /* 0x001e220000002100 */
[----:B------:R-:W-:Y:S01]  /*31d70*/  IMAD.MOV.U32 R25, RZ, RZ, RZ ;  /* 0x000000ffff197224 */ /* 0x000fe200078e00ff */
[----:B0-----:R-:W-:-:S05]  /*31d80*/  LOP3.LUT R3, R3, 0x1f, RZ, 0xc0, !PT ;  /* 0x0000001f03037812 */ /* 0x001fca00078ec0ff */
[----:B------:R-:W-:-:S05]  /*31d90*/  IMAD.IADD R7, R27, 0x1, R3 ;  /* 0x000000011b077824 */ /* 0x000fca00078e0203 */
[----:B------:R-:W-:-:S13]  /*31da0*/  ISETP.GE.OR P6, PT, R7, R2, !P0 ;  /* 0x000000020700720c */ /* 0x000fda00047c6670 */
[----:B------:R-:W0:Y:S08]  /*31db0*/  @!P6 LDC.64 R2, c[0x0][0xc80] ;  /* 0x00032000ff02eb82 */ /* 0x000e300000000a00 */
[----:B------:R-:W2:Y:S01]  /*31dc0*/  @!P6 LDC.64 R4, c[0x0][0xc78] ;  /* 0x00031e00ff04eb82 */ /* 0x000ea20000000a00 */
[----:B------:R-:W-:Y:S02]  /*31dd0*/  IMAD.MOV.U32 R8, RZ, RZ, RZ ;  /* 0x000000ffff087224 */ /* 0x000fe400078e00ff */
[----:B0-----:R-:W-:-:S05]  /*31de0*/  @!P6 IMAD.WIDE R2, R7, 0x4, R2 ;  /* 0x000000040702e825 */ /* 0x001fca00078e0202 */
[----:B------:R2:W3:Y:S02]  /*31df0*/  @!P6 LDG.E R25, desc[UR60][R2.64] ;  /* 0x0000003c0219e981 */ /* 0x0004e4000c1e1900 */
[----:B--2---:R-:W-:-:S05]  /*31e00*/  @!P6 IMAD.WIDE R2, R7, 0x4, R4 ;  /* 0x000000040702e825 */ /* 0x004fca00078e0204 */
[----:B------:R-:W3:Y:S01]  /*31e10*/  @!P6 LDG.E R8, desc[UR60][R2.64] ;  /* 0x0000003c0208e981 */ /* 0x000ee2000c1e1900 */
[----:B------:R-:W-:Y:S01]  /*31e20*/  UMOV UR4, 0xffffffff ;  /* 0xffffffff00047882 */ /* 0x000fe20000000000 */
[----:B---3--:R-:W-:Y:S02]  /*31e30*/  IMAD R13, R8, R25, RZ ;  /* 0x00000019080d7224 */ /* 0x008fe400078e02ff */
[----:B------:R-:W-:Y:S05]  /*31e40*/  BRA.DIV UR4, `(.L_x_3042) ;  /* 0x0000005e04c07947 */ /* 0x000fea000b800000 */
        /* <DEDUP_REMOVED lines=16> */
.L_x_3252:
[----:B------:R-:W-:Y:S02]  /*31f50*/  ULDC UR4, c[0x0][0xc38] ;  /* 0x00030e0000047ab9 */ /* 0x000fe40000000800 */
[----:B------:R-:W-:-:S04]  /*31f60*/  IMAD.U32 R4, RZ, RZ, UR4 ;  /* 0x00000004ff047e24 */ /* 0x000fc8000f8e00ff */
[----:B--2---:R-:W-:-:S04]  /*31f70*/  IMAD R5, R14, R4, RZ ;  /* 0x000000040e057224 */ /* 0x004fc800078e02ff */
[----:B------:R-:W-:-:S05]  /*31f80*/  IMAD.IADD R6, R5, 0x1, R6 ;  /* 0x0000000105067824 */ /* 0x000fca00078e0206 */
[----:B------:R-:W-:-:S13]  /*31f90*/  ISETP.GT.AND P6, PT, R6, R0, PT ;  /* 0x000000000600720c */ /* 0x000fda0003fc4270 */
[----:B------:R-:W-:Y:S05]  /*31fa0*/  @!P6 BRA `(.L_x_3043) ;  /* 0xfffffffc005ce947 */ /* 0x000fea000383ffff */
.L_x_3040:
[----:B------:R-:W-:Y:S01]  /*31fb0*/  IMAD.IADD R5, R6, 0x1, -R5 ;  /* 0x0000000106057824 */ /* 0x000fe200078e0a05 */
[----:B------:R-:W-:-:S03]  /*31fc0*/  UMOV UR4, 0xffffffff ;  /* 0xffffffff00047882 */ /* 0x000fc60000000000 */
[----:B------:R-:W-:-:S05]  /*31fd0*/  IMAD R7, R3, R4, R5 ;  /* 0x0000000403077224 */ /* 0x000fca00078e0205 */
[----:B------:R-:W-:Y:S01]  /*31fe0*/  ISETP.GT.AND P6, PT, R7, R0, PT ;  /* 0x000000000700720c */ /* 0x000fe20003fc4270 */
[----:B------:R-:W-:-:S12]  /*31ff0*/  BRA.DIV UR4, `(.L_x_3044) ;  /* 0x00000062040c7947 */ /* 0x000fd8000b800000 */
[----:B------:R-:W-:-:S04]  /*32000*/  VOTE.ANY R2, PT, !P6 ;  /* 0x0000000000027806 */ /* 0x000fc800070e0100 */
[----:B------:R-:W2:Y:S02]  /*32010*/  POPC R12, R2 ;  /* 0x00000002000c7309 */ /* 0x000ea40000000000 */
[----:B--2---:R2:W3:Y:S01]  /*32020*/  SHFL.IDX PT, R25, R25, R12, 0x1f ;  /* 0x00001f0c19197589 */ /* 0x0044e200000e0000 */
[----:B------:R-:W-:-:S03]  /*32030*/  IADD3 R27, R12, R27, RZ ;  /* 0x0000001b0c1b7210 */ /* 0x000fc60007ffe0ff */
[----:B------:R2:W4:Y:S04]  /*32040*/  SHFL.IDX PT, R8, R8, R12, 0x1f ;  /* 0x00001f0c08087589 */ /* 0x00052800000e0000 */
.L_x_3257:
[----:B------:R-:W-:-:S13]  /*32050*/  ISETP.NE.AND P0, PT, R2, RZ, PT ;  /* 0x000000ff0200720c */ /* 0x000fda0003f05270 */
[----:B------:R-:W-:Y:S05]  /*32060*/  @!P0 BRA `(.L_x_3045) ;  /* 0x0000000000108947 */ /* 0x000fea0003800000 */
[----:B------:R-:W-:Y:S01]  /*32070*/  UMOV UR4, 0xffffffff ;  /* 0xffffffff00047882 */ /* 0x000fe20000000000 */
[----:B--2---:R-:W-:Y:S02]  /*32080*/  VIADD R12, R12, 0xffffffff ;  /* 0xffffffff0c0c7836 */ /* 0x004fe40000000000 */
[----:B------:R-:W-:Y:S05]  /*32090*/  BRA.DIV UR4, `(.L_x_3046) ;  /* 0x0000006204407947 */ /* 0x000fea000b800000 */
[----:B------:R2:W0:Y:S02]  /*320a0*/  SHFL.IDX PT, R24, R3, R12, 0x1f ;  /* 0x00001f0c03187589 */ /* 0x00042400000e0000 */
.L_x_3045:
[----:B----4-:R-:W-:Y:S01]  /*320b0*/  ISETP.NE.AND P0, PT, R8, 0x1, PT ;  /* 0x000000010800780c */ /* 0x010fe20003f05270 */
[----:B0-----:R-:W-:-:S04]  /*320c0*/  IMAD R24, R24, R4, R5 ;  /* 0x0000000418187224 */ /* 0x001fc800078e0205 */
[----:B------:R-:W-:-:S08]  /*320d0*/  IMAD.IADD R0, R0, 0x1, -R24 ;  /* 0x0000000100007824 */ /* 0x000fd000078e0a18 */
[----:B------:R-:W-:Y:S05]  /*320e0*/  @!P0 BRA `(.L_x_3047) ;  /* 0x0000000000dc8947 */ /* 0x000fea0003800000 */
[----:B---3--:R-:W-:Y:S02]  /*320f0*/  IABS R4, R25 ;  /* 0x0000001900047213 */ /* 0x008fe40000000000 */
[----:B------:R-:W-:Y:S02]  /*32100*/  IABS R5, R8 ;  /* 0x0000000800057213 */ /* 0x000fe40000000000 */
[----:B------:R-:W0:Y:S08]  /*32110*/  I2F.RP R6, R4 ;  /* 0x0000000400067306 */ /* 0x000e300000209400 */
[----:B------:R-:W3:Y:S08]  /*32120*/  I2F.RP R9, R5 ;  /* 0x0000000500097306 */ /* 0x000ef00000209400 */
[----:B0-----:R-:W0:Y:S08]  /*32130*/  MUFU.RCP R6, R6 ;  /* 0x0000000600067308 */ /* 0x001e300000001000 */
[----:B---3--:R-:W-:Y:S01]  /*32140*/  MUFU.RCP R9, R9 ;  /* 0x0000000900097308 */ /* 0x008fe20000001000 */
[----:B0-----:R-:W-:-:S07]  /*32150*/  VIADD R2, R6, 0xffffffe ;  /* 0x0ffffffe06027836 */ /* 0x001fce0000000000 */
[----:B--2---:R0:W2:Y:S02]  /*32160*/  F2I.FTZ.U32.TRUNC.NTZ R3, R2 ;  /* 0x0000000200037305 */ /* 0x0040a4000021f000 */
[----:B0-----:R-:W-:Y:S01]  /*32170*/  IMAD.MOV.U32 R2, RZ, RZ, RZ ;  /* 0x000000ffff027224 */ /* 0x001fe200078e00ff */
[----:B--2---:R-:W-:-:S05]  /*32180*/  IADD3 R7, RZ, -R3, RZ ;  /* 0x80000003ff077210 */ /* 0x004fca0007ffe0ff */
        /* <DEDUP_REMOVED lines=19> */
[----:B------:R-:W-:Y:S02]  /*322c0*/  ISETP.GE.AND P2, PT, R2, RZ, PT ;  /* 0x000000ff0200720c */ /* 0x000fe40003f46270 */
[----:B------:R-:W-:Y:S02]  /*322d0*/  @P0 IADD3 R6, R6, 0x1, RZ ;  /* 0x0000000106060810 */ /* 0x000fe40007ffe0ff */
[----:B------:R-:W-:-:S05]  /*322e0*/  IABS R2, R8 ;  /* 0x0000000800027213 */ /* 0x000fca0000000000 */
[----:B------:R-:W-:-:S04]  /*322f0*/  IMAD.MOV R2, RZ, RZ, -R2 ;  /* 0x000000ffff027224 */ /* 0x000fc800078e0a02 */
[----:B------:R-:W-:Y:S01]  /*32300*/  @!P2 IMAD.MOV R6, RZ, RZ, -R6 ;  /* 0x000000ffff06a224 */ /* 0x000fe200078e0a06 */
[----:B------:R-:W-:-:S04]  /*32310*/  @!P1 LOP3.LUT R6, RZ, R25, RZ, 0x33, !PT ;  /* 0x00000019ff069212 */ /* 0x000fc800078e33ff */
[----:B------:R-:W-:-:S05]  /*32320*/  IABS R3, R6 ;  /* 0x0000000600037213 */ /* 0x000fca0000000000 */
[----:B------:R-:W-:-:S04]  /*32330*/  IMAD.HI.U32 R4, R4, R3, RZ ;  /* 0x0000000304047227 */ /* 0x000fc800078e00ff */
[----:B------:R-:W-:-:S05]  /*32340*/  IMAD R2, R4, R2, R3 ;  /* 0x0000000204027224 */ /* 0x000fca00078e0203 */
[----:B------:R-:W-:-:S13]  /*32350*/  ISETP.GT.U32.AND P1, PT, R5, R2, PT ;  /* 0x000000020500720c */ /* 0x000fda0003f24070 */
[----:B------:R-:W-:Y:S01]  /*32360*/  @!P1 IMAD.IADD R2, R2, 0x1, -R5 ;  /* 0x0000000102029824 */ /* 0x000fe200078e0a05 */
[----:B------:R-:W-:Y:S02]  /*32370*/  @!P1 IADD3 R4, R4, 0x1, RZ ;  /* 0x0000000104049810 */ /* 0x000fe40007ffe0ff */
        /* <DEDUP_REMOVED lines=14> */
.L_x_3047:
[----:B--2---:R-:W0:Y:S02]  /*32460*/  LDC.64 R2, c[0x0][0xc90] ;  /* 0x00032400ff027b82 */ /* 0x004e240000000a00 */
[----:B0-----:R-:W-:-:S05]  /*32470*/  IMAD.WIDE R2, R27, 0x4, R2 ;  /* 0x000000041b027825 */ /* 0x001fca00078e0202 */
[----:B------:R0:W3:Y:S02]  /*32480*/  LDG.E R7, desc[UR60][R2.64] ;  /* 0x0000003c02077981 */ /* 0x0000e4000c1e1900 */
[----:B0-----:R-:W-:Y:S02]  /*32490*/  IMAD.MOV.U32 R2, RZ, RZ, RZ ;  /* 0x000000ffff027224 */ /* 0x001fe400078e00ff */
[----:B---3--:R-:W-:-:S05]  /*324a0*/  IMAD R5, R25, R7, RZ ;  /* 0x0000000719057224 */ /* 0x008fca00078e02ff */
[----:B------:R-:W-:-:S04]  /*324b0*/  IABS R6, R5 ;  /* 0x0000000500067213 */ /* 0x000fc80000000000 */
[----:B------:R-:W0:Y:S08]  /*324c0*/  I2F.RP R8, R6 ;  /* 0x0000000600087306 */ /* 0x000e300000209400 */
[----:B0-----:R-:W0:Y:S02]  /*324d0*/  MUFU.RCP R8, R8 ;  /* 0x0000000800087308 */ /* 0x001e240000001000 */
[----:B0-----:R-:W-:-:S06]  /*324e0*/  VIADD R9, R8, 0xffffffe ;  /* 0x0ffffffe08097836 */ /* 0x001fcc0000000000 */
[----:B------:R-:W1:Y:S02]  /*324f0*/  F2I.FTZ.U32.TRUNC.NTZ R3, R9 ;  /* 0x0000000900037305 */ /* 0x000e64000021f000 */
[----:B-1----:R-:W-:-:S05]  /*32500*/  IADD3 R11, RZ, -R3, RZ ;  /* 0x80000003ff0b7210 */ /* 0x002fca0007ffe0ff */
        /* <DEDUP_REMOVED lines=8> */
[----:B------:R-:W-:Y:S01]  /*32590*/  @!P1 IMAD.IADD R3, R3, 0x1, -R6 ;  /* 0x0000000103039824 */ /* 0x000fe200078e0a06 */
[----:B------:R-:W-:Y:S02]  /*325a0*/  @!P1 IADD3 R2, R2, 0x1, RZ ;  /* 0x0000000102029810 */ /* 0x000fe40007ffe0ff */
        /* <DEDUP_REMOVED lines=16> */
[----:B0-----:R-:W-:-:S06]  /*326b0*/  IADD3 R3, R8, 0xffffffe, RZ ;  /* 0x0ffffffe08037810 */ /* 0x001fcc0007ffe0ff */
[----:B------:R-:W0:Y:S02]  /*326c0*/  F2I.FTZ.U32.TRUNC.NTZ R3, R3 ;  /* 0x0000000300037305 */ /* 0x000e24000021f000 */
[----:B0-----:R-:W-:-:S04]  /*326d0*/  IMAD.MOV R0, RZ, RZ, -R3 ;  /* 0x000000ffff007224 */ /* 0x001fc800078e0a03 */
[----:B------:R-:W-:Y:S01]  /*326e0*/  IMAD R9, R0, R7, RZ ;  /* 0x0000000700097224 */ /* 0x000fe200078e02ff */
[----:B------:R-:W-:-:S03]  /*326f0*/  IABS R0, R4 ;  /* 0x0000000400007213 */ /* 0x000fc60000000000 */
[----:B------:R-:W-:Y:S01]  /*32700*/  IMAD.HI.U32 R2, R3, R9, R2 ;  /* 0x0000000903027227 */ /* 0x000fe200078e0002 */
[----:B------:R-:W-:Y:S02]  /*32710*/  IABS R9, R5 ;  /* 0x0000000500097213 */ /* 0x000fe40000000000 */
[----:B------:R-:W-:-:S03]  /*32720*/  IADD3 R0, RZ, -R0, RZ ;  /* 0x80000000ff007210 */ /* 0x000fc60007ffe0ff */
        /* <DEDUP_REMOVED lines=15> */
.L_x_3048:
[----:B------:R-:W-:-:S05]  /*32820*/  LOP3.LUT R2, RZ, R2, RZ, 0x33, !PT ;  /* 0x00000002ff027212 */ /* 0x000fca00078e33ff */
[----:B------:R-:W-:Y:S01]  /*32830*/  IMAD.IADD R25, R25, 0x1, R2 ;  /* 0x0000000119197824 */ /* 0x000fe200078e0202 */
[----:B------:R-:W-:Y:S06]  /*32840*/  BRA `(.L_x_3049) ;  /* 0x00000000001c7947 */ /* 0x000fec0003800000 */
.L_x_3041:
[----:B------:R-:W-:Y:S01]  /*32850*/  UMOV UR4, URZ ;  /* 0x0000003f00047c82 */ /* 0x000fe20008000000 */
[----:B------:R-:W-:Y:S01]  /*32860*/  UMOV UR5, URZ ;  /* 0x0000003f00057c82 */ /* 0x000fe20008000000 */
[----:B------:R-:W-:Y:S01]  /*32870*/  ULDC UR6, c[0x0][0xc3c] ;  /* 0x00030f0000067ab9 */ /* 0x000fe20000000800 */
[----:B------:R-:W-:Y:S01]  /*32880*/  IMAD.MOV.U32 R24, RZ, RZ, R0 ;  /* 0x000000ffff187224 */ /* 0x000fe200078e0000 */
[----:B------:R-:W-:Y:S01]  /*32890*/  MOV R25, UR4 ;  /* 0x0000000400197c02 */ /* 0x000fe20008000f00 */
[----:B------:R-:W-:Y:S02]  /*328a0*/  IMAD.U32 R26, RZ, RZ, UR5 ;  /* 0x00000005ff1a7e24 */ /* 0x000fe4000f8e00ff */
[----:B------:R-:W-:-:S07]  /*328b0*/  IMAD.U32 R27, RZ, RZ, UR6 ;  /* 0x00000006ff1b7e24 */ /* 0x000fce000f8e00ff */
.L_x_3049:
[----:B------:R-:W2:Y:S01]  /*328c0*/  S2R R0, SR_TID.X ;  /* 0x0000000000007919 */ /* 0x000ea20000002100 */
[----:B------:R-:W-:Y:S05]  /*328d0*/  WARPSYNC.ALL ;  /* 0x0000000000007948 */ /* 0x000fea0003800000 */
[----:B------:R-:W-:Y:S01]  /*328e0*/  BAR.SYNC.DEFER_BLOCKING 0x4, 0x180 ;  /* 0x0106000000007b1d */ /* 0x000fe20000010000 */
[----:B--2---:R-:W-:-:S04]  /*328f0*/  LOP3.LUT R0, R0, 0x1f, RZ, 0xc0, !PT ;  /* 0x0000001f00007812 */ /* 0x004fc800078ec0ff */
[----:B------:R-:W-:-:S13]  /*32900*/  ISETP.NE.AND P0, PT, R0, RZ, PT ;  /* 0x000000ff0000720c */ /* 0x000fda0003f05270 */
[----:B0-----:R-:W0:Y:S01]  /*32910*/  @!P0 S2R R3, SR_CgaCtaId ;  /* 0x0000000000038919 */ /* 0x001e220000008800 */
[----:B------:R-:W-:-:S04]  /*32920*/  @!P0 MOV R0, 0x400 ;  /* 0x0000040000008802 */ /* 0x000fc80000000f00 */
[----:B0-----:R-:W-:-:S05]  /*32930*/  @!P0 LEA R16, R3, R0, 0x18 ;  /* 0x0000000003108211 */ /* 0x001fca00078ec0ff */
[----:B------:R3:W-:Y:S01]  /*32940*/  @!P0 STS.128 [R16+0x388d0], R24 ;  /* 0x0388d01810008388 */ /* 0x0007e20000000c00 */
[----:B------:R-:W-:Y:S06]  /*32950*/  BAR.ARV 0x5, 0x180 ;  /* 0x0146000000007b1d */ /* 0x000fec0000002000 */
.L_x_3038:
[----:B------:R-:W-:Y:S02]  /*32960*/  ULDC UR4, c[0x0][0xc3c] ;  /* 0x00030f0000047ab9 */ /* 0x000fe40000000800 */
[----:B--2---:R-:W-:-:S13]  /*32970*/  ISETP.GE.AND P0, PT, R27, UR4, PT ;  /* 0x000000041b007c0c */ /* 0x004fda000bf06270 */
[----:B------:R-:W-:Y:S05]  /*32980*/  @!P0 BRA `(.L_x_3050) ;  /* 0xffffff9000c08947 */ /* 0x000fea000383ffff */
[----:B------:R-:W-:Y:S05]  /*32990*/  BSYNC B8 ;  /* 0x0000000000087941 */ /* 0x000fea0003800000 */
.L_x_2937:
[----:B------:R-:W2:Y:S01]  /*329a0*/  LDL.LU R0, [R1+0x2c] ;  /* 0x00002c0001007983 */ /* 0x000ea20000300800 */
[----:B------:R-:W-:Y:S01]  /*329b0*/  BSSY B0, `(.L_x_3051) ;  /* 0x000000b000007945 */ /* 0x000fe20003800000 */
[----:B------:R-:W4:Y:S01]  /*329c0*/  S2R R5, SR_CgaCtaId ;  /* 0x0000000000057919 */ /* 0x000f220000008800 */
[----:B--2---:R-:W-:-:S05]  /*329d0*/  VIADD R0, R0, 0x1 ;  /* 0x0000000100007836 */ /* 0x004fca0000000000 */
[----:B-1----:R-:W-:-:S04]  /*329e0*/  LEA.HI R2, R0, R0, RZ, 0x1 ;  /* 0x0000000000027211 */ /* 0x002fc800078f08ff */
[----:B------:R-:W-:Y:S02]  /*329f0*/  LOP3.LUT R3, R2, 0xfffffffe, RZ, 0xc0, !PT ;  /* 0xfffffffe02037812 */ /* 0x000fe400078ec0ff */
[----:B------:R-:W-:Y:S02]  /*32a00*/  MOV R2, 0x400 ;  /* 0x0000040000027802 */ /* 0x000fe40000000f00 */
[----:B------:R-:W-:Y:S02]  /*32a10*/  IADD3 R0, R0, -R3, RZ ;  /* 0x8000000300007210 */ /* 0x000fe40007ffe0ff */
[----:B----4-:R-:W-:Y:S02]  /*32a20*/  LEA R5, R5, R2, 0x18 ;  /* 0x0000000205057211 */ /* 0x010fe400078ec0ff */
[----:B------:R-:W-:-:S04]  /*32a30*/  SHF.L.U32 R0, R0, 0x1f, RZ ;  /* 0x0000001f00007819 */ /* 0x000fc800000006ff */
[----:B------:R-:W1:Y:S02]  /*32a40*/  SYNCS.PHASECHK.TRANS64.TRYWAIT P0, [R5+URZ+0x38820], R0 ;  /* 0x03882000050075a7 */ /* 0x000e64000800017f */
[----:B-1----:R-:W-:Y:S05]  /*32a50*/  @!P0 BRA `(.L_x_3052) ;  /* 0x0000005400f88947 */ /* 0x002fea0003800000 */
.L_x_3260:
[----:B------:R-:W-:Y:S05]  /*32a60*/  BSYNC B0 ;  /* 0x0000000000007941 */ /* 0x000fea0003800000 */
.L_x_3051:
[----:B------:R-:W-:-:S03]  /*32a70*/  UMOV UR4, 0xffffffff ;  /* 0xffffffff00047882 */ /* 0x000fc60000000000 */
[----:B------:R-:W-:Y:S05]  /*32a80*/  BRA.DIV UR4, `(.L_x_3053) ;  /* 0x0000005a04007947 */ /* 0x000fea000b800000 */
[----:B-1----:R-:W1:Y:S02]  /*32a90*/  S2R R0, SR_TID.X ;  /* 0x0000000000007919 */ /* 0x002e640000002100 */
[----:B-1----:R-:W-:-:S04]  /*32aa0*/  SHF.R.U32.HI R0, RZ, 0x5, R0 ;  /* 0x00000005ff007819 */ /* 0x002fc80000011600 */
[----:B------:R-:W-:-:S05]  /*32ab0*/  LOP3.LUT R0, R0, 0x3, RZ, 0xc0, !PT ;  /* 0x0000000300007812 */ /* 0x000fca00078ec0ff */
[----:B------:R1:W2:Y:S02]  /*32ac0*/  SHFL.IDX PT, R14, R0, RZ, 0x1f ;  /* 0x00001fff000e7589 */ /* 0x0002a400000e0000 */
.L_x_3263:
[----:B--2---:R-:W-:-:S13]  /*32ad0*/  ISETP.NE.AND P0, PT, R14, RZ, PT ;  /* 0x000000ff0e00720c */ /* 0x004fda0003f05270 */
[----:B------:R-:W-:Y:S05]  /*32ae0*/  @P0 BRA `(.L_x_2649) ;  /* 0x0000000000900947 */ /* 0x000fea0003800000 */
[----:B------:R-:W-:-:S03]  /*32af0*/  UMOV UR4, 0xffffffff ;  /* 0xffffffff00047882 */ /* 0x000fc60000000000 */
[----:B------:R-:W-:Y:S05]  /*32b00*/  BRA.DIV UR4, `(.L_x_3054) ;  /* 0x0000005a04147947 */ /* 0x000fea000b800000 */
[----:B------:R-:W-:-:S13]  /*32b10*/  ELECT P6, URZ, PT ;  /* 0x00000000003f782f */ /* 0x000fda00038c0000 */
.L_x_3266:
        /* <DEDUP_REMOVED lines=8> */
.L_x_3055:
[----:B------:R-:W-:Y:S01]  /*32ba0*/  IMAD R3, R23, 0x8, R5 ;  /* 0x0000000817037824 */ /* 0x000fe200078e0205 */
[----:B------:R-:W-:Y:S01]  /*32bb0*/  SHF.L.U32 R2, R29, 0x1f, RZ ;  /* 0x0000001f1d027819 */ /* 0x000fe200000006ff */
[----:B------:R-:W-:-:S03]  /*32bc0*/  VIADD R23, R23, 0x1 ;  /* 0x0000000117177836 */ /* 0x000fc60000000000 */
[----:B------:R-:W1:Y:S02]  /*32bd0*/  SYNCS.PHASECHK.TRANS64.TRYWAIT P1, [R3+URZ+0x38840], R2 ;  /* 0x03884002030075a7 */ /* 0x000e64000802017f */
[----:B------:R-:W-:-:S04]  /*32be0*/  ISETP.NE.AND P2, PT, R23, 0x2, PT ;  /* 0x000000021700780c */ /* 0x000fc80003f45270 */
[----:B------:R-:W-:Y:S01]  /*32bf0*/  SEL R0, RZ, 0x1, P2 ;  /* 0x00000001ff007807 */ /* 0x000fe20001000000 */
[----:B-1----:R-:W-:Y:S08]  /*32c00*/  @!P1 BRA `(.L_x_3056) ;  /* 0x0000005400f49947 */ /* 0x002ff00003800000 */
.L_x_3267:
[----:B------:R-:W-:Y:S02]  /*32c10*/  SEL R23, R23, RZ, P2 ;  /* 0x000000ff17177207 */ /* 0x000fe40001000000 */
[----:B------:R-:W-:Y:S01]  /*32c20*/  LOP3.LUT R0, R29, R0, RZ, 0x3c, !PT ;  /* 0x000000001d007212 */ /* 0x000fe200078e3cff */
[----:B------:R-:W-:Y:S06]  /*32c30*/  @!P0 BRA `(.L_x_3057) ;  /* 0x0000000000048947 */ /* 0x000fec0003800000 */
[----:B------:R-:W-:Y:S01]  /*32c40*/  BPT.TRAP 0x1 ;  /* 0x000000040000795c */ /* 0x000fe20000300000 */
.L_x_3057:
[----:B------:R-:W-:Y:S02]  /*32c50*/  LEA R23, R23, R5, 0x3 ;  /* 0x0000000517177211 */ /* 0x000fe400078e18ff */
[----:B------:R-:W-:-:S04]  /*32c60*/  SHF.L.U32 R0, R0, 0x1f, RZ ;  /* 0x0000001f00007819 */ /* 0x000fc800000006ff */
[----:B------:R-:W2:Y:S02]  /*32c70*/  SYNCS.PHASECHK.TRANS64.TRYWAIT P1, [R23+URZ+0x38840], R0 ;  /* 0x03884000170075a7 */ /* 0x000ea4000802017f */
[----:B--2---:R-:W-:Y:S05]  /*32c80*/  @!P1 BRA `(.L_x_3058) ;  /* 0x0000005400e89947 */ /* 0x004fea0003800000 */
.L_x_3268:
[----:B------:R-:W-:Y:S05]  /*32c90*/  @!P0 BRA `(.L_x_3059) ;  /* 0x0000000000048947 */ /* 0x000fea0003800000 */
[----:B------:R-:W-:Y:S01]  /*32ca0*/  BPT.TRAP 0x1 ;  /* 0x000000040000795c */ /* 0x000fe20000300000 */
.L_x_3059:
[----:B------:R-:W4:Y:S02]  /*32cb0*/  SYNCS.PHASECHK.TRANS64.TRYWAIT P1, [R3+URZ+0x38860], R2 ;  /* 0x03886002030075a7 */ /* 0x000f24000802017f */
[----:B----4-:R-:W-:Y:S05]  /*32cc0*/  @!P1 BRA `(.L_x_3060) ;  /* 0x0000005400ec9947 */ /* 0x010fea0003800000 */
.L_x_3269:
[----:B------:R-:W-:Y:S05]  /*32cd0*/  @!P0 BRA `(.L_x_3061) ;  /* 0x0000000000048947 */ /* 0x000fea0003800000 */
[----:B------:R-:W-:Y:S01]  /*32ce0*/  BPT.TRAP 0x1 ;  /* 0x000000040000795c */ /* 0x000fe20000300000 */
.L_x_3061:
[----:B------:R0:W0:Y:S02]  /*32cf0*/  SYNCS.PHASECHK.TRANS64.TRYWAIT P0, [R23+URZ+0x38860], R0 ;  /* 0x03886000170075a7 */ /* 0x000024000800017f */
[----:B0-----:R-:W-:Y:S05]  /*32d00*/  @!P0 NANOSLEEP.SYNCS 0x989680 ;  /* 0x009896800000895d */ /* 0x001fea0003900000 */
[----:B------:R-:W0:Y:S02]  /*32d10*/  @!P0 SYNCS.PHASECHK.TRANS64 P0, [R23+URZ+0x38860], R0 ;  /* 0x03886000170085a7 */ /* 0x000e24000800007f */
[----:B0-----:R-:W-:Y:S05]  /*32d20*/  @!P0 BRA `(.L_x_3061) ;  /* 0xfffffffc00f08947 */ /* 0x001fea000383ffff */
.L_x_2649:
[----:B------:R-:W-:Y:S05]  /*32d30*/  BSYNC B9 ;  /* 0x0000000000097941 */ /* 0x000fea0003800000 */
.L_x_2646:
[----:B------:R-:W-:Y:S05]  /*32d40*/  EXIT ;  /* 0x000000000000794d */ /* 0x000fea0003800000 */
.L_x_2671:
[----:B0-----:R0:W1:Y:S02]  /*32d50*/  SYNCS.PHASECHK.TRANS64.TRYWAIT P6, [R88+URZ+0x38890], R89 ;  /* 0x03889059580075a7 */ /* 0x00106400080c017f */
[----:B-1----:R-:W-:Y:S05]  /*32d60*/  @!P6 NANOSLEEP.SYNCS 0x989680 ;  /* 0x009896800000e95d */ /* 0x002fea0003900000 */
[----:B------:R-:W1:Y:S02]  /*32d70*/  @!P6 SYNCS.PHASECHK.TRANS64 P6, [R88+URZ+0x38890], R89 ;  /* 0x038890595800e5a7 */ /* 0x000e6400080c007f */
[----:B-1----:R-:W-:Y:S05]  /*32d80*/  @!P6 BRA `(.L_x_2671) ;  /* 0xfffffffc00f0e947 */ /* 0x002fea000383ffff */
[----:B------:R-:W-:Y:S05]  /*32d90*/  BRA `(.L_x_3062) ;  /* 0xfffffd1400647947 */ /* 0x000fea000383ffff */
.L_x_2672:
[----:B------:R-:W-:Y:S01]  /*32da0*/  BSSY B1, `(.L_x_3063) ;  /* 0x0000008000017945 */ /* 0x000fe20003800000 */
[----:B------:R-:W-:Y:S01]  /*32db0*/  IMAD.MOV.U32 R13, RZ, RZ, R118 ;  /* 0x000000ffff0d7224 */ /* 0x000fe200078e0076 */
[----:B------:R-:W-:Y:S01]  /*32dc0*/  MOV R15, 0xffffffff ;  /* 0xffffffff000f7802 */ /* 0x000fe20000000f00 */
[----:B------:R-:W-:Y:S02]  /*32dd0*/  IMAD.MOV.U32 R12, RZ, RZ, RZ ;  /* 0x000000ffff0c7224 */ /* 0x000fe400078e00ff */
[----:B------:R-:W-:-:S07]  /*32de0*/  IMAD.MOV.U32 R11, RZ, RZ, 0x181f ;  /* 0x0000181fff0b7424 */ /* 0x000fce00078e00ff */
[----:B0-----:R-:W-:Y:S05]  /*32df0*/  WARPSYNC.COLLECTIVE R15, `(.L_x_3064) ;  /* 0x000000000f087348 */ /* 0x001fea0003c00000 */
[----:B------:R1:W2:Y:S02]  /*32e00*/  SHFL.IDX P6, R14, R13, R12, R11 ;  /* 0x0000000c0d0e7389 */ /* 0x0002a400000c000b */
[----:B012---:R-:W-:Y:S01]  /*32e10*/  ENDCOLLECTIVE ;  /* 0x000000000000791b */ /* 0x007fe20003800000 */
.L_x_3064:
[----:B------:R-:W-:Y:S05]  /*32e20*/  BSYNC B1 ;  /* 0x0000000000017941 */ /* 0x000fea0003800000 */
.L_x_3063:
        /* <DEDUP_REMOVED lines=8> */
.L_x_3065:
[----:B------:R-:W-:Y:S01]  /*32eb0*/  IMAD.MOV.U32 R11, RZ, RZ, R14 ;  /* 0x000000ffff0b7224 */ /* 0x000fe200078e000e */
[----:B------:R-:W-:Y:S06]  /*32ec0*/  BRA `(.L_x_3066) ;  /* 0xfffffd14002c7947 */ /* 0x000fec000383ffff */
.L_x_2689:
        /* <DEDUP_REMOVED lines=8> */
.L_x_3068:
[----:B------:R-:W-:Y:S05]  /*32f50*/  BSYNC B1 ;  /* 0x0000000000017941 */ /* 0x000fea0003800000 */
.L_x_3067:
        /* <DEDUP_REMOVED lines=8> */
.L_x_3069:
[----:B------:R-:W-:Y:S01]  /*32fe0*/  MOV R11, R14 ;  /* 0x0000000e000b7202 */ /* 0x000fe20000000f00 */
[----:B------:R-:W-:Y:S06]  /*32ff0*/  BRA `(.L_x_3070) ;  /* 0xfffffd2000587947 */ /* 0x000fec000383ffff */
.L_x_2706:
[----:B------:R-:W-:Y:S01]  /*33000*/  BSSY B1, `(.L_x_3071) ;  /* 0x0000008000017945 */ /* 0x000fe20003800000 */
[----:B0---4-:R-:W-:Y:S01]  /*33010*/  IMAD.MOV.U32 R13, RZ, RZ, R118 ;  /* 0x000000ffff0d7224 */ /* 0x011fe200078e0076 */
[----:B------:R-:W-:Y:S01]  /*33020*/  MOV R15, 0xffffffff ;  /* 0xffffffff000f7802 */ /* 0x000fe20000000f00 */
[----:B------:R-:W-:Y:S02]  /*33030*/  IMAD.MOV.U32 R12, RZ, RZ, 0x2 ;  /* 0x00000002ff0c7424 */ /* 0x000fe400078e00ff */
[----:B------:R-:W-:-:S07]  /*33040*/  IMAD.MOV.U32 R11, RZ, RZ, 0x181f ;  /* 0x0000181fff0b7424 */ /* 0x000fce00078e00ff */
[----:B-123--:R-:W-:Y:S05]  /*33050*/  WARPSYNC.COLLECTIVE R15, `(.L_x_3072) ;  /* 0x000000000f087348 */ /* 0x00efea0003c00000 */
[----:B------:R0:W4:Y:S02]  /*33060*/  SHFL.IDX P6, R14, R13, R12, R11 ;  /* 0x0000000c0d0e7389 */ /* 0x00012400000c000b */
[----:B01234-:R-:W-:Y:S01]  /*33070*/  ENDCOLLECTIVE ;  /* 0x000000000000791b */ /* 0x01ffe20003800000 */
.L_x_3072:
[----:B------:R-:W-:Y:S05]  /*33080*/  BSYNC B1 ;  /* 0x0000000000017941 */ /* 0x000fea0003800000 */
.L_x_3071:
        /* <DEDUP_REMOVED lines=8> */
.L_x_3073:
[----:B------:R-:W-:Y:S01]  /*33110*/  IMAD.MOV.U32 R119, RZ, RZ, R14 ;  /* 0x000000ffff777224 */ /* 0x000fe200078e000e */
[----:B------:R-:W-:Y:S06]  /*33120*/  BRA `(.L_x_3074) ;  /* 0xfffffd2c00a47947 */ /* 0x000fec000383ffff */
.L_x_2730:
[----:B0-----:R0:W1:Y:S02]  /*33130*/  SYNCS.PHASECHK.TRANS64.TRYWAIT P6, [R88+URZ+0x38890], R89 ;  /* 0x03889059580075a7 */ /* 0x00106400080c017f */
[----:B-1----:R-:W-:Y:S05]  /*33140*/  @!P6 NANOSLEEP.SYNCS 0x989680 ;  /* 0x009896800000e95d */ /* 0x002fea0003900000 */
[----:B------:R-:W1:Y:S02]  /*33150*/  @!P6 SYNCS.PHASECHK.TRANS64 P6, [R88+URZ+0x38890], R89 ;  /* 0x038890595800e5a7 */ /* 0x000e6400080c007f */
[----:B-1----:R-:W-:Y:S05]  /*33160*/  @!P6 BRA `(.L_x_2730) ;  /* 0xfffffffc00f0e947 */ /* 0x002fea000383ffff */
[----:B------:R-:W-:Y:S05]  /*33170*/  BRA `(.L_x_3075) ;  /* 0xfffffd4800287947 */ /* 0x000fea000383ffff */
.L_x_2731:
        /* <DEDUP_REMOVED lines=8> */
.L_x_3077:
[----:B------:R-:W-:Y:S05]  /*33200*/  BSYNC B1 ;  /* 0x0000000000017941 */ /* 0x000fea0003800000 */
.L_x_3076:
[----:B------:R-:W-:Y:S01]  /*33210*/  MOV R13, R119 ;  /* 0x00000077000d7202 */ /* 0x000fe20000000f00 */
[----:B------:R-:W-:Y:S02]  /*33220*/  IMAD.MOV.U32 R12, RZ, RZ, RZ ;  /* 0x000000ffff0c7224 */ /* 0x000fe400078e00ff */
[----:B------:R-:W-:Y:S02]  /*33230*/  IMAD.MOV.U32 R11, RZ, RZ, 0x181f ;  /* 0x0000181fff0b7424 */ /* 0x000fe400078e00ff */
[----:B------:R-:W-:Y:S02]  /*33240*/  IMAD.MOV.U32 R15, RZ, RZ, -0x1 ;  /* 0xffffffffff0f7424 */ /* 0x000fe400078e00ff */
[----:B------:R-:W-:-:S07]  /*33250*/  IMAD.MOV.U32 R121, RZ, RZ, R14 ;  /* 0x000000ffff797224 */ /* 0x000fce00078e000e */
[----:B------:R-:W-:Y:S05]  /*33260*/  WARPSYNC.COLLECTIVE R15, `(.L_x_3078) ;  /* 0x000000000f087348 */ /* 0x000fea0003c00000 */
[----:B------:R0:W1:Y:S02]  /*33270*/  SHFL.IDX P6, R14, R13, R12, R11 ;  /* 0x0000000c0d0e7389 */ /* 0x00006400000c000b */
[----:B01----:R-:W-:Y:S01]  /*33280*/  ENDCOLLECTIVE ;  /* 0x000000000000791b */ /* 0x003fe20003800000 */
.L_x_3078:
[----:B------:R-:W-:Y:S01]  /*33290*/  MOV R11, R14 ;  /* 0x0000000e000b7202 */ /* 0x000fe20000000f00 */
[----:B------:R-:W-:Y:S06]  /*332a0*/  BRA `(.L_x_3079) ;  /* 0xfffffd4400f87947 */ /* 0x000fec000383ffff */
.L_x_2740:
[----:B------:R-:W-:Y:S01]  /*332b0*/  BSSY B1, `(.L_x_3080) ;  /* 0x0000008000017945 */ /* 0x000fe20003800000 */
[----:B---34-:R-:W-:Y:S01]  /*332c0*/  IMAD.MOV.U32 R13, RZ, RZ, R118 ;  /* 0x000000ffff0d7224 */ /* 0x018fe200078e0076 */
[----:B------:R-:W-:Y:S01]  /*332d0*/  MOV R15, 0xffffffff ;  /* 0xffffffff000f7802 */ /* 0x000fe20000000f00 */
[----:B------:R-:W-:Y:S02]  /*332e0*/  IMAD.MOV.U32 R12, RZ, RZ, 0x1 ;  /* 0x00000001ff0c7424 */ /* 0x000fe400078e00ff */
[----:B------:R-:W-:-:S07]  /*332f0*/  IMAD.MOV.U32 R11, RZ, RZ, 0x181f ;  /* 0x0000181fff0b7424 */ /* 0x000fce00078e00ff */
[----:B012---:R-:W-:Y:S05]  /*33300*/  WARPSYNC.COLLECTIVE R15, `(.L_x_3081) ;  /* 0x000000000f087348 */ /* 0x007fea0003c00000 */
[----:B------:R3:W4:Y:S02]  /*33310*/  SHFL.IDX P6, R14, R13, R12, R11 ;  /* 0x0000000c0d0e7389 */ /* 0x00072400000c000b */
[----:B01234-:R-:W-:Y:S01]  /*33320*/  ENDCOLLECTIVE ;  /* 0x000000000000791b */ /* 0x01ffe20003800000 */
.L_x_3081:
[----:B------:R-:W-:Y:S05]  /*33330*/  BSYNC B1 ;  /* 0x0000000000017941 */ /* 0x000fea0003800000 */
.L_x_3080:
        /* <DEDUP_REMOVED lines=8> */
.L_x_3082:
[----:B------:R-:W-:Y:S01]  /*333c0*/  IMAD.MOV.U32 R11, RZ, RZ, R14 ;  /* 0x000000ffff0b7224 */ /* 0x000fe200078e000e */
[----:B------:R-:W-:Y:S06]  /*333d0*/  BRA `(.L_x_3083) ;  /* 0xfffffd5400b87947 */ /* 0x000fec000383ffff */
.L_x_2749:
[----:B------:R-:W-:Y:S01]  /*333e0*/  BSSY B1, `(.L_x_3084) ;  /* 0x0000008000017945 */ /* 0x000fe20003800000 */
[----:B0--3--:R-:W-:Y:S01]  /*333f0*/  IMAD.MOV.U32 R13, RZ, RZ, R118 ;  /* 0x000000ffff0d7224 */ /* 0x009fe200078e0076 */
[----:B------:R-:W-:Y:S01]  /*33400*/  MOV R12, 0x2 ;  /* 0x00000002000c7802 */ /* 0x000fe20000000f00 */
[----:B------:R-:W-:Y:S02]  /*33410*/  IMAD.MOV.U32 R11, RZ, RZ, 0x181f ;  /* 0x0000181fff0b7424 */ /* 0x000fe400078e00ff */
[----:B------:R-:W-:-:S07]  /*33420*/  IMAD.MOV.U32 R15, RZ, RZ, -0x1 ;  /* 0xffffffffff0f7424 */ /* 0x000fce00078e00ff */
[----:B-12-4-:R-:W-:Y:S05]  /*33430*/  WARPSYNC.COLLECTIVE R15, `(.L_x_3085) ;  /* 0x000000000f087348 */ /* 0x016fea0003c00000 */
[----:B------:R0:W3:Y:S02]  /*33440*/  SHFL.IDX P6, R14, R13, R12, R11 ;  /* 0x0000000c0d0e7389 */ /* 0x0000e400000c000b */
[----:B01234-:R-:W-:Y:S01]  /*33450*/  ENDCOLLECTIVE ;  /* 0x000000000000791b */ /* 0x01ffe20003800000 */
.L_x_3085:
[----:B------:R-:W-:Y:S05]  /*33460*/  BSYNC B1 ;  /* 0x0000000000017941 */ /* 0x000fea0003800000 */
.L_x_3084:
        /* <DEDUP_REMOVED lines=8> */
.L_x_3086:
[----:B------:R-:W-:Y:S01]  /*334f0*/  MOV R119, R14 ;  /* 0x0000000e00777202 */ /* 0x000fe20000000f00 */
[----:B------:R-:W-:Y:S06]  /*33500*/  BRA `(.L_x_3087) ;  /* 0xfffffd6400847947 */ /* 0x000fec000383ffff */
.L_x_2758:
[----:B0-----:R0:W1:Y:S02]  /*33510*/  SYNCS.PHASECHK.TRANS64.TRYWAIT P3, [R88+URZ+0x38890], R89 ;  /* 0x03889059580075a7 */ /* 0x001064000806017f */
[----:B-1----:R-:W-:Y:S05]  /*33520*/  @!P3 NANOSLEEP.SYNCS 0x989680 ;  /* 0x009896800000b95d */ /* 0x002fea0003900000 */
[----:B------:R-:W1:Y:S02]  /*33530*/  @!P3 SYNCS.PHASECHK.TRANS64 P3, [R88+URZ+0x38890], R89 ;  /* 0x038890595800b5a7 */ /* 0x000e64000806007f */
[----:B-1----:R-:W-:Y:S05]  /*33540*/  @!P3 BRA `(.L_x_2758) ;  /* 0xfffffffc00f0b947 */ /* 0x002fea000383ffff */
[----:B------:R-:W-:Y:S05]  /*33550*/  BRA `(.L_x_3088) ;  /* 0xfffffd7400a07947 */ /* 0x000fea000383ffff */
.L_x_2759:
        /* <DEDUP_REMOVED lines=8> */
.L_x_3090:
[----:B------:R-:W-:Y:S05]  /*335e0*/  BSYNC B1 ;  /* 0x0000000000017941 */ /* 0x000fea0003800000 */
.L_x_3089:
        /* <DEDUP_REMOVED lines=8> */
.L_x_3091:
[----:B------:R-:W-:Y:S01]  /*33670*/  IMAD.MOV.U32 R11, RZ, RZ, R14 ;  /* 0x000000ffff0b7224 */ /* 0x000fe200078e000e */
[----:B------:R-:W-:Y:S06]  /*33680*/  BRA `(.L_x_3092) ;  /* 0xfffffd7400bc7947 */ /* 0x000fec000383ffff */
.L_x_2762:
        /* <DEDUP_REMOVED lines=8> */
.L_x_3094:
[----:B------:R-:W-:Y:S05]  /*33710*/  BSYNC B1 ;  /* 0x0000000000017941 */ /* 0x000fea0003800000 */
.L_x_3093:
        /* <DEDUP_REMOVED lines=8> */
.L_x_3095:
[----:B------:R-:W-:Y:S01]  /*337a0*/  MOV R11, R14 ;  /* 0x0000000e000b7202 */ /* 0x000fe20000000f00 */
[----:B------:R-:W-:Y:S06]  /*337b0*/  BRA `(.L_x_3096) ;  /* 0xfffffd7400e07947 */ /* 0x000fec000383ffff */
.L_x_2765:
[----:B------:R-:W-:Y:S01]  /*337c0*/  BSSY B1, `(.L_x_3097) ;  /* 0x0000008000017945 */ /* 0x000fe20003800000 */
[----:B0---4-:R-:W-:Y:S01]  /*337d0*/  IMAD.MOV.U32 R13, RZ, RZ, R35 ;  /* 0x000000ffff0d7224 */ /* 0x011fe200078e0023 */
[----:B------:R-:W-:Y:S01]  /*337e0*/  MOV R15, 0xffffffff ;  /* 0xffffffff000f7802 */ /* 0x000fe20000000f00 */
[----:B------:R-:W-:Y:S02]  /*337f0*/  IMAD.MOV.U32 R12, RZ, RZ, 0x2 ;  /* 0x00000002ff0c7424 */ /* 0x000fe400078e00ff */
[----:B---3--:R-:W-:-:S07]  /*33800*/  IMAD.MOV.U32 R11, RZ, RZ, 0x181f ;  /* 0x0000181fff0b7424 */ /* 0x008fce00078e00ff */
[----:B-12---:R-:W-:Y:S05]  /*33810*/  WARPSYNC.COLLECTIVE R15, `(.L_x_3098) ;  /* 0x000000000f087348 */ /* 0x006fea0003c00000 */
[----:B------:R0:W3:Y:S02]  /*33820*/  SHFL.IDX P6, R14, R13, R12, R11 ;  /* 0x0000000c0d0e7389 */ /* 0x0000e400000c000b */
[----:B0123--:R-:W-:Y:S01]  /*33830*/  ENDCOLLECTIVE ;  /* 0x000000000000791b */ /* 0x00ffe20003800000 */
.L_x_3098:
[----:B------:R-:W-:Y:S05]  /*33840*/  BSYNC B1 ;  /* 0x0000000000017941 */ /* 0x000fea0003800000 */
.L_x_3097:
        /* <DEDUP_REMOVED lines=8> */
.L_x_3099:
[----:B------:R-:W-:Y:S01]  /*338d0*/  IMAD.MOV.U32 R34, RZ, RZ, R14 ;  /* 0x000000ffff227224 */ /* 0x000fe200078e000e */
[----:B------:R-:W-:Y:S06]  /*338e0*/  BRA `(.L_x_3100) ;  /* 0xfffffd7800087947 */ /* 0x000fec000383ffff */
.L_x_2769:
[----:B------:R0:W0:Y:S02]  /*338f0*/  SYNCS.PHASECHK.TRANS64.TRYWAIT P0, [R88+URZ+0x388b0], R89 ;  /* 0x0388b059580075a7 */ /* 0x000024000800017f */
[----:B0-----:R-:W-:Y:S05]  /*33900*/  @!P0 NANOSLEEP.SYNCS 0x989680 ;  /* 0x009896800000895d */ /* 0x001fea0003900000 */
[----:B------:R-:W0:Y:S02]  /*33910*/  @!P0 SYNCS.PHASECHK.TRANS64 P0, [R88+URZ+0x388b0], R89 ;  /* 0x0388b059580085a7 */ /* 0x000e24000800007f */
[----:B0-----:R-:W-:Y:S05]  /*33920*/  @!P0 BRA `(.L_x_2769) ;  /* 0xfffffffc00f08947 */ /* 0x001fea000383ffff */
[----:B------:R-:W-:Y:S05]  /*33930*/  BRA `(.L_x_3101) ;  /* 0xfffffd7800a87947 */ /* 0x000fea000383ffff */
.L_x_2791:
        /* <DEDUP_REMOVED lines=8> */
.L_x_3103:
[----:B------:R-:W-:Y:S05]  /*339c0*/  BSYNC B1 ;  /* 0x0000000000017941 */ /* 0x000fea0003800000 */
.L_x_3102:
        /* <DEDUP_REMOVED lines=8> */
.L_x_3104:
[----:B------:R-:W-:Y:S01]  /*33a50*/  IMAD.MOV.U32 R13, RZ, RZ, R31 ;  /* 0x000000ffff0d7224 */ /* 0x000fe200078e001f */
[----:B------:R-:W-:-:S07]  /*33a60*/  MOV R6, R14 ;  /* 0x0000000e00067202 */ /* 0x000fce0000000f00 */
[----:B------:R-:W-:Y:S05]  /*33a70*/  WARPSYNC.COLLECTIVE R15, `(.L_x_3105) ;  /* 0x000000000f087348 */ /* 0x000fea0003c00000 */
[----:B------:R0:W1:Y:S02]  /*33a80*/  SHFL.IDX P6, R14, R13, R12, R11 ;  /* 0x0000000c0d0e7389 */ /* 0x00006400000c000b */
[----:B01----:R-:W-:Y:S01]  /*33a90*/  ENDCOLLECTIVE ;  /* 0x000000000000791b */ /* 0x003fe20003800000 */
.L_x_3105:
[----:B------:R-:W-:Y:S02]  /*33aa0*/  IMAD.MOV.U32 R13, RZ, RZ, R30 ;  /* 0x000000ffff0d7224 */ /* 0x000fe400078e001e */
[----:B------:R-:W-:-:S07]  /*33ab0*/  IMAD.MOV.U32 R9, RZ, RZ, R14 ;  /* 0x000000ffff097224 */ /* 0x000fce00078e000e */
[----:B------:R-:W-:Y:S05]  /*33ac0*/  WARPSYNC.COLLECTIVE R15, `(.L_x_3106) ;  /* 0x000000000f087348 */ /* 0x000fea0003c00000 */
[----:B------:R0:W1:Y:S02]  /*33ad0*/  SHFL.IDX P6, R14, R13, R12, R11 ;  /* 0x0000000c0d0e7389 */ /* 0x00006400000c000b */
[----:B01----:R-:W-:Y:S01]  /*33ae0*/  ENDCOLLECTIVE ;  /* 0x000000000000791b */ /* 0x003fe20003800000 */
.L_x_3106:
[----:B------:R-:W-:Y:S01]  /*33af0*/  MOV R8, R14 ;  /* 0x0000000e00087202 */ /* 0x000fe20000000f00 */
[----:B------:R-:W-:Y:S06]  /*33b00*/  BRA `(.L_x_3107) ;  /* 0xfffffd8c00f87947 */ /* 0x000fec000383ffff */
.L_x_2794:
[----:B------:R-:W-:Y:S01]  /*33b10*/  BSSY B1, `(.L_x_3108) ;  /* 0x0000008000017945 */ /* 0x000fe20003800000 */
[----:B------:R-:W-:Y:S01]  /*33b20*/  IMAD.MOV.U32 R13, RZ, RZ, R33 ;  /* 0x000000ffff0d7224 */ /* 0x000fe200078e0021 */
[----:B------:R-:W-:Y:S01]  /*33b30*/  MOV R15, 0xffffffff ;  /* 0xffffffff000f7802 */ /* 0x000fe20000000f00 */
[----:B------:R-:W-:Y:S02]  /*33b40*/  IMAD.MOV.U32 R12, RZ, RZ, 0x1 ;  /* 0x00000001ff0c7424 */ /* 0x000fe400078e00ff */
[----:B------:R-:W-:-:S07]  /*33b50*/  IMAD.MOV.U32 R11, RZ, RZ, 0x181f ;  /* 0x0000181fff0b7424 */ /* 0x000fce00078e00ff */
[----:B0--34-:R-:W-:Y:S05]  /*33b60*/  WARPSYNC.COLLECTIVE R15, `(.L_x_3109) ;  /* 0x000000000f087348 */ /* 0x019fea0003c00000 */
[----:B------:R1:W2:Y:S02]  /*33b70*/  SHFL.IDX P6, R14, R13, R12, R11 ;  /* 0x0000000c0d0e7389 */ /* 0x0002a400000c000b */
[----:B01234-:R-:W-:Y:S01]  /*33b80*/  ENDCOLLECTIVE ;  /* 0x000000000000791b */ /* 0x01ffe20003800000 */
.L_x_3109:
[----:B------:R-:W-:Y:S05]  /*33b90*/  BSYNC B1 ;  /* 0x0000000000017941 */ /* 0x000fea0003800000 */
.L_x_3108:
        /* <DEDUP_REMOVED lines=8> */
.L_x_3110:
[----:B------:R-:W-:Y:S02]  /*33c20*/  IMAD.MOV.U32 R13, RZ, RZ, R31 ;  /* 0x000000ffff0d7224 */ /* 0x000fe400078e001f */
[----:B------:R-:W-:-:S07]  /*33c30*/  IMAD.MOV.U32 R6, RZ, RZ, R14 ;  /* 0x000000ffff067224 */ /* 0x000fce00078e000e */
[----:B------:R-:W-:Y:S05]  /*33c40*/  WARPSYNC.COLLECTIVE R15, `(.L_x_3111) ;  /* 0x000000000f087348 */ /* 0x000fea0003c00000 */
[----:B------:R0:W1:Y:S02]  /*33c50*/  SHFL.IDX P6, R14, R13, R12, R11 ;  /* 0x0000000c0d0e7389 */ /* 0x00006400000c000b */
[----:B01----:R-:W-:Y:S01]  /*33c60*/  ENDCOLLECTIVE ;  /* 0x000000000000791b */ /* 0x003fe20003800000 */
.L_x_3111:
[----:B------:R-:W-:Y:S01]  /*33c70*/  IMAD.MOV.U32 R13, RZ, RZ, R30 ;  /* 0x000000ffff0d7224 */ /* 0x000fe200078e001e */
[----:B------:R-:W-:-:S07]  /*33c80*/  MOV R9, R14 ;  /* 0x0000000e00097202 */ /* 0x000fce0000000f00 */
[----:B------:R-:W-:Y:S05]  /*33c90*/  WARPSYNC.COLLECTIVE R15, `(.L_x_3112) ;  /* 0x000000000f087348 */ /* 0x000fea0003c00000 */
[----:B------:R0:W1:Y:S02]  /*33ca0*/  SHFL.IDX P6, R14, R13, R12, R11 ;  /* 0x0000000c0d0e7389 */ /* 0x00006400000c000b */
[----:B01----:R-:W-:Y:S01]  /*33cb0*/  ENDCOLLECTIVE ;  /* 0x000000000000791b */ /* 0x003fe20003800000 */
.L_x_3112:
[----:B------:R-:W-:Y:S01]  /*33cc0*/  IMAD.MOV.U32 R8, RZ, RZ, R14 ;  /* 0x000000ffff087224 */ /* 0x000fe200078e000e */
[----:B------:R-:W-:Y:S06]  /*33cd0*/  BRA `(.L_x_3113) ;  /* 0xfffffd9400107947 */ /* 0x000fec000383ffff */
.L_x_2797:
[----:B------:R-:W-:Y:S01]  /*33ce0*/  BSSY B1, `(.L_x_3114) ;  /* 0x0000008000017945 */ /* 0x000fe20003800000 */
[----:B------:R-:W-:Y:S01]  /*33cf0*/  IMAD.MOV.U32 R13, RZ, RZ, R33 ;  /* 0x000000ffff0d7224 */ /* 0x000fe200078e0021 */
[----:B------:R-:W-:Y:S01]  /*33d00*/  MOV R12, 0x2 ;  /* 0x00000002000c7802 */ /* 0x000fe20000000f00 */
[----:B------:R-:W-:Y:S02]  /*33d10*/  IMAD.MOV.U32 R11, RZ, RZ, 0x181f ;  /* 0x0000181fff0b7424 */ /* 0x000fe400078e00ff */
[----:B------:R-:W-:-:S07]  /*33d20*/  IMAD.MOV.U32 R15, RZ, RZ, -0x1 ;  /* 0xffffffffff0f7424 */ /* 0x000fce00078e00ff */
[----:B-1-34-:R-:W-:Y:S05]  /*33d30*/  WARPSYNC.COLLECTIVE R15, `(.L_x_3115) ;  /* 0x000000000f087348 */ /* 0x01afea0003c00000 */
[----:B------:R0:W2:Y:S02]  /*33d40*/  SHFL.IDX P6, R14, R13, R12, R11 ;  /* 0x0000000c0d0e7389 */ /* 0x0000a400000c000b */
[----:B01234-:R-:W-:Y:S01]  /*33d50*/  ENDCOLLECTIVE ;  /* 0x000000000000791b */ /* 0x01ffe20003800000 */
.L_x_3115:
[----:B------:R-:W-:Y:S05]  /*33d60*/  BSYNC B1 ;  /* 0x0000000000017941 */ /* 0x000fea0003800000 */
.L_x_3114:
        /* <DEDUP_REMOVED lines=8> */
.L_x_3116:
[----:B------:R-:W-:Y:S01]  /*33df0*/  IMAD.MOV.U32 R13, RZ, RZ, R31 ;  /* 0x000000ffff0d7224 */ /* 0x000fe200078e001f */
[----:B------:R-:W-:-:S07]  /*33e00*/  MOV R6, R14 ;  /* 0x0000000e00067202 */ /* 0x000fce0000000f00 */
[----:B------:R-:W-:Y:S05]  /*33e10*/  WARPSYNC.COLLECTIVE R15, `(.L_x_3117) ;  /* 0x000000000f087348 */ /* 0x000fea0003c00000 */
[----:B------:R0:W1:Y:S02]  /*33e20*/  SHFL.IDX P6, R14, R13, R12, R11 ;  /* 0x0000000c0d0e7389 */ /* 0x00006400000c000b */
[----:B01----:R-:W-:Y:S01]  /*33e30*/  ENDCOLLECTIVE ;  /* 0x000000000000791b */ /* 0x003fe20003800000 */
.L_x_3117:
[----:B------:R-:W-:Y:S02]  /*33e40*/  IMAD.MOV.U32 R13, RZ, RZ, R30 ;  /* 0x000000ffff0d7224 */ /* 0x000fe400078e001e */
[----:B------:R-:W-:-:S07]  /*33e50*/  IMAD.MOV.U32 R9, RZ, RZ, R14 ;  /* 0x000000ffff097224 */ /* 0x000fce00078e000e */
[----:B------:R-:W-:Y:S05]  /*33e60*/  WARPSYNC.COLLECTIVE R15, `(.L_x_3118) ;  /* 0x000000000f087348 */ /* 0x000fea0003c00000 */
[----:B------:R0:W1:Y:S02]  /*33e70*/  SHFL.IDX P6, R14, R13, R12, R11 ;  /* 0x0000000c0d0e7389 */ /* 0x00006400000c000b */
[----:B01----:R-:W-:Y:S01]  /*33e80*/  ENDCOLLECTIVE ;  /* 0x000000000000791b */ /* 0x003fe20003800000 */
.L_x_3118:
[----:B------:R-:W-:Y:S01]  /*33e90*/  MOV R8, R14 ;  /* 0x0000000e00087202 */ /* 0x000fe20000000f00 */
[----:B------:R-:W-:Y:S06]  /*33ea0*/  BRA `(.L_x_3119) ;  /* 0xfffffd98000c7947 */ /* 0x000fec000383ffff */
.L_x_2800:
[----:B------:R-:W-:Y:S01]  /*33eb0*/  BSSY B1, `(.L_x_3120) ;  /* 0x0000008000017945 */ /* 0x000fe20003800000 */
[----:B------:R-:W-:Y:S01]  /*33ec0*/  IMAD.MOV.U32 R13, RZ, RZ, R33 ;  /* 0x000000ffff0d7224 */ /* 0x000fe200078e0021 */
[----:B------:R-:W-:Y:S01]  /*33ed0*/  MOV R15, 0xffffffff ;  /* 0xffffffff000f7802 */ /* 0x000fe20000000f00 */
[----:B------:R-:W-:Y:S02]  /*33ee0*/  IMAD.MOV.U32 R12, RZ, RZ, 0x3 ;  /* 0x00000003ff0c7424 */ /* 0x000fe400078e00ff */
[----:B------:R-:W-:-:S07]  /*33ef0*/  IMAD.MOV.U32 R11, RZ, RZ, 0x181f ;  /* 0x0000181fff0b7424 */ /* 0x000fce00078e00ff */
[----:B-1-34-:R-:W-:Y:S05]  /*33f00*/  WARPSYNC.COLLECTIVE R15, `(.L_x_3121) ;  /* 0x000000000f087348 */ /* 0x01afea0003c00000 */
[----:B------:R0:W2:Y:S02]  /*33f10*/  SHFL.IDX P6, R14, R13, R12, R11 ;  /* 0x0000000c0d0e7389 */ /* 0x0000a400000c000b */
[----:B01234-:R-:W-:Y:S01]  /*33f20*/  ENDCOLLECTIVE ;  /* 0x000000000000791b */ /* 0x01ffe20003800000 */
.L_x_3121:
[----:B------:R-:W-:Y:S05]  /*33f30*/  BSYNC B1 ;  /* 0x0000000000017941 */ /* 0x000fea0003800000 */
.L_x_3120:
        /* <DEDUP_REMOVED lines=8> */
.L_x_3122:
[----:B------:R-:W-:Y:S02]  /*33fc0*/  IMAD.MOV.U32 R13, RZ, RZ, R31 ;  /* 0x000000ffff0d7224 */ /* 0x000fe400078e001f */
[----:B------:R-:W-:-:S07]  /*33fd0*/  IMAD.MOV.U32 R80, RZ, RZ, R14 ;  /* 0x000000ffff507224 */ /* 0x000fce00078e000e */
[----:B------:R-:W-:Y:S05]  /*33fe0*/  WARPSYNC.COLLECTIVE R15, `(.L_x_3123) ;  /* 0x000000000f087348 */ /* 0x000fea0003c00000 */
[----:B------:R0:W1:Y:S02]  /*33ff0*/  SHFL.IDX P6, R14, R13, R12, R11 ;  /* 0x0000000c0d0e7389 */ /* 0x00006400000c000b */
[----:B01----:R-:W-:Y:S01]  /*34000*/  ENDCOLLECTIVE ;  /* 0x000000000000791b */ /* 0x003fe20003800000 */
.L_x_3123:
[----:B------:R-:W-:Y:S01]  /*34010*/  IMAD.MOV.U32 R13, RZ, RZ, R30 ;  /* 0x000000ffff0d7224 */ /* 0x000fe200078e001e */
[----:B------:R-:W-:-:S07]  /*34020*/  MOV R79, R14 ;  /* 0x0000000e004f7202 */ /* 0x000fce0000000f00 */
[----:B------:R-:W-:Y:S05]  /*34030*/  WARPSYNC.COLLECTIVE R15, `(.L_x_3124) ;  /* 0x000000000f087348 */ /* 0x000fea0003c00000 */
[----:B------:R0:W1:Y:S02]  /*34040*/  SHFL.IDX P6, R14, R13, R12, R11 ;  /* 0x0000000c0d0e7389 */ /* 0x00006400000c000b */
[----:B01----:R-:W-:Y:S01]  /*34050*/  ENDCOLLECTIVE ;  /* 0x000000000000791b */ /* 0x003fe20003800000 */
.L_x_3124:
[----:B------:R-:W-:Y:S01]  /*34060*/  IMAD.MOV.U32 R12, RZ, RZ, R14 ;  /* 0x000000ffff0c7224 */ /* 0x000fe200078e000e */
[----:B------:R-:W-:Y:S06]  /*34070*/  BRA `(.L_x_3125) ;  /* 0xfffffd9c00107947 */ /* 0x000fec000383ffff */
.L_x_2804:
[----:B0-----:R0:W1:Y:S02]  /*34080*/  SYNCS.PHASECHK.TRANS64.TRYWAIT P0, [R23+URZ+0x38800], R0 ;  /* 0x03880000170075a7 */ /* 0x001064000800017f */
[----:B-1----:R-:W-:Y:S05]  /*34090*/  @!P0 NANOSLEEP.SYNCS 0x989680 ;  /* 0x009896800000895d */ /* 0x002fea0003900000 */
[----:B------:R-:W1:Y:S02]  /*340a0*/  @!P0 SYNCS.PHASECHK.TRANS64 P0, [R23+URZ+0x38800], R0 ;  /* 0x03880000170085a7 */ /* 0x000e64000800007f */
[----:B-1----:R-:W-:Y:S05]  /*340b0*/  @!P0 BRA `(.L_x_2804) ;  /* 0xfffffffc00f08947 */ /* 0x002fea000383ffff */
[----:B------:R-:W-:Y:S05]  /*340c0*/  BRA `(.L_x_3126) ;  /* 0xfffffda0000c7947 */ /* 0x000fea000383ffff */
.L_x_2836:
        /* <DEDUP_REMOVED lines=8> */
.L_x_3128:
[----:B------:R-:W-:Y:S05]  /*34150*/  BSYNC B1 ;  /* 0x0000000000017941 */ /* 0x000fea0003800000 */
.L_x_3127:
        /* <DEDUP_REMOVED lines=8> */
.L_x_3129:
[----:B------:R-:W-:Y:S01]  /*341e0*/  IMAD.MOV.U32 R13, RZ, RZ, R20 ;  /* 0x000000ffff0d7224 */ /* 0x000fe200078e0014 */
[----:B------:R-:W-:-:S07]  /*341f0*/  MOV R6, R14 ;  /* 0x0000000e00067202 */ /* 0x000fce0000000f00 */
[----:B------:R-:W-:Y:S05]  /*34200*/  WARPSYNC.COLLECTIVE R15, `(.L_x_3130) ;  /* 0x000000000f087348 */ /* 0x000fea0003c00000 */
[----:B------:R0:W1:Y:S02]  /*34210*/  SHFL.IDX P6, R14, R13, R12, R11 ;  /* 0x0000000c0d0e7389 */ /* 0x00006400000c000b */
[----:B01----:R-:W-:Y:S01]  /*34220*/  ENDCOLLECTIVE ;  /* 0x000000000000791b */ /* 0x003fe20003800000 */
.L_x_3130:
[----:B------:R-:W-:Y:S02]  /*34230*/  IMAD.MOV.U32 R13, RZ, RZ, R3 ;  /* 0x000000ffff0d7224 */ /* 0x000fe400078e0003 */
[----:B------:R-:W-:-:S07]  /*34240*/  IMAD.MOV.U32 R9, RZ, RZ, R14 ;  /* 0x000000ffff097224 */ /* 0x000fce00078e000e */
[----:B------:R-:W-:Y:S05]  /*34250*/  WARPSYNC.COLLECTIVE R15, `(.L_x_3131) ;  /* 0x000000000f087348 */ /* 0x000fea0003c00000 */
[----:B------:R0:W1:Y:S02]  /*34260*/  SHFL.IDX P6, R14, R13, R12, R11 ;  /* 0x0000000c0d0e7389 */ /* 0x00006400000c000b */
[----:B01----:R-:W-:Y:S01]  /*34270*/  ENDCOLLECTIVE ;  /* 0x000000000000791b */ /* 0x003fe20003800000 */
.L_x_3131:
[----:B------:R-:W-:Y:S05]  /*34280*/  BRA `(.L_x_3132) ;  /* 0xfffffdd000547947 */ /* 0x000fea000383ffff */
.L_x_2839:
        /* <DEDUP_REMOVED lines=8> */
.L_x_3134:
[----:B------:R-:W-:Y:S05]  /*34310*/  BSYNC B1 ;  /* 0x0000000000017941 */ /* 0x000fea0003800000 */
.L_x_3133:
[----:B------:R-:W-:Y:S01]  /*34320*/  IMAD.MOV.U32 R13, RZ, RZ, R21 ;  /* 0x000000ffff0d7224 */ /* 0x000fe200078e0015 */
[----:B------:R-:W-:Y:S01]  /*34330*/  MOV R15, 0xffffffff ;  /* 0xffffffff000f7802 */ /* 0x000fe20000000f00 */
[----:B------:R-:W-:Y:S01]  /*34340*/  IMAD.MOV.U32 R12, RZ, RZ, 0x1 ;  /* 0x00000001ff0c7424 */ /* 0x000fe200078e00ff */
[----:B------:R-:W-:Y:S01]  /*34350*/  MOV R7, R14 ;  /* 0x0000000e00077202 */ /* 0x000fe20000000f00 */
[----:B------:R-:W-:-:S07]  /*34360*/  IMAD.MOV.U32 R11, RZ, RZ, 0x181f ;  /* 0x0000181fff0b7424 */ /* 0x000fce00078e00ff */
[----:B------:R-:W-:Y:S05]  /*34370*/  WARPSYNC.COLLECTIVE R15, `(.L_x_3135) ;  /* 0x000000000f087348 */ /* 0x000fea0003c00000 */
[----:B------:R0:W1:Y:S02]  /*34380*/  SHFL.IDX P6, R14, R13, R12, R11 ;  /* 0x0000000c0d0e7389 */ /* 0x00006400000c000b */
[----:B01----:R-:W-:Y:S01]  /*34390*/  ENDCOLLECTIVE ;  /* 0x000000000000791b */ /* 0x003fe20003800000 */
.L_x_3135:
[----:B------:R-:W-:Y:S02]  /*343a0*/  IMAD.MOV.U32 R13, RZ, RZ, R20 ;  /* 0x000000ffff0d7224 */ /* 0x000fe400078e0014 */
[----:B------:R-:W-:-:S07]  /*343b0*/  IMAD.MOV.U32 R6, RZ, RZ, R14 ;  /* 0x000000ffff067224 */ /* 0x000fce00078e000e */
[----:B------:R-:W-:Y:S05]  /*343c0*/  WARPSYNC.COLLECTIVE R15, `(.L_x_3136) ;  /* 0x000000000f087348 */ /* 0x000fea0003c00000 */
[----:B------:R0:W1:Y:S02]  /*343d0*/  SHFL.IDX P6, R14, R13, R12, R11 ;  /* 0x0000000c0d0e7389 */ /* 0x00006400000c000b */
[----:B01----:R-:W-:Y:S01]  /*343e0*/  ENDCOLLECTIVE ;  /* 0x000000000000791b */ /* 0x003fe20003800000 */
.L_x_3136:
[----:B------:R-:W-:Y:S01]  /*343f0*/  MOV R13, R3 ;  /* 0x00000003000d7202 */ /* 0x000fe20000000f00 */
[----:B------:R-:W-:-:S07]  /*34400*/  IMAD.MOV.U32 R9, RZ, RZ, R14 ;  /* 0x000000ffff097224 */ /* 0x000fce00078e000e */
[----:B------:R-:W-:Y:S05]  /*34410*/  WARPSYNC.COLLECTIVE R15, `(.L_x_3137) ;  /* 0x000000000f087348 */ /* 0x000fea0003c00000 */
[----:B------:R0:W1:Y:S02]  /*34420*/  SHFL.IDX P6, R14, R13, R12, R11 ;  /* 0x0000000c0d0e7389 */ /* 0x00006400000c000b */
[----:B01----:R-:W-:Y:S01]  /*34430*/  ENDCOLLECTIVE ;  /* 0x000000000000791b */ /* 0x003fe20003800000 */
.L_x_3137:
[----:B------:R-:W-:Y:S05]  /*34440*/  BRA `(.L_x_3138) ;  /* 0xfffffdd4001c7947 */ /* 0x000fea000383ffff */
.L_x_2842:
[----:B------:R-:W-:Y:S01]  /*34450*/  BSSY B1, `(.L_x_3139) ;  /* 0x0000008000017945 */ /* 0x000fe20003800000 */
[----:B------:R-:W-:Y:S01]  /*34460*/  IMAD.MOV.U32 R13, RZ, RZ, R72 ;  /* 0x000000ffff0d7224 */ /* 0x000fe200078e0048 */
[----:B------:R-:W-:Y:S01]  /*34470*/  MOV R15, 0xffffffff ;  /* 0xffffffff000f7802 */ /* 0x000fe20000000f00 */
[----:B------:R-:W-:Y:S02]  /*34480*/  IMAD.MOV.U32 R12, RZ, RZ, 0x2 ;  /* 0x00000002ff0c7424 */ /* 0x000fe400078e00ff */
[----:B------:R-:W-:-:S07]  /*34490*/  IMAD.MOV.U32 R11, RZ, RZ, 0x181f ;  /* 0x0000181fff0b7424 */ /* 0x000fce00078e00ff */
[----:B-1--4-:R-:W-:Y:S05]  /*344a0*/  WARPSYNC.COLLECTIVE R15, `(.L_x_3140) ;  /* 0x000000000f087348 */ /* 0x012fea0003c00000 */
[----:B------:R0:W2:Y:S02]  /*344b0*/  SHFL.IDX P6, R14, R13, R12, R11 ;  /* 0x0000000c0d0e7389 */ /* 0x0000a400000c000b */
[----:B012-4-:R-:W-:Y:S01]  /*344c0*/  ENDCOLLECTIVE ;  /* 0x000000000000791b */ /* 0x017fe20003800000 */
.L_x_3140:
[----:B------:R-:W-:Y:S05]  /*344d0*/  BSYNC B1 ;  /* 0x0000000000017941 */ /* 0x000fea0003800000 */
.L_x_3139:
        /* <DEDUP_REMOVED lines=8> */
.L_x_3141:
[----:B------:R-:W-:Y:S02]  /*34560*/  IMAD.MOV.U32 R13, RZ, RZ, R20 ;  /* 0x000000ffff0d7224 */ /* 0x000fe400078e0014 */
[----:B------:R-:W-:-:S07]  /*34570*/  IMAD.MOV.U32 R6, RZ, RZ, R14 ;  /* 0x000000ffff067224 */ /* 0x000fce00078e000e */
[----:B------:R-:W-:Y:S05]  /*34580*/  WARPSYNC.COLLECTIVE R15, `(.L_x_3142) ;  /* 0x000000000f087348 */ /* 0x000fea0003c00000 */
[----:B------:R0:W1:Y:S02]  /*34590*/  SHFL.IDX P6, R14, R13, R12, R11 ;  /* 0x0000000c0d0e7389 */ /* 0x00006400000c000b */
[----:B01----:R-:W-:Y:S01]  /*345a0*/  ENDCOLLECTIVE ;  /* 0x000000000000791b */ /* 0x003fe20003800000 */
.L_x_3142:
[----:B------:R-:W-:Y:S01]  /*345b0*/  IMAD.MOV.U32 R13, RZ, RZ, R3 ;  /* 0x000000ffff0d7224 */ /* 0x000fe200078e0003 */
[----:B------:R-:W-:-:S07]  /*345c0*/  MOV R9, R14 ;  /* 0x0000000e00097202 */ /* 0x000fce0000000f00 */
[----:B------:R-:W-:Y:S05]  /*345d0*/  WARPSYNC.COLLECTIVE R15, `(.L_x_3143) ;  /* 0x000000000f087348 */ /* 0x000fea0003c00000 */
[----:B------:R0:W1:Y:S02]  /*345e0*/  SHFL.IDX P6, R14, R13, R12, R11 ;  /* 0x0000000c0d0e7389 */ /* 0x00006400000c000b */
[----:B01----:R-:W-:Y:S01]  /*345f0*/  ENDCOLLECTIVE ;  /* 0x000000000000791b */ /* 0x003fe20003800000 */
.L_x_3143:
[----:B------:R-:W-:Y:S01]  /*34600*/  IMAD.MOV.U32 R8, RZ, RZ, R14 ;  /* 0x000000ffff087224 */ /* 0x000fe200078e000e */
[----:B------:R-:W-:Y:S06]  /*34610*/  BRA `(.L_x_3144) ;  /* 0xfffffdd400bc7947 */ /* 0x000fec000383ffff */
.L_x_2845:
[----:B------:R-:W-:Y:S01]  /*34620*/  BSSY B1, `(.L_x_3145) ;  /* 0x0000008000017945 */ /* 0x000fe20003800000 */
[----:B------:R-:W-:Y:S01]  /*34630*/  IMAD.MOV.U32 R13, RZ, RZ, R72 ;  /* 0x000000ffff0d7224 */ /* 0x000fe200078e0048 */
[----:B------:R-:W-:Y:S01]  /*34640*/  MOV R12, 0x3 ;  /* 0x00000003000c7802 */ /* 0x000fe20000000f00 */
[----:B------:R-:W-:Y:S02]  /*34650*/  IMAD.MOV.U32 R11, RZ, RZ, 0x181f ;  /* 0x0000181fff0b7424 */ /* 0x000fe400078e00ff */
[----:B------:R-:W-:-:S07]  /*34660*/  IMAD.MOV.U32 R15, RZ, RZ, -0x1 ;  /* 0xffffffffff0f7424 */ /* 0x000fce00078e00ff */
[----:B-1--4-:R-:W-:Y:S05]  /*34670*/  WARPSYNC.COLLECTIVE R15, `(.L_x_3146) ;  /* 0x000000000f087348 */ /* 0x012fea0003c00000 */
[----:B------:R0:W2:Y:S02]  /*34680*/  SHFL.IDX P6, R14, R13, R12, R11 ;  /* 0x0000000c0d0e7389 */ /* 0x0000a400000c000b */
[----:B012-4-:R-:W-:Y:S01]  /*34690*/  ENDCOLLECTIVE ;  /* 0x000000000000791b */ /* 0x017fe20003800000 */
.L_x_3146:
[----:B------:R-:W-:Y:S05]  /*346a0*/  BSYNC B1 ;  /* 0x0000000000017941 */ /* 0x000fea0003800000 */
.L_x_3145:
        /* <DEDUP_REMOVED lines=8> */
.L_x_3147:
[----:B------:R-:W-:Y:S01]  /*34730*/  IMAD.MOV.U32 R13, RZ, RZ, R20 ;  /* 0x000000ffff0d7224 */ /* 0x000fe200078e0014 */
[----:B------:R-:W-:-:S07]  /*34740*/  MOV R78, R14 ;  /* 0x0000000e004e7202 */ /* 0x000fce0000000f00 */
[----:B------:R-:W-:Y:S05]  /*34750*/  WARPSYNC.COLLECTIVE R15, `(.L_x_3148) ;  /* 0x000000000f087348 */ /* 0x000fea0003c00000 */
[----:B------:R0:W1:Y:S02]  /*34760*/  SHFL.IDX P6, R14, R13, R12, R11 ;  /* 0x0000000c0d0e7389 */ /* 0x00006400000c000b */
[----:B01----:R-:W-:Y:S01]  /*34770*/  ENDCOLLECTIVE ;  /* 0x000000000000791b */ /* 0x003fe20003800000 */
.L_x_3148:
[----:B------:R-:W-:Y:S02]  /*34780*/  IMAD.MOV.U32 R13, RZ, RZ, R3 ;  /* 0x000000ffff0d7224 */ /* 0x000fe400078e0003 */
[----:B------:R-:W-:-:S07]  /*34790*/  IMAD.MOV.U32 R21, RZ, RZ, R14 ;  /* 0x000000ffff157224 */ /* 0x000fce00078e000e */
[----:B------:R-:W-:Y:S05]  /*347a0*/  WARPSYNC.COLLECTIVE R15, `(.L_x_3149) ;  /* 0x000000000f087348 */ /* 0x000fea0003c00000 */
[----:B------:R0:W1:Y:S02]  /*347b0*/  SHFL.IDX P6, R14, R13, R12, R11 ;  /* 0x0000000c0d0e7389 */ /* 0x00006400000c000b */
[----:B01----:R-:W-:Y:S01]  /*347c0*/  ENDCOLLECTIVE ;  /* 0x000000000000791b */ /* 0x003fe20003800000 */
.L_x_3149:
[----:B------:R-:W-:Y:S01]  /*347d0*/  MOV R3, R14 ;  /* 0x0000000e00037202 */ /* 0x000fe20000000f00 */
[----:B------:R-:W-:Y:S06]  /*347e0*/  BRA `(.L_x_3150) ;  /* 0xfffffdd800647947 */ /* 0x000fec000383ffff */
.L_x_2849:
[----:B----4-:R4:W0:Y:S02]  /*347f0*/  SYNCS.PHASECHK.TRANS64.TRYWAIT P0, [R23+URZ+0x38800], R0 ;  /* 0x03880000170075a7 */ /* 0x010824000800017f */
[----:B0-----:R-:W-:Y:S05]  /*34800*/  @!P0 NANOSLEEP.SYNCS 0x989680 ;  /* 0x009896800000895d */ /* 0x001fea0003900000 */
[----:B------:R-:W0:Y:S02]  /*34810*/  @!P0 SYNCS.PHASECHK.TRANS64 P0, [R23+URZ+0x38800], R0 ;  /* 0x03880000170085a7 */ /* 0x000e24000800007f */
[----:B0-----:R-:W-:Y:S05]  /*34820*/  @!P0 BRA `(.L_x_2849) ;  /* 0xfffffffc00f08947 */ /* 0x001fea000383ffff */
[----:B------:R-:W-:Y:S05]  /*34830*/  BRA `(.L_x_3151) ;  /* 0xfffffddc000c7947 */ /* 0x000fea000383ffff */
.L_x_2867:
[----:B--2---:R2:W4:Y:S02]  /*34840*/  SYNCS.PHASECHK.TRANS64.TRYWAIT P1, [R0+URZ+0x38830], R3 ;  /* 0x03883003000075a7 */ /* 0x004524000802017f */
[----:B----4-:R-:W-:Y:S05]  /*34850*/  @!P1 NANOSLEEP.SYNCS 0x989680 ;  /* 0x009896800000995d */ /* 0x010fea0003900000 */
[----:B------:R-:W4:Y:S02]  /*34860*/  @!P1 SYNCS.PHASECHK.TRANS64 P1, [R0+URZ+0x38830], R3 ;  /* 0x03883003000095a7 */ /* 0x000f24000802007f */
[----:B----4-:R-:W-:Y:S05]  /*34870*/  @!P1 BRA `(.L_x_2867) ;  /* 0xfffffffc00f09947 */ /* 0x010fea000383ffff */
[----:B------:R-:W-:Y:S05]  /*34880*/  BRA `(.L_x_2866) ;  /* 0xfffffe1400647947 */ /* 0x000fea000383ffff */
.L_x_2875:
[----:B-1----:R1:W2:Y:S02]  /*34890*/  SYNCS.PHASECHK.TRANS64.TRYWAIT P1, [R9+URZ+0x38830], R4 ;  /* 0x03883004090075a7 */ /* 0x0022a4000802017f */
[----:B--2---:R-:W-:Y:S05]  /*348a0*/  @!P1 NANOSLEEP.SYNCS 0x989680 ;  /* 0x009896800000995d */ /* 0x004fea0003900000 */
[----:B------:R-:W2:Y:S02]  /*348b0*/  @!P1 SYNCS.PHASECHK.TRANS64 P1, [R9+URZ+0x38830], R4 ;  /* 0x03883004090095a7 */ /* 0x000ea4000802007f */
[----:B--2---:R-:W-:Y:S05]  /*348c0*/  @!P1 BRA `(.L_x_2875) ;  /* 0xfffffffc00f09947 */ /* 0x004fea000383ffff */
[----:B------:R-:W-:Y:S05]  /*348d0*/  BRA `(.L_x_2874) ;  /* 0xfffffe6400047947 */ /* 0x000fea000383ffff */
.L_x_2880:
[----:B-1----:R1:W2:Y:S02]  /*348e0*/  SYNCS.PHASECHK.TRANS64.TRYWAIT P1, [R7+URZ+0x38850], R0 ;  /* 0x03885000070075a7 */ /* 0x0022a4000802017f */
[----:B--2---:R-:W-:Y:S05]  /*348f0*/  @!P1 NANOSLEEP.SYNCS 0x989680 ;  /* 0x009896800000995d */ /* 0x004fea0003900000 */
[----:B------:R-:W2:Y:S02]  /*34900*/  @!P1 SYNCS.PHASECHK.TRANS64 P1, [R7+URZ+0x38850], R0 ;  /* 0x03885000070095a7 */ /* 0x000ea4000802007f */
[----:B--2---:R-:W-:Y:S05]  /*34910*/  @!P1 BRA `(.L_x_2880) ;  /* 0xfffffffc00f09947 */ /* 0x004fea000383ffff */
[----:B------:R-:W-:Y:S05]  /*34920*/  BRA `(.L_x_2879) ;  /* 0xfffffe9800c07947 */ /* 0x000fea000383ffff */
.L_x_2890:
[----:B-1----:R1:W2:Y:S02]  /*34930*/  SYNCS.PHASECHK.TRANS64.TRYWAIT P1, [R4+URZ+0x38830], R5 ;  /* 0x03883005040075a7 */ /* 0x0022a4000802017f */
[----:B--2---:R-:W-:Y:S05]  /*34940*/  @!P1 NANOSLEEP.SYNCS 0x989680 ;  /* 0x009896800000995d */ /* 0x004fea0003900000 */
[----:B------:R-:W2:Y:S02]  /*34950*/  @!P1 SYNCS.PHASECHK.TRANS64 P1, [R4+URZ+0x38830], R5 ;  /* 0x03883005040095a7 */ /* 0x000ea4000802007f */
[----:B--2---:R-:W-:Y:S05]  /*34960*/  @!P1 BRA `(.L_x_2890) ;  /* 0xfffffffc00f09947 */ /* 0x004fea000383ffff */
[----:B------:R-:W-:Y:S05]  /*34970*/  BRA `(.L_x_2889) ;  /* 0xfffffeb8001c7947 */ /* 0x000fea000383ffff */
.L_x_2895:
[----:B-1----:R1:W2:Y:S02]  /*34980*/  SYNCS.PHASECHK.TRANS64.TRYWAIT P1, [R6+URZ+0x38850], R0 ;  /* 0x03885000060075a7 */ /* 0x0022a4000802017f */
[----:B--2---:R-:W-:Y:S05]  /*34990*/  @!P1 NANOSLEEP.SYNCS 0x989680 ;  /* 0x009896800000995d */ /* 0x004fea0003900000 */
[----:B------:R-:W2:Y:S02]  /*349a0*/  @!P1 SYNCS.PHASECHK.TRANS64 P1, [R6+URZ+0x38850], R0 ;  /* 0x03885000060095a7 */ /* 0x000ea4000802007f */
[----:B--2---:R-:W-:Y:S05]  /*349b0*/  @!P1 BRA `(.L_x_2895) ;  /* 0xfffffffc00f09947 */ /* 0x004fea000383ffff */
[----:B------:R-:W-:Y:S05]  /*349c0*/  BRA `(.L_x_2894) ;  /* 0xfffffeec00d87947 */ /* 0x000fea000383ffff */
.L_x_2903:
[----:B-1----:R1:W2:Y:S02]  /*349d0*/  SYNCS.PHASECHK.TRANS64.TRYWAIT P1, [R10+URZ+0x38850], R0 ;  /* 0x038850000a0075a7 */ /* 0x0022a4000802017f */
[----:B--2---:R-:W-:Y:S05]  /*349e0*/  @!P1 NANOSLEEP.SYNCS 0x989680 ;  /* 0x009896800000995d */ /* 0x004fea0003900000 */
[----:B------:R-:W2:Y:S02]  /*349f0*/  @!P1 SYNCS.PHASECHK.TRANS64 P1, [R10+URZ+0x38850], R0 ;  /* 0x038850000a0095a7 */ /* 0x000ea4000802007f */
[----:B--2---:R-:W-:Y:S05]  /*34a00*/  @!P1 BRA `(.L_x_2903) ;  /* 0xfffffffc00f09947 */ /* 0x004fea000383ffff */
[----:B------:R-:W-:Y:S05]  /*34a10*/  BRA `(.L_x_2902) ;  /* 0xffffff0c004c7947 */ /* 0x000fea000383ffff */
.L_x_2945:
[----:B------:R-:W0:Y:S01]  /*34a20*/  S2R R10, SR_TID.X ;  /* 0x00000000000a7919 */ /* 0x000e220000002100 */
[----:B------:R-:W-:Y:S01]  /*34a30*/  BSSY B1, `(.L_x_3152) ;  /* 0x000000a000017945 */ /* 0x000fe20003800000 */
[----:B------:R-:W-:Y:S01]  /*34a40*/  IMAD.MOV.U32 R12, RZ, RZ, RZ ;  /* 0x000000ffff0c7224 */ /* 0x000fe200078e00ff */
[----:B------:R-:W-:Y:S01]  /*34a50*/  MOV R15, 0xffffffff ;  /* 0xffffffff000f7802 */ /* 0x000fe20000000f00 */
[----:B-1----:R-:W-:Y:S01]  /*34a60*/  IMAD.MOV.U32 R11, RZ, RZ, 0x1f ;  /* 0x0000001fff0b7424 */ /* 0x002fe200078e00ff */
[----:B0-----:R-:W-:-:S04]  /*34a70*/  SHF.R.U32.HI R10, RZ, 0x5, R10 ;  /* 0x00000005ff0a7819 */ /* 0x001fc8000001160a */
[----:B------:R-:W-:-:S05]  /*34a80*/  LOP3.LUT R10, R10, 0x3, RZ, 0xc0, !PT ;  /* 0x000000030a0a7812 */ /* 0x000fca00078ec0ff */
[----:B------:R-:W-:-:S07]  /*34a90*/  IMAD.MOV.U32 R13, RZ, RZ, R10 ;  /* 0x000000ffff0d7224 */ /* 0x000fce00078e000a */
[----:B------:R-:W-:Y:S05]  /*34aa0*/  WARPSYNC.COLLECTIVE R15, `(.L_x_3153) ;  /* 0x000000000f087348 */ /* 0x000fea0003c00000 */
[----:B------:R0:W1:Y:S02]  /*34ab0*/  SHFL.IDX P6, R14, R13, R12, R11 ;  /* 0x0000000c0d0e7389 */ /* 0x00006400000c000b */
[----:B01----:R-:W-:Y:S01]  /*34ac0*/  ENDCOLLECTIVE ;  /* 0x000000000000791b */ /* 0x003fe20003800000 */
.L_x_3153:
[----:B------:R-:W-:Y:S05]  /*34ad0*/  BSYNC B1 ;  /* 0x0000000000017941 */ /* 0x000fea0003800000 */
.L_x_3152:
[----:B------:R-:W-:Y:S05]  /*34ae0*/  BRA `(.L_x_3154) ;  /* 0xffffff7800f87947 */ /* 0x000fea000383ffff */
.L_x_2947:
[----:B------:R-:W-:Y:S01]  /*34af0*/  BSSY B1, `(.L_x_3155) ;  /* 0x0000006000017945 */ /* 0x000fe20003800000 */
[----:B------:R-:W-:-:S07]  /*34b00*/  IMAD.MOV.U32 R15, RZ, RZ, -0x1 ;  /* 0xffffffffff0f7424 */ /* 0x000fce00078e00ff */
[----:B01----:R-:W-:Y:S05]  /*34b10*/  WARPSYNC.COLLECTIVE R15, `(.L_x_3156) ;  /* 0x000000000f0c7348 */ /* 0x003fea0003c00000 */
[----:B------:R-:W-:Y:S02]  /*34b20*/  ELECT P6, UR62, PT ;  /* 0x00000000003e782f */ /* 0x000fe400038c0000 */
[----:B------:R-:W-:Y:S01]  /*34b30*/  MOV R14, UR62 ;  /* 0x0000003e000e7c02 */ /* 0x000fe20008000f00 */
[----:B01----:R-:W-:Y:S10]  /*34b40*/  ENDCOLLECTIVE ;  /* 0x000000000000791b */ /* 0x003ff40003800000 */
.L_x_3156:
[----:B------:R-:W-:Y:S05]  /*34b50*/  BSYNC B1 ;  /* 0x0000000000017941 */ /* 0x000fea0003800000 */
.L_x_3155:
[----:B------:R-:W-:Y:S05]  /*34b60*/  BRA `(.L_x_2946) ;  /* 0xffffff7800f07947 */ /* 0x000fea000383ffff */
.L_x_2949:
[----:B0-----:R0:W2:Y:S02]  /*34b70*/  SYNCS.PHASECHK.TRANS64.TRYWAIT P0, [R16+URZ+0x38820], R7 ;  /* 0x03882007100075a7 */ /* 0x0010a4000800017f */
[----:B--2---:R-:W-:Y:S05]  /*34b80*/  @!P0 NANOSLEEP.SYNCS 0x989680 ;  /* 0x009896800000895d */ /* 0x004fea0003900000 */
[----:B------:R-:W2:Y:S02]  /*34b90*/  @!P0 SYNCS.PHASECHK.TRANS64 P0, [R16+URZ+0x38820], R7 ;  /* 0x03882007100085a7 */ /* 0x000ea4000800007f */
[----:B--2---:R-:W-:Y:S05]  /*34ba0*/  @!P0 BRA `(.L_x_2949) ;  /* 0xfffffffc00f08947 */ /* 0x004fea000383ffff */
[----:B------:R-:W-:Y:S05]  /*34bb0*/  BRA `(.L_x_3157) ;  /* 0xffffff7c00007947 */ /* 0x000fea000383ffff */
.L_x_2953:
[----:B-1----:R1:W2:Y:S02]  /*34bc0*/  SYNCS.PHASECHK.TRANS64.TRYWAIT P0, [R11+URZ+0x388a0], R10 ;  /* 0x0388a00a0b0075a7 */ /* 0x0022a4000800017f */
[----:B--2---:R-:W-:Y:S05]  /*34bd0*/  @!P0 NANOSLEEP.SYNCS 0x989680 ;  /* 0x009896800000895d */ /* 0x004fea0003900000 */
[----:B------:R-:W2:Y:S02]  /*34be0*/  @!P0 SYNCS.PHASECHK.TRANS64 P0, [R11+URZ+0x388a0], R10 ;  /* 0x0388a00a0b0085a7 */ /* 0x000ea4000800007f */
[----:B--2---:R-:W-:Y:S05]  /*34bf0*/  @!P0 BRA `(.L_x_2953) ;  /* 0xfffffffc00f08947 */ /* 0x004fea000383ffff */
[----:B------:R-:W-:Y:S05]  /*34c00*/  BRA `(.L_x_3158) ;  /* 0xffffff7c00187947 */ /* 0x000fea000383ffff */
.L_x_2961:
[----:B0-----:R0:W2:Y:S02]  /*34c10*/  SYNCS.PHASECHK.TRANS64.TRYWAIT P0, [R11+URZ+0x388c0], R10 ;  /* 0x0388c00a0b0075a7 */ /* 0x0010a4000800017f */
[----:B--2---:R-:W-:Y:S05]  /*34c20*/  @!P0 NANOSLEEP.SYNCS 0x989680 ;  /* 0x009896800000895d */ /* 0x004fea0003900000 */
[----:B------:R-:W2:Y:S02]  /*34c30*/  @!P0 SYNCS.PHASECHK.TRANS64 P0, [R11+URZ+0x388c0], R10 ;  /* 0x0388c00a0b0085a7 */ /* 0x000ea4000800007f */
[----:B--2---:R-:W-:Y:S05]  /*34c40*/  @!P0 BRA `(.L_x_2961) ;  /* 0xfffffffc00f08947 */ /* 0x004fea000383ffff */
[----:B------:R-:W-:Y:S05]  /*34c50*/  BRA `(.L_x_3159) ;  /* 0xffffff8000547947 */ /* 0x000fea000383ffff */
.L_x_2971:
[----:B-1----:R1:W2:Y:S02]  /*34c60*/  SYNCS.PHASECHK.TRANS64.TRYWAIT P1, [R10+URZ+0x388a0], R9 ;  /* 0x0388a0090a0075a7 */ /* 0x0022a4000802017f */
[----:B--2---:R-:W-:Y:S05]  /*34c70*/  @!P1 NANOSLEEP.SYNCS 0x989680 ;  /* 0x009896800000995d */ /* 0x004fea0003900000 */
[----:B------:R-:W2:Y:S02]  /*34c80*/  @!P1 SYNCS.PHASECHK.TRANS64 P1, [R10+URZ+0x388a0], R9 ;  /* 0x0388a0090a0095a7 */ /* 0x000ea4000802007f */
[----:B--2---:R-:W-:Y:S05]  /*34c90*/  @!P1 BRA `(.L_x_2971) ;  /* 0xfffffffc00f09947 */ /* 0x004fea000383ffff */
[----:B------:R-:W-:Y:S05]  /*34ca0*/  BRA `(.L_x_3160) ;  /* 0xffffff8400c87947 */ /* 0x000fea000383ffff */
.L_x_2979:
[----:B0-----:R0:W2:Y:S02]  /*34cb0*/  SYNCS.PHASECHK.TRANS64.TRYWAIT P1, [R10+URZ+0x388c0], R9 ;  /* 0x0388c0090a0075a7 */ /* 0x0010a4000802017f */
[----:B--2---:R-:W-:Y:S05]  /*34cc0*/  @!P1 NANOSLEEP.SYNCS 0x989680 ;  /* 0x009896800000995d */ /* 0x004fea0003900000 */
[----:B------:R-:W2:Y:S02]  /*34cd0*/  @!P1 SYNCS.PHASECHK.TRANS64 P1, [R10+URZ+0x388c0], R9 ;  /* 0x0388c0090a0095a7 */ /* 0x000ea4000802007f */
[----:B--2---:R-:W-:Y:S05]  /*34ce0*/  @!P1 BRA `(.L_x_2979) ;  /* 0xfffffffc00f09947 */ /* 0x004fea000383ffff */
[----:B------:R-:W-:Y:S05]  /*34cf0*/  BRA `(.L_x_3161) ;  /* 0xffffff8c00007947 */ /* 0x000fea000383ffff */
.L_x_2997:
        /* <DEDUP_REMOVED lines=11> */
.L_x_3163:
[----:B------:R-:W-:Y:S05]  /*34db0*/  BSYNC B0 ;  /* 0x0000000000007941 */ /* 0x000fea0003800000 */
.L_x_3162:
[----:B------:R-:W-:Y:S05]  /*34dc0*/  BRA `(.L_x_3164) ;  /* 0xffffff9c00307947 */ /* 0x000fea000383ffff */
.L_x_3000:
[----:B0-----:R0:W1:Y:S02]  /*34dd0*/  SYNCS.PHASECHK.TRANS64.TRYWAIT P0, [R5+URZ+0x38840], R2 ;  /* 0x03884002050075a7 */ /* 0x001064000800017f */
[----:B-1----:R-:W-:Y:S05]  /*34de0*/  @!P0 NANOSLEEP.SYNCS 0x989680 ;  /* 0x009896800000895d */ /* 0x002fea0003900000 */
[----:B------:R-:W1:Y:S02]  /*34df0*/  @!P0 SYNCS.PHASECHK.TRANS64 P0, [R5+URZ+0x38840], R2 ;  /* 0x03884002050085a7 */ /* 0x000e64000800007f */
[----:B-1----:R-:W-:Y:S05]  /*34e00*/  @!P0 BRA `(.L_x_3000) ;  /* 0xfffffffc00f08947 */ /* 0x002fea000383ffff */
[----:B------:R-:W-:Y:S05]  /*34e10*/  BRA `(.L_x_3165) ;  /* 0xffffff9c00807947 */ /* 0x000fea000383ffff */
.L_x_3001:
        /* <DEDUP_REMOVED lines=8> */
.L_x_3167:
[----:B------:R-:W-:Y:S05]  /*34ea0*/  BSYNC B0 ;  /* 0x0000000000007941 */ /* 0x000fea0003800000 */
.L_x_3166:
[----:B------:R-:W-:Y:S01]  /*34eb0*/  IMAD.MOV.U32 R13, RZ, RZ, R0 ;  /* 0x000000ffff0d7224 */ /* 0x000fe200078e0000 */
[----:B------:R-:W-:Y:S01]  /*34ec0*/  MOV R12, RZ ;  /* 0x000000ff000c7202 */ /* 0x000fe20000000f00 */
[----:B------:R-:W-:Y:S01]  /*34ed0*/  IMAD.MOV.U32 R11, RZ, RZ, 0x181f ;  /* 0x0000181fff0b7424 */ /* 0x000fe200078e00ff */
[C---:B------:R-:W-:Y:S01]  /*34ee0*/  LOP3.LUT P5, RZ, R18.reuse, 0x10, RZ, 0xc0, !PT ;  /* 0x0000001012ff7812 */ /* 0x040fe200078ac0ff */
[----:B------:R-:W-:Y:S01]  /*34ef0*/  IMAD.MOV.U32 R15, RZ, RZ, -0x1 ;  /* 0xffffffffff0f7424 */ /* 0x000fe200078e00ff */
[C---:B------:R-:W-:Y:S01]  /*34f00*/  LOP3.LUT P4, RZ, R18.reuse, 0x8, RZ, 0xc0, !PT ;  /* 0x0000000812ff7812 */ /* 0x040fe2000788c0ff */
[----:B------:R-:W-:Y:S01]  /*34f10*/  IMAD.MOV.U32 R2, RZ, RZ, R14 ;  /* 0x000000ffff027224 */ /* 0x000fe200078e000e */
[----:B------:R-:W-:Y:S01]  /*34f20*/  LOP3.LUT P3, RZ, R18, 0x4, RZ, 0xc0, !PT ;  /* 0x0000000412ff7812 */ /* 0x000fe2000786c0ff */
[----:B------:R-:W-:-:S12]  /*34f30*/  @P0 IMAD R9, R7, 0x2, R16 ;  /* 0x0000000207090824 */ /* 0x000fd800078e0210 */
[----:B------:R-:W-:Y:S05]  /*34f40*/  WARPSYNC.COLLECTIVE R15, `(.L_x_3168) ;  /* 0x000000000f087348 */ /* 0x000fea0003c00000 */
[----:B------:R0:W1:Y:S02]  /*34f50*/  SHFL.IDX P6, R14, R13, R12, R11 ;  /* 0x0000000c0d0e7389 */ /* 0x00006400000c000b */
[----:B01----:R-:W-:Y:S01]  /*34f60*/  ENDCOLLECTIVE ;  /* 0x000000000000791b */ /* 0x003fe20003800000 */
.L_x_3168:
[----:B------:R-:W-:Y:S01]  /*34f70*/  LOP3.LUT P2, RZ, R18, 0x2, RZ, 0xc0, !PT ;  /* 0x0000000212ff7812 */ /* 0x000fe2000784c0ff */
[----:B------:R-:W-:Y:S02]  /*34f80*/  IMAD.MOV.U32 R13, RZ, RZ, R6 ;  /* 0x000000ffff0d7224 */ /* 0x000fe400078e0006 */
[----:B------:R-:W-:Y:S02]  /*34f90*/  IMAD.MOV.U32 R12, RZ, RZ, 0x1 ;  /* 0x00000001ff0c7424 */ /* 0x000fe400078e00ff */
[----:B------:R-:W-:-:S08]  /*34fa0*/  IMAD.MOV.U32 R3, RZ, RZ, R14 ;  /* 0x000000ffff037224 */ /* 0x000fd000078e000e */
[----:B------:R-:W-:Y:S05]  /*34fb0*/  WARPSYNC.COLLECTIVE R15, `(.L_x_3169) ;  /* 0x000000000f087348 */ /* 0x000fea0003c00000 */
[----:B------:R0:W1:Y:S02]  /*34fc0*/  SHFL.IDX P6, R14, R13, R12, R11 ;  /* 0x0000000c0d0e7389 */ /* 0x00006400000c000b */
[----:B01----:R-:W-:Y:S01]  /*34fd0*/  ENDCOLLECTIVE ;  /* 0x000000000000791b */ /* 0x003fe20003800000 */
.L_x_3169:
[----:B------:R-:W-:-:S04]  /*34fe0*/  @P0 LEA R3, P1, R34, R3, 0x1 ;  /* 0x0000000322030211 */ /* 0x000fc800078208ff */
[----:B------:R-:W-:-:S04]  /*34ff0*/  @P0 IADD3.X R2, RZ, R2, RZ, P1, !PT ;  /* 0x00000002ff020210 */ /* 0x000fc80000ffe4ff */
        /* <DEDUP_REMOVED lines=12> */
.L_x_3170:
[----:B------:R-:W-:Y:S01]  /*350c0*/  @!PT LDS RZ, [RZ] ;  /* 0x00000000fffff984 */ /* 0x000fe20000000800 */
[----:B------:R-:W-:Y:S01]  /*350d0*/  @!PT LDS RZ, [RZ] ;  /* 0x00000000fffff984 */ /* 0x000fe20000000800 */
[----:B------:R-:W-:Y:S01]  /*350e0*/  @!PT LDS RZ, [RZ] ;  /* 0x00000000fffff984 */ /* 0x000fe20000000800 */
[----:B------:R-:W-:Y:S04]  /*350f0*/  @P0 LDGSTS.E.BYPASS.LTC128B.128 [R9+0x26c00], desc[UR60][R2.64+0x80], !P4 ;  /* 0x26c0008002090fae */ /* 0x000fe8000e101d7c */
[----:B------:R-:W-:Y:S04]  /*35100*/  @P0 LDGSTS.E.BYPASS.LTC128B.128 [R9+0x29400], desc[UR60][R2.64+0x100], !P3 ;  /* 0x2940010002090fae */ /* 0x000fe8000d901d7c */
[----:B------:R0:W-:Y:S01]  /*35110*/  @P0 LDGSTS.E.BYPASS.LTC128B.128 [R9+0x2bc00], desc[UR60][R2.64+0x180], !P2 ;  /* 0x2bc0018002090fae */ /* 0x0001e2000d101d7c */
[----:B------:R-:W-:Y:S01]  /*35120*/  ISETP.GE.AND P0, PT, R4, 0x11, PT ;  /* 0x000000110400780c */ /* 0x000fe20003f06270 */
[----:B------:R-:W-:-:S02]  /*35130*/  IMAD.MOV.U32 R13, RZ, RZ, R6 ;  /* 0x000000ffff0d7224 */ /* 0x000fc400078e0006 */
[----:B------:R-:W-:Y:S02]  /*35140*/  IMAD.MOV.U32 R12, RZ, RZ, 0x2 ;  /* 0x00000002ff0c7424 */ /* 0x000fe400078e00ff */
[----:B0-----:R-:W-:-:S08]  /*35150*/  IMAD.MOV.U32 R2, RZ, RZ, R14 ;  /* 0x000000ffff027224 */ /* 0x001fd000078e000e */
[----:B------:R-:W-:Y:S05]  /*35160*/  WARPSYNC.COLLECTIVE R15, `(.L_x_3171) ;  /* 0x000000000f087348 */ /* 0x000fea0003c00000 */
[----:B------:R0:W1:Y:S02]  /*35170*/  SHFL.IDX P6, R14, R13, R12, R11 ;  /* 0x0000000c0d0e7389 */ /* 0x00006400000c000b */
[----:B01----:R-:W-:Y:S01]  /*35180*/  ENDCOLLECTIVE ;  /* 0x000000000000791b */ /* 0x003fe20003800000 */
.L_x_3171:
[----:B------:R-:W-:Y:S02]  /*35190*/  @P0 LEA R21, R7, R16, 0x1 ;  /* 0x0000001007150211 */ /* 0x000fe400078e08ff */
[----:B------:R-:W-:-:S05]  /*351a0*/  @P0 LEA R2, P1, R34, R2, 0x1 ;  /* 0x0000000222020211 */ /* 0x000fca00078208ff */
[----:B------:R-:W-:-:S05]  /*351b0*/  @P0 IMAD.X R3, RZ, RZ, R8, P1 ;  /* 0x000000ffff030224 */ /* 0x000fca00008e0608 */
        /* <DEDUP_REMOVED lines=13> */
.L_x_3172:
[----:B------:R-:W-:Y:S01]  /*35290*/  @P0 IMAD R9, R7, 0x2, R16 ;  /* 0x0000000207090824 */ /* 0x000fe200078e0210 */
[----:B------:R-:W-:Y:S01]  /*352a0*/  MOV R13, R6 ;  /* 0x00000006000d7202 */ /* 0x000fe20000000f00 */
[----:B------:R-:W-:Y:S02]  /*352b0*/  IMAD.MOV.U32 R12, RZ, RZ, 0x3 ;  /* 0x00000003ff0c7424 */ /* 0x000fe400078e00ff */
[----:B------:R-:W-:-:S07]  /*352c0*/  IMAD.MOV.U32 R2, RZ, RZ, R14 ;  /* 0x000000ffff027224 */ /* 0x000fce00078e000e */
[----:B------:R-:W-:Y:S05]  /*352d0*/  WARPSYNC.COLLECTIVE R15, `(.L_x_3173) ;  /* 0x000000000f087348 */ /* 0x000fea0003c00000 */
[----:B------:R0:W1:Y:S02]  /*352e0*/  SHFL.IDX P6, R14, R13, R12, R11 ;  /* 0x0000000c0d0e7389 */ /* 0x00006400000c000b */
[----:B01----:R-:W-:Y:S01]  /*352f0*/  ENDCOLLECTIVE ;  /* 0x000000000000791b */ /* 0x003fe20003800000 */
.L_x_3173:
        /* <DEDUP_REMOVED lines=15> */
.L_x_3174:
[----:B------:R-:W-:Y:S02]  /*353f0*/  @P0 IMAD R21, R7, 0x2, R16 ;  /* 0x0000000207150824 */ /* 0x000fe400078e0210 */
[----:B------:R-:W-:Y:S01]  /*35400*/  IMAD.MOV.U32 R13, RZ, RZ, R6 ;  /* 0x000000ffff0d7224 */ /* 0x000fe200078e0006 */
[----:B------:R-:W-:Y:S02]  /*35410*/  MOV R12, 0x4 ;  /* 0x00000004000c7802 */ /* 0x000fe40000000f00 */
[----:B------:R-:W-:-:S07]  /*35420*/  MOV R2, R14 ;  /* 0x0000000e00027202 */ /* 0x000fce0000000f00 */
[----:B------:R-:W-:Y:S05]  /*35430*/  WARPSYNC.COLLECTIVE R15, `(.L_x_3175) ;  /* 0x000000000f087348 */ /* 0x000fea0003c00000 */
[----:B------:R0:W1:Y:S02]  /*35440*/  SHFL.IDX P6, R14, R13, R12, R11 ;  /* 0x0000000c0d0e7389 */ /* 0x00006400000c000b */
[----:B01----:R-:W-:Y:S01]  /*35450*/  ENDCOLLECTIVE ;  /* 0x000000000000791b */ /* 0x003fe20003800000 */
.L_x_3175:
        /* <DEDUP_REMOVED lines=14> */
.L_x_3176:
[----:B------:R-:W-:Y:S01]  /*35540*/  IMAD.MOV.U32 R0, RZ, RZ, R14 ;  /* 0x000000ffff007224 */ /* 0x000fe200078e000e */
[----:B------:R-:W-:Y:S06]  /*35550*/  BRA `(.L_x_3177) ;  /* 0xffffff9800dc7947 */ /* 0x000fec000383ffff */
.L_x_3008:
[----:B------:R-:W-:Y:S01]  /*35560*/  MOV R13, R0 ;  /* 0x00000000000d7202 */ /* 0x000fe20000000f00 */
        /* <DEDUP_REMOVED lines=8> */
.L_x_3178:
[----:B------:R-:W-:Y:S01]  /*355f0*/  ISETP.GE.AND P0, PT, R25, R5, PT ;  /* 0x000000051900720c */ /* 0x000fe20003f06270 */
[----:B------:R-:W-:Y:S01]  /*35600*/  IMAD.MOV.U32 R13, RZ, RZ, R4 ;  /* 0x000000ffff0d7224 */ /* 0x000fe200078e0004 */
[----:B------:R-:W-:-:S11]  /*35610*/  MOV R2, R14 ;  /* 0x0000000e00027202 */ /* 0x000fd60000000f00 */
[----:B------:R-:W-:Y:S05]  /*35620*/  WARPSYNC.COLLECTIVE R15, `(.L_x_3179) ;  /* 0x000000000f087348 */ /* 0x000fea0003c00000 */
[----:B------:R0:W1:Y:S02]  /*35630*/  SHFL.IDX P6, R14, R13, R12, R11 ;  /* 0x0000000c0d0e7389 */ /* 0x00006400000c000b */
[----:B01----:R-:W-:Y:S01]  /*35640*/  ENDCOLLECTIVE ;  /* 0x000000000000791b */ /* 0x003fe20003800000 */
.L_x_3179:
[----:B------:R-:W-:Y:S01]  /*35650*/  IMAD.MOV.U32 R13, RZ, RZ, R0 ;  /* 0x000000ffff0d7224 */ /* 0x000fe200078e0000 */
[----:B------:R-:W-:Y:S01]  /*35660*/  MOV R12, 0x1 ;  /* 0x00000001000c7802 */ /* 0x000fe20000000f00 */
[----:B------:R-:W-:-:S07]  /*35670*/  IMAD.MOV.U32 R3, RZ, RZ, R14 ;  /* 0x000000ffff037224 */ /* 0x000fce00078e000e */
[----:B------:R-:W-:Y:S05]  /*35680*/  WARPSYNC.COLLECTIVE R15, `(.L_x_3180) ;  /* 0x000000000f087348 */ /* 0x000fea0003c00000 */
[----:B------:R0:W1:Y:S02]  /*35690*/  SHFL.IDX P6, R14, R13, R12, R11 ;  /* 0x0000000c0d0e7389 */ /* 0x00006400000c000b */
[----:B01----:R-:W-:Y:S01]  /*356a0*/  ENDCOLLECTIVE ;  /* 0x000000000000791b */ /* 0x003fe20003800000 */
.L_x_3180:
        /* <DEDUP_REMOVED lines=17> */
.L_x_3181:
[----:B------:R-:W-:Y:S01]  /*357c0*/  MOV R13, R0 ;  /* 0x00000000000d7202 */ /* 0x000fe20000000f00 */
[----:B------:R-:W-:Y:S02]  /*357d0*/  IMAD.MOV.U32 R12, RZ, RZ, 0x2 ;  /* 0x00000002ff0c7424 */ /* 0x000fe400078e00ff */
[----:B------:R-:W-:-:S07]  /*357e0*/  IMAD.MOV.U32 R3, RZ, RZ, R14 ;  /* 0x000000ffff037224 */ /* 0x000fce00078e000e */
[----:B------:R-:W-:Y:S05]  /*357f0*/  WARPSYNC.COLLECTIVE R15, `(.L_x_3182) ;  /* 0x000000000f087348 */ /* 0x000fea0003c00000 */
[----:B------:R0:W1:Y:S02]  /*35800*/  SHFL.IDX P6, R14, R13, R12, R11 ;  /* 0x0000000c0d0e7389 */ /* 0x00006400000c000b */
[----:B01----:R-:W-:Y:S01]  /*35810*/  ENDCOLLECTIVE ;  /* 0x000000000000791b */ /* 0x003fe20003800000 */
.L_x_3182:
        /* <DEDUP_REMOVED lines=18> */
.L_x_3183:
[----:B------:R-:W-:Y:S02]  /*35940*/  IMAD.MOV.U32 R13, RZ, RZ, R0 ;  /* 0x000000ffff0d7224 */ /* 0x000fe400078e0000 */
[----:B------:R-:W-:Y:S01]  /*35950*/  IMAD.MOV.U32 R12, RZ, RZ, 0x3 ;  /* 0x00000003ff0c7424 */ /* 0x000fe200078e00ff */
[----:B------:R-:W-:-:S07]  /*35960*/  MOV R3, R14 ;  /* 0x0000000e00037202 */ /* 0x000fce0000000f00 */
[----:B------:R-:W-:Y:S05]  /*35970*/  WARPSYNC.COLLECTIVE R15, `(.L_x_3184) ;  /* 0x000000000f087348 */ /* 0x000fea0003c00000 */
[----:B------:R0:W1:Y:S02]  /*35980*/  SHFL.IDX P6, R14, R13, R12, R11 ;  /* 0x0000000c0d0e7389 */ /* 0x00006400000c000b */
[----:B01----:R-:W-:Y:S01]  /*35990*/  ENDCOLLECTIVE ;  /* 0x000000000000791b */ /* 0x003fe20003800000 */
.L_x_3184:
[----:B------:R-:W-:-:S05]  /*359a0*/  @!P0 LEA R6, P5, R34, R3, 0x1 ;  /* 0x0000000322068211 */ /* 0x000fca00078a08ff */
[----:B------:R-:W-:Y:S02]  /*359b0*/  @!P0 IMAD.X R7, RZ, RZ, R2, P5 ;  /* 0x000000ffff078224 */ /* 0x000fe400028e0602 */
[----:B------:R-:W-:Y:S01]  /*359c0*/  @!P0 IMAD.MOV.U32 R2, RZ, RZ, R6 ;  /* 0x000000ffff028224 */ /* 0x000fe200078e0006 */
[----:B------:R-:W-:Y:S01]  /*359d0*/  IADD3 R6, R25, 0x30, RZ ;  /* 0x0000003019067810 */ /* 0x000fe20007ffe0ff */
[----:B------:R-:W-:Y:S01]  /*359e0*/  @!P0 IMAD.MOV.U32 R3, RZ, RZ, R7 ;  /* 0x000000ffff038224 */ /* 0x000fe200078e0007 */
[----:B------:R-:W-:-:S04]  /*359f0*/  MOV R13, R4 ;  /* 0x00000004000d7202 */ /* 0x000fc80000000f00 */
        /* <DEDUP_REMOVED lines=12> */
.L_x_3185:
[----:B------:R-:W-:Y:S02]  /*35ac0*/  IMAD.MOV.U32 R13, RZ, RZ, R0 ;  /* 0x000000ffff0d7224 */ /* 0x000fe400078e0000 */
[----:B------:R-:W-:Y:S02]  /*35ad0*/  IMAD.MOV.U32 R12, RZ, RZ, 0x4 ;  /* 0x00000004ff0c7424 */ /* 0x000fe400078e00ff */
[----:B------:R-:W-:-:S07]  /*35ae0*/  IMAD.MOV.U32 R3, RZ, RZ, R14 ;  /* 0x000000ffff037224 */ /* 0x000fce00078e000e */
[----:B------:R-:W-:Y:S05]  /*35af0*/  WARPSYNC.COLLECTIVE R15, `(.L_x_3186) ;  /* 0x000000000f087348 */ /* 0x000fea0003c00000 */
[----:B------:R0:W1:Y:S02]  /*35b00*/  SHFL.IDX P6, R14, R13, R12, R11 ;  /* 0x0000000c0d0e7389 */ /* 0x00006400000c000b */
[----:B01----:R-:W-:Y:S01]  /*35b10*/  ENDCOLLECTIVE ;  /* 0x000000000000791b */ /* 0x003fe20003800000 */
.L_x_3186:
[----:B------:R-:W-:-:S05]  /*35b20*/  @!P0 LEA R6, P5, R34, R3, 0x1 ;  /* 0x0000000322068211 */ /* 0x000fca00078a08ff */
[----:B------:R-:W-:Y:S02]  /*35b30*/  @!P0 IMAD.X R7, RZ, RZ, R2, P5 ;  /* 0x000000ffff078224 */ /* 0x000fe400028e0602 */
[----:B------:R-:W-:Y:S02]  /*35b40*/  @!P0 IMAD.MOV.U32 R2, RZ, RZ, R6 ;  /* 0x000000ffff028224 */ /* 0x000fe400078e0006 */
[----:B------:R-:W-:Y:S01]  /*35b50*/  VIADD R6, R25, 0x40 ;  /* 0x0000004019067836 */ /* 0x000fe20000000000 */
[----:B------:R-:W-:Y:S01]  /*35b60*/  @!P0 MOV R3, R7 ;  /* 0x0000000700038202 */ /* 0x000fe20000000f00 */
[----:B------:R-:W-:-:S04]  /*35b70*/  IMAD.MOV.U32 R13, RZ, RZ, R4 ;  /* 0x000000ffff0d7224 */ /* 0x000fc800078e0004 */
        /* <DEDUP_REMOVED lines=12> */
.L_x_3187:
[----:B------:R-:W-:Y:S01]  /*35c40*/  IMAD.MOV.U32 R13, RZ, RZ, R0 ;  /* 0x000000ffff0d7224 */ /* 0x000fe200078e0000 */
[----:B------:R-:W-:Y:S01]  /*35c50*/  MOV R12, 0x5 ;  /* 0x00000005000c7802 */ /* 0x000fe20000000f00 */
[----:B------:R-:W-:-:S07]  /*35c60*/  IMAD.MOV.U32 R3, RZ, RZ, R14 ;  /* 0x000000ffff037224 */ /* 0x000fce00078e000e */
[----:B------:R-:W-:Y:S05]  /*35c70*/  WARPSYNC.COLLECTIVE R15, `(.L_x_3188) ;  /* 0x000000000f087348 */ /* 0x000fea0003c00000 */
[----:B------:R0:W1:Y:S02]  /*35c80*/  SHFL.IDX P6, R14, R13, R12, R11 ;  /* 0x0000000c0d0e7389 */ /* 0x00006400000c000b */
[----:B01----:R-:W-:Y:S01]  /*35c90*/  ENDCOLLECTIVE ;  /* 0x000000000000791b */ /* 0x003fe20003800000 */
.L_x_3188:
        /* <DEDUP_REMOVED lines=18> */
.L_x_3189:
[----:B------:R-:W-:Y:S01]  /*35dc0*/  MOV R13, R0 ;  /* 0x00000000000d7202 */ /* 0x000fe20000000f00 */
[----:B------:R-:W-:Y:S02]  /*35dd0*/  IMAD.MOV.U32 R12, RZ, RZ, 0x6 ;  /* 0x00000006ff0c7424 */ /* 0x000fe400078e00ff */
[----:B------:R-:W-:-:S07]  /*35de0*/  IMAD.MOV.U32 R3, RZ, RZ, R14 ;  /* 0x000000ffff037224 */ /* 0x000fce00078e000e */
[----:B------:R-:W-:Y:S05]  /*35df0*/  WARPSYNC.COLLECTIVE R15, `(.L_x_3190) ;  /* 0x000000000f087348 */ /* 0x000fea0003c00000 */
[----:B------:R0:W1:Y:S02]  /*35e00*/  SHFL.IDX P6, R14, R13, R12, R11 ;  /* 0x0000000c0d0e7389 */ /* 0x00006400000c000b */
[----:B01----:R-:W-:Y:S01]  /*35e10*/  ENDCOLLECTIVE ;  /* 0x000000000000791b */ /* 0x003fe20003800000 */
.L_x_3190:
        /* <DEDUP_REMOVED lines=18> */
.L_x_3191:
[----:B------:R-:W-:Y:S01]  /*35f40*/  MOV R13, R0 ;  /* 0x00000000000d7202 */ /* 0x000fe20000000f00 */
[----:B------:R-:W-:Y:S01]  /*35f50*/  IMAD.MOV.U32 R12, RZ, RZ, 0x7 ;  /* 0x00000007ff0c7424 */ /* 0x000fe200078e00ff */
[----:B------:R-:W-:-:S07]  /*35f60*/  MOV R3, R14 ;  /* 0x0000000e00037202 */ /* 0x000fce0000000f00 */
[----:B------:R-:W-:Y:S05]  /*35f70*/  WARPSYNC.COLLECTIVE R15, `(.L_x_3192) ;  /* 0x000000000f087348 */ /* 0x000fea0003c00000 */
[----:B------:R0:W1:Y:S02]  /*35f80*/  SHFL.IDX P6, R14, R13, R12, R11 ;  /* 0x0000000c0d0e7389 */ /* 0x00006400000c000b */
[----:B01----:R-:W-:Y:S01]  /*35f90*/  ENDCOLLECTIVE ;  /* 0x000000000000791b */ /* 0x003fe20003800000 */
.L_x_3192:
[----:B------:R-:W-:-:S05]  /*35fa0*/  @!P0 LEA R6, P5, R34, R3, 0x1 ;  /* 0x0000000322068211 */ /* 0x000fca00078a08ff */
[----:B------:R-:W-:Y:S02]  /*35fb0*/  @!P0 IMAD.X R7, RZ, RZ, R2, P5 ;  /* 0x000000ffff078224 */ /* 0x000fe400028e0602 */
[----:B------:R-:W-:Y:S02]  /*35fc0*/  @!P0 IMAD.MOV.U32 R2, RZ, RZ, R6 ;  /* 0x000000ffff028224 */ /* 0x000fe400078e0006 */
[----:B------:R-:W-:Y:S02]  /*35fd0*/  @!P0 IMAD.MOV.U32 R3, RZ, RZ, R7 ;  /* 0x000000ffff038224 */ /* 0x000fe400078e0007 */
[----:B------:R-:W-:-:S03]  /*35fe0*/  IMAD.MOV.U32 R13, RZ, RZ, R4 ;  /* 0x000000ffff0d7224 */ /* 0x000fc600078e0004 */
[----:B------:R-:W-:Y:S01]  /*35ff0*/  @!PT LDS RZ, [RZ] ;  /* 0x00000000fffff984 */ /* 0x000fe20000000800 */
[----:B------:R-:W-:Y:S01]  /*36000*/  @!PT LDS RZ, [RZ] ;  /* 0x00000000fffff984 */ /* 0x000fe20000000800 */
[----:B------:R-:W-:Y:S01]  /*36010*/  @!PT LDS RZ, [RZ] ;  /* 0x00000000fffff984 */ /* 0x000fe20000000800 */
[----:B------:R0:W-:Y:S04]  /*36020*/  @!P0 LDGSTS.E.BYPASS.LTC128B.128 [R36+0x17400], desc[UR60][R2.64], !P4 ;  /* 0x1740000002248fae */ /* 0x0001e8000e101d7c */
[----:B------:R0:W-:Y:S04]  /*36030*/  @!P0 LDGSTS.E.BYPASS.LTC128B.128 [R36+0x1b400], desc[UR60][R2.64+0x80], !P3 ;  /* 0x1b40008002248fae */ /* 0x0001e8000d901d7c */
[----:B------:R0:W-:Y:S01]  /*36040*/  @!P0 LDGSTS.E.BYPASS.LTC128B.128 [R36+0x1f400], desc[UR60][R2.64+0x100], !P2 ;  /* 0x1f40010002248fae */ /* 0x0001e2000d101d7c */
[----:B------:R-:W-:-:S03]  /*36050*/  IMAD.MOV.U32 R6, RZ, RZ, R14 ;  /* 0x000000ffff067224 */ /* 0x000fc600078e000e */
[----:B------:R0:W-:Y:S04]  /*36060*/  @!P0 LDGSTS.E.BYPASS.LTC128B.128 [R36+0x23400], desc[UR60][R2.64+0x180], !P1 ;  /* 0x2340018002248fae */ /* 0x0001e8000c901d7c */
[----:B0-----:R-:W-:Y:S05]  /*36070*/  WARPSYNC.COLLECTIVE R15, `(.L_x_3193) ;  /* 0x000000000f087348 */ /* 0x001fea0003c00000 */
[----:B------:R1:W2:Y:S02]  /*36080*/  SHFL.IDX P6, R14, R13, R12, R11 ;  /* 0x0000000c0d0e7389 */ /* 0x0002a400000c000b */
[----:B012---:R-:W-:Y:S01]  /*36090*/  ENDCOLLECTIVE ;  /* 0x000000000000791b */ /* 0x007fe20003800000 */
.L_x_3193:
[----:B------:R-:W-:Y:S05]  /*360a0*/  BRA `(.L_x_3194) ;  /* 0xffffff9c004c7947 */ /* 0x000fea000383ffff */
.L_x_3013:
[----:B0-----:R0:W2:Y:S02]  /*360b0*/  SYNCS.PHASECHK.TRANS64.TRYWAIT P0, [R16+URZ+0x38820], R3 ;  /* 0x03882003100075a7 */ /* 0x0010a4000800017f */
[----:B--2---:R-:W-:Y:S05]  /*360c0*/  @!P0 NANOSLEEP.SYNCS 0x989680 ;  /* 0x009896800000895d */ /* 0x004fea0003900000 */
[----:B------:R-:W2:Y:S02]  /*360d0*/  @!P0 SYNCS.PHASECHK.TRANS64 P0, [R16+URZ+0x38820], R3 ;  /* 0x03882003100085a7 */ /* 0x000ea4000800007f */
[----:B--2---:R-:W-:Y:S05]  /*360e0*/  @!P0 BRA `(.L_x_3013) ;  /* 0xfffffffc00f08947 */ /* 0x004fea000383ffff */
[----:B------:R-:W-:Y:S05]  /*360f0*/  BRA `(.L_x_3195) ;  /* 0xffffff9c00c87947 */ /* 0x000fea000383ffff */
.L_x_3018:
[----:B0-----:R0:W1:Y:S02]  /*36100*/  SYNCS.PHASECHK.TRANS64.TRYWAIT P0, [R6+URZ+0x38840], R3 ;  /* 0x03884003060075a7 */ /* 0x001064000800017f */
[----:B-1----:R-:W-:Y:S05]  /*36110*/  @!P0 NANOSLEEP.SYNCS 0x989680 ;  /* 0x009896800000895d */ /* 0x002fea0003900000 */
[----:B------:R-:W1:Y:S02]  /*36120*/  @!P0 SYNCS.PHASECHK.TRANS64 P0, [R6+URZ+0x38840], R3 ;  /* 0x03884003060085a7 */ /* 0x000e64000800007f */
[----:B-1----:R-:W-:Y:S05]  /*36130*/  @!P0 BRA `(.L_x_3018) ;  /* 0xfffffffc00f08947 */ /* 0x002fea000383ffff */
[----:B------:R-:W-:Y:S05]  /*36140*/  BRA `(.L_x_3196) ;  /* 0xffffffa000ac7947 */ /* 0x000fea000383ffff */
.L_x_3019:
        /* <DEDUP_REMOVED lines=8> */
.L_x_3198:
[----:B------:R-:W-:Y:S05]  /*361d0*/  BSYNC B1 ;  /* 0x0000000000017941 */ /* 0x000fea0003800000 */
.L_x_3197:
[----:B------:R-:W-:Y:S01]  /*361e0*/  IMAD.MOV.U32 R13, RZ, RZ, R8 ;  /* 0x000000ffff0d7224 */ /* 0x000fe200078e0008 */
[----:B------:R-:W-:Y:S01]  /*361f0*/  MOV R15, 0xffffffff ;  /* 0xffffffff000f7802 */ /* 0x000fe20000000f00 */
[----:B------:R-:W-:Y:S01]  /*36200*/  IMAD.MOV.U32 R12, RZ, RZ, RZ ;  /* 0x000000ffff0c7224 */ /* 0x000fe200078e00ff */
[----:B------:R-:W-:Y:S01]  /*36210*/  MOV R3, R14 ;  /* 0x0000000e00037202 */ /* 0x000fe20000000f00 */
[----:B------:R-:W-:Y:S01]  /*36220*/  IMAD.MOV.U32 R11, RZ, RZ, 0x181f ;  /* 0x0000181fff0b7424 */ /* 0x000fe200078e00ff */
[----:B------:R-:W-:Y:S01]  /*36230*/  LOP3.LUT R18, R18, 0xfffffdff, RZ, 0xc0, !PT ;  /* 0xfffffdff12127812 */ /* 0x000fe200078ec0ff */
[----:B------:R-:W-:Y:S01]  /*36240*/  IMAD.SHL.U32 R0, R34, 0x2, RZ ;  /* 0x0000000222007824 */ /* 0x000fe200078e00ff */
[----:B------:R-:W-:-:S07]  /*36250*/  LEA R9, R9, R16, 0x1 ;  /* 0x0000001009097211 */ /* 0x000fce00078e08ff */
[----:B------:R-:W-:Y:S05]  /*36260*/  WARPSYNC.COLLECTIVE R15, `(.L_x_3199) ;  /* 0x000000000f087348 */ /* 0x000fea0003c00000 */
[----:B------:R0:W1:Y:S02]  /*36270*/  SHFL.IDX P6, R14, R13, R12, R11 ;  /* 0x0000000c0d0e7389 */ /* 0x00006400000c000b */
[----:B01----:R-:W-:Y:S01]  /*36280*/  ENDCOLLECTIVE ;  /* 0x000000000000791b */ /* 0x003fe20003800000 */
.L_x_3199:
[----:B------:R-:W-:-:S04]  /*36290*/  @P3 LOP3.LUT R18, R18, 0x200, RZ, 0xfc, !PT ;  /* 0x0000020012123812 */ /* 0x000fc800078efcff */
[C---:B------:R-:W-:Y:S02]  /*362a0*/  LOP3.LUT P3, RZ, R18.reuse, 0x10, RZ, 0xc0, !PT ;  /* 0x0000001012ff7812 */ /* 0x040fe4000786c0ff */
[----:B------:R-:W-:-:S04]  /*362b0*/  LOP3.LUT R18, R18, 0xfffffeff, RZ, 0xc0, !PT ;  /* 0xfffffeff12127812 */ /* 0x000fc800078ec0ff */
[----:B------:R-:W-:Y:S01]  /*362c0*/  @P2 LOP3.LUT R18, R18, 0x100, RZ, 0xfc, !PT ;  /* 0x0000010012122812 */ /* 0x000fe200078efcff */
[----:B------:R-:W-:-:S03]  /*362d0*/  IMAD.MOV.U32 R13, RZ, RZ, R10 ;  /* 0x000000ffff0d7224 */ /* 0x000fc600078e000a */
[C---:B------:R-:W-:Y:S01]  /*362e0*/  LOP3.LUT P2, RZ, R18.reuse, 0x8, RZ, 0xc0, !PT ;  /* 0x0000000812ff7812 */ /* 0x040fe2000784c0ff */
[----:B------:R-:W-:Y:S01]  /*362f0*/  IMAD.MOV.U32 R12, RZ, RZ, 0x1 ;  /* 0x00000001ff0c7424 */ /* 0x000fe200078e00ff */
[----:B------:R-:W-:-:S04]  /*36300*/  LOP3.LUT R18, R18, 0xffffff7f, RZ, 0xc0, !PT ;  /* 0xffffff7f12127812 */ /* 0x000fc800078ec0ff */
[----:B------:R-:W-:Y:S01]  /*36310*/  @P1 LOP3.LUT R18, R18, 0x80, RZ, 0xfc, !PT ;  /* 0x0000008012121812 */ /* 0x000fe200078efcff */
[----:B------:R-:W-:-:S03]  /*36320*/  IMAD.MOV.U32 R2, RZ, RZ, R14 ;  /* 0x000000ffff027224 */ /* 0x000fc600078e000e */
[----:B------:R-:W-:-:S13]  /*36330*/  LOP3.LUT P1, RZ, R18, 0x4, RZ, 0xc0, !PT ;  /* 0x0000000412ff7812 */ /* 0x000fda000782c0ff */
[----:B------:R-:W-:Y:S05]  /*36340*/  WARPSYNC.COLLECTIVE R15, `(.L_x_3200) ;  /* 0x000000000f087348 */ /* 0x000fea0003c00000 */
[----:B------:R0:W1:Y:S02]  /*36350*/  SHFL.IDX P6, R14, R13, R12, R11 ;  /* 0x0000000c0d0e7389 */ /* 0x00006400000c000b */
[----:B01----:R-:W-:Y:S01]  /*36360*/  ENDCOLLECTIVE ;  /* 0x000000000000791b */ /* 0x003fe20003800000 */
.L_x_3200:
[----:B------:R-:W-:-:S05]  /*36370*/  IADD3 R2, P0, R2, R0, RZ ;  /* 0x0000000002027210 */ /* 0x000fca0007f1e0ff */
[----:B------:R-:W-:-:S05]  /*36380*/  IMAD.X R3, RZ, RZ, R3, P0 ;  /* 0x000000ffff037224 */ /* 0x000fca00000e0603 */
[----:B------:R-:W-:Y:S01]  /*36390*/  @!PT LDS RZ, [RZ] ;  /* 0x00000000fffff984 */ /* 0x000fe20000000800 */
[----:B------:R-:W-:Y:S01]  /*363a0*/  @!PT LDS RZ, [RZ] ;  /* 0x00000000fffff984 */ /* 0x000fe20000000800 */
[----:B------:R-:W-:Y:S01]  /*363b0*/  @!PT LDS RZ, [RZ] ;  /* 0x00000000fffff984 */ /* 0x000fe20000000800 */
[----:B------:R0:W-:Y:S01]  /*363c0*/  LDGSTS.E.BYPASS.LTC128B.128 [R9+0x24400], desc[UR60][R2.64], !P3 ;  /* 0x2440000002097fae */ /* 0x0001e2000d901d7c */
[----:B------:R-:W-:-:S03]  /*363d0*/  MOV R13, R8 ;  /* 0x00000008000d7202 */ /* 0x000fc60000000f00 */
[----:B------:R0:W-:Y:S04]  /*363e0*/  LDGSTS.E.BYPASS.LTC128B.128 [R9+0x26c00], desc[UR60][R2.64+0x80], !P2 ;  /* 0x26c0008002097fae */ /* 0x0001e8000d101d7c */
[----:B------:R0:W-:Y:S01]  /*363f0*/  LDGSTS.E.BYPASS.LTC128B.128 [R9+0x29400], desc[UR60][R2.64+0x100], !P1 ;  /* 0x2940010002097fae */ /* 0x0001e2000c901d7c */
[----:B------:R-:W-:-:S03]  /*36400*/  IMAD.MOV.U32 R35, RZ, RZ, R14 ;  /* 0x000000ffff237224 */ /* 0x000fc600078e000e */
[----:B------:R0:W-:Y:S04]  /*36410*/  LDGSTS.E.BYPASS.LTC128B.128 [R9+0x2bc00], desc[UR60][R2.64+0x180], !P5 ;  /* 0x2bc0018002097fae */ /* 0x0001e8000e901d7c */
[----:B0-----:R-:W-:Y:S05]  /*36420*/  WARPSYNC.COLLECTIVE R15, `(.L_x_3201) ;  /* 0x000000000f087348 */ /* 0x001fea0003c00000 */
[----:B------:R1:W2:Y:S02]  /*36430*/  SHFL.IDX P6, R14, R13, R12, R11 ;  /* 0x0000000c0d0e7389 */ /* 0x0002a400000c000b */
[----:B012---:R-:W-:Y:S01]  /*36440*/  ENDCOLLECTIVE ;  /* 0x000000000000791b */ /* 0x007fe20003800000 */
.L_x_3201:
[----:B------:R-:W-:Y:S01]  /*36450*/  IMAD.MOV.U32 R13, RZ, RZ, R10 ;  /* 0x000000ffff0d7224 */ /* 0x000fe200078e000a */
[----:B------:R-:W-:Y:S01]  /*36460*/  MOV R12, 0x2 ;  /* 0x00000002000c7802 */ /* 0x000fe20000000f00 */
[----:B------:R-:W-:-:S07]  /*36470*/  IMAD.MOV.U32 R2, RZ, RZ, R14 ;  /* 0x000000ffff027224 */ /* 0x000fce00078e000e */
[----:B------:R-:W-:Y:S05]  /*36480*/  WARPSYNC.COLLECTIVE R15, `(.L_x_3202) ;  /* 0x000000000f087348 */ /* 0x000fea0003c00000 */
[----:B------:R0:W1:Y:S02]  /*36490*/  SHFL.IDX P6, R14, R13, R12, R11 ;  /* 0x0000000c0d0e7389 */ /* 0x00006400000c000b */
[----:B01----:R-:W-:Y:S01]  /*364a0*/  ENDCOLLECTIVE ;  /* 0x000000000000791b */ /* 0x003fe20003800000 */
.L_x_3202:
        /* <DEDUP_REMOVED lines=14> */
.L_x_3203:
[----:B------:R-:W-:Y:S02]  /*36590*/  IMAD.MOV.U32 R13, RZ, RZ, R10 ;  /* 0x000000ffff0d7224 */ /* 0x000fe400078e000a */
[----:B------:R-:W-:Y:S02]  /*365a0*/  IMAD.MOV.U32 R12, RZ, RZ, 0x3 ;  /* 0x00000003ff0c7424 */ /* 0x000fe400078e00ff */
[----:B------:R-:W-:-:S07]  /*365b0*/  IMAD.MOV.U32 R2, RZ, RZ, R14 ;  /* 0x000000ffff027224 */ /* 0x000fce00078e000e */
[----:B------:R-:W-:Y:S05]  /*365c0*/  WARPSYNC.COLLECTIVE R15, `(.L_x_3204) ;  /* 0x000000000f087348 */ /* 0x000fea0003c00000 */
[----:B------:R0:W1:Y:S02]  /*365d0*/  SHFL.IDX P6, R14, R13, R12, R11 ;  /* 0x0000000c0d0e7389 */ /* 0x00006400000c000b */
[----:B01----:R-:W-:Y:S01]  /*365e0*/  ENDCOLLECTIVE ;  /* 0x000000000000791b */ /* 0x003fe20003800000 */
.L_x_3204:
[----:B------:R-:W-:-:S04]  /*365f0*/  IADD3 R2, P0, R2, R0, RZ ;  /* 0x0000000002027210 */ /* 0x000fc80007f1e0ff */
[----:B------:R-:W-:-:S05]  /*36600*/  IADD3.X R3, RZ, R35, RZ, P0, !PT ;  /* 0x00000023ff037210 */ /* 0x000fca00007fe4ff */
        /* <DEDUP_REMOVED lines=12> */
.L_x_3205:
[----:B------:R-:W-:Y:S01]  /*366d0*/  IMAD.MOV.U32 R13, RZ, RZ, R10 ;  /* 0x000000ffff0d7224 */ /* 0x000fe200078e000a */
[----:B------:R-:W-:Y:S01]  /*366e0*/  MOV R12, 0x4 ;  /* 0x00000004000c7802 */ /* 0x000fe20000000f00 */
[----:B------:R-:W-:-:S07]  /*366f0*/  IMAD.MOV.U32 R2, RZ, RZ, R14 ;  /* 0x000000ffff027224 */ /* 0x000fce00078e000e */
[----:B------:R-:W-:Y:S05]  /*36700*/  WARPSYNC.COLLECTIVE R15, `(.L_x_3206) ;  /* 0x000000000f087348 */ /* 0x000fea0003c00000 */
[----:B------:R0:W1:Y:S02]  /*36710*/  SHFL.IDX P6, R14, R13, R12, R11 ;  /* 0x0000000c0d0e7389 */ /* 0x00006400000c000b */
[----:B01----:R-:W-:Y:S01]  /*36720*/  ENDCOLLECTIVE ;  /* 0x000000000000791b */ /* 0x003fe20003800000 */
.L_x_3206:
        /* <DEDUP_REMOVED lines=17> */
.L_x_3207:
[----:B------:R-:W-:Y:S01]  /*36840*/  IMAD.MOV.U32 R2, RZ, RZ, R14 ;  /* 0x000000ffff027224 */ /* 0x000fe200078e000e */
[----:B------:R-:W-:Y:S06]  /*36850*/  BRA `(.L_x_3208) ;  /* 0xffffff9c00f87947 */ /* 0x000fec000383ffff */
.L_x_3024:
[----:B-1----:R1:W2:Y:S02]  /*36860*/  SYNCS.PHASECHK.TRANS64.TRYWAIT P0, [R6+URZ+0x38860], R2 ;  /* 0x03886002060075a7 */ /* 0x0022a4000800017f */
[----:B--2---:R-:W-:Y:S05]  /*36870*/  @!P0 NANOSLEEP.SYNCS 0x989680 ;  /* 0x009896800000895d */ /* 0x004fea0003900000 */
[----:B------:R-:W2:Y:S02]  /*36880*/  @!P0 SYNCS.PHASECHK.TRANS64 P0, [R6+URZ+0x38860], R2 ;  /* 0x03886002060085a7 */ /* 0x000ea4000800007f */
[----:B--2---:R-:W-:Y:S05]  /*36890*/  @!P0 BRA `(.L_x_3024) ;  /* 0xfffffffc00f08947 */ /* 0x004fea000383ffff */
[----:B------:R-:W-:Y:S05]  /*368a0*/  BRA `(.L_x_3209) ;  /* 0xffffffa000707947 */ /* 0x000fea000383ffff */
.L_x_3025:
        /* <DEDUP_REMOVED lines=8> */
.L_x_3211:
[----:B------:R-:W-:Y:S05]  /*36930*/  BSYNC B1 ;  /* 0x0000000000017941 */ /* 0x000fea0003800000 */
.L_x_3210:
[----:B------:R-:W-:Y:S01]  /*36940*/  IMAD.MOV.U32 R13, RZ, RZ, R17 ;  /* 0x000000ffff0d7224 */ /* 0x000fe200078e0011 */
[----:B------:R-:W-:Y:S01]  /*36950*/  MOV R15, 0xffffffff ;  /* 0xffffffff000f7802 */ /* 0x000fe20000000f00 */
[----:B------:R-:W-:Y:S01]  /*36960*/  IMAD.MOV.U32 R12, RZ, RZ, RZ ;  /* 0x000000ffff0c7224 */ /* 0x000fe200078e00ff */
[----:B------:R-:W-:Y:S01]  /*36970*/  MOV R3, R14 ;  /* 0x0000000e00037202 */ /* 0x000fe20000000f00 */
[----:B------:R-:W-:Y:S02]  /*36980*/  IMAD.MOV.U32 R11, RZ, RZ, 0x181f ;  /* 0x0000181fff0b7424 */ /* 0x000fe400078e00ff */
[----:B------:R-:W-:-:S07]  /*36990*/  IMAD R7, R7, 0x2, R16 ;  /* 0x0000000207077824 */ /* 0x000fce00078e0210 */
[----:B------:R-:W-:Y:S05]  /*369a0*/  WARPSYNC.COLLECTIVE R15, `(.L_x_3212) ;  /* 0x000000000f087348 */ /* 0x000fea0003c00000 */
[----:B------:R0:W1:Y:S02]  /*369b0*/  SHFL.IDX P6, R14, R13, R12, R11 ;  /* 0x0000000c0d0e7389 */ /* 0x00006400000c000b */
[----:B01----:R-:W-:Y:S01]  /*369c0*/  ENDCOLLECTIVE ;  /* 0x000000000000791b */ /* 0x003fe20003800000 */
.L_x_3212:
[----:B------:R-:W-:Y:S01]  /*369d0*/  MOV R13, R19 ;  /* 0x00000013000d7202 */ /* 0x000fe20000000f00 */
[----:B------:R-:W-:Y:S02]  /*369e0*/  IMAD.MOV.U32 R12, RZ, RZ, 0x1 ;  /* 0x00000001ff0c7424 */ /* 0x000fe400078e00ff */
[----:B------:R-:W-:-:S07]  /*369f0*/  IMAD.MOV.U32 R2, RZ, RZ, R14 ;  /* 0x000000ffff027224 */ /* 0x000fce00078e000e */
[----:B------:R-:W-:Y:S05]  /*36a00*/  WARPSYNC.COLLECTIVE R15, `(.L_x_3213) ;  /* 0x000000000f087348 */ /* 0x000fea0003c00000 */
[----:B------:R0:W1:Y:S02]  /*36a10*/  SHFL.IDX P6, R14, R13, R12, R11 ;  /* 0x0000000c0d0e7389 */ /* 0x00006400000c000b */
[----:B01----:R-:W-:Y:S01]  /*36a20*/  ENDCOLLECTIVE ;  /* 0x000000000000791b */ /* 0x003fe20003800000 */
.L_x_3213:
        /* <DEDUP_REMOVED lines=18> */
.L_x_3214:
[----:B------:R-:W-:Y:S02]  /*36b50*/  IMAD.MOV.U32 R13, RZ, RZ, R19 ;  /* 0x000000ffff0d7224 */ /* 0x000fe400078e0013 */
[----:B------:R-:W-:Y:S01]  /*36b60*/  IMAD.MOV.U32 R12, RZ, RZ, 0x2 ;  /* 0x00000002ff0c7424 */ /* 0x000fe200078e00ff */
[----:B------:R-:W-:-:S07]  /*36b70*/  MOV R2, R14 ;  /* 0x0000000e00027202 */ /* 0x000fce0000000f00 */
[----:B------:R-:W-:Y:S05]  /*36b80*/  WARPSYNC.COLLECTIVE R15, `(.L_x_3215) ;  /* 0x000000000f087348 */ /* 0x000fea0003c00000 */
[----:B------:R0:W1:Y:S02]  /*36b90*/  SHFL.IDX P6, R14, R13, R12, R11 ;  /* 0x0000000c0d0e7389 */ /* 0x00006400000c000b */
[----:B01----:R-:W-:Y:S01]  /*36ba0*/  ENDCOLLECTIVE ;  /* 0x000000000000791b */ /* 0x003fe20003800000 */
.L_x_3215:
        /* <DEDUP_REMOVED lines=18> */
.L_x_3216:
[----:B------:R-:W-:Y:S01]  /*36cd0*/  MOV R13, R19 ;  /* 0x00000013000d7202 */ /* 0x000fe20000000f00 */
[----:B------:R-:W-:Y:S02]  /*36ce0*/  IMAD.MOV.U32 R12, RZ, RZ, 0x3 ;  /* 0x00000003ff0c7424 */ /* 0x000fe400078e00ff */
[----:B------:R-:W-:-:S07]  /*36cf0*/  IMAD.MOV.U32 R2, RZ, RZ, R14 ;  /* 0x000000ffff027224 */ /* 0x000fce00078e000e */
[----:B------:R-:W-:Y:S05]  /*36d00*/  WARPSYNC.COLLECTIVE R15, `(.L_x_3217) ;  /* 0x000000000f087348 */ /* 0x000fea0003c00000 */
[----:B------:R0:W1:Y:S02]  /*36d10*/  SHFL.IDX P6, R14, R13, R12, R11 ;  /* 0x0000000c0d0e7389 */ /* 0x00006400000c000b */
[----:B01----:R-:W-:Y:S01]  /*36d20*/  ENDCOLLECTIVE ;  /* 0x000000000000791b */ /* 0x003fe20003800000 */
.L_x_3217:
        /* <DEDUP_REMOVED lines=18> */
.L_x_3218:
[----:B------:R-:W-:Y:S02]  /*36e50*/  IMAD.MOV.U32 R13, RZ, RZ, R19 ;  /* 0x000000ffff0d7224 */ /* 0x000fe400078e0013 */
[----:B------:R-:W-:Y:S01]  /*36e60*/  IMAD.MOV.U32 R12, RZ, RZ, 0x4 ;  /* 0x00000004ff0c7424 */ /* 0x000fe200078e00ff */
[----:B------:R-:W-:-:S07]  /*36e70*/  MOV R2, R14 ;  /* 0x0000000e00027202 */ /* 0x000fce0000000f00 */
[----:B------:R-:W-:Y:S05]  /*36e80*/  WARPSYNC.COLLECTIVE R15, `(.L_x_3219) ;  /* 0x000000000f087348 */ /* 0x000fea0003c00000 */
[----:B------:R0:W1:Y:S02]  /*36e90*/  SHFL.IDX P6, R14, R13, R12, R11 ;  /* 0x0000000c0d0e7389 */ /* 0x00006400000c000b */
[----:B01----:R-:W-:Y:S01]  /*36ea0*/  ENDCOLLECTIVE ;  /* 0x000000000000791b */ /* 0x003fe20003800000 */
.L_x_3219:
        /* <DEDUP_REMOVED lines=8> */
[----:B------:R-:W-:Y:S02]  /*36f30*/  ISETP.LT.OR P0, PT, R8, 0x31, P3 ;  /* 0x000000310800780c */ /* 0x000fe40001f01670 */
[----:B------:R-:W-:-:S11]  /*36f40*/  MOV R19, R14 ;  /* 0x0000000e00137202 */ /* 0x000fd60000000f00 */
[----:B0-----:R-:W-:Y:S05]  /*36f50*/  WARPSYNC.COLLECTIVE R15, `(.L_x_3220) ;  /* 0x000000000f087348 */ /* 0x001fea0003c00000 */
[----:B------:R1:W2:Y:S02]  /*36f60*/  SHFL.IDX P6, R14, R13, R12, R11 ;  /* 0x0000000c0d0e7389 */ /* 0x0002a400000c000b */
[----:B012---:R-:W-:Y:S01]  /*36f70*/  ENDCOLLECTIVE ;  /* 0x000000000000791b */ /* 0x007fe20003800000 */
.L_x_3220:
        /* <DEDUP_REMOVED lines=10> */
.L_x_3033:
[----:B0-----:R0:W2:Y:S02]  /*37020*/  SYNCS.PHASECHK.TRANS64.TRYWAIT P0, [R4+URZ+0x38860], R3 ;  /* 0x03886003040075a7 */ /* 0x0010a4000800017f */
[----:B--2---:R-:W-:Y:S05]  /*37030*/  @!P0 NANOSLEEP.SYNCS 0x989680 ;  /* 0x009896800000895d */ /* 0x004fea0003900000 */
[----:B------:R-:W2:Y:S02]  /*37040*/  @!P0 SYNCS.PHASECHK.TRANS64 P0, [R4+URZ+0x38860], R3 ;  /* 0x03886003040085a7 */ /* 0x000ea4000800007f */
[----:B--2---:R-:W-:Y:S05]  /*37050*/  @!P0 BRA `(.L_x_3033) ;  /* 0xfffffffc00f08947 */ /* 0x004fea000383ffff */
[----:B------:R-:W-:Y:S05]  /*37060*/  BRA `(.L_x_3222) ;  /* 0xffffffa000b07947 */ /* 0x000fea000383ffff */
.L_x_3034:
        /* <DEDUP_REMOVED lines=8> */
.L_x_3224:
[----:B------:R-:W-:Y:S05]  /*370f0*/  BSYNC B0 ;  /* 0x0000000000007941 */ /* 0x000fea0003800000 */
.L_x_3223:
[----:B------:R-:W-:Y:S01]  /*37100*/  MOV R13, R17 ;  /* 0x00000011000d7202 */ /* 0x000fe20000000f00 */
[----:B------:R-:W-:Y:S01]  /*37110*/  IMAD.MOV.U32 R12, RZ, RZ, RZ ;  /* 0x000000ffff0c7224 */ /* 0x000fe200078e00ff */
[C---:B------:R-:W-:Y:S01]  /*37120*/  SHF.L.U32 R8, R34.reuse, 0x1, RZ ;  /* 0x0000000122087819 */ /* 0x040fe200000006ff */
[----:B------:R-:W-:Y:S01]  /*37130*/  IMAD.MOV.U32 R11, RZ, RZ, 0x181f ;  /* 0x0000181fff0b7424 */ /* 0x000fe200078e00ff */
[C---:B------:R-:W-:Y:S01]  /*37140*/  LOP3.LUT R0, R34.reuse, 0x40, RZ, 0xfc, !PT ;  /* 0x0000004022007812 */ /* 0x040fe200078efcff */
[----:B------:R-:W-:Y:S01]  /*37150*/  IMAD.MOV.U32 R15, RZ, RZ, -0x1 ;  /* 0xffffffffff0f7424 */ /* 0x000fe200078e00ff */
[----:B------:R-:W-:Y:S01]  /*37160*/  LOP3.LUT R6, R34, 0x80, RZ, 0xfc, !PT ;  /* 0x0000008022067812 */ /* 0x000fe200078efcff */
[----:B------:R-:W-:-:S07]  /*37170*/  IMAD.MOV.U32 R3, RZ, RZ, R14 ;  /* 0x000000ffff037224 */ /* 0x000fce00078e000e */
[----:B------:R-:W-:Y:S05]  /*37180*/  WARPSYNC.COLLECTIVE R15, `(.L_x_3225) ;  /* 0x000000000f087348 */ /* 0x000fea0003c00000 */
[----:B------:R0:W1:Y:S02]  /*37190*/  SHFL.IDX P6, R14, R13, R12, R11 ;  /* 0x0000000c0d0e7389 */ /* 0x00006400000c000b */
[----:B01----:R-:W-:Y:S01]  /*371a0*/  ENDCOLLECTIVE ;  /* 0x000000000000791b */ /* 0x003fe20003800000 */
.L_x_3225:
[----:B------:R-:W-:Y:S02]  /*371b0*/  ULDC UR4, c[0x0][0x2f4] ;  /* 0x0000bd0000047ab9 */ /* 0x000fe40000000800 */
[----:B------:R-:W-:Y:S02]  /*371c0*/  ISETP.GE.AND P3, PT, R34, UR4, PT ;  /* 0x0000000422007c0c */ /* 0x000fe4000bf66270 */
[----:B------:R-:W-:Y:S01]  /*371d0*/  ISETP.GE.AND P2, PT, R0, UR4, PT ;  /* 0x0000000400007c0c */ /* 0x000fe2000bf46270 */
[----:B------:R-:W-:Y:S01]  /*371e0*/  IMAD R0, R7, 0x2, R16 ;  /* 0x0000000207007824 */ /* 0x000fe200078e0210 */
[----:B------:R-:W-:Y:S02]  /*371f0*/  ISETP.LT.OR P4, PT, R5, 0x1, P3 ;  /* 0x000000010500780c */ /* 0x000fe40001f81670 */
[----:B------:R-:W-:Y:S01]  /*37200*/  ISETP.GE.AND P1, PT, R6, UR4, PT ;  /* 0x0000000406007c0c */ /* 0x000fe2000bf26270 */
[----:B------:R-:W-:Y:S01]  /*37210*/  IMAD.MOV.U32 R13, RZ, RZ, R19 ;  /* 0x000000ffff0d7224 */ /* 0x000fe200078e0013 */
[----:B------:R-:W-:-:S02]  /*37220*/  MOV R12, 0x1 ;  /* 0x00000001000c7802 */ /* 0x000fc40000000f00 */
        /* <DEDUP_REMOVED lines=13> */
.L_x_3226:
        /* <DEDUP_REMOVED lines=11> */
.L_x_3227:
[----:B------:R-:W-:Y:S01]  /*373b0*/  MOV R13, R19 ;  /* 0x00000013000d7202 */ /* 0x000fe20000000f00 */
[----:B------:R-:W-:Y:S01]  /*373c0*/  IMAD.MOV.U32 R12, RZ, RZ, 0x2 ;  /* 0x00000002ff0c7424 */ /* 0x000fe200078e00ff */
[----:B------:R-:W-:-:S13]  /*373d0*/  IADD3 R2, P4, R14, R8, RZ ;  /* 0x000000080e027210 */ /* 0x000fda0007f9e0ff */
[----:B------:R-:W-:Y:S05]  /*373e0*/  WARPSYNC.COLLECTIVE R15, `(.L_x_3228) ;  /* 0x000000000f087348 */ /* 0x000fea0003c00000 */
[----:B------:R0:W1:Y:S02]  /*373f0*/  SHFL.IDX P6, R14, R13, R12, R11 ;  /* 0x0000000c0d0e7389 */ /* 0x00006400000c000b */
[----:B01----:R-:W-:Y:S01]  /*37400*/  ENDCOLLECTIVE ;  /* 0x000000000000791b */ /* 0x003fe20003800000 */
.L_x_3228:
        /* <DEDUP_REMOVED lines=12> */
.L_x_3229:
        /* <DEDUP_REMOVED lines=14> */
.L_x_3230:
        /* <DEDUP_REMOVED lines=17> */
.L_x_3231:
[----:B------:R-:W-:Y:S02]  /*376c0*/  IMAD.MOV.U32 R13, RZ, RZ, R19 ;  /* 0x000000ffff0d7224 */ /* 0x000fe400078e0013 */
[----:B------:R-:W-:Y:S01]  /*376d0*/  IMAD.MOV.U32 R12, RZ, RZ, 0x4 ;  /* 0x00000004ff0c7424 */ /* 0x000fe200078e00ff */
[----:B------:R-:W-:-:S13]  /*376e0*/  IADD3 R2, P4, R14, R8, RZ ;  /* 0x000000080e027210 */ /* 0x000fda0007f9e0ff */
[----:B------:R-:W-:Y:S05]  /*376f0*/  WARPSYNC.COLLECTIVE R15, `(.L_x_3232) ;  /* 0x000000000f087348 */ /* 0x000fea0003c00000 */
[----:B------:R0:W1:Y:S02]  /*37700*/  SHFL.IDX P6, R14, R13, R12, R11 ;  /* 0x0000000c0d0e7389 */ /* 0x00006400000c000b */
[----:B01----:R-:W-:Y:S01]  /*37710*/  ENDCOLLECTIVE ;  /* 0x000000000000791b */ /* 0x003fe20003800000 */
.L_x_3232:
        /* <DEDUP_REMOVED lines=12> */
.L_x_3233:
        /* <DEDUP_REMOVED lines=9> */
.L_x_3039:
[----:B------:R-:W-:Y:S01]  /*37870*/  BSSY B0, `(.L_x_3235) ;  /* 0x0000008000007945 */ /* 0x000fe20003800000 */
[----:B------:R-:W-:Y:S01]  /*37880*/  IMAD.MOV.U32 R13, RZ, RZ, R24 ;  /* 0x000000ffff0d7224 */ /* 0x000fe200078e0018 */
[----:B-1----:R-:W-:Y:S01]  /*37890*/  MOV R11, 0x1f ;  /* 0x0000001f000b7802 */ /* 0x002fe20000000f00 */
[----:B------:R-:W-:Y:S02]  /*378a0*/  IMAD.MOV.U32 R12, RZ, RZ, RZ ;  /* 0x000000ffff0c7224 */ /* 0x000fe400078e00ff */
[----:B------:R-:W-:-:S07]  /*378b0*/  IMAD.MOV.U32 R15, RZ, RZ, -0x1 ;  /* 0xffffffffff0f7424 */ /* 0x000fce00078e00ff */
[----:B0-----:R-:W-:Y:S05]  /*378c0*/  WARPSYNC.COLLECTIVE R15, `(.L_x_3236) ;  /* 0x000000000f087348 */ /* 0x001fea0003c00000 */
[----:B------:R1:W2:Y:S02]  /*378d0*/  SHFL.IDX P6, R14, R13, R12, R11 ;  /* 0x0000000c0d0e7389 */ /* 0x0002a400000c000b */
[----:B012---:R-:W-:Y:S01]  /*378e0*/  ENDCOLLECTIVE ;  /* 0x000000000000791b */ /* 0x007fe20003800000 */
.L_x_3236:
[----:B------:R-:W-:Y:S05]  /*378f0*/  BSYNC B0 ;  /* 0x0000000000007941 */ /* 0x000fea0003800000 */
.L_x_3235:
[----:B------:R-:W-:Y:S01]  /*37900*/  IMAD.MOV.U32 R13, RZ, RZ, R24 ;  /* 0x000000ffff0d7224 */ /* 0x000fe200078e0018 */
[----:B------:R-:W-:Y:S01]  /*37910*/  MOV R12, 0x1 ;  /* 0x00000001000c7802 */ /* 0x000fe20000000f00 */
[----:B------:R-:W-:Y:S01]  /*37920*/  IMAD.MOV.U32 R11, RZ, RZ, 0x1f ;  /* 0x0000001fff0b7424 */ /* 0x000fe200078e00ff */
[----:B------:R-:W-:Y:S01]  /*37930*/  IADD3 R9, R27, R10, RZ ;  /* 0x0000000a1b097210 */ /* 0x000fe20007ffe0ff */
[----:B------:R-:W-:Y:S02]  /*37940*/  IMAD.MOV.U32 R15, RZ, RZ, -0x1 ;  /* 0xffffffffff0f7424 */ /* 0x000fe400078e00ff */
[----:B------:R-:W-:-:S07]  /*37950*/  IMAD.MOV.U32 R0, RZ, RZ, R14 ;  /* 0x000000ffff007224 */ /* 0x000fce00078e000e */
[----:B------:R-:W-:Y:S05]  /*37960*/  WARPSYNC.COLLECTIVE R15, `(.L_x_3237) ;  /* 0x000000000f087348 */ /* 0x000fea0003c00000 */
[----:B------:R0:W1:Y:S02]  /*37970*/  SHFL.IDX P6, R14, R13, R12, R11 ;  /* 0x0000000c0d0e7389 */ /* 0x00006400000c000b */
[----:B01----:R-:W-:Y:S01]  /*37980*/  ENDCOLLECTIVE ;  /* 0x000000000000791b */ /* 0x003fe20003800000 */
.L_x_3237:
[----:B------:R-:W-:Y:S02]  /*37990*/  ULDC UR4, c[0x0][0xc3c] ;  /* 0x00030f0000047ab9 */ /* 0x000fe40000000800 */
[----:B------:R-:W-:-:S13]  /*379a0*/  ISETP.GE.OR P1, PT, R9, UR4, !P0 ;  /* 0x0000000409007c0c */ /* 0x000fda000c726670 */
[----:B------:R-:W0:Y:S08]  /*379b0*/  @!P1 LDC.64 R2, c[0x0][0xc80] ;  /* 0x00032000ff029b82 */ /* 0x000e300000000a00 */
[----:B------:R-:W1:Y:S01]  /*379c0*/  @!P1 LDC.64 R4, c[0x0][0xc78] ;  /* 0x00031e00ff049b82 */ /* 0x000e620000000a00 */
[----:B------:R-:W-:Y:S01]  /*379d0*/  CS2R R24, SRZ ;  /* 0x0000000000187805 */ /* 0x000fe2000001ff00 */
[----:B------:R-:W-:Y:S01]  /*379e0*/  IMAD.MOV.U32 R8, RZ, RZ, RZ ;  /* 0x000000ffff087224 */ /* 0x000fe200078e00ff */
[----:B------:R-:W-:Y:S01]  /*379f0*/  MOV R11, RZ ;  /* 0x000000ff000b7202 */ /* 0x000fe20000000f00 */
[----:B------:R-:W-:-:S02]  /*37a00*/  IMAD.MOV.U32 R6, RZ, RZ, R14 ;  /* 0x000000ffff067224 */ /* 0x000fc400078e000e */
        /* <DEDUP_REMOVED lines=15> */
.L_x_3238:
[----:B------:R-:W-:Y:S01]  /*37b00*/  IMAD.MOV.U32 R12, RZ, RZ, 0x2 ;  /* 0x00000002ff0c7424 */ /* 0x000fe200078e00ff */
[----:B------:R-:W-:-:S05]  /*37b10*/  SEL R4, R14, RZ, P1 ;  /* 0x000000ff0e047207 */ /* 0x000fca0000800000 */
[----:B------:R-:W-:-:S04]  /*37b20*/  IMAD.IADD R4, R13, 0x1, R4 ;  /* 0x000000010d047824 */ /* 0x000fc800078e0204 */
[----:B------:R-:W-:-:S07]  /*37b30*/  IMAD.MOV.U32 R13, RZ, RZ, R4 ;  /* 0x000000ffff0d7224 */ /* 0x000fce00078e0004 */
[----:B------:R-:W-:Y:S05]  /*37b40*/  WARPSYNC.COLLECTIVE R15, `(.L_x_3239) ;  /* 0x000000000f087348 */ /* 0x000fea0003c00000 */
[----:B------:R0:W1:Y:S02]  /*37b50*/  SHFL.UP P6, R14, R13, R12, R11 ;  /* 0x0400000c0d0e7389 */ /* 0x00006400000c000b */
[----:B01----:R-:W-:Y:S01]  /*37b60*/  ENDCOLLECTIVE ;  /* 0x000000000000791b */ /* 0x003fe20003800000 */
.L_x_3239:
[----:B------:R-:W-:Y:S01]  /*37b70*/  IMAD.MOV.U32 R12, RZ, RZ, 0x4 ;  /* 0x00000004ff0c7424 */ /* 0x000fe200078e00ff */
[----:B------:R-:W-:-:S04]  /*37b80*/  SEL R3, R14, RZ, P2 ;  /* 0x000000ff0e037207 */ /* 0x000fc80001000000 */
[----:B------:R-:W-:-:S05]  /*37b90*/  IADD3 R2, R4, R3, RZ ;  /* 0x0000000304027210 */ /* 0x000fca0007ffe0ff */
[----:B------:R-:W-:-:S07]  /*37ba0*/  IMAD.MOV.U32 R13, RZ, RZ, R2 ;  /* 0x000000ffff0d7224 */ /* 0x000fce00078e0002 */
[----:B------:R-:W-:Y:S05]  /*37bb0*/  WARPSYNC.COLLECTIVE R15, `(.L_x_3240) ;  /* 0x000000000f087348 */ /* 0x000fea0003c00000 */
[----:B------:R0:W1:Y:S02]  /*37bc0*/  SHFL.UP P6, R14, R13, R12, R11 ;  /* 0x0400000c0d0e7389 */ /* 0x00006400000c000b */
[----:B01----:R-:W-:Y:S01]  /*37bd0*/  ENDCOLLECTIVE ;  /* 0x000000000000791b */ /* 0x003fe20003800000 */
.L_x_3240:
[----:B------:R-:W-:Y:S01]  /*37be0*/  IMAD.MOV.U32 R12, RZ, RZ, 0x8 ;  /* 0x00000008ff0c7424 */ /* 0x000fe200078e00ff */
[----:B------:R-:W-:-:S05]  /*37bf0*/  SEL R3, R14, RZ, P3 ;  /* 0x000000ff0e037207 */ /* 0x000fca0001800000 */
[----:B------:R-:W-:-:S05]  /*37c00*/  IMAD.IADD R3, R2, 0x1, R3 ;  /* 0x0000000102037824 */ /* 0x000fca00078e0203 */
[----:B------:R-:W-:-:S07]  /*37c10*/  MOV R13, R3 ;  /* 0x00000003000d7202 */ /* 0x000fce0000000f00 */
[----:B------:R-:W-:Y:S05]  /*37c20*/  WARPSYNC.COLLECTIVE R15, `(.L_x_3241) ;  /* 0x000000000f087348 */ /* 0x000fea0003c00000 */
[----:B------:R0:W1:Y:S02]  /*37c30*/  SHFL.UP P6, R14, R13, R12, R11 ;  /* 0x0400000c0d0e7389 */ /* 0x00006400000c000b */
[----:B01----:R-:W-:Y:S01]  /*37c40*/  ENDCOLLECTIVE ;  /* 0x000000000000791b */ /* 0x003fe20003800000 */
.L_x_3241:
[----:B------:R-:W-:Y:S02]  /*37c50*/  MOV R12, 0x10 ;  /* 0x00000010000c7802 */ /* 0x000fe40000000f00 */
[----:B------:R-:W-:-:S05]  /*37c60*/  SEL R4, R14, RZ, P4 ;  /* 0x000000ff0e047207 */ /* 0x000fca0002000000 */
[----:B------:R-:W-:-:S04]  /*37c70*/  IMAD.IADD R4, R3, 0x1, R4 ;  /* 0x0000000103047824 */ /* 0x000fc800078e0204 */
[----:B------:R-:W-:-:S07]  /*37c80*/  IMAD.MOV.U32 R13, RZ, RZ, R4 ;  /* 0x000000ffff0d7224 */ /* 0x000fce00078e0004 */
[----:B------:R-:W-:Y:S05]  /*37c90*/  WARPSYNC.COLLECTIVE R15, `(.L_x_3242) ;  /* 0x000000000f087348 */ /* 0x000fea0003c00000 */
[----:B------:R0:W1:Y:S02]  /*37ca0*/  SHFL.UP P6, R14, R13, R12, R11 ;  /* 0x0400000c0d0e7389 */ /* 0x00006400000c000b */
[----:B01----:R-:W-:Y:S01]  /*37cb0*/  ENDCOLLECTIVE ;  /* 0x000000000000791b */ /* 0x003fe20003800000 */
.L_x_3242:
        /* <DEDUP_REMOVED lines=8> */
.L_x_3243:
[----:B------:R-:W-:Y:S05]  /*37d40*/  BRA `(.L_x_3244) ;  /* 0xffffff9c00dc7947 */ /* 0x000fea000383ffff */
.L_x_3042:
[----:B------:R-:W-:Y:S01]  /*37d50*/  BSSY B0, `(.L_x_3245) ;  /* 0x0000007000007945 */ /* 0x000fe20003800000 */
[----:B------:R-:W-:Y:S02]  /*37d60*/  IMAD.MOV.U32 R12, RZ, RZ, 0x1 ;  /* 0x00000001ff0c7424 */ /* 0x000fe400078e00ff */
[----:B-1----:R-:W-:Y:S02]  /*37d70*/  IMAD.MOV.U32 R11, RZ, RZ, RZ ;  /* 0x000000ffff0b7224 */ /* 0x002fe400078e00ff */
[----:B------:R-:W-:-:S07]  /*37d80*/  IMAD.MOV.U32 R15, RZ, RZ, -0x1 ;  /* 0xffffffffff0f7424 */ /* 0x000fce00078e00ff */
[----:B------:R-:W-:Y:S05]  /*37d90*/  WARPSYNC.COLLECTIVE R15, `(.L_x_3246) ;  /* 0x000000000f087348 */ /* 0x000fea0003c00000 */
[----:B------:R0:W1:Y:S02]  /*37da0*/  SHFL.UP P6, R14, R13, R12, R11 ;  /* 0x0400000c0d0e7389 */ /* 0x00006400000c000b */
[----:B01----:R-:W-:Y:S01]  /*37db0*/  ENDCOLLECTIVE ;  /* 0x000000000000791b */ /* 0x003fe20003800000 */
.L_x_3246:
[----:B------:R-:W-:Y:S05]  /*37dc0*/  BSYNC B0 ;  /* 0x0000000000007941 */ /* 0x000fea0003800000 */
.L_x_3245:
[----:B------:R-:W-:Y:S01]  /*37dd0*/  SEL R14, R14, RZ, P1 ;  /* 0x000000ff0e0e7207 */ /* 0x000fe20000800000 */
[----:B------:R-:W-:Y:S02]  /*37de0*/  IMAD.MOV.U32 R12, RZ, RZ, 0x2 ;  /* 0x00000002ff0c7424 */ /* 0x000fe400078e00ff */
[----:B------:R-:W-:Y:S01]  /*37df0*/  IMAD.MOV.U32 R11, RZ, RZ, RZ ;  /* 0x000000ffff0b7224 */ /* 0x000fe200078e00ff */
[----:B------:R-:W-:Y:S01]  /*37e00*/  IADD3 R13, R13, R14, RZ ;  /* 0x0000000e0d0d7210 */ /* 0x000fe20007ffe0ff */
[----:B------:R-:W-:-:S07]  /*37e10*/  IMAD.MOV.U32 R15, RZ, RZ, -0x1 ;  /* 0xffffffffff0f7424 */ /* 0x000fce00078e00ff */
[----:B------:R-:W-:Y:S05]  /*37e20*/  WARPSYNC.COLLECTIVE R15, `(.L_x_3247) ;  /* 0x000000000f087348 */ /* 0x000fea0003c00000 */
[----:B------:R0:W1:Y:S02]  /*37e30*/  SHFL.UP P6, R14, R13, R12, R11 ;  /* 0x0400000c0d0e7389 */ /* 0x00006400000c000b */
[----:B01----:R-:W-:Y:S01]  /*37e40*/  ENDCOLLECTIVE ;  /* 0x000000000000791b */ /* 0x003fe20003800000 */
.L_x_3247:
[----:B------:R-:W-:Y:S01]  /*37e50*/  IMAD.MOV.U32 R12, RZ, RZ, 0x4 ;  /* 0x00000004ff0c7424 */ /* 0x000fe200078e00ff */
[----:B------:R-:W-:-:S04]  /*37e60*/  SEL R2, R14, RZ, P2 ;  /* 0x000000ff0e027207 */ /* 0x000fc80001000000 */
[----:B------:R-:W-:-:S05]  /*37e70*/  IADD3 R2, R13, R2, RZ ;  /* 0x000000020d027210 */ /* 0x000fca0007ffe0ff */
[----:B------:R-:W-:-:S07]  /*37e80*/  IMAD.MOV.U32 R13, RZ, RZ, R2 ;  /* 0x000000ffff0d7224 */ /* 0x000fce00078e0002 */
[----:B------:R-:W-:Y:S05]  /*37e90*/  WARPSYNC.COLLECTIVE R15, `(.L_x_3248) ;  /* 0x000000000f087348 */ /* 0x000fea0003c00000 */
[----:B------:R0:W1:Y:S02]  /*37ea0*/  SHFL.UP P6, R14, R13, R12, R11 ;  /* 0x0400000c0d0e7389 */ /* 0x00006400000c000b */
[----:B01----:R-:W-:Y:S01]  /*37eb0*/  ENDCOLLECTIVE ;  /* 0x000000000000791b */ /* 0x003fe20003800000 */
.L_x_3248:
[----:B------:R-:W-:Y:S01]  /*37ec0*/  IMAD.MOV.U32 R12, RZ, RZ, 0x8 ;  /* 0x00000008ff0c7424 */ /* 0x000fe200078e00ff */
[----:B------:R-:W-:-:S05]  /*37ed0*/  SEL R3, R14, RZ, P3 ;  /* 0x000000ff0e037207 */ /* 0x000fca0001800000 */
[----:B------:R-:W-:-:S05]  /*37ee0*/  IMAD.IADD R3, R2, 0x1, R3 ;  /* 0x0000000102037824 */ /* 0x000fca00078e0203 */
[----:B------:R-:W-:-:S07]  /*37ef0*/  MOV R13, R3 ;  /* 0x00000003000d7202 */ /* 0x000fce0000000f00 */
[----:B------:R-:W-:Y:S05]  /*37f00*/  WARPSYNC.COLLECTIVE R15, `(.L_x_3249) ;  /* 0x000000000f087348 */ /* 0x000fea0003c00000 */
[----:B------:R0:W1:Y:S02]  /*37f10*/  SHFL.UP P6, R14, R13, R12, R11 ;  /* 0x0400000c0d0e7389 */ /* 0x00006400000c000b */
[----:B01----:R-:W-:Y:S01]  /*37f20*/  ENDCOLLECTIVE ;  /* 0x000000000000791b */ /* 0x003fe20003800000 */
.L_x_3249:
[----:B------:R-:W-:Y:S02]  /*37f30*/  MOV R12, 0x10 ;  /* 0x00000010000c7802 */ /* 0x000fe40000000f00 */
[----:B------:R-:W-:-:S05]  /*37f40*/  SEL R4, R14, RZ, P4 ;  /* 0x000000ff0e047207 */ /* 0x000fca0002000000 */
[----:B------:R-:W-:-:S04]  /*37f50*/  IMAD.IADD R4, R3, 0x1, R4 ;  /* 0x0000000103047824 */ /* 0x000fc800078e0204 */
[----:B------:R-:W-:-:S07]  /*37f60*/  IMAD.MOV.U32 R13, RZ, RZ, R4 ;  /* 0x000000ffff0d7224 */ /* 0x000fce00078e0004 */
[----:B------:R-:W-:Y:S05]  /*37f70*/  WARPSYNC.COLLECTIVE R15, `(.L_x_3250) ;  /* 0x000000000f087348 */ /* 0x000fea0003c00000 */
[----:B------:R0:W1:Y:S02]  /*37f80*/  SHFL.UP P6, R14, R13, R12, R11 ;  /* 0x0400000c0d0e7389 */ /* 0x00006400000c000b */
[----:B01----:R-:W-:Y:S01]  /*37f90*/  ENDCOLLECTIVE ;  /* 0x000000000000791b */ /* 0x003fe20003800000 */
.L_x_3250:
        /* <DEDUP_REMOVED lines=8> */
.L_x_3251:
[----:B------:R-:W-:Y:S05]  /*38020*/  BRA `(.L_x_3252) ;  /* 0xffffff9c00c87947 */ /* 0x000fea000383ffff */
.L_x_3044:
[----:B------:R-:W-:Y:S01]  /*38030*/  BSSY B0, `(.L_x_3253) ;  /* 0x0000006000007945 */ /* 0x000fe20003800000 */
[----:B------:R-:W-:Y:S01]  /*38040*/  PLOP3.LUT P6, PT, P6, PT, PT, 0x8, 0x0 ;  /* 0x000000000000781c */ /* 0x000fe200037ce170 */
[----:B------:R-:W-:-:S12]  /*38050*/  IMAD.MOV.U32 R15, RZ, RZ, -0x1 ;  /* 0xffffffffff0f7424 */ /* 0x000fd800078e00ff */
[----:B01----:R-:W-:Y:S05]  /*38060*/  WARPSYNC.COLLECTIVE R15, `(.L_x_3254) ;  /* 0x000000000f087348 */ /* 0x003fea0003c00000 */
[----:B------:R-:W-:Y:S01]  /*38070*/  VOTE.ANY R14, PT, P6 ;  /* 0x00000000000e7806 */ /* 0x000fe200030e0100 */
[----:B01----:R-:W-:Y:S06]  /*38080*/  ENDCOLLECTIVE ;  /* 0x000000000000791b */ /* 0x003fec0003800000 */
.L_x_3254:
[----:B------:R-:W-:Y:S05]  /*38090*/  BSYNC B0 ;  /* 0x0000000000007941 */ /* 0x000fea0003800000 */
.L_x_3253:
[----:B------:R-:W-:Y:S01]  /*380a0*/  IMAD.MOV.U32 R2, RZ, RZ, R14 ;  /* 0x000000ffff027224 */ /* 0x000fe200078e000e */
[----:B------:R-:W-:Y:S01]  /*380b0*/  MOV R11, 0x1f ;  /* 0x0000001f000b7802 */ /* 0x000fe20000000f00 */
[----:B------:R-:W-:Y:S02]  /*380c0*/  IMAD.MOV.U32 R13, RZ, RZ, R25 ;  /* 0x000000ffff0d7224 */ /* 0x000fe400078e0019 */
[----:B------:R0:W1:Y:S01]  /*380d0*/  POPC R12, R2 ;  /* 0x00000002000c7309 */ /* 0x0000620000000000 */
[----:B------:R-:W-:-:S07]  /*380e0*/  IMAD.MOV.U32 R15, RZ, RZ, -0x1 ;  /* 0xffffffffff0f7424 */ /* 0x000fce00078e00ff */
[----:B01----:R-:W-:Y:S05]  /*380f0*/  WARPSYNC.COLLECTIVE R15, `(.L_x_3255) ;  /* 0x000000000f087348 */ /* 0x003fea0003c00000 */
[----:B-1----:R1:W2:Y:S02]  /*38100*/  SHFL.IDX P6, R14, R13, R12, R11 ;  /* 0x0000000c0d0e7389 */ /* 0x0022a400000c000b */
[----:B012---:R-:W-:Y:S01]  /*38110*/  ENDCOLLECTIVE ;  /* 0x000000000000791b */ /* 0x007fe20003800000 */
.L_x_3255:
[----:B------:R-:W-:Y:S02]  /*38120*/  IMAD.IADD R27, R12, 0x1, R27 ;  /* 0x000000010c1b7824 */ /* 0x000fe400078e021b */
[----:B------:R-:W-:Y:S02]  /*38130*/  IMAD.MOV.U32 R13, RZ, RZ, R8 ;  /* 0x000000ffff0d7224 */ /* 0x000fe400078e0008 */
[----:B------:R-:W-:-:S07]  /*38140*/  IMAD.MOV.U32 R25, RZ, RZ, R14 ;  /* 0x000000ffff197224 */ /* 0x000fce00078e000e */
[----:B------:R-:W-:Y:S05]  /*38150*/  WARPSYNC.COLLECTIVE R15, `(.L_x_3256) ;  /* 0x000000000f087348 */ /* 0x000fea0003c00000 */
[----:B------:R0:W1:Y:S02]  /*38160*/  SHFL.IDX P6, R14, R13, R12, R11 ;  /* 0x0000000c0d0e7389 */ /* 0x00006400000c000b */
[----:B01----:R-:W-:Y:S01]  /*38170*/  ENDCOLLECTIVE ;  /* 0x000000000000791b */ /* 0x003fe20003800000 */
.L_x_3256:
[----:B------:R-:W-:Y:S01]  /*38180*/  MOV R8, R14 ;  /* 0x0000000e00087202 */ /* 0x000fe20000000f00 */
[----:B------:R-:W-:Y:S06]  /*38190*/  BRA `(.L_x_3257) ;  /* 0xffffff9c00ac7947 */ /* 0x000fec000383ffff */
.L_x_3046:
[----:B------:R-:W-:Y:S01]  /*381a0*/  BSSY B0, `(.L_x_3258) ;  /* 0x0000007000007945 */ /* 0x000fe20003800000 */
[----:B------:R-:W-:Y:S01]  /*381b0*/  IMAD.MOV.U32 R13, RZ, RZ, R3 ;  /* 0x000000ffff0d7224 */ /* 0x000fe200078e0003 */
[----:B------:R-:W-:Y:S01]  /*381c0*/  MOV R15, 0xffffffff ;  /* 0xffffffff000f7802 */ /* 0x000fe20000000f00 */
[----:B-1----:R-:W-:-:S07]  /*381d0*/  IMAD.MOV.U32 R11, RZ, RZ, 0x1f ;  /* 0x0000001fff0b7424 */ /* 0x002fce00078e00ff */
[----:B0--34-:R-:W-:Y:S05]  /*381e0*/  WARPSYNC.COLLECTIVE R15, `(.L_x_3259) ;  /* 0x000000000f087348 */ /* 0x019fea0003c00000 */
[----:B------:R1:W2:Y:S02]  /*381f0*/  SHFL.IDX P6, R14, R13, R12, R11 ;  /* 0x0000000c0d0e7389 */ /* 0x0002a400000c000b */
[----:B01234-:R-:W-:Y:S01]  /*38200*/  ENDCOLLECTIVE ;  /* 0x000000000000791b */ /* 0x01ffe20003800000 */
.L_x_3259:
[----:B------:R-:W-:Y:S05]  /*38210*/  BSYNC B0 ;  /* 0x0000000000007941 */ /* 0x000fea0003800000 */
.L_x_3258:
[----:B------:R-:W-:Y:S01]  /*38220*/  IMAD.MOV.U32 R24, RZ, RZ, R14 ;  /* 0x000000ffff187224 */ /* 0x000fe200078e000e */
[----:B------:R-:W-:Y:S06]  /*38230*/  BRA `(.L_x_3045) ;  /* 0xffffff9c009c7947 */ /* 0x000fec000383ffff */
.L_x_3052:
[----:B-1----:R1:W2:Y:S02]  /*38240*/  SYNCS.PHASECHK.TRANS64.TRYWAIT P0, [R5+URZ+0x38820], R0 ;  /* 0x03882000050075a7 */ /* 0x0022a4000800017f */
[----:B--2---:R-:W-:Y:S05]  /*38250*/  @!P0 NANOSLEEP.SYNCS 0x989680 ;  /* 0x009896800000895d */ /* 0x004fea0003900000 */
[----:B------:R-:W2:Y:S02]  /*38260*/  @!P0 SYNCS.PHASECHK.TRANS64 P0, [R5+URZ+0x38820], R0 ;  /* 0x03882000050085a7 */ /* 0x000ea4000800007f */
[----:B--2---:R-:W-:Y:S05]  /*38270*/  @!P0 BRA `(.L_x_3052) ;  /* 0xfffffffc00f08947 */ /* 0x004fea000383ffff */
[----:B------:R-:W-:Y:S05]  /*38280*/  BRA `(.L_x_3260) ;  /* 0xffffffa400f47947 */ /* 0x000fea000383ffff */
.L_x_3053:
[----:B------:R-:W2:Y:S01]  /*38290*/  S2R R2, SR_TID.X ;  /* 0x0000000000027919 */ /* 0x000ea20000002100 */
[----:B------:R-:W-:Y:S01]  /*382a0*/  BSSY B0, `(.L_x_3261) ;  /* 0x000000a000007945 */ /* 0x000fe20003800000 */
[----:B------:R-:W-:Y:S01]  /*382b0*/  IMAD.MOV.U32 R12, RZ, RZ, RZ ;  /* 0x000000ffff0c7224 */ /* 0x000fe200078e00ff */
[----:B------:R-:W-:Y:S01]  /*382c0*/  MOV R11, 0x1f ;  /* 0x0000001f000b7802 */ /* 0x000fe20000000f00 */
[----:B------:R-:W-:Y:S01]  /*382d0*/  IMAD.MOV.U32 R15, RZ, RZ, -0x1 ;  /* 0xffffffffff0f7424 */ /* 0x000fe200078e00ff */
[----:B--2---:R-:W-:-:S04]  /*382e0*/  SHF.R.U32.HI R2, RZ, 0x5, R2 ;  /* 0x00000005ff027819 */ /* 0x004fc80000011602 */
[----:B------:R-:W-:-:S05]  /*382f0*/  LOP3.LUT R2, R2, 0x3, RZ, 0xc0, !PT ;  /* 0x0000000302027812 */ /* 0x000fca00078ec0ff */
[----:B------:R-:W-:-:S07]  /*38300*/  IMAD.MOV.U32 R13, RZ, RZ, R2 ;  /* 0x000000ffff0d7224 */ /* 0x000fce00078e0002 */
[----:B01-3--:R-:W-:Y:S05]  /*38310*/  WARPSYNC.COLLECTIVE R15, `(.L_x_3262) ;  /* 0x000000000f087348 */ /* 0x00bfea0003c00000 */
[----:B------:R2:W4:Y:S02]  /*38320*/  SHFL.IDX P6, R14, R13, R12, R11 ;  /* 0x0000000c0d0e7389 */ /* 0x00052400000c000b */
[----:B01234-:R-:W-:Y:S01]  /*38330*/  ENDCOLLECTIVE ;  /* 0x000000000000791b */ /* 0x01ffe20003800000 */
.L_x_3262:
[----:B------:R-:W-:Y:S05]  /*38340*/  BSYNC B0 ;  /* 0x0000000000007941 */ /* 0x000fea0003800000 */
.L_x_3261:
[----:B------:R-:W-:Y:S05]  /*38350*/  BRA `(.L_x_3263) ;  /* 0xffffffa400dc7947 */ /* 0x000fea000383ffff */
.L_x_3054:
[----:B------:R-:W-:Y:S01]  /*38360*/  BSSY B0, `(.L_x_3264) ;  /* 0x0000006000007945 */ /* 0x000fe20003800000 */
[----:B------:R-:W-:-:S07]  /*38370*/  IMAD.MOV.U32 R15, RZ, RZ, -0x1 ;  /* 0xffffffffff0f7424 */ /* 0x000fce00078e00ff */
[----:B01-3--:R-:W-:Y:S05]  /*38380*/  WARPSYNC.COLLECTIVE R15, `(.L_x_3265) ;  /* 0x000000000f0c7348 */ /* 0x00bfea0003c00000 */
[----:B------:R-:W-:Y:S02]  /*38390*/  ELECT P6, UR62, PT ;  /* 0x00000000003e782f */ /* 0x000fe400038c0000 */
[----:B------:R-:W-:Y:S01]  /*383a0*/  MOV R14, UR62 ;  /* 0x0000003e000e7c02 */ /* 0x000fe20008000f00 */
[----:B01-3--:R-:W-:Y:S10]  /*383b0*/  ENDCOLLECTIVE ;  /* 0x000000000000791b */ /* 0x00bff40003800000 */
.L_x_3265:
[----:B------:R-:W-:Y:S05]  /*383c0*/  BSYNC B0 ;  /* 0x0000000000007941 */ /* 0x000fea0003800000 */
.L_x_3264:
[----:B------:R-:W-:Y:S05]  /*383d0*/  BRA `(.L_x_3266) ;  /* 0xffffffa400d07947 */ /* 0x000fea000383ffff */
.L_x_3056:
[----:B-1----:R1:W2:Y:S02]  /*383e0*/  SYNCS.PHASECHK.TRANS64.TRYWAIT P1, [R3+URZ+0x38840], R2 ;  /* 0x03884002030075a7 */ /* 0x0022a4000802017f */
[----:B--2---:R-:W-:Y:S05]  /*383f0*/  @!P1 NANOSLEEP.SYNCS 0x989680 ;  /* 0x009896800000995d */ /* 0x004fea0003900000 */
[----:B------:R-:W2:Y:S02]  /*38400*/  @!P1 SYNCS.PHASECHK.TRANS64 P1, [R3+URZ+0x38840], R2 ;  /* 0x03884002030095a7 */ /* 0x000ea4000802007f */
[----:B--2---:R-:W-:Y:S05]  /*38410*/  @!P1 BRA `(.L_x_3056) ;  /* 0xfffffffc00f09947 */ /* 0x004fea000383ffff */
[----:B------:R-:W-:Y:S05]  /*38420*/  BRA `(.L_x_3267) ;  /* 0xffffffa400f87947 */ /* 0x000fea000383ffff */
.L_x_3058:
[----:B--2---:R2:W4:Y:S02]  /*38430*/  SYNCS.PHASECHK.TRANS64.TRYWAIT P1, [R23+URZ+0x38840], R0 ;  /* 0x03884000170075a7 */ /* 0x004524000802017f */
[----:B----4-:R-:W-:Y:S05]  /*38440*/  @!P1 NANOSLEEP.SYNCS 0x989680 ;  /* 0x009896800000995d */ /* 0x010fea0003900000 */
[----:B------:R-:W4:Y:S02]  /*38450*/  @!P1 SYNCS.PHASECHK.TRANS64 P1, [R23+URZ+0x38840], R0 ;  /* 0x03884000170095a7 */ /* 0x000f24000802007f */
[----:B----4-:R-:W-:Y:S05]  /*38460*/  @!P1 BRA `(.L_x_3058) ;  /* 0xfffffffc00f09947 */ /* 0x010fea000383ffff */
[----:B------:R-:W-:Y:S05]  /*38470*/  BRA `(.L_x_3268) ;  /* 0xffffffa800047947 */ /* 0x000fea000383ffff */
.L_x_3060:
[----:B----4-:R4:W0:Y:S02]  /*38480*/  SYNCS.PHASECHK.TRANS64.TRYWAIT P1, [R3+URZ+0x38860], R2 ;  /* 0x03886002030075a7 */ /* 0x010824000802017f */
[----:B0-----:R-:W-:Y:S05]  /*38490*/  @!P1 NANOSLEEP.SYNCS 0x989680 ;  /* 0x009896800000995d */ /* 0x001fea0003900000 */
[----:B------:R-:W0:Y:S02]  /*384a0*/  @!P1 SYNCS.PHASECHK.TRANS64 P1, [R3+URZ+0x38860], R2 ;  /* 0x03886002030095a7 */ /* 0x000e24000802007f */
[----:B0-----:R-:W-:Y:S05]  /*384b0*/  @!P1 BRA `(.L_x_3060) ;  /* 0xfffffffc00f09947 */ /* 0x001fea000383ffff */
[----:B------:R-:W-:Y:S05]  /*384c0*/  BRA `(.L_x_3269) ;  /* 0xffffffa800007947 */ /* 0x000fea000383ffff */
.L_x_3270:
        /* <DEDUP_REMOVED lines=11> */
.L_x_3279:


//--------------------- .nv.global.init           --------------------------
	.section	.nv.global.init,"aw",@progbits
.nv.global.init:
	.type		$str$23,@object
	.size		$str$23,($str$24 - $str$23)
$str$23:
        /*0000*/ 	.byte	0x28, 0x61, 0x64, 0x64, 0x72, 0x65, 0x73, 0x73, 0x20, 0x26, 0x20, 0x6d, 0x61, 0x73, 0x6b, 0x29
        /*0010*/ 	.byte	0x20, 0x3d, 0x3d, 0x20, 0x30, 0x00
	.type		$str$24,@object
	.size		$str$24,(__unnamed_9 - $str$24)
$str$24:
        /*0016*/ 	.byte	0x2f, 0x74, 0x6d, 0x70, 0x2f, 0x6f, 0x73, 0x73, 0x5f, 0x6b, 0x65, 0x72, 0x6e, 0x65, 0x6c, 0x73
        /*0026*/ 	.byte	0x5f, 0x73, 0x72, 0x63, 0x2f, 0x66, 0x6c, 0x61, 0x73, 0x68, 0x5f, 0x61, 0x74, 0x74, 0x65, 0x6e
        /*0036*/ 	.byte	0x74, 0x69, 0x6f, 0x6e, 0x2f, 0x63, 0x73, 0x72, 0x63, 0x2f, 0x63, 0x75, 0x74, 0x6c, 0x61, 0x73
        /*0046*/ 	.byte	0x73, 0x2f, 0x69, 0x6e, 0x63, 0x6c, 0x75, 0x64, 0x65, 0x2f, 0x63, 0x75, 0x74, 0x65, 0x2f, 0x70
        /*0056*/ 	.byte	0x6f, 0x69, 0x6e, 0x74, 0x65, 0x72, 0x5f, 0x66, 0x6c, 0x61, 0x67, 0x67, 0x65, 0x64, 0x2e, 0x68
        /*0066*/ 	.byte	0x70, 0x70, 0x00
	.type		__unnamed_9,@object
	.size		__unnamed_9,(__unnamed_5 - __unnamed_9)
__unnamed_9:
        /* <DEDUP_REMOVED lines=23> */
        /*01d9*/ 	.byte	0x3a, 0x43, 0x3c, 0x30, 0x3e, 0x3e, 0x3e, 0x3e, 0x3e, 0x20, 0x26, 0x5d, 0x00
	.type		__unnamed_5,@object
	.size		__unnamed_5,(__unnamed_4 - __unnamed_5)
__unnamed_5:
        /* <DEDUP_REMOVED lines=24> */
	.type		__unnamed_4,@object
	.size		__unnamed_4,(__unnamed_7 - __unnamed_4)
__unnamed_4:
        /* <DEDUP_REMOVED lines=24> */
	.type		__unnamed_7,@object
	.size		__unnamed_7,(__unnamed_8 - __unnamed_7)
__unnamed_7:
        /* <DEDUP_REMOVED lines=28> */
        /*06a6*/ 	.byte	0x36, 0x33, 0x38, 0x34, 0x3e, 0x3e, 0x3e, 0x3e, 0x3e, 0x5d, 0x00
	.type		__unnamed_8,@object
	.size		__unnamed_8,(__unnamed_3 - __unnamed_8)
__unnamed_8:
        /* <DEDUP_REMOVED lines=29> */
	.type		__unnamed_3,@object
	.size		__unnamed_3,(__unnamed_2 - __unnamed_3)
__unnamed_3:
        /* <DEDUP_REMOVED lines=29> */
	.type		__unnamed_2,@object
	.size		__unnamed_2,(__unnamed_6 - __unnamed_2)
__unnamed_2:
        /* <DEDUP_REMOVED lines=29> */
	.type		__unnamed_6,@object
	.size		__unnamed_6,(__unnamed_1 - __unnamed_6)
__unnamed_6:
        /* <DEDUP_REMOVED lines=29> */
	.type		__unnamed_1,@object
	.size		__unnamed_1,(.L_0 - __unnamed_1)
__unnamed_1:
        /* <DEDUP_REMOVED lines=28> */
        /*0fa1*/ 	.byte	0x32, 0x30, 0x34, 0x38, 0x30, 0x3e, 0x3e, 0x3e, 0x3e, 0x3e, 0x20, 0x26, 0x5d, 0x00
.L_0:


//--------------------- .nv.shared._ZN7cutlass13device_kernelIN5flash11enable_sm90INS1_16FlashAttnFwdSm90INS1_25CollectiveMainloopFwdSm90ILi2EN4cute5tupleIJNS5_1CILi1EEES8_S8_EEENS6_IJNS7_ILi128EEENS7_ILi80EEENS7_ILi256EEEEEELi256ENS_6half_tEfNS_4arch4Sm90ELb0ELb0ELb1ELb0ELb1ELb0ELb0ELb1ELb1ELb1ELb1ELb0EEENS1_21CollectiveEpilogueFwdINS6_IJSA_SC_SB_EEES9_SE_SG_Li256ELb0ELb1ELb1ELb0EEENS1_19SingleTileSchedulerILb0ELb1ELb1ELi128EEEEEEEEEvNT_6ParamsE --------------------------
	.section	.nv.shared._ZN7cutlass13device_kernelIN5flash11enable_sm90INS1_16FlashAttnFwdSm90INS1_25CollectiveMainloopFwdSm90ILi2EN4cute5tupleIJNS5_1CILi1EEES8_S8_EEENS6_IJNS7_ILi128EEENS7_ILi80EEENS7_ILi256EEEEEELi256ENS_6half_tEfNS_4arch4Sm90ELb0ELb0ELb1ELb0ELb1ELb0ELb0ELb1ELb1ELb1ELb1ELb0EEENS1_21CollectiveEpilogueFwdINS6_IJSA_SC_SB_EEES9_SE_SG_Li256ELb0ELb1ELb1ELb0EEENS1_19SingleTileSchedulerILb0ELb1ELb1ELi128EEEEEEEEEvNT_6ParamsE,"aw",@nobits
	.sectionflags	@""
	.align	16
	.zero		1024


//--------------------- .nv.shared.reserved.0     --------------------------
	.section	.nv.shared.reserved.0,"aw",@nobits
	.weak		__nv_reservedSMEM_offset_0_alias
	.size		__nv_reservedSMEM_offset_0_alias, 0, 0
	.other		__nv_reservedSMEM_offset_0_alias,@"STO_CUDA_RESERVED_SHARED STV_DEFAULT"
__nv_reservedSMEM_offset_0_alias:
	.zero		0


//--------------------- .nv.global                --------------------------
	.section	.nv.global,"aw",@nobits
.nv.global:
	.type		_ZN86_INTERNAL_aadd2001_50_flash_fwd_hdim256_fp16_paged_split_softcap_sm90_cu_882f9858_32124cute1_E,@object
	.size		_ZN86_INTERNAL_aadd2001_50_flash_fwd_hdim256_fp16_paged_split_softcap_sm90_cu_882f9858_32124cute1_E,(_ZN86_INTERNAL_aadd2001_50_flash_fwd_hdim256_fp16_paged_split_softcap_sm90_cu_882f9858_32124cuda3std3__45__cpo6cbeginE - _ZN86_INTERNAL_aadd2001_50_flash_fwd_hdim256_fp16_paged_split_softcap_sm90_cu_882f9858_32124cute1_E)
_ZN86_INTERNAL_aadd2001_50_flash_fwd_hdim256_fp16_paged_split_softcap_sm90_cu_882f9858_32124cute1_E:
	.zero		1
	.type		_ZN86_INTERNAL_aadd2001_50_flash_fwd_hdim256_fp16_paged_split_softcap_sm90_cu_882f9858_32124cuda3std3__45__cpo6cbeginE,@object
	.size		_ZN86_INTERNAL_aadd2001_50_flash_fwd_hdim256_fp16_paged_split_softcap_sm90_cu_882f9858_32124cuda3std3__45__cpo6cbeginE,(_ZN86_INTERNAL_aadd2001_50_flash_fwd_hdim256_fp16_paged_split_softcap_sm90_cu_882f9858_32124cuda3std3__48in_placeE - _ZN86_INTERNAL_aadd2001_50_flash_fwd_hdim256_fp16_paged_split_softcap_sm90_cu_882f9858_32124cuda3std3__45__cpo6cbeginE)
_ZN86_INTERNAL_aadd2001_50_flash_fwd_hdim256_fp16_paged_split_softcap_sm90_cu_882f9858_32124cuda3std3__45__cpo6cbeginE:
	.zero		1
	.type		_ZN86_INTERNAL_aadd2001_50_flash_fwd_hdim256_fp16_paged_split_softcap_sm90_cu_882f9858_32124cuda3std3__48in_placeE,@object
	.size		_ZN86_INTERNAL_aadd2001_50_flash_fwd_hdim256_fp16_paged_split_softcap_sm90_cu_882f9858_32124cuda3std3__48in_placeE,(_ZN86_INTERNAL_aadd2001_50_flash_fwd_hdim256_fp16_paged_split_softcap_sm90_cu_882f9858_32124cuda3std6ranges3__45__cpo9iter_moveE - _ZN86_INTERNAL_aadd2001_50_flash_fwd_hdim256_fp16_paged_split_softcap_sm90_cu_882f9858_32124cuda3std3__48in_placeE)
_ZN86_INTERNAL_aadd2001_50_flash_fwd_hdim256_fp16_paged_split_softcap_sm90_cu_882f9858_32124cuda3std3__48in_placeE:
	.zero		1
	.type		_ZN86_INTERNAL_aadd2001_50_flash_fwd_hdim256_fp16_paged_split_softcap_sm90_cu_882f9858_32124cuda3std6ranges3__45__cpo9iter_moveE,@object
	.size		_ZN86_INTERNAL_aadd2001_50_flash_fwd_hdim256_fp16_paged_split_softcap_sm90_cu_882f9858_32124cuda3std6ranges3__45__cpo9iter_moveE,(_ZN86_INTERNAL_aadd2001_50_flash_fwd_hdim256_fp16_paged_split_softcap_sm90_cu_882f9858_32124cuda3std3__45__cpo5beginE - _ZN86_INTERNAL_aadd2001_50_flash_fwd_hdim256_fp16_paged_split_softcap_sm90_cu_882f9858_32124cuda3std6ranges3__45__cpo9iter_moveE)
_ZN86_INTERNAL_aadd2001_50_flash_fwd_hdim256_fp16_paged_split_softcap_sm90_cu_882f9858_32124cuda3std6ranges3__45__cpo9iter_moveE:
	.zero		1
	.type		_ZN86_INTERNAL_aadd2001_50_flash_fwd_hdim256_fp16_paged_split_softcap_sm90_cu_882f9858_32124cuda3std3__45__cpo5beginE,@object
	.size		_ZN86_INTERNAL_aadd2001_50_flash_fwd_hdim256_fp16_paged_split_softcap_sm90_cu_882f9858_32124cuda3std3__45__cpo5beginE,(_ZN86_INTERNAL_aadd2001_50_flash_fwd_hdim256_fp16_paged_split_softcap_sm90_cu_882f9858_32124cuda3std3__488_GLOBAL__N__aadd2001_50_flash_fwd_hdim256_fp16_paged_split_softcap_sm90_cu_882f9858_32126ignoreE - _ZN86_INTERNAL_aadd2001_50_flash_fwd_hdim256_fp16_paged_split_softcap_sm90_cu_882f9858_32124cuda3std3__45__cpo5beginE)
_ZN86_INTERNAL_aadd2001_50_flash_fwd_hdim256_fp16_paged_split_softcap_sm90_cu_882f9858_32124cuda3std3__45__cpo5beginE:
	.zero		1
	.type		_ZN86_INTERNAL_aadd2001_50_flash_fwd_hdim256_fp16_paged_split_softcap_sm90_cu_882f9858_32124cuda3std3__488_GLOBAL__N__aadd2001_50_flash_fwd_hdim256_fp16_paged_split_softcap_sm90_cu_882f9858_32126ignoreE,@object
	.size		_ZN86_INTERNAL_aadd2001_50_flash_fwd_hdim256_fp16_paged_split_softcap_sm90_cu_882f9858_32124cuda3std3__488_GLOBAL__N__aadd2001_50_flash_fwd_hdim256_fp16_paged_split_softcap_sm90_cu_882f9858_32126ignoreE,(_ZN86_INTERNAL_aadd2001_50_flash_fwd_hdim256_fp16_paged_split_softcap_sm90_cu_882f9858_32124cute7productE - _ZN86_INTERNAL_aadd2001_50_flash_fwd_hdim256_fp16_paged_split_softcap_sm90_cu_882f9858_32124cuda3std3__488_GLOBAL__N__aadd2001_50_flash_fwd_hdim256_fp16_paged_split_softcap_sm90_cu_882f9858_32126ignoreE)
_ZN86_INTERNAL_aadd2001_50_flash_fwd_hdim256_fp16_paged_split_softcap_sm90_cu_882f9858_32124cuda3std3__488_GLOBAL__N__aadd2001_50_flash_fwd_hdim256_fp16_paged_split_softcap_sm90_cu_882f9858_32126ignoreE:
	.zero		1
	.type		_ZN86_INTERNAL_aadd2001_50_flash_fwd_hdim256_fp16_paged_split_softcap_sm90_cu_882f9858_32124cute7productE,@object
	.size		_ZN86_INTERNAL_aadd2001_50_flash_fwd_hdim256_fp16_paged_split_softcap_sm90_cu_882f9858_32124cute7productE,(_ZN86_INTERNAL_aadd2001_50_flash_fwd_hdim256_fp16_paged_split_softcap_sm90_cu_882f9858_32124cuda3std3__45__cpo3endE - _ZN86_INTERNAL_aadd2001_50_flash_fwd_hdim256_fp16_paged_split_softcap_sm90_cu_882f9858_32124cute7productE)
_ZN86_INTERNAL_aadd2001_50_flash_fwd_hdim256_fp16_paged_split_softcap_sm90_cu_882f9858_32124cute7productE:
	.zero		1
	.type		_ZN86_INTERNAL_aadd2001_50_flash_fwd_hdim256_fp16_paged_split_softcap_sm90_cu_882f9858_32124cuda3std3__45__cpo3endE,@object
	.size		_ZN86_INTERNAL_aadd2001_50_flash_fwd_hdim256_fp16_paged_split_softcap_sm90_cu_882f9858_32124cuda3std3__45__cpo3endE,(_ZN86_INTERNAL_aadd2001_50_flash_fwd_hdim256_fp16_paged_split_softcap_sm90_cu_882f9858_32124cuda3std3__419piecewise_constructE - _ZN86_INTERNAL_aadd2001_50_flash_fwd_hdim256_fp16_paged_split_softcap_sm90_cu_882f9858_32124cuda3std3__45__cpo3endE)
_ZN86_INTERNAL_aadd2001_50_flash_fwd_hdim256_fp16_paged_split_softcap_sm90_cu_882f9858_32124cuda3std3__45__cpo3endE:
	.zero		1
	.type		_ZN86_INTERNAL_aadd2001_50_flash_fwd_hdim256_fp16_paged_split_softcap_sm90_cu_882f9858_32124cuda3std3__419piecewise_constructE,@object
	.size		_ZN86_INTERNAL_aadd2001_50_flash_fwd_hdim256_fp16_paged_split_softcap_sm90_cu_882f9858_32124cuda3std3__419piecewise_constructE,(_ZN86_INTERNAL_aadd2001_50_flash_fwd_hdim256_fp16_paged_split_softcap_sm90_cu_882f9858_32124cuda3std3__45__cpo4cendE - _ZN86_INTERNAL_aadd2001_50_flash_fwd_hdim256_fp16_paged_split_softcap_sm90_cu_882f9858_32124cuda3std3__419piecewise_constructE)
_ZN86_INTERNAL_aadd2001_50_flash_fwd_hdim256_fp16_paged_split_softcap_sm90_cu_882f9858_32124cuda3std3__419piecewise_constructE:
	.zero		1
	.type		_ZN86_INTERNAL_aadd2001_50_flash_fwd_hdim256_fp16_paged_split_softcap_sm90_cu_882f9858_32124cuda3std3__45__cpo4cendE,@object
	.size		_ZN86_INTERNAL_aadd2001_50_flash_fwd_hdim256_fp16_paged_split_softcap_sm90_cu_882f9858_32124cuda3std3__45__cpo4cendE,(_ZN86_INTERNAL_aadd2001_50_flash_fwd_hdim256_fp16_paged_split_softcap_sm90_cu_882f9858_32124cuda3std6ranges3__45__cpo4swapE - _ZN86_INTERNAL_aadd2001_50_flash_fwd_hdim256_fp16_paged_split_softcap_sm90_cu_882f9858_32124cuda3std3__45__cpo4cendE)
_ZN86_INTERNAL_aadd2001_50_flash_fwd_hdim256_fp16_paged_split_softcap_sm90_cu_882f9858_32124cuda3std3__45__cpo4cendE:
	.zero		1
	.type		_ZN86_INTERNAL_aadd2001_50_flash_fwd_hdim256_fp16_paged_split_softcap_sm90_cu_882f9858_32124cuda3std6ranges3__45__cpo4swapE,@object
	.size		_ZN86_INTERNAL_aadd2001_50_flash_fwd_hdim256_fp16_paged_split_softcap_sm90_cu_882f9858_32124cuda3std6ranges3__45__cpo4swapE,(.L_16 - _ZN86_INTERNAL_aadd2001_50_flash_fwd_hdim256_fp16_paged_split_softcap_sm90_cu_882f9858_32124cuda3std6ranges3__45__cpo4swapE)
_ZN86_INTERNAL_aadd2001_50_flash_fwd_hdim256_fp16_paged_split_softcap_sm90_cu_882f9858_32124cuda3std6ranges3__45__cpo4swapE:
	.zero		1
.L_16:


//--------------------- .nv.shared._ZN7cutlass13device_kernelIN5flash11enable_sm90INS1_16FlashAttnFwdSm90INS1_25CollectiveMainloopFwdSm90ILi2EN4cute5tupleIJNS5_1CILi1EEES8_S8_EEENS6_IJNS7_ILi128EEENS7_ILi80EEENS7_ILi256EEEEEELi256ENS_6half_tEfNS_4arch4Sm90ELb0ELb0ELb1ELb1ELb1ELb0ELb0ELb1ELb1ELb1ELb1ELb0EEENS1_21CollectiveEpilogueFwdINS6_IJSA_SC_SB_EEES9_SE_SG_Li256ELb1ELb1ELb1ELb0EEENS1_36VarlenDynamicPersistentTileSchedulerILi128ELi80ELi256ELi128ELb1ELb1ELb1ELb0ELb1ELb1EEEEEEEEEvNT_6ParamsE --------------------------
	.section	.nv.shared._ZN7cutlass13device_kernelIN5flash11enable_sm90INS1_16FlashAttnFwdSm90INS1_25CollectiveMainloopFwdSm90ILi2EN4cute5tupleIJNS5_1CILi1EEES8_S8_EEENS6_IJNS7_ILi128EEENS7_ILi80EEENS7_ILi256EEEEEELi256ENS_6half_tEfNS_4arch4Sm90ELb0ELb0ELb1ELb1ELb1ELb0ELb0ELb1ELb1ELb1ELb1ELb0EEENS1_21CollectiveEpilogueFwdINS6_IJSA_SC_SB_EEES9_SE_SG_Li256ELb1ELb1ELb1ELb0EEENS1_36VarlenDynamicPersistentTileSchedulerILi128ELi80ELi256ELi128ELb1ELb1ELb1ELb0ELb1ELb1EEEEEEEEEvNT_6ParamsE,"aw",@nobits
	.sectionflags	@""
	.align	16
	.zero		1024


//--------------------- .nv.shared._ZN7cutlass13device_kernelIN5flash11enable_sm90INS1_16FlashAttnFwdSm90INS1_25CollectiveMainloopFwdSm90ILi2EN4cute5tupleIJNS5_1CILi1EEES8_S8_EEENS6_IJNS7_ILi128EEENS7_ILi80EEENS7_ILi256EEEEEELi256ENS_6half_tEfNS_4arch4Sm90ELb0ELb0ELb1ELb1ELb1ELb1ELb0ELb1ELb1ELb1ELb1ELb0EEENS1_21CollectiveEpilogueFwdINS6_IJSA_SC_SB_EEES9_SE_SG_Li256ELb1ELb1ELb1ELb0EEENS1_36VarlenDynamicPersistentTileSchedulerILi128ELi80ELi256ELi128ELb1ELb1ELb1ELb0ELb1ELb1EEEEEEEEEvNT_6ParamsE --------------------------
	.section	.nv.shared._ZN7cutlass13device_kernelIN5flash11enable_sm90INS1_16FlashAttnFwdSm90INS1_25CollectiveMainloopFwdSm90ILi2EN4cute5tupleIJNS5_1CILi1EEES8_S8_EEENS6_IJNS7_ILi128EEENS7_ILi80EEENS7_ILi256EEEEEELi256ENS_6half_tEfNS_4arch4Sm90ELb0ELb0ELb1ELb1ELb1ELb1ELb0ELb1ELb1ELb1ELb1ELb0EEENS1_21CollectiveEpilogueFwdINS6_IJSA_SC_SB_EEES9_SE_SG_Li256ELb1ELb1ELb1ELb0EEENS1_36VarlenDynamicPersistentTileSchedulerILi128ELi80ELi256ELi128ELb1ELb1ELb1ELb0ELb1ELb1EEEEEEEEEvNT_6ParamsE,"aw",@nobits
	.sectionflags	@""
	.align	16
	.zero		1024


//--------------------- .nv.shared._ZN7cutlass13device_kernelIN5flash11enable_sm90INS1_16FlashAttnFwdSm90INS1_25CollectiveMainloopFwdSm90ILi2EN4cute5tupleIJNS5_1CILi1EEES8_S8_EEENS6_IJNS7_ILi128EEENS7_ILi64EEENS7_ILi256EEEEEELi256ENS_6half_tEfNS_4arch4Sm90ELb0ELb1ELb1ELb0ELb1ELb0ELb0ELb1ELb1ELb1ELb1ELb0EEENS1_21CollectiveEpilogueFwdINS6_IJSA_SC_SB_EEES9_SE_SG_Li256ELb0ELb1ELb1ELb0EEENS1_19SingleTileSchedulerILb0ELb1ELb1ELi128EEEEEEEEEvNT_6ParamsE --------------------------
	.section	.nv.shared._ZN7cutlass13device_kernelIN5flash11enable_sm90INS1_16FlashAttnFwdSm90INS1_25CollectiveMainloopFwdSm90ILi2EN4cute5tupleIJNS5_1CILi1EEES8_S8_EEENS6_IJNS7_ILi128EEENS7_ILi64EEENS7_ILi256EEEEEELi256ENS_6half_tEfNS_4arch4Sm90ELb0ELb1ELb1ELb0ELb1ELb0ELb0ELb1ELb1ELb1ELb1ELb0EEENS1_21CollectiveEpilogueFwdINS6_IJSA_SC_SB_EEES9_SE_SG_Li256ELb0ELb1ELb1ELb0EEENS1_19SingleTileSchedulerILb0ELb1ELb1ELi128EEEEEEEEEvNT_6ParamsE,"aw",@nobits
	.sectionflags	@""
	.align	16
	.zero		1024


//--------------------- .nv.shared._ZN7cutlass13device_kernelIN5flash11enable_sm90INS1_16FlashAttnFwdSm90INS1_25CollectiveMainloopFwdSm90ILi2EN4cute5tupleIJNS5_1CILi1EEES8_S8_EEENS6_IJNS7_ILi128EEENS7_ILi64EEENS7_ILi256EEEEEELi256ENS_6half_tEfNS_4arch4Sm90ELb0ELb1ELb1ELb1ELb1ELb0ELb0ELb1ELb1ELb1ELb1ELb0EEENS1_21CollectiveEpilogueFwdINS6_IJSA_SC_SB_EEES9_SE_SG_Li256ELb1ELb1ELb1ELb0EEENS1_36VarlenDynamicPersistentTileSchedulerILi128ELi64ELi256ELi128ELb1ELb1ELb1ELb1ELb0ELb1EEEEEEEEEvNT_6ParamsE --------------------------
	.section	.nv.shared._ZN7cutlass13device_kernelIN5flash11enable_sm90INS1_16FlashAttnFwdSm90INS1_25CollectiveMainloopFwdSm90ILi2EN4cute5tupleIJNS5_1CILi1EEES8_S8_EEENS6_IJNS7_ILi128EEENS7_ILi64EEENS7_ILi256EEEEEELi256ENS_6half_tEfNS_4arch4Sm90ELb0ELb1ELb1ELb1ELb1ELb0ELb0ELb1ELb1ELb1ELb1ELb0EEENS1_21CollectiveEpilogueFwdINS6_IJSA_SC_SB_EEES9_SE_SG_Li256ELb1ELb1ELb1ELb0EEENS1_36VarlenDynamicPersistentTileSchedulerILi128ELi64ELi256ELi128ELb1ELb1ELb1ELb1ELb0ELb1EEEEEEEEEvNT_6ParamsE,"aw",@nobits
	.sectionflags	@""
	.align	16
	.zero		1024


//--------------------- .nv.shared._ZN7cutlass13device_kernelIN5flash11enable_sm90INS1_16FlashAttnFwdSm90INS1_25CollectiveMainloopFwdSm90ILi2EN4cute5tupleIJNS5_1CILi1EEES8_S8_EEENS6_IJNS7_ILi128EEENS7_ILi64EEENS7_ILi256EEEEEELi256ENS_6half_tEfNS_4arch4Sm90ELb0ELb1ELb1ELb1ELb1ELb1ELb0ELb1ELb1ELb1ELb1ELb0EEENS1_21CollectiveEpilogueFwdINS6_IJSA_SC_SB_EEES9_SE_SG_Li256ELb1ELb1ELb1ELb0EEENS1_36VarlenDynamicPersistentTileSchedulerILi128ELi64ELi256ELi128ELb1ELb1ELb1ELb1ELb0ELb1EEEEEEEEEvNT_6ParamsE --------------------------
	.section	.nv.shared._ZN7cutlass13device_kernelIN5flash11enable_sm90INS1_16FlashAttnFwdSm90INS1_25CollectiveMainloopFwdSm90ILi2EN4cute5tupleIJNS5_1CILi1EEES8_S8_EEENS6_IJNS7_ILi128EEENS7_ILi64EEENS7_ILi256EEEEEELi256ENS_6half_tEfNS_4arch4Sm90ELb0ELb1ELb1ELb1ELb1ELb1ELb0ELb1ELb1ELb1ELb1ELb0EEENS1_21CollectiveEpilogueFwdINS6_IJSA_SC_SB_EEES9_SE_SG_Li256ELb1ELb1ELb1ELb0EEENS1_36VarlenDynamicPersistentTileSchedulerILi128ELi64ELi256ELi128ELb1ELb1ELb1ELb1ELb0ELb1EEEEEEEEEvNT_6ParamsE,"aw",@nobits
	.sectionflags	@""
	.align	16
	.zero		1024


//--------------------- .nv.shared._ZN7cutlass13device_kernelIN5flash11enable_sm90INS1_16FlashAttnFwdSm90INS1_25CollectiveMainloopFwdSm90ILi2EN4cute5tupleIJNS5_1CILi1EEES8_S8_EEENS6_IJNS7_ILi128EEENS7_ILi80EEENS7_ILi256EEEEEELi256ENS_6half_tEfNS_4arch4Sm90ELb1ELb0ELb1ELb0ELb1ELb0ELb0ELb1ELb1ELb1ELb1ELb0EEENS1_21CollectiveEpilogueFwdINS6_IJSA_SC_SB_EEES9_SE_SG_Li256ELb0ELb1ELb1ELb0EEENS1_19SingleTileSchedulerILb0ELb1ELb1ELi128EEEEEEEEEvNT_6ParamsE --------------------------
	.section	.nv.shared._ZN7cutlass13device_kernelIN5flash11enable_sm90INS1_16FlashAttnFwdSm90INS1_25CollectiveMainloopFwdSm90ILi2EN4cute5tupleIJNS5_1CILi1EEES8_S8_EEENS6_IJNS7_ILi128EEENS7_ILi80EEENS7_ILi256EEEEEELi256ENS_6half_tEfNS_4arch4Sm90ELb1ELb0ELb1ELb0ELb1ELb0ELb0ELb1ELb1ELb1ELb1ELb0EEENS1_21CollectiveEpilogueFwdINS6_IJSA_SC_SB_EEES9_SE_SG_Li256ELb0ELb1ELb1ELb0EEENS1_19SingleTileSchedulerILb0ELb1ELb1ELi128EEEEEEEEEvNT_6ParamsE,"aw",@nobits
	.sectionflags	@""
	.align	16
	.zero		1024


//--------------------- .nv.shared._ZN7cutlass13device_kernelIN5flash11enable_sm90INS1_16FlashAttnFwdSm90INS1_25CollectiveMainloopFwdSm90ILi2EN4cute5tupleIJNS5_1CILi1EEES8_S8_EEENS6_IJNS7_ILi128EEENS7_ILi80EEENS7_ILi256EEEEEELi256ENS_6half_tEfNS_4arch4Sm90ELb1ELb0ELb1ELb1ELb1ELb0ELb0ELb1ELb1ELb1ELb1ELb0EEENS1_21CollectiveEpilogueFwdINS6_IJSA_SC_SB_EEES9_SE_SG_Li256ELb1ELb1ELb1ELb0EEENS1_36VarlenDynamicPersistentTileSchedulerILi128ELi80ELi256ELi128ELb1ELb1ELb1ELb1ELb1ELb1EEEEEEEEEvNT_6ParamsE --------------------------
	.section	.nv.shared._ZN7cutlass13device_kernelIN5flash11enable_sm90INS1_16FlashAttnFwdSm90INS1_25CollectiveMainloopFwdSm90ILi2EN4cute5tupleIJNS5_1CILi1EEES8_S8_EEENS6_IJNS7_ILi128EEENS7_ILi80EEENS7_ILi256EEEEEELi256ENS_6half_tEfNS_4arch4Sm90ELb1ELb0ELb1ELb1ELb1ELb0ELb0ELb1ELb1ELb1ELb1ELb0EEENS1_21CollectiveEpilogueFwdINS6_IJSA_SC_SB_EEES9_SE_SG_Li256ELb1ELb1ELb1ELb0EEENS1_36VarlenDynamicPersistentTileSchedulerILi128ELi80ELi256ELi128ELb1ELb1ELb1ELb1ELb1ELb1EEEEEEEEEvNT_6ParamsE,"aw",@nobits
	.sectionflags	@""
	.align	16
	.zero		1024


//--------------------- .nv.shared._ZN7cutlass13device_kernelIN5flash11enable_sm90INS1_16FlashAttnFwdSm90INS1_25CollectiveMainloopFwdSm90ILi2EN4cute5tupleIJNS5_1CILi1EEES8_S8_EEENS6_IJNS7_ILi128EEENS7_ILi80EEENS7_ILi256EEEEEELi256ENS_6half_tEfNS_4arch4Sm90ELb1ELb0ELb1ELb1ELb1ELb1ELb0ELb1ELb1ELb1ELb1ELb0EEENS1_21CollectiveEpilogueFwdINS6_IJSA_SC_SB_EEES9_SE_SG_Li256ELb1ELb1ELb1ELb0EEENS1_36VarlenDynamicPersistentTileSchedulerILi128ELi80ELi256ELi128ELb1ELb1ELb1ELb1ELb1ELb1EEEEEEEEEvNT_6ParamsE --------------------------
	.section	.nv.shared._ZN7cutlass13device_kernelIN5flash11enable_sm90INS1_16FlashAttnFwdSm90INS1_25CollectiveMainloopFwdSm90ILi2EN4cute5tupleIJNS5_1CILi1EEES8_S8_EEENS6_IJNS7_ILi128EEENS7_ILi80EEENS7_ILi256EEEEEELi256ENS_6half_tEfNS_4arch4Sm90ELb1ELb0ELb1ELb1ELb1ELb1ELb0ELb1ELb1ELb1ELb1ELb0EEENS1_21CollectiveEpilogueFwdINS6_IJSA_SC_SB_EEES9_SE_SG_Li256ELb1ELb1ELb1ELb0EEENS1_36VarlenDynamicPersistentTileSchedulerILi128ELi80ELi256ELi128ELb1ELb1ELb1ELb1ELb1ELb1EEEEEEEEEvNT_6ParamsE,"aw",@nobits
	.sectionflags	@""
	.align	16
	.zero		1024


//--------------------- .nv.constant0._ZN7cutlass13device_kernelIN5flash11enable_sm90INS1_16FlashAttnFwdSm90INS1_25CollectiveMainloopFwdSm90ILi2EN4cute5tupleIJNS5_1CILi1EEES8_S8_EEENS6_IJNS7_ILi128EEENS7_ILi80EEENS7_ILi256EEEEEELi256ENS_6half_tEfNS_4arch4Sm90ELb0ELb0ELb1ELb0ELb1ELb0ELb0ELb1ELb1ELb1ELb1ELb0EEENS1_21CollectiveEpilogueFwdINS6_IJSA_SC_SB_EEES9_SE_SG_Li256ELb0ELb1ELb1ELb0EEENS1_19SingleTileSchedulerILb0ELb1ELb1ELi128EEEEEEEEEvNT_6ParamsE --------------------------
	.section	.nv.constant0._ZN7cutlass13device_kernelIN5flash11enable_sm90INS1_16FlashAttnFwdSm90INS1_25CollectiveMainloopFwdSm90ILi2EN4cute5tupleIJNS5_1CILi1EEES8_S8_EEENS6_IJNS7_ILi128EEENS7_ILi80EEENS7_ILi256EEEEEELi256ENS_6half_tEfNS_4arch4Sm90ELb0ELb0ELb1ELb0ELb1ELb0ELb0ELb1ELb1ELb1ELb1ELb0EEENS1_21CollectiveEpilogueFwdINS6_IJSA_SC_SB_EEES9_SE_SG_Li256ELb0ELb1ELb1ELb0EEENS1_19SingleTileSchedulerILb0ELb1ELb1ELi128EEEEEEEEEvNT_6ParamsE,"a",@progbits
	.sectionflags	@""
	.align	4
.nv.constant0._ZN7cutlass13device_kernelIN5flash11enable_sm90INS1_16FlashAttnFwdSm90INS1_25CollectiveMainloopFwdSm90ILi2EN4cute5tupleIJNS5_1CILi1EEES8_S8_EEENS6_IJNS7_ILi128EEENS7_ILi80EEENS7_ILi256EEEEEELi256ENS_6half_tEfNS_4arch4Sm90ELb0ELb0ELb1ELb0ELb1ELb0ELb0ELb1ELb1ELb1ELb1ELb0EEENS1_21CollectiveEpilogueFwdINS6_IJSA_SC_SB_EEES9_SE_SG_Li256ELb0ELb1ELb1ELb0EEENS1_19SingleTileSchedulerILb0ELb1ELb1ELi128EEEEEEEEEvNT_6ParamsE:
	.zero		3200


//--------------------- .nv.constant0._ZN7cutlass13device_kernelIN5flash11enable_sm90INS1_16FlashAttnFwdSm90INS1_25CollectiveMainloopFwdSm90ILi2EN4cute5tupleIJNS5_1CILi1EEES8_S8_EEENS6_IJNS7_ILi128EEENS7_ILi80EEENS7_ILi256EEEEEELi256ENS_6half_tEfNS_4arch4Sm90ELb0ELb0ELb1ELb1ELb1ELb0ELb0ELb1ELb1ELb1ELb1ELb0EEENS1_21CollectiveEpilogueFwdINS6_IJSA_SC_SB_EEES9_SE_SG_Li256ELb1ELb1ELb1ELb0EEENS1_36VarlenDynamicPersistentTileSchedulerILi128ELi80ELi256ELi128ELb1ELb1ELb1ELb0ELb1ELb1EEEEEEEEEvNT_6ParamsE --------------------------
	.section	.nv.constant0._ZN7cutlass13device_kernelIN5flash11enable_sm90INS1_16FlashAttnFwdSm90INS1_25CollectiveMainloopFwdSm90ILi2EN4cute5tupleIJNS5_1CILi1EEES8_S8_EEENS6_IJNS7_ILi128EEENS7_ILi80EEENS7_ILi256EEEEEELi256ENS_6half_tEfNS_4arch4Sm90ELb0ELb0ELb1ELb1ELb1ELb0ELb0ELb1ELb1ELb1ELb1ELb0EEENS1_21CollectiveEpilogueFwdINS6_IJSA_SC_SB_EEES9_SE_SG_Li256ELb1ELb1ELb1ELb0EEENS1_36VarlenDynamicPersistentTileSchedulerILi128ELi80ELi256ELi128ELb1ELb1ELb1ELb0ELb1ELb1EEEEEEEEEvNT_6ParamsE,"a",@progbits
	.sectionflags	@""
	.align	4
.nv.constant0._ZN7cutlass13device_kernelIN5flash11enable_sm90INS1_16FlashAttnFwdSm90INS1_25CollectiveMainloopFwdSm90ILi2EN4cute5tupleIJNS5_1CILi1EEES8_S8_EEENS6_IJNS7_ILi128EEENS7_ILi80EEENS7_ILi256EEEEEELi256ENS_6half_tEfNS_4arch4Sm90ELb0ELb0ELb1ELb1ELb1ELb0ELb0ELb1ELb1ELb1ELb1ELb0EEENS1_21CollectiveEpilogueFwdINS6_IJSA_SC_SB_EEES9_SE_SG_Li256ELb1ELb1ELb1ELb0EEENS1_36VarlenDynamicPersistentTileSchedulerILi128ELi80ELi256ELi128ELb1ELb1ELb1ELb0ELb1ELb1EEEEEEEEEvNT_6ParamsE:
	.zero		3328


//--------------------- .nv.constant0._ZN7cutlass13device_kernelIN5flash11enable_sm90INS1_16FlashAttnFwdSm90INS1_25CollectiveMainloopFwdSm90ILi2EN4cute5tupleIJNS5_1CILi1EEES8_S8_EEENS6_IJNS7_ILi128EEENS7_ILi80EEENS7_ILi256EEEEEELi256ENS_6half_tEfNS_4arch4Sm90ELb0ELb0ELb1ELb1ELb1ELb1ELb0ELb1ELb1ELb1ELb1ELb0EEENS1_21CollectiveEpilogueFwdINS6_IJSA_SC_SB_EEES9_SE_SG_Li256ELb1ELb1ELb1ELb0EEENS1_36VarlenDynamicPersistentTileSchedulerILi128ELi80ELi256ELi128ELb1ELb1ELb1ELb0ELb1ELb1EEEEEEEEEvNT_6ParamsE --------------------------
	.section	.nv.constant0._ZN7cutlass13device_kernelIN5flash11enable_sm90INS1_16FlashAttnFwdSm90INS1_25CollectiveMainloopFwdSm90ILi2EN4cute5tupleIJNS5_1CILi1EEES8_S8_EEENS6_IJNS7_ILi128EEENS7_ILi80EEENS7_ILi256EEEEEELi256ENS_6half_tEfNS_4arch4Sm90ELb0ELb0ELb1ELb1ELb1ELb1ELb0ELb1ELb1ELb1ELb1ELb0EEENS1_21CollectiveEpilogueFwdINS6_IJSA_SC_SB_EEES9_SE_SG_Li256ELb1ELb1ELb1ELb0EEENS1_36VarlenDynamicPersistentTileSchedulerILi128ELi80ELi256ELi128ELb1ELb1ELb1ELb0ELb1ELb1EEEEEEEEEvNT_6ParamsE,"a",@progbits
	.sectionflags	@""
	.align	4
.nv.constant0._ZN7cutlass13device_kernelIN5flash11enable_sm90INS1_16FlashAttnFwdSm90INS1_25CollectiveMainloopFwdSm90ILi2EN4cute5tupleIJNS5_1CILi1EEES8_S8_EEENS6_IJNS7_ILi128EEENS7_ILi80EEENS7_ILi256EEEEEELi256ENS_6half_tEfNS_4arch4Sm90ELb0ELb0ELb1ELb1ELb1ELb1ELb0ELb1ELb1ELb1ELb1ELb0EEENS1_21CollectiveEpilogueFwdINS6_IJSA_SC_SB_EEES9_SE_SG_Li256ELb1ELb1ELb1ELb0EEENS1_36VarlenDynamicPersistentTileSchedulerILi128ELi80ELi256ELi128ELb1ELb1ELb1ELb0ELb1ELb1EEEEEEEEEvNT_6ParamsE:
	.zero		3328


//--------------------- .nv.constant0._ZN7cutlass13device_kernelIN5flash11enable_sm90INS1_16FlashAttnFwdSm90INS1_25CollectiveMainloopFwdSm90ILi2EN4cute5tupleIJNS5_1CILi1EEES8_S8_EEENS6_IJNS7_ILi128EEENS7_ILi64EEENS7_ILi256EEEEEELi256ENS_6half_tEfNS_4arch4Sm90ELb0ELb1ELb1ELb0ELb1ELb0ELb0ELb1ELb1ELb1ELb1ELb0EEENS1_21CollectiveEpilogueFwdINS6_IJSA_SC_SB_EEES9_SE_SG_Li256ELb0ELb1ELb1ELb0EEENS1_19SingleTileSchedulerILb0ELb1ELb1ELi128EEEEEEEEEvNT_6ParamsE --------------------------
	.section	.nv.constant0._ZN7cutlass13device_kernelIN5flash11enable_sm90INS1_16FlashAttnFwdSm90INS1_25CollectiveMainloopFwdSm90ILi2EN4cute5tupleIJNS5_1CILi1EEES8_S8_EEENS6_IJNS7_ILi128EEENS7_ILi64EEENS7_ILi256EEEEEELi256ENS_6half_tEfNS_4arch4Sm90ELb0ELb1ELb1ELb0ELb1ELb0ELb0ELb1ELb1ELb1ELb1ELb0EEENS1_21CollectiveEpilogueFwdINS6_IJSA_SC_SB_EEES9_SE_SG_Li256ELb0ELb1ELb1ELb0EEENS1_19SingleTileSchedulerILb0ELb1ELb1ELi128EEEEEEEEEvNT_6ParamsE,"a",@progbits
	.sectionflags	@""
	.align	4
.nv.constant0._ZN7cutlass13device_kernelIN5flash11enable_sm90INS1_16FlashAttnFwdSm90INS1_25CollectiveMainloopFwdSm90ILi2EN4cute5tupleIJNS5_1CILi1EEES8_S8_EEENS6_IJNS7_ILi128EEENS7_ILi64EEENS7_ILi256EEEEEELi256ENS_6half_tEfNS_4arch4Sm90ELb0ELb1ELb1ELb0ELb1ELb0ELb0ELb1ELb1ELb1ELb1ELb0EEENS1_21CollectiveEpilogueFwdINS6_IJSA_SC_SB_EEES9_SE_SG_Li256ELb0ELb1ELb1ELb0EEENS1_19SingleTileSchedulerILb0ELb1ELb1ELi128EEEEEEEEEvNT_6ParamsE:
	.zero		3200


//--------------------- .nv.constant0._ZN7cutlass13device_kernelIN5flash11enable_sm90INS1_16FlashAttnFwdSm90INS1_25CollectiveMainloopFwdSm90ILi2EN4cute5tupleIJNS5_1CILi1EEES8_S8_EEENS6_IJNS7_ILi128EEENS7_ILi64EEENS7_ILi256EEEEEELi256ENS_6half_tEfNS_4arch4Sm90ELb0ELb1ELb1ELb1ELb1ELb0ELb0ELb1ELb1ELb1ELb1ELb0EEENS1_21CollectiveEpilogueFwdINS6_IJSA_SC_SB_EEES9_SE_SG_Li256ELb1ELb1ELb1ELb0EEENS1_36VarlenDynamicPersistentTileSchedulerILi128ELi64ELi256ELi128ELb1ELb1ELb1ELb1ELb0ELb1EEEEEEEEEvNT_6ParamsE --------------------------
	.section	.nv.constant0._ZN7cutlass13device_kernelIN5flash11enable_sm90INS1_16FlashAttnFwdSm90INS1_25CollectiveMainloopFwdSm90ILi2EN4cute5tupleIJNS5_1CILi1EEES8_S8_EEENS6_IJNS7_ILi128EEENS7_ILi64EEENS7_ILi256EEEEEELi256ENS_6half_tEfNS_4arch4Sm90ELb0ELb1ELb1ELb1ELb1ELb0ELb0ELb1ELb1ELb1ELb1ELb0EEENS1_21CollectiveEpilogueFwdINS6_IJSA_SC_SB_EEES9_SE_SG_Li256ELb1ELb1ELb1ELb0EEENS1_36VarlenDynamicPersistentTileSchedulerILi128ELi64ELi256ELi128ELb1ELb1ELb1ELb1ELb0ELb1EEEEEEEEEvNT_6ParamsE,"a",@progbits
	.sectionflags	@""
	.align	4
.nv.constant0._ZN7cutlass13device_kernelIN5flash11enable_sm90INS1_16FlashAttnFwdSm90INS1_25CollectiveMainloopFwdSm90ILi2EN4cute5tupleIJNS5_1CILi1EEES8_S8_EEENS6_IJNS7_ILi128EEENS7_ILi64EEENS7_ILi256EEEEEELi256ENS_6half_tEfNS_4arch4Sm90ELb0ELb1ELb1ELb1ELb1ELb0ELb0ELb1ELb1ELb1ELb1ELb0EEENS1_21CollectiveEpilogueFwdINS6_IJSA_SC_SB_EEES9_SE_SG_Li256ELb1ELb1ELb1ELb0EEENS1_36VarlenDynamicPersistentTileSchedulerILi128ELi64ELi256ELi128ELb1ELb1ELb1ELb1ELb0ELb1EEEEEEEEEvNT_6ParamsE:
	.zero		3328


//--------------------- .nv.constant0._ZN7cutlass13device_kernelIN5flash11enable_sm90INS1_16FlashAttnFwdSm90INS1_25CollectiveMainloopFwdSm90ILi2EN4cute5tupleIJNS5_1CILi1EEES8_S8_EEENS6_IJNS7_ILi128EEENS7_ILi64EEENS7_ILi256EEEEEELi256ENS_6half_tEfNS_4arch4Sm90ELb0ELb1ELb1ELb1ELb1ELb1ELb0ELb1ELb1ELb1ELb1ELb0EEENS1_21CollectiveEpilogueFwdINS6_IJSA_SC_SB_EEES9_SE_SG_Li256ELb1ELb1ELb1ELb0EEENS1_36VarlenDynamicPersistentTileSchedulerILi128ELi64ELi256ELi128ELb1ELb1ELb1ELb1ELb0ELb1EEEEEEEEEvNT_6ParamsE --------------------------
	.section	.nv.constant0._ZN7cutlass13device_kernelIN5flash11enable_sm90INS1_16FlashAttnFwdSm90INS1_25CollectiveMainloopFwdSm90ILi2EN4cute5tupleIJNS5_1CILi1EEES8_S8_EEENS6_IJNS7_ILi128EEENS7_ILi64EEENS7_ILi256EEEEEELi256ENS_6half_tEfNS_4arch4Sm90ELb0ELb1ELb1ELb1ELb1ELb1ELb0ELb1ELb1ELb1ELb1ELb0EEENS1_21CollectiveEpilogueFwdINS6_IJSA_SC_SB_EEES9_SE_SG_Li256ELb1ELb1ELb1ELb0EEENS1_36VarlenDynamicPersistentTileSchedulerILi128ELi64ELi256ELi128ELb1ELb1ELb1ELb1ELb0ELb1EEEEEEEEEvNT_6ParamsE,"a",@progbits
	.sectionflags	@""
	.align	4
.nv.constant0._ZN7cutlass13device_kernelIN5flash11enable_sm90INS1_16FlashAttnFwdSm90INS1_25CollectiveMainloopFwdSm90ILi2EN4cute5tupleIJNS5_1CILi1EEES8_S8_EEENS6_IJNS7_ILi128EEENS7_ILi64EEENS7_ILi256EEEEEELi256ENS_6half_tEfNS_4arch4Sm90ELb0ELb1ELb1ELb1ELb1ELb1ELb0ELb1ELb1ELb1ELb1ELb0EEENS1_21CollectiveEpilogueFwdINS6_IJSA_SC_SB_EEES9_SE_SG_Li256ELb1ELb1ELb1ELb0EEENS1_36VarlenDynamicPersistentTileSchedulerILi128ELi64ELi256ELi128ELb1ELb1ELb1ELb1ELb0ELb1EEEEEEEEEvNT_6ParamsE:
	.zero		3328


//--------------------- .nv.constant0._ZN7cutlass13device_kernelIN5flash11enable_sm90INS1_16FlashAttnFwdSm90INS1_25CollectiveMainloopFwdSm90ILi2EN4cute5tupleIJNS5_1CILi1EEES8_S8_EEENS6_IJNS7_ILi128EEENS7_ILi80EEENS7_ILi256EEEEEELi256ENS_6half_tEfNS_4arch4Sm90ELb1ELb0ELb1ELb0ELb1ELb0ELb0ELb1ELb1ELb1ELb1ELb0EEENS1_21CollectiveEpilogueFwdINS6_IJSA_SC_SB_EEES9_SE_SG_Li256ELb0ELb1ELb1ELb0EEENS1_19SingleTileSchedulerILb0ELb1ELb1ELi128EEEEEEEEEvNT_6ParamsE --------------------------
	.section	.nv.constant0._ZN7cutlass13device_kernelIN5flash11enable_sm90INS1_16FlashAttnFwdSm90INS1_25CollectiveMainloopFwdSm90ILi2EN4cute5tupleIJNS5_1CILi1EEES8_S8_EEENS6_IJNS7_ILi128EEENS7_ILi80EEENS7_ILi256EEEEEELi256ENS_6half_tEfNS_4arch4Sm90ELb1ELb0ELb1ELb0ELb1ELb0ELb0ELb1ELb1ELb1ELb1ELb0EEENS1_21CollectiveEpilogueFwdINS6_IJSA_SC_SB_EEES9_SE_SG_Li256ELb0ELb1ELb1ELb0EEENS1_19SingleTileSchedulerILb0ELb1ELb1ELi128EEEEEEEEEvNT_6ParamsE,"a",@progbits
	.sectionflags	@""
	.align	4
.nv.constant0._ZN7cutlass13device_kernelIN5flash11enable_sm90INS1_16FlashAttnFwdSm90INS1_25CollectiveMainloopFwdSm90ILi2EN4cute5tupleIJNS5_1CILi1EEES8_S8_EEENS6_IJNS7_ILi128EEENS7_ILi80EEENS7_ILi256EEEEEELi256ENS_6half_tEfNS_4arch4Sm90ELb1ELb0ELb1ELb0ELb1ELb0ELb0ELb1ELb1ELb1ELb1ELb0EEENS1_21CollectiveEpilogueFwdINS6_IJSA_SC_SB_EEES9_SE_SG_Li256ELb0ELb1ELb1ELb0EEENS1_19SingleTileSchedulerILb0ELb1ELb1ELi128EEEEEEEEEvNT_6ParamsE:
	.zero		3200


//--------------------- .nv.constant0._ZN7cutlass13device_kernelIN5flash11enable_sm90INS1_16FlashAttnFwdSm90INS1_25CollectiveMainloopFwdSm90ILi2EN4cute5tupleIJNS5_1CILi1EEES8_S8_EEENS6_IJNS7_ILi128EEENS7_ILi80EEENS7_ILi256EEEEEELi256ENS_6half_tEfNS_4arch4Sm90ELb1ELb0ELb1ELb1ELb1ELb0ELb0ELb1ELb1ELb1ELb1ELb0EEENS1_21CollectiveEpilogueFwdINS6_IJSA_SC_SB_EEES9_SE_SG_Li256ELb1ELb1ELb1ELb0EEENS1_36VarlenDynamicPersistentTileSchedulerILi128ELi80ELi256ELi128ELb1ELb1ELb1ELb1ELb1ELb1EEEEEEEEEvNT_6ParamsE --------------------------
	.section	.nv.constant0._ZN7cutlass13device_kernelIN5flash11enable_sm90INS1_16FlashAttnFwdSm90INS1_25CollectiveMainloopFwdSm90ILi2EN4cute5tupleIJNS5_1CILi1EEES8_S8_EEENS6_IJNS7_ILi128EEENS7_ILi80EEENS7_ILi256EEEEEELi256ENS_6half_tEfNS_4arch4Sm90ELb1ELb0ELb1ELb1ELb1ELb0ELb0ELb1ELb1ELb1ELb1ELb0EEENS1_21CollectiveEpilogueFwdINS6_IJSA_SC_SB_EEES9_SE_SG_Li256ELb1ELb1ELb1ELb0EEENS1_36VarlenDynamicPersistentTileSchedulerILi128ELi80ELi256ELi128ELb1ELb1ELb1ELb1ELb1ELb1EEEEEEEEEvNT_6ParamsE,"a",@progbits
	.sectionflags	@""
	.align	4
.nv.constant0._ZN7cutlass13device_kernelIN5flash11enable_sm90INS1_16FlashAttnFwdSm90INS1_25CollectiveMainloopFwdSm90ILi2EN4cute5tupleIJNS5_1CILi1EEES8_S8_EEENS6_IJNS7_ILi128EEENS7_ILi80EEENS7_ILi256EEEEEELi256ENS_6half_tEfNS_4arch4Sm90ELb1ELb0ELb1ELb1ELb1ELb0ELb0ELb1ELb1ELb1ELb1ELb0EEENS1_21CollectiveEpilogueFwdINS6_IJSA_SC_SB_EEES9_SE_SG_Li256ELb1ELb1ELb1ELb0EEENS1_36VarlenDynamicPersistentTileSchedulerILi128ELi80ELi256ELi128ELb1ELb1ELb1ELb1ELb1ELb1EEEEEEEEEvNT_6ParamsE:
	.zero		3328


//--------------------- .nv.constant0._ZN7cutlass13device_kernelIN5flash11enable_sm90INS1_16FlashAttnFwdSm90INS1_25CollectiveMainloopFwdSm90ILi2EN4cute5tupleIJNS5_1CILi1EEES8_S8_EEENS6_IJNS7_ILi128EEENS7_ILi80EEENS7_ILi256EEEEEELi256ENS_6half_tEfNS_4arch4Sm90ELb1ELb0ELb1ELb1ELb1ELb1ELb0ELb1ELb1ELb1ELb1ELb0EEENS1_21CollectiveEpilogueFwdINS6_IJSA_SC_SB_EEES9_SE_SG_Li256ELb1ELb1ELb1ELb0EEENS1_36VarlenDynamicPersistentTileSchedulerILi128ELi80ELi256ELi128ELb1ELb1ELb1ELb1ELb1ELb1EEEEEEEEEvNT_6ParamsE --------------------------
	.section	.nv.constant0._ZN7cutlass13device_kernelIN5flash11enable_sm90INS1_16FlashAttnFwdSm90INS1_25CollectiveMainloopFwdSm90ILi2EN4cute5tupleIJNS5_1CILi1EEES8_S8_EEENS6_IJNS7_ILi128EEENS7_ILi80EEENS7_ILi256EEEEEELi256ENS_6half_tEfNS_4arch4Sm90ELb1ELb0ELb1ELb1ELb1ELb1ELb0ELb1ELb1ELb1ELb1ELb0EEENS1_21CollectiveEpilogueFwdINS6_IJSA_SC_SB_EEES9_SE_SG_Li256ELb1ELb1ELb1ELb0EEENS1_36VarlenDynamicPersistentTileSchedulerILi128ELi80ELi256ELi128ELb1ELb1ELb1ELb1ELb1ELb1EEEEEEEEEvNT_6ParamsE,"a",@progbits
	.sectionflags	@""
	.align	4
.nv.constant0._ZN7cutlass13device_kernelIN5flash11enable_sm90INS1_16FlashAttnFwdSm90INS1_25CollectiveMainloopFwdSm90ILi2EN4cute5tupleIJNS5_1CILi1EEES8_S8_EEENS6_IJNS7_ILi128EEENS7_ILi80EEENS7_ILi256EEEEEELi256ENS_6half_tEfNS_4arch4Sm90ELb1ELb0ELb1ELb1ELb1ELb1ELb0ELb1ELb1ELb1ELb1ELb0EEENS1_21CollectiveEpilogueFwdINS6_IJSA_SC_SB_EEES9_SE_SG_Li256ELb1ELb1ELb1ELb0EEENS1_36VarlenDynamicPersistentTileSchedulerILi128ELi80ELi256ELi128ELb1ELb1ELb1ELb1ELb1ELb1EEEEEEEEEvNT_6ParamsE:
	.zero		3328


//--------------------- SYMBOLS --------------------------

	.type		.nv.reservedSmem.offset0,@object
	.size		.nv.reservedSmem.offset0,0x4
	.type		__assertfail,@function
